	.target	sm_80

	.elftype	@"ET_EXEC"


//--------------------- .note.nv.tkinfo           --------------------------
	.section	.note.nv.tkinfo,"",@"SHT_NOTE"
	.sectionflags	@"SHF_NOTE_NV_TKINFO"
	.tkinfo
        /*0018*/ 	.word	0x00000002
        /*0030*/ 	.string	""
        /*0030*/ 	.string	"ptxas"
        /*0030*/ 	.string	"Cuda compilation tools, release 13.0, V13.0.88"
        /*0030*/ 	.string	"Build cuda_13.0.r13.0/compiler.36424714_0"
        /*0030*/ 	.string	"-arch sm_80 -m 64 "



//--------------------- .note.nv.cuinfo           --------------------------
	.section	.note.nv.cuinfo,"",@"SHT_NOTE"
	.sectionflags	@"SHF_NOTE_NV_CUINFO"
        /*0018*/ 	.short	0x0002
        /*001a*/ 	.short	0x0050
        /*001c*/ 	.short	0x0082
	.zero		2


//--------------------- .nv.info                  --------------------------
	.section	.nv.info,"",@"SHT_CUDA_INFO"
	.align	4


	//----- nvinfo : EIATTR_REGCOUNT
	.align		4
        /*0000*/ 	.byte	0x04, 0x2f
        /*0002*/ 	.short	(.L_12 - .L_11)
	.align		4
.L_11:
        /*0004*/ 	.word	index@(_ZN7cutlass13device_kernelIN5flash19enable_sm80_to_sm89INS1_16FlashAttnFwdSm80INS1_25CollectiveMainloopFwdSm80ILi4ELi1ELb0EN4cute5tupleIJNS5_1CILi128EEENS7_ILi80EEENS7_ILi64EEEEEELi64ENS_10bfloat16_tEfNS_4arch4Sm80ELb1ELb0ELb0ELb1ELb0ELb1ELb1ELb1EEENS1_21CollectiveEpilogueFwdINS6_IJS8_SA_S9_EEENS6_IJNS7_ILi1EEESI_SI_EEESC_SE_Li128ELb1ELb1ELb1ELb0EEENS1_36VarlenDynamicPersistentTileSchedulerILi128ELi80ELi128ELi128ELb1ELb1ELb0ELb1ELb1ELb1EEEEEEEEEvNT_6ParamsE)
        /*0008*/ 	.word	0x000000ff


	//----- nvinfo : EIATTR_FRAME_SIZE
	.align		4
.L_12:
        /*000c*/ 	.byte	0x04, 0x11
        /*000e*/ 	.short	(.L_14 - .L_13)
	.align		4
.L_13:
        /*0010*/ 	.word	index@($__internal_25_$__cuda_sm70_votesync_ballot)
        /*0014*/ 	.word	0x00000000


	//----- nvinfo : EIATTR_FRAME_SIZE
	.align		4
.L_14:
        /*0018*/ 	.byte	0x04, 0x11
        /*001a*/ 	.short	(.L_16 - .L_15)
	.align		4
.L_15:
        /*001c*/ 	.word	index@($__internal_24_$__cuda_sm70_shflsync_up_p)
        /*0020*/ 	.word	0x00000000


	//----- nvinfo : EIATTR_FRAME_SIZE
	.align		4
.L_16:
        /*0024*/ 	.byte	0x04, 0x11
        /*0026*/ 	.short	(.L_18 - .L_17)
	.align		4
.L_17:
        /*0028*/ 	.word	index@($__internal_23_$__cuda_sm70_shflsync_idx_p)
        /*002c*/ 	.word	0x00000000


	//----- nvinfo : EIATTR_FRAME_SIZE
	.align		4
.L_18:
        /*0030*/ 	.byte	0x04, 0x11
        /*0032*/ 	.short	(.L_20 - .L_19)
	.align		4
.L_19:
        /*0034*/ 	.word	index@($__internal_22_$__cuda_sm70_shflsync_bfly_p)
        /*0038*/ 	.word	0x00000000


	//----- nvinfo : EIATTR_FRAME_SIZE
	.align		4
.L_20:
        /*003c*/ 	.byte	0x04, 0x11
        /*003e*/ 	.short	(.L_22 - .L_21)
	.align		4
.L_21:
        /*0040*/ 	.word	index@(_ZN7cutlass13device_kernelIN5flash19enable_sm80_to_sm89INS1_16FlashAttnFwdSm80INS1_25CollectiveMainloopFwdSm80ILi4ELi1ELb0EN4cute5tupleIJNS5_1CILi128EEENS7_ILi80EEENS7_ILi64EEEEEELi64ENS_10bfloat16_tEfNS_4arch4Sm80ELb1ELb0ELb0ELb1ELb0ELb1ELb1ELb1EEENS1_21CollectiveEpilogueFwdINS6_IJS8_SA_S9_EEENS6_IJNS7_ILi1EEESI_SI_EEESC_SE_Li128ELb1ELb1ELb1ELb0EEENS1_36VarlenDynamicPersistentTileSchedulerILi128ELi80ELi128ELi128ELb1ELb1ELb0ELb1ELb1ELb1EEEEEEEEEvNT_6ParamsE)
        /*0044*/ 	.word	0x00000068


	//----- nvinfo : EIATTR_REGCOUNT
	.align		4
.L_22:
        /*0048*/ 	.byte	0x04, 0x2f
        /*004a*/ 	.short	(.L_24 - .L_23)
	.align		4
.L_23:
        /*004c*/ 	.word	index@(_ZN7cutlass13device_kernelIN5flash19enable_sm80_to_sm89INS1_16FlashAttnFwdSm80INS1_25CollectiveMainloopFwdSm80ILi4ELi1ELb0EN4cute5tupleIJNS5_1CILi128EEENS7_ILi80EEENS7_ILi64EEEEEELi64ENS_10bfloat16_tEfNS_4arch4Sm80ELb1ELb0ELb0ELb1ELb0ELb0ELb1ELb1EEENS1_21CollectiveEpilogueFwdINS6_IJS8_SA_S9_EEENS6_IJNS7_ILi1EEESI_SI_EEESC_SE_Li128ELb1ELb1ELb1ELb0EEENS1_36VarlenDynamicPersistentTileSchedulerILi128ELi80ELi128ELi128ELb1ELb1ELb0ELb1ELb1ELb1EEEEEEEEEvNT_6ParamsE)
        /*0050*/ 	.word	0x000000ff


	//----- nvinfo : EIATTR_FRAME_SIZE
	.align		4
.L_24:
        /*0054*/ 	.byte	0x04, 0x11
        /*0056*/ 	.short	(.L_26 - .L_25)
	.align		4
.L_25:
        /*0058*/ 	.word	index@($__internal_21_$__cuda_sm70_votesync_ballot)
        /*005c*/ 	.word	0x00000000


	//----- nvinfo : EIATTR_FRAME_SIZE
	.align		4
.L_26:
        /*0060*/ 	.byte	0x04, 0x11
        /*0062*/ 	.short	(.L_28 - .L_27)
	.align		4
.L_27:
        /*0064*/ 	.word	index@($__internal_20_$__cuda_sm70_shflsync_up_p)
        /*0068*/ 	.word	0x00000000


	//----- nvinfo : EIATTR_FRAME_SIZE
	.align		4
.L_28:
        /*006c*/ 	.byte	0x04, 0x11
        /*006e*/ 	.short	(.L_30 - .L_29)
	.align		4
.L_29:
        /*0070*/ 	.word	index@($__internal_19_$__cuda_sm70_shflsync_idx_p)
        /*0074*/ 	.word	0x00000000


	//----- nvinfo : EIATTR_FRAME_SIZE
	.align		4
.L_30:
        /*0078*/ 	.byte	0x04, 0x11
        /*007a*/ 	.short	(.L_32 - .L_31)
	.align		4
.L_31:
        /*007c*/ 	.word	index@($__internal_18_$__cuda_sm70_shflsync_bfly_p)
        /*0080*/ 	.word	0x00000000


	//----- nvinfo : EIATTR_FRAME_SIZE
	.align		4
.L_32:
        /*0084*/ 	.byte	0x04, 0x11
        /*0086*/ 	.short	(.L_34 - .L_33)
	.align		4
.L_33:
        /*0088*/ 	.word	index@(_ZN7cutlass13device_kernelIN5flash19enable_sm80_to_sm89INS1_16FlashAttnFwdSm80INS1_25CollectiveMainloopFwdSm80ILi4ELi1ELb0EN4cute5tupleIJNS5_1CILi128EEENS7_ILi80EEENS7_ILi64EEEEEELi64ENS_10bfloat16_tEfNS_4arch4Sm80ELb1ELb0ELb0ELb1ELb0ELb0ELb1ELb1EEENS1_21CollectiveEpilogueFwdINS6_IJS8_SA_S9_EEENS6_IJNS7_ILi1EEESI_SI_EEESC_SE_Li128ELb1ELb1ELb1ELb0EEENS1_36VarlenDynamicPersistentTileSchedulerILi128ELi80ELi128ELi128ELb1ELb1ELb0ELb1ELb1ELb1EEEEEEEEEvNT_6ParamsE)
        /*008c*/ 	.word	0x000000a0


	//----- nvinfo : EIATTR_REGCOUNT
	.align		4
.L_34:
        /*0090*/ 	.byte	0x04, 0x2f
        /*0092*/ 	.short	(.L_36 - .L_35)
	.align		4
.L_35:
        /*0094*/ 	.word	index@(_ZN7cutlass13device_kernelIN5flash19enable_sm80_to_sm89INS1_16FlashAttnFwdSm80INS1_25CollectiveMainloopFwdSm80ILi4ELi1ELb0EN4cute5tupleIJNS5_1CILi128EEENS7_ILi112EEENS7_ILi64EEEEEELi64ENS_10bfloat16_tEfNS_4arch4Sm80ELb1ELb0ELb0ELb0ELb0ELb0ELb1ELb1EEENS1_21CollectiveEpilogueFwdINS6_IJS8_SA_S9_EEENS6_IJNS7_ILi1EEESI_SI_EEESC_SE_Li128ELb0ELb1ELb1ELb0EEENS1_30DynamicPersistentTileSchedulerILi128ELi128ELb1ELb1ELb0EEEEEEEEEvNT_6ParamsE)
        /*0098*/ 	.word	0x000000ff


	//----- nvinfo : EIATTR_FRAME_SIZE
	.align		4
.L_36:
        /*009c*/ 	.byte	0x04, 0x11
        /*009e*/ 	.short	(.L_38 - .L_37)
	.align		4
.L_37:
        /*00a0*/ 	.word	index@($__internal_17_$__cuda_sm70_shflsync_idx_p)
        /*00a4*/ 	.word	0x00000000


	//----- nvinfo : EIATTR_FRAME_SIZE
	.align		4
.L_38:
        /*00a8*/ 	.byte	0x04, 0x11
        /*00aa*/ 	.short	(.L_40 - .L_39)
	.align		4
.L_39:
        /*00ac*/ 	.word	index@($__internal_16_$__cuda_sm70_shflsync_bfly_p)
        /*00b0*/ 	.word	0x00000000


	//----- nvinfo : EIATTR_FRAME_SIZE
	.align		4
.L_40:
        /*00b4*/ 	.byte	0x04, 0x11
        /*00b6*/ 	.short	(.L_42 - .L_41)
	.align		4
.L_41:
        /*00b8*/ 	.word	index@(_ZN7cutlass13device_kernelIN5flash19enable_sm80_to_sm89INS1_16FlashAttnFwdSm80INS1_25CollectiveMainloopFwdSm80ILi4ELi1ELb0EN4cute5tupleIJNS5_1CILi128EEENS7_ILi112EEENS7_ILi64EEEEEELi64ENS_10bfloat16_tEfNS_4arch4Sm80ELb1ELb0ELb0ELb0ELb0ELb0ELb1ELb1EEENS1_21CollectiveEpilogueFwdINS6_IJS8_SA_S9_EEENS6_IJNS7_ILi1EEESI_SI_EEESC_SE_Li128ELb0ELb1ELb1ELb0EEENS1_30DynamicPersistentTileSchedulerILi128ELi128ELb1ELb1ELb0EEEEEEEEEvNT_6ParamsE)
        /*00bc*/ 	.word	0x000000d8


	//----- nvinfo : EIATTR_REGCOUNT
	.align		4
.L_42:
        /*00c0*/ 	.byte	0x04, 0x2f
        /*00c2*/ 	.short	(.L_44 - .L_43)
	.align		4
.L_43:
        /*00c4*/ 	.word	index@(_ZN7cutlass13device_kernelIN5flash19enable_sm80_to_sm89INS1_16FlashAttnFwdSm80INS1_25CollectiveMainloopFwdSm80ILi4ELi1ELb0EN4cute5tupleIJNS5_1CILi128EEENS7_ILi80EEENS7_ILi64EEEEEELi64ENS_10bfloat16_tEfNS_4arch4Sm80ELb0ELb1ELb0ELb1ELb0ELb1ELb1ELb1EEENS1_21CollectiveEpilogueFwdINS6_IJS8_SA_S9_EEENS6_IJNS7_ILi1EEESI_SI_EEESC_SE_Li128ELb1ELb1ELb1ELb0EEENS1_36VarlenDynamicPersistentTileSchedulerILi128ELi80ELi128ELi128ELb1ELb1ELb0ELb1ELb0ELb1EEEEEEEEEvNT_6ParamsE)
        /*00c8*/ 	.word	0x000000ff


	//----- nvinfo : EIATTR_FRAME_SIZE
	.align		4
.L_44:
        /*00cc*/ 	.byte	0x04, 0x11
        /*00ce*/ 	.short	(.L_46 - .L_45)
	.align		4
.L_45:
        /*00d0*/ 	.word	index@($__internal_15_$__cuda_sm70_votesync_ballot)
        /*00d4*/ 	.word	0x00000000


	//----- nvinfo : EIATTR_FRAME_SIZE
	.align		4
.L_46:
        /*00d8*/ 	.byte	0x04, 0x11
        /*00da*/ 	.short	(.L_48 - .L_47)
	.align		4
.L_47:
        /*00dc*/ 	.word	index@($__internal_14_$__cuda_sm70_shflsync_up_p)
        /*00e0*/ 	.word	0x00000000


	//----- nvinfo : EIATTR_FRAME_SIZE
	.align		4
.L_48:
        /*00e4*/ 	.byte	0x04, 0x11
        /*00e6*/ 	.short	(.L_50 - .L_49)
	.align		4
.L_49:
        /*00e8*/ 	.word	index@($__internal_13_$__cuda_sm70_shflsync_idx_p)
        /*00ec*/ 	.word	0x00000000


	//----- nvinfo : EIATTR_FRAME_SIZE
	.align		4
.L_50:
        /*00f0*/ 	.byte	0x04, 0x11
        /*00f2*/ 	.short	(.L_52 - .L_51)
	.align		4
.L_51:
        /*00f4*/ 	.word	index@($__internal_12_$__cuda_sm70_shflsync_bfly_p)
        /*00f8*/ 	.word	0x00000000


	//----- nvinfo : EIATTR_FRAME_SIZE
	.align		4
.L_52:
        /*00fc*/ 	.byte	0x04, 0x11
        /*00fe*/ 	.short	(.L_54 - .L_53)
	.align		4
.L_53:
        /*0100*/ 	.word	index@(_ZN7cutlass13device_kernelIN5flash19enable_sm80_to_sm89INS1_16FlashAttnFwdSm80INS1_25CollectiveMainloopFwdSm80ILi4ELi1ELb0EN4cute5tupleIJNS5_1CILi128EEENS7_ILi80EEENS7_ILi64EEEEEELi64ENS_10bfloat16_tEfNS_4arch4Sm80ELb0ELb1ELb0ELb1ELb0ELb1ELb1ELb1EEENS1_21CollectiveEpilogueFwdINS6_IJS8_SA_S9_EEENS6_IJNS7_ILi1EEESI_SI_EEESC_SE_Li128ELb1ELb1ELb1ELb0EEENS1_36VarlenDynamicPersistentTileSchedulerILi128ELi80ELi128ELi128ELb1ELb1ELb0ELb1ELb0ELb1EEEEEEEEEvNT_6ParamsE)
        /*0104*/ 	.word	0x00000068


	//----- nvinfo : EIATTR_REGCOUNT
	.align		4
.L_54:
        /*0108*/ 	.byte	0x04, 0x2f
        /*010a*/ 	.short	(.L_56 - .L_55)
	.align		4
.L_55:
        /*010c*/ 	.word	index@(_ZN7cutlass13device_kernelIN5flash19enable_sm80_to_sm89INS1_16FlashAttnFwdSm80INS1_25CollectiveMainloopFwdSm80ILi4ELi1ELb0EN4cute5tupleIJNS5_1CILi128EEENS7_ILi80EEENS7_ILi64EEEEEELi64ENS_10bfloat16_tEfNS_4arch4Sm80ELb0ELb1ELb0ELb1ELb0ELb0ELb1ELb1EEENS1_21CollectiveEpilogueFwdINS6_IJS8_SA_S9_EEENS6_IJNS7_ILi1EEESI_SI_EEESC_SE_Li128ELb1ELb1ELb1ELb0EEENS1_36VarlenDynamicPersistentTileSchedulerILi128ELi80ELi128ELi128ELb1ELb1ELb0ELb1ELb0ELb1EEEEEEEEEvNT_6ParamsE)
        /*0110*/ 	.word	0x000000ff


	//----- nvinfo : EIATTR_FRAME_SIZE
	.align		4
.L_56:
        /*0114*/ 	.byte	0x04, 0x11
        /*0116*/ 	.short	(.L_58 - .L_57)
	.align		4
.L_57:
        /*0118*/ 	.word	index@($__internal_11_$__cuda_sm70_votesync_ballot)
        /*011c*/ 	.word	0x00000000


	//----- nvinfo : EIATTR_FRAME_SIZE
	.align		4
.L_58:
        /*0120*/ 	.byte	0x04, 0x11
        /*0122*/ 	.short	(.L_60 - .L_59)
	.align		4
.L_59:
        /*0124*/ 	.word	index@($__internal_10_$__cuda_sm70_shflsync_up_p)
        /*0128*/ 	.word	0x00000000


	//----- nvinfo : EIATTR_FRAME_SIZE
	.align		4
.L_60:
        /*012c*/ 	.byte	0x04, 0x11
        /*012e*/ 	.short	(.L_62 - .L_61)
	.align		4
.L_61:
        /*0130*/ 	.word	index@($__internal_9_$__cuda_sm70_shflsync_idx_p)
        /*0134*/ 	.word	0x00000000


	//----- nvinfo : EIATTR_FRAME_SIZE
	.align		4
.L_62:
        /*0138*/ 	.byte	0x04, 0x11
        /*013a*/ 	.short	(.L_64 - .L_63)
	.align		4
.L_63:
        /*013c*/ 	.word	index@($__internal_8_$__cuda_sm70_shflsync_bfly_p)
        /*0140*/ 	.word	0x00000000


	//----- nvinfo : EIATTR_FRAME_SIZE
	.align		4
.L_64:
        /*0144*/ 	.byte	0x04, 0x11
        /*0146*/ 	.short	(.L_66 - .L_65)
	.align		4
.L_65:
        /*0148*/ 	.word	index@(_ZN7cutlass13device_kernelIN5flash19enable_sm80_to_sm89INS1_16FlashAttnFwdSm80INS1_25CollectiveMainloopFwdSm80ILi4ELi1ELb0EN4cute5tupleIJNS5_1CILi128EEENS7_ILi80EEENS7_ILi64EEEEEELi64ENS_10bfloat16_tEfNS_4arch4Sm80ELb0ELb1ELb0ELb1ELb0ELb0ELb1ELb1EEENS1_21CollectiveEpilogueFwdINS6_IJS8_SA_S9_EEENS6_IJNS7_ILi1EEESI_SI_EEESC_SE_Li128ELb1ELb1ELb1ELb0EEENS1_36VarlenDynamicPersistentTileSchedulerILi128ELi80ELi128ELi128ELb1ELb1ELb0ELb1ELb0ELb1EEEEEEEEEvNT_6ParamsE)
        /*014c*/ 	.word	0x00000088


	//----- nvinfo : EIATTR_REGCOUNT
	.align		4
.L_66:
        /*0150*/ 	.byte	0x04, 0x2f
        /*0152*/ 	.short	(.L_68 - .L_67)
	.align		4
.L_67:
        /*0154*/ 	.word	index@(_ZN7cutlass13device_kernelIN5flash19enable_sm80_to_sm89INS1_16FlashAttnFwdSm80INS1_25CollectiveMainloopFwdSm80ILi4ELi1ELb0EN4cute5tupleIJNS5_1CILi128EEENS7_ILi96EEENS7_ILi64EEEEEELi64ENS_10bfloat16_tEfNS_4arch4Sm80ELb0ELb1ELb0ELb0ELb0ELb0ELb1ELb1EEENS1_21CollectiveEpilogueFwdINS6_IJS8_SA_S9_EEENS6_IJNS7_ILi1EEESI_SI_EEESC_SE_Li128ELb0ELb1ELb1ELb0EEENS1_19SingleTileSchedulerILb0ELb1ELb1ELi128EEEEEEEEEvNT_6ParamsE)
        /*0158*/ 	.word	0x000000ff


	//----- nvinfo : EIATTR_FRAME_SIZE
	.align		4
.L_68:
        /*015c*/ 	.byte	0x04, 0x11
        /*015e*/ 	.short	(.L_70 - .L_69)
	.align		4
.L_69:
        /*0160*/ 	.word	index@(_ZN7cutlass13device_kernelIN5flash19enable_sm80_to_sm89INS1_16FlashAttnFwdSm80INS1_25CollectiveMainloopFwdSm80ILi4ELi1ELb0EN4cute5tupleIJNS5_1CILi128EEENS7_ILi96EEENS7_ILi64EEEEEELi64ENS_10bfloat16_tEfNS_4arch4Sm80ELb0ELb1ELb0ELb0ELb0ELb0ELb1ELb1EEENS1_21CollectiveEpilogueFwdINS6_IJS8_SA_S9_EEENS6_IJNS7_ILi1EEESI_SI_EEESC_SE_Li128ELb0ELb1ELb1ELb0EEENS1_19SingleTileSchedulerILb0ELb1ELb1ELi128EEEEEEEEEvNT_6ParamsE)
        /*0164*/ 	.word	0x00000050


	//----- nvinfo : EIATTR_REGCOUNT
	.align		4
.L_70:
        /*0168*/ 	.byte	0x04, 0x2f
        /*016a*/ 	.short	(.L_72 - .L_71)
	.align		4
.L_71:
        /*016c*/ 	.word	index@(_ZN7cutlass13device_kernelIN5flash19enable_sm80_to_sm89INS1_16FlashAttnFwdSm80INS1_25CollectiveMainloopFwdSm80ILi4ELi1ELb0EN4cute5tupleIJNS5_1CILi128EEENS7_ILi80EEENS7_ILi64EEEEEELi64ENS_10bfloat16_tEfNS_4arch4Sm80ELb0ELb0ELb0ELb1ELb0ELb1ELb1ELb1EEENS1_21CollectiveEpilogueFwdINS6_IJS8_SA_S9_EEENS6_IJNS7_ILi1EEESI_SI_EEESC_SE_Li128ELb1ELb1ELb1ELb0EEENS1_36VarlenDynamicPersistentTileSchedulerILi128ELi80ELi128ELi128ELb1ELb1ELb0ELb0ELb1ELb1EEEEEEEEEvNT_6ParamsE)
        /*0170*/ 	.word	0x000000ff


	//----- nvinfo : EIATTR_FRAME_SIZE
	.align		4
.L_72:
        /*0174*/ 	.byte	0x04, 0x11
        /*0176*/ 	.short	(.L_74 - .L_73)
	.align		4
.L_73:
        /*0178*/ 	.word	index@($__internal_7_$__cuda_sm70_votesync_ballot)
        /*017c*/ 	.word	0x00000000


	//----- nvinfo : EIATTR_FRAME_SIZE
	.align		4
.L_74:
        /*0180*/ 	.byte	0x04, 0x11
        /*0182*/ 	.short	(.L_76 - .L_75)
	.align		4
.L_75:
        /*0184*/ 	.word	index@($__internal_6_$__cuda_sm70_shflsync_up_p)
        /*0188*/ 	.word	0x00000000


	//----- nvinfo : EIATTR_FRAME_SIZE
	.align		4
.L_76:
        /*018c*/ 	.byte	0x04, 0x11
        /*018e*/ 	.short	(.L_78 - .L_77)
	.align		4
.L_77:
        /*0190*/ 	.word	index@($__internal_5_$__cuda_sm70_shflsync_idx_p)
        /*0194*/ 	.word	0x00000000


	//----- nvinfo : EIATTR_FRAME_SIZE
	.align		4
.L_78:
        /*0198*/ 	.byte	0x04, 0x11
        /*019a*/ 	.short	(.L_80 - .L_79)
	.align		4
.L_79:
        /*019c*/ 	.word	index@($__internal_4_$__cuda_sm70_shflsync_bfly_p)
        /*01a0*/ 	.word	0x00000000


	//----- nvinfo : EIATTR_FRAME_SIZE
	.align		4
.L_80:
        /*01a4*/ 	.byte	0x04, 0x11
        /*01a6*/ 	.short	(.L_82 - .L_81)
	.align		4
.L_81:
        /*01a8*/ 	.word	index@(_ZN7cutlass13device_kernelIN5flash19enable_sm80_to_sm89INS1_16FlashAttnFwdSm80INS1_25CollectiveMainloopFwdSm80ILi4ELi1ELb0EN4cute5tupleIJNS5_1CILi128EEENS7_ILi80EEENS7_ILi64EEEEEELi64ENS_10bfloat16_tEfNS_4arch4Sm80ELb0ELb0ELb0ELb1ELb0ELb1ELb1ELb1EEENS1_21CollectiveEpilogueFwdINS6_IJS8_SA_S9_EEENS6_IJNS7_ILi1EEESI_SI_EEESC_SE_Li128ELb1ELb1ELb1ELb0EEENS1_36VarlenDynamicPersistentTileSchedulerILi128ELi80ELi128ELi128ELb1ELb1ELb0ELb0ELb1ELb1EEEEEEEEEvNT_6ParamsE)
        /*01ac*/ 	.word	0x00000040


	//----- nvinfo : EIATTR_REGCOUNT
	.align		4
.L_82:
        /*01b0*/ 	.byte	0x04, 0x2f
        /*01b2*/ 	.short	(.L_84 - .L_83)
	.align		4
.L_83:
        /*01b4*/ 	.word	index@(_ZN7cutlass13device_kernelIN5flash19enable_sm80_to_sm89INS1_16FlashAttnFwdSm80INS1_25CollectiveMainloopFwdSm80ILi4ELi1ELb0EN4cute5tupleIJNS5_1CILi128EEENS7_ILi80EEENS7_ILi64EEEEEELi64ENS_10bfloat16_tEfNS_4arch4Sm80ELb0ELb0ELb0ELb1ELb0ELb0ELb1ELb1EEENS1_21CollectiveEpilogueFwdINS6_IJS8_SA_S9_EEENS6_IJNS7_ILi1EEESI_SI_EEESC_SE_Li128ELb1ELb1ELb1ELb0EEENS1_36VarlenDynamicPersistentTileSchedulerILi128ELi80ELi128ELi128ELb1ELb1ELb0ELb0ELb1ELb1EEEEEEEEEvNT_6ParamsE)
        /*01b8*/ 	.word	0x000000ff


	//----- nvinfo : EIATTR_FRAME_SIZE
	.align		4
.L_84:
        /*01bc*/ 	.byte	0x04, 0x11
        /*01be*/ 	.short	(.L_86 - .L_85)
	.align		4
.L_85:
        /*01c0*/ 	.word	index@($__internal_3_$__cuda_sm70_votesync_ballot)
        /*01c4*/ 	.word	0x00000000


	//----- nvinfo : EIATTR_FRAME_SIZE
	.align		4
.L_86:
        /*01c8*/ 	.byte	0x04, 0x11
        /*01ca*/ 	.short	(.L_88 - .L_87)
	.align		4
.L_87:
        /*01cc*/ 	.word	index@($__internal_2_$__cuda_sm70_shflsync_up_p)
        /*01d0*/ 	.word	0x00000000


	//----- nvinfo : EIATTR_FRAME_SIZE
	.align		4
.L_88:
        /*01d4*/ 	.byte	0x04, 0x11
        /*01d6*/ 	.short	(.L_90 - .L_89)
	.align		4
.L_89:
        /*01d8*/ 	.word	index@($__internal_1_$__cuda_sm70_shflsync_idx_p)
        /*01dc*/ 	.word	0x00000000


	//----- nvinfo : EIATTR_FRAME_SIZE
	.align		4
.L_90:
        /*01e0*/ 	.byte	0x04, 0x11
        /*01e2*/ 	.short	(.L_92 - .L_91)
	.align		4
.L_91:
        /*01e4*/ 	.word	index@($__internal_0_$__cuda_sm70_shflsync_bfly_p)
        /*01e8*/ 	.word	0x00000000


	//----- nvinfo : EIATTR_FRAME_SIZE
	.align		4
.L_92:
        /*01ec*/ 	.byte	0x04, 0x11
        /*01ee*/ 	.short	(.L_94 - .L_93)
	.align		4
.L_93:
        /*01f0*/ 	.word	index@(_ZN7cutlass13device_kernelIN5flash19enable_sm80_to_sm89INS1_16FlashAttnFwdSm80INS1_25CollectiveMainloopFwdSm80ILi4ELi1ELb0EN4cute5tupleIJNS5_1CILi128EEENS7_ILi80EEENS7_ILi64EEEEEELi64ENS_10bfloat16_tEfNS_4arch4Sm80ELb0ELb0ELb0ELb1ELb0ELb0ELb1ELb1EEENS1_21CollectiveEpilogueFwdINS6_IJS8_SA_S9_EEENS6_IJNS7_ILi1EEESI_SI_EEESC_SE_Li128ELb1ELb1ELb1ELb0EEENS1_36VarlenDynamicPersistentTileSchedulerILi128ELi80ELi128ELi128ELb1ELb1ELb0ELb0ELb1ELb1EEEEEEEEEvNT_6ParamsE)
        /*01f4*/ 	.word	0x00000058


	//----- nvinfo : EIATTR_REGCOUNT
	.align		4
.L_94:
        /*01f8*/ 	.byte	0x04, 0x2f
        /*01fa*/ 	.short	(.L_96 - .L_95)
	.align		4
.L_95:
        /*01fc*/ 	.word	index@(_ZN7cutlass13device_kernelIN5flash19enable_sm80_to_sm89INS1_16FlashAttnFwdSm80INS1_25CollectiveMainloopFwdSm80ILi4ELi1ELb0EN4cute5tupleIJNS5_1CILi128EEENS7_ILi112EEENS7_ILi64EEEEEELi64ENS_10bfloat16_tEfNS_4arch4Sm80ELb0ELb0ELb0ELb0ELb0ELb0ELb1ELb1EEENS1_21CollectiveEpilogueFwdINS6_IJS8_SA_S9_EEENS6_IJNS7_ILi1EEESI_SI_EEESC_SE_Li128ELb0ELb1ELb1ELb0EEENS1_19SingleTileSchedulerILb0ELb1ELb1ELi128EEEEEEEEEvNT_6ParamsE)
        /*0200*/ 	.word	0x000000ff


	//----- nvinfo : EIATTR_FRAME_SIZE
	.align		4
.L_96:
        /*0204*/ 	.byte	0x04, 0x11
        /*0206*/ 	.short	(.L_98 - .L_97)
	.align		4
.L_97:
        /*0208*/ 	.word	index@(_ZN7cutlass13device_kernelIN5flash19enable_sm80_to_sm89INS1_16FlashAttnFwdSm80INS1_25CollectiveMainloopFwdSm80ILi4ELi1ELb0EN4cute5tupleIJNS5_1CILi128EEENS7_ILi112EEENS7_ILi64EEEEEELi64ENS_10bfloat16_tEfNS_4arch4Sm80ELb0ELb0ELb0ELb0ELb0ELb0ELb1ELb1EEENS1_21CollectiveEpilogueFwdINS6_IJS8_SA_S9_EEENS6_IJNS7_ILi1EEESI_SI_EEESC_SE_Li128ELb0ELb1ELb1ELb0EEENS1_19SingleTileSchedulerILb0ELb1ELb1ELi128EEEEEEEEEvNT_6ParamsE)
        /*020c*/ 	.word	0x00000048


	//----- nvinfo : EIATTR_MIN_STACK_SIZE
	.align		4
.L_98:
        /*0210*/ 	.byte	0x04, 0x12
        /*0212*/ 	.short	(.L_100 - .L_99)
	.align		4
.L_99:
        /*0214*/ 	.word	index@(_ZN7cutlass13device_kernelIN5flash19enable_sm80_to_sm89INS1_16FlashAttnFwdSm80INS1_25CollectiveMainloopFwdSm80ILi4ELi1ELb0EN4cute5tupleIJNS5_1CILi128EEENS7_ILi112EEENS7_ILi64EEEEEELi64ENS_10bfloat16_tEfNS_4arch4Sm80ELb0ELb0ELb0ELb0ELb0ELb0ELb1ELb1EEENS1_21CollectiveEpilogueFwdINS6_IJS8_SA_S9_EEENS6_IJNS7_ILi1EEESI_SI_EEESC_SE_Li128ELb0ELb1ELb1ELb0EEENS1_19SingleTileSchedulerILb0ELb1ELb1ELi128EEEEEEEEEvNT_6ParamsE)
        /*0218*/ 	.word	0x00000048


	//----- nvinfo : EIATTR_MIN_STACK_SIZE
	.align		4
.L_100:
        /*021c*/ 	.byte	0x04, 0x12
        /*021e*/ 	.short	(.L_102 - .L_101)
	.align		4
.L_101:
        /*0220*/ 	.word	index@(_ZN7cutlass13device_kernelIN5flash19enable_sm80_to_sm89INS1_16FlashAttnFwdSm80INS1_25CollectiveMainloopFwdSm80ILi4ELi1ELb0EN4cute5tupleIJNS5_1CILi128EEENS7_ILi80EEENS7_ILi64EEEEEELi64ENS_10bfloat16_tEfNS_4arch4Sm80ELb0ELb0ELb0ELb1ELb0ELb0ELb1ELb1EEENS1_21CollectiveEpilogueFwdINS6_IJS8_SA_S9_EEENS6_IJNS7_ILi1EEESI_SI_EEESC_SE_Li128ELb1ELb1ELb1ELb0EEENS1_36VarlenDynamicPersistentTileSchedulerILi128ELi80ELi128ELi128ELb1ELb1ELb0ELb0ELb1ELb1EEEEEEEEEvNT_6ParamsE)
        /*0224*/ 	.word	0x00000058


	//----- nvinfo : EIATTR_MIN_STACK_SIZE
	.align		4
.L_102:
        /*0228*/ 	.byte	0x04, 0x12
        /*022a*/ 	.short	(.L_104 - .L_103)
	.align		4
.L_103:
        /*022c*/ 	.word	index@(_ZN7cutlass13device_kernelIN5flash19enable_sm80_to_sm89INS1_16FlashAttnFwdSm80INS1_25CollectiveMainloopFwdSm80ILi4ELi1ELb0EN4cute5tupleIJNS5_1CILi128EEENS7_ILi80EEENS7_ILi64EEEEEELi64ENS_10bfloat16_tEfNS_4arch4Sm80ELb0ELb0ELb0ELb1ELb0ELb1ELb1ELb1EEENS1_21CollectiveEpilogueFwdINS6_IJS8_SA_S9_EEENS6_IJNS7_ILi1EEESI_SI_EEESC_SE_Li128ELb1ELb1ELb1ELb0EEENS1_36VarlenDynamicPersistentTileSchedulerILi128ELi80ELi128ELi128ELb1ELb1ELb0ELb0ELb1ELb1EEEEEEEEEvNT_6ParamsE)
        /*0230*/ 	.word	0x00000040


	//----- nvinfo : EIATTR_MIN_STACK_SIZE
	.align		4
.L_104:
        /*0234*/ 	.byte	0x04, 0x12
        /*0236*/ 	.short	(.L_106 - .L_105)
	.align		4
.L_105:
        /*0238*/ 	.word	index@(_ZN7cutlass13device_kernelIN5flash19enable_sm80_to_sm89INS1_16FlashAttnFwdSm80INS1_25CollectiveMainloopFwdSm80ILi4ELi1ELb0EN4cute5tupleIJNS5_1CILi128EEENS7_ILi96EEENS7_ILi64EEEEEELi64ENS_10bfloat16_tEfNS_4arch4Sm80ELb0ELb1ELb0ELb0ELb0ELb0ELb1ELb1EEENS1_21CollectiveEpilogueFwdINS6_IJS8_SA_S9_EEENS6_IJNS7_ILi1EEESI_SI_EEESC_SE_Li128ELb0ELb1ELb1ELb0EEENS1_19SingleTileSchedulerILb0ELb1ELb1ELi128EEEEEEEEEvNT_6ParamsE)
        /*023c*/ 	.word	0x00000050


	//----- nvinfo : EIATTR_MIN_STACK_SIZE
	.align		4
.L_106:
        /*0240*/ 	.byte	0x04, 0x12
        /*0242*/ 	.short	(.L_108 - .L_107)
	.align		4
.L_107:
        /*0244*/ 	.word	index@(_ZN7cutlass13device_kernelIN5flash19enable_sm80_to_sm89INS1_16FlashAttnFwdSm80INS1_25CollectiveMainloopFwdSm80ILi4ELi1ELb0EN4cute5tupleIJNS5_1CILi128EEENS7_ILi80EEENS7_ILi64EEEEEELi64ENS_10bfloat16_tEfNS_4arch4Sm80ELb0ELb1ELb0ELb1ELb0ELb0ELb1ELb1EEENS1_21CollectiveEpilogueFwdINS6_IJS8_SA_S9_EEENS6_IJNS7_ILi1EEESI_SI_EEESC_SE_Li128ELb1ELb1ELb1ELb0EEENS1_36VarlenDynamicPersistentTileSchedulerILi128ELi80ELi128ELi128ELb1ELb1ELb0ELb1ELb0ELb1EEEEEEEEEvNT_6ParamsE)
        /*0248*/ 	.word	0x00000088


	//----- nvinfo : EIATTR_MIN_STACK_SIZE
	.align		4
.L_108:
        /*024c*/ 	.byte	0x04, 0x12
        /*024e*/ 	.short	(.L_110 - .L_109)
	.align		4
.L_109:
        /*0250*/ 	.word	index@(_ZN7cutlass13device_kernelIN5flash19enable_sm80_to_sm89INS1_16FlashAttnFwdSm80INS1_25CollectiveMainloopFwdSm80ILi4ELi1ELb0EN4cute5tupleIJNS5_1CILi128EEENS7_ILi80EEENS7_ILi64EEEEEELi64ENS_10bfloat16_tEfNS_4arch4Sm80ELb0ELb1ELb0ELb1ELb0ELb1ELb1ELb1EEENS1_21CollectiveEpilogueFwdINS6_IJS8_SA_S9_EEENS6_IJNS7_ILi1EEESI_SI_EEESC_SE_Li128ELb1ELb1ELb1ELb0EEENS1_36VarlenDynamicPersistentTileSchedulerILi128ELi80ELi128ELi128ELb1ELb1ELb0ELb1ELb0ELb1EEEEEEEEEvNT_6ParamsE)
        /*0254*/ 	.word	0x00000068


	//----- nvinfo : EIATTR_MIN_STACK_SIZE
	.align		4
.L_110:
        /*0258*/ 	.byte	0x04, 0x12
        /*025a*/ 	.short	(.L_112 - .L_111)
	.align		4
.L_111:
        /*025c*/ 	.word	index@(_ZN7cutlass13device_kernelIN5flash19enable_sm80_to_sm89INS1_16FlashAttnFwdSm80INS1_25CollectiveMainloopFwdSm80ILi4ELi1ELb0EN4cute5tupleIJNS5_1CILi128EEENS7_ILi112EEENS7_ILi64EEEEEELi64ENS_10bfloat16_tEfNS_4arch4Sm80ELb1ELb0ELb0ELb0ELb0ELb0ELb1ELb1EEENS1_21CollectiveEpilogueFwdINS6_IJS8_SA_S9_EEENS6_IJNS7_ILi1EEESI_SI_EEESC_SE_Li128ELb0ELb1ELb1ELb0EEENS1_30DynamicPersistentTileSchedulerILi128ELi128ELb1ELb1ELb0EEEEEEEEEvNT_6ParamsE)
        /*0260*/ 	.word	0x000000d8


	//----- nvinfo : EIATTR_MIN_STACK_SIZE
	.align		4
.L_112:
        /*0264*/ 	.byte	0x04, 0x12
        /*0266*/ 	.short	(.L_114 - .L_113)
	.align		4
.L_113:
        /*0268*/ 	.word	index@(_ZN7cutlass13device_kernelIN5flash19enable_sm80_to_sm89INS1_16FlashAttnFwdSm80INS1_25CollectiveMainloopFwdSm80ILi4ELi1ELb0EN4cute5tupleIJNS5_1CILi128EEENS7_ILi80EEENS7_ILi64EEEEEELi64ENS_10bfloat16_tEfNS_4arch4Sm80ELb1ELb0ELb0ELb1ELb0ELb0ELb1ELb1EEENS1_21CollectiveEpilogueFwdINS6_IJS8_SA_S9_EEENS6_IJNS7_ILi1EEESI_SI_EEESC_SE_Li128ELb1ELb1ELb1ELb0EEENS1_36VarlenDynamicPersistentTileSchedulerILi128ELi80ELi128ELi128ELb1ELb1ELb0ELb1ELb1ELb1EEEEEEEEEvNT_6ParamsE)
        /*026c*/ 	.word	0x000000a0


	//----- nvinfo : EIATTR_MIN_STACK_SIZE
	.align		4
.L_114:
        /*0270*/ 	.byte	0x04, 0x12
        /*0272*/ 	.short	(.L_116 - .L_115)
	.align		4
.L_115:
        /*0274*/ 	.word	index@(_ZN7cutlass13device_kernelIN5flash19enable_sm80_to_sm89INS1_16FlashAttnFwdSm80INS1_25CollectiveMainloopFwdSm80ILi4ELi1ELb0EN4cute5tupleIJNS5_1CILi128EEENS7_ILi80EEENS7_ILi64EEEEEELi64ENS_10bfloat16_tEfNS_4arch4Sm80ELb1ELb0ELb0ELb1ELb0ELb1ELb1ELb1EEENS1_21CollectiveEpilogueFwdINS6_IJS8_SA_S9_EEENS6_IJNS7_ILi1EEESI_SI_EEESC_SE_Li128ELb1ELb1ELb1ELb0EEENS1_36VarlenDynamicPersistentTileSchedulerILi128ELi80ELi128ELi128ELb1ELb1ELb0ELb1ELb1ELb1EEEEEEEEEvNT_6ParamsE)
        /*0278*/ 	.word	0x00000068
.L_116:


//--------------------- .nv.info._ZN7cutlass13device_kernelIN5flash19enable_sm80_to_sm89INS1_16FlashAttnFwdSm80INS1_25CollectiveMainloopFwdSm80ILi4ELi1ELb0EN4cute5tupleIJNS5_1CILi128EEENS7_ILi112EEENS7_ILi64EEEEEELi64ENS_10bfloat16_tEfNS_4arch4Sm80ELb0ELb0ELb0ELb0ELb0ELb0ELb1ELb1EEENS1_21CollectiveEpilogueFwdINS6_IJS8_SA_S9_EEENS6_IJNS7_ILi1EEESI_SI_EEESC_SE_Li128ELb0ELb1ELb1ELb0EEENS1_19SingleTileSchedulerILb0ELb1ELb1ELi128EEEEEEEEEvNT_6ParamsE --------------------------
	.section	.nv.info._ZN7cutlass13device_kernelIN5flash19enable_sm80_to_sm89INS1_16FlashAttnFwdSm80INS1_25CollectiveMainloopFwdSm80ILi4ELi1ELb0EN4cute5tupleIJNS5_1CILi128EEENS7_ILi112EEENS7_ILi64EEEEEELi64ENS_10bfloat16_tEfNS_4arch4Sm80ELb0ELb0ELb0ELb0ELb0ELb0ELb1ELb1EEENS1_21CollectiveEpilogueFwdINS6_IJS8_SA_S9_EEENS6_IJNS7_ILi1EEESI_SI_EEESC_SE_Li128ELb0ELb1ELb1ELb0EEENS1_19SingleTileSchedulerILb0ELb1ELb1ELi128EEEEEEEEEvNT_6ParamsE,"",@"SHT_CUDA_INFO"
	.sectionflags	@""
	.align	4


	//----- nvinfo : EIATTR_CUDA_API_VERSION
	.align		4
        /*0000*/ 	.byte	0x04, 0x37
        /*0002*/ 	.short	(.L_118 - .L_117)
.L_117:
        /*0004*/ 	.word	0x00000082


	//----- nvinfo : EIATTR_SW2861232_WAR
	.align		4
.L_118:
        /*0008*/ 	.byte	0x01, 0x35
	.zero		2


	//----- nvinfo : EIATTR_PARAM_CBANK
	.align		4
        /*000c*/ 	.byte	0x04, 0x0a
        /*000e*/ 	.short	(.L_120 - .L_119)
	.align		4
.L_119:
        /*0010*/ 	.word	index@(.nv.constant0._ZN7cutlass13device_kernelIN5flash19enable_sm80_to_sm89INS1_16FlashAttnFwdSm80INS1_25CollectiveMainloopFwdSm80ILi4ELi1ELb0EN4cute5tupleIJNS5_1CILi128EEENS7_ILi112EEENS7_ILi64EEEEEELi64ENS_10bfloat16_tEfNS_4arch4Sm80ELb0ELb0ELb0ELb0ELb0ELb0ELb1ELb1EEENS1_21CollectiveEpilogueFwdINS6_IJS8_SA_S9_EEENS6_IJNS7_ILi1EEESI_SI_EEESC_SE_Li128ELb0ELb1ELb1ELb0EEENS1_19SingleTileSchedulerILb0ELb1ELb1ELi128EEEEEEEEEvNT_6ParamsE)
        /*0014*/ 	.short	0x0160
        /*0016*/ 	.short	0x0418


	//----- nvinfo : EIATTR_CBANK_PARAM_SIZE
	.align		4
.L_120:
        /*0018*/ 	.byte	0x03, 0x19
        /*001a*/ 	.short	0x0418


	//----- nvinfo : EIATTR_KPARAM_INFO
	.align		4
        /*001c*/ 	.byte	0x04, 0x17
        /*001e*/ 	.short	(.L_122 - .L_121)
.L_121:
        /*0020*/ 	.word	0x00000000
        /*0024*/ 	.short	0x0000
        /*0026*/ 	.short	0x0000
        /*0028*/ 	.byte	0x00, 0xf0, 0x61, 0x10


	//----- nvinfo : EIATTR_MAXREG_COUNT
	.align		4
.L_122:
        /*002c*/ 	.byte	0x03, 0x1b
        /*002e*/ 	.short	0x00ff


	//----- nvinfo : EIATTR_NUM_BARRIERS
	.align		4
        /*0030*/ 	.byte	0x02, 0x4c
        /*0032*/ 	.byte	0x02
	.zero		1


	//----- nvinfo : EIATTR_ANNOTATIONS
	.align		4
        /*0034*/ 	.byte	0x04, 0x55
        /*0036*/ 	.short	(.L_124 - .L_123)


	//   ....[0]....
.L_123:
        /*0038*/ 	.word	0x00000001
        /*003c*/ 	.byte	0x90, 0x00, 0x00, 0x00, 0x01, 0x00, 0x00, 0x00, 0xf0, 0x00, 0x00, 0x00, 0x01, 0x00, 0x00, 0x00
        /* <DEDUP_REMOVED lines=18> */
        /*016c*/ 	.byte	0x80, 0xac, 0x00, 0x00, 0x01, 0x00, 0x00, 0x00, 0x30, 0xc1, 0x00, 0x00


	//----- nvinfo : EIATTR_MERCURY_ISA_VERSION
	.align		4
.L_124:
        /*0178*/ 	.byte	0x03, 0x5f
        /*017a*/ 	.short	0x0000


	//----- nvinfo : EIATTR_COOP_GROUP_MASK_REGIDS
	.align		4
        /*017c*/ 	.byte	0x04, 0x29
        /*017e*/ 	.short	(.L_126 - .L_125)


	//   ....[0]....
.L_125:
        /*0180*/ 	.word	0xffffffff


	//   ....[1]....
        /*0184*/ 	.word	0xffffffff


	//   ....[2]....
        /*0188*/ 	.word	0xffffffff


	//   ....[3]....
        /*018c*/ 	.word	0xffffffff


	//   ....[4]....
        /*0190*/ 	.word	0xffffffff


	//   ....[5]....
        /*0194*/ 	.word	0xffffffff


	//   ....[6]....
        /*0198*/ 	.word	0xffffffff


	//   ....[7]....
        /*019c*/ 	.word	0xffffffff


	//   ....[8]....
        /*01a0*/ 	.word	0xffffffff


	//   ....[9]....
        /*01a4*/ 	.word	0xffffffff


	//   ....[10]....
        /*01a8*/ 	.word	0xffffffff


	//   ....[11]....
        /*01ac*/ 	.word	0xffffffff


	//   ....[12]....
        /*01b0*/ 	.word	0xffffffff


	//   ....[13]....
        /*01b4*/ 	.word	0xffffffff


	//   ....[14]....
        /*01b8*/ 	.word	0xffffffff


	//   ....[15]....
        /*01bc*/ 	.word	0xffffffff


	//   ....[16]....
        /*01c0*/ 	.word	0xffffffff


	//   ....[17]....
        /*01c4*/ 	.word	0xffffffff


	//   ....[18]....
        /*01c8*/ 	.word	0xffffffff


	//   ....[19]....
        /*01cc*/ 	.word	0xffffffff


	//   ....[20]....
        /*01d0*/ 	.word	0xffffffff


	//   ....[21]....
        /*01d4*/ 	.word	0xffffffff


	//   ....[22]....
        /*01d8*/ 	.word	0xffffffff


	//   ....[23]....
        /*01dc*/ 	.word	0xffffffff


	//   ....[24]....
        /*01e0*/ 	.word	0xffffffff


	//   ....[25]....
        /*01e4*/ 	.word	0xffffffff


	//   ....[26]....
        /*01e8*/ 	.word	0xffffffff


	//   ....[27]....
        /*01ec*/ 	.word	0xffffffff


	//   ....[28]....
        /*01f0*/ 	.word	0xffffffff


	//   ....[29]....
        /*01f4*/ 	.word	0xffffffff


	//   ....[30]....
        /*01f8*/ 	.word	0xffffffff


	//   ....[31]....
        /*01fc*/ 	.word	0xffffffff


	//   ....[32]....
        /*0200*/ 	.word	0xffffffff


	//   ....[33]....
        /*0204*/ 	.word	0xffffffff


	//   ....[34]....
        /*0208*/ 	.word	0xffffffff


	//   ....[35]....
        /*020c*/ 	.word	0xffffffff


	//   ....[36]....
        /*0210*/ 	.word	0xffffffff


	//   ....[37]....
        /*0214*/ 	.word	0xffffffff


	//   ....[38]....
        /*0218*/ 	.word	0xffffffff


	//   ....[39]....
        /*021c*/ 	.word	0xffffffff


	//   ....[40]....
        /*0220*/ 	.word	0xffffffff


	//   ....[41]....
        /*0224*/ 	.word	0xffffffff


	//   ....[42]....
        /*0228*/ 	.word	0xffffffff


	//   ....[43]....
        /*022c*/ 	.word	0xffffffff


	//   ....[44]....
        /*0230*/ 	.word	0xffffffff


	//   ....[45]....
        /*0234*/ 	.word	0xffffffff


	//   ....[46]....
        /*0238*/ 	.word	0xffffffff


	//   ....[47]....
        /*023c*/ 	.word	0xffffffff


	//   ....[48]....
        /*0240*/ 	.word	0xffffffff


	//   ....[49]....
        /*0244*/ 	.word	0xffffffff


	//   ....[50]....
        /*0248*/ 	.word	0xffffffff


	//   ....[51]....
        /*024c*/ 	.word	0xffffffff


	//   ....[52]....
        /*0250*/ 	.word	0xffffffff


	//   ....[53]....
        /*0254*/ 	.word	0xffffffff


	//   ....[54]....
        /*0258*/ 	.word	0xffffffff


	//   ....[55]....
        /*025c*/ 	.word	0xffffffff


	//   ....[56]....
        /*0260*/ 	.word	0xffffffff


	//----- nvinfo : EIATTR_COOP_GROUP_INSTR_OFFSETS
	.align		4
.L_126:
        /*0264*/ 	.byte	0x04, 0x28
        /*0266*/ 	.short	(.L_128 - .L_127)


	//   ....[0]....
.L_127:
        /*0268*/ 	.word	0x00000060


	//   ....[1]....
        /*026c*/ 	.word	0x00000c00


	//   ....[2]....
        /*0270*/ 	.word	0x00000c20


	//   ....[3]....
        /*0274*/ 	.word	0x00000e40


	//   ....[4]....
        /*0278*/ 	.word	0x00000e70


	//   ....[5]....
        /*027c*/ 	.word	0x00000f00


	//   ....[6]....
        /*0280*/ 	.word	0x00000f30


	//   ....[7]....
        /*0284*/ 	.word	0x00000fc0


	//   ....[8]....
        /*0288*/ 	.word	0x00000ff0


	//   ....[9]....
        /*028c*/ 	.word	0x00001080


	//   ....[10]....
        /*0290*/ 	.word	0x000010b0


	//   ....[11]....
        /*0294*/ 	.word	0x00001140


	//   ....[12]....
        /*0298*/ 	.word	0x00001170


	//   ....[13]....
        /*029c*/ 	.word	0x00001200


	//   ....[14]....
        /*02a0*/ 	.word	0x00001230


	//   ....[15]....
        /*02a4*/ 	.word	0x000012b0


	//   ....[16]....
        /*02a8*/ 	.word	0x000012f0


	//   ....[17]....
        /*02ac*/ 	.word	0x000033c0


	//   ....[18]....
        /*02b0*/ 	.word	0x000034c0


	//   ....[19]....
        /*02b4*/ 	.word	0x00003940


	//   ....[20]....
        /*02b8*/ 	.word	0x000039f0


	//   ....[21]....
        /*02bc*/ 	.word	0x00003a40


	//   ....[22]....
        /*02c0*/ 	.word	0x00003aa0


	//   ....[23]....
        /*02c4*/ 	.word	0x00003be0


	//   ....[24]....
        /*02c8*/ 	.word	0x00003d30


	//   ....[25]....
        /*02cc*/ 	.word	0x000077e0


	//   ....[26]....
        /*02d0*/ 	.word	0x00007860


	//   ....[27]....
        /*02d4*/ 	.word	0x00007920


	//   ....[28]....
        /*02d8*/ 	.word	0x00007980


	//   ....[29]....
        /*02dc*/ 	.word	0x000079b0


	//   ....[30]....
        /*02e0*/ 	.word	0x00007a90


	//   ....[31]....
        /*02e4*/ 	.word	0x00007c10


	//   ....[32]....
        /*02e8*/ 	.word	0x00007f20


	//   ....[33]....
        /*02ec*/ 	.word	0x0000a570


	//   ....[34]....
        /*02f0*/ 	.word	0x0000a580


	//   ....[35]....
        /*02f4*/ 	.word	0x0000a590


	//   ....[36]....
        /*02f8*/ 	.word	0x0000a5b0


	//   ....[37]....
        /*02fc*/ 	.word	0x0000a5d0


	//   ....[38]....
        /*0300*/ 	.word	0x0000a5f0


	//   ....[39]....
        /*0304*/ 	.word	0x0000a600


	//   ....[40]....
        /*0308*/ 	.word	0x0000a630


	//   ....[41]....
        /*030c*/ 	.word	0x0000b200


	//   ....[42]....
        /*0310*/ 	.word	0x0000b250


	//   ....[43]....
        /*0314*/ 	.word	0x0000b280


	//   ....[44]....
        /*0318*/ 	.word	0x0000b2b0


	//   ....[45]....
        /*031c*/ 	.word	0x0000b2e0


	//   ....[46]....
        /*0320*/ 	.word	0x0000b310


	//   ....[47]....
        /*0324*/ 	.word	0x0000b340


	//   ....[48]....
        /*0328*/ 	.word	0x0000b360


	//   ....[49]....
        /*032c*/ 	.word	0x0000b380


	//   ....[50]....
        /*0330*/ 	.word	0x0000b390


	//   ....[51]....
        /*0334*/ 	.word	0x0000b740


	//   ....[52]....
        /*0338*/ 	.word	0x0000b760


	//   ....[53]....
        /*033c*/ 	.word	0x0000ba60


	//   ....[54]....
        /*0340*/ 	.word	0x0000ba80


	//   ....[55]....
        /*0344*/ 	.word	0x0000bd80


	//   ....[56]....
        /*0348*/ 	.word	0x0000bd90


	//----- nvinfo : EIATTR_EXIT_INSTR_OFFSETS
	.align		4
.L_128:
        /*034c*/ 	.byte	0x04, 0x1c
        /*034e*/ 	.short	(.L_130 - .L_129)


	//   ....[0]....
.L_129:
        /*0350*/ 	.word	0x000001b0


	//   ....[1]....
        /*0354*/ 	.word	0x0000bda0


	//   ....[2]....
        /*0358*/ 	.word	0x0000c040


	//   ....[3]....
        /*035c*/ 	.word	0x0000c090


	//   ....[4]....
        /*0360*/ 	.word	0x0000c0c0


	//   ....[5]....
        /*0364*/ 	.word	0x0000c120


	//   ....[6]....
        /*0368*/ 	.word	0x0000c380


	//----- nvinfo : EIATTR_CTAIDZ_USED
	.align		4
.L_130:
        /*036c*/ 	.byte	0x01, 0x04
	.zero		2


	//----- nvinfo : EIATTR_MAX_THREADS
	.align		4
        /*0370*/ 	.byte	0x04, 0x05
        /*0372*/ 	.short	(.L_132 - .L_131)
.L_131:
        /*0374*/ 	.word	0x00000080
        /*0378*/ 	.word	0x00000001
        /*037c*/ 	.word	0x00000001


	//----- nvinfo : EIATTR_CRS_STACK_SIZE
	.align		4
.L_132:
        /*0380*/ 	.byte	0x04, 0x1e
        /*0382*/ 	.short	(.L_134 - .L_133)
.L_133:
        /*0384*/ 	.word	0x00000000
.L_134:


//--------------------- .nv.info._ZN7cutlass13device_kernelIN5flash19enable_sm80_to_sm89INS1_16FlashAttnFwdSm80INS1_25CollectiveMainloopFwdSm80ILi4ELi1ELb0EN4cute5tupleIJNS5_1CILi128EEENS7_ILi80EEENS7_ILi64EEEEEELi64ENS_10bfloat16_tEfNS_4arch4Sm80ELb0ELb0ELb0ELb1ELb0ELb0ELb1ELb1EEENS1_21CollectiveEpilogueFwdINS6_IJS8_SA_S9_EEENS6_IJNS7_ILi1EEESI_SI_EEESC_SE_Li128ELb1ELb1ELb1ELb0EEENS1_36VarlenDynamicPersistentTileSchedulerILi128ELi80ELi128ELi128ELb1ELb1ELb0ELb0ELb1ELb1EEEEEEEEEvNT_6ParamsE --------------------------
	.section	.nv.info._ZN7cutlass13device_kernelIN5flash19enable_sm80_to_sm89INS1_16FlashAttnFwdSm80INS1_25CollectiveMainloopFwdSm80ILi4ELi1ELb0EN4cute5tupleIJNS5_1CILi128EEENS7_ILi80EEENS7_ILi64EEEEEELi64ENS_10bfloat16_tEfNS_4arch4Sm80ELb0ELb0ELb0ELb1ELb0ELb0ELb1ELb1EEENS1_21CollectiveEpilogueFwdINS6_IJS8_SA_S9_EEENS6_IJNS7_ILi1EEESI_SI_EEESC_SE_Li128ELb1ELb1ELb1ELb0EEENS1_36VarlenDynamicPersistentTileSchedulerILi128ELi80ELi128ELi128ELb1ELb1ELb0ELb0ELb1ELb1EEEEEEEEEvNT_6ParamsE,"",@"SHT_CUDA_INFO"
	.sectionflags	@""
	.align	4


	//----- nvinfo : EIATTR_CUDA_API_VERSION
	.align		4
        /*0000*/ 	.byte	0x04, 0x37
        /*0002*/ 	.short	(.L_136 - .L_135)
.L_135:
        /*0004*/ 	.word	0x00000082


	//----- nvinfo : EIATTR_SW2861232_WAR
	.align		4
.L_136:
        /*0008*/ 	.byte	0x01, 0x35
	.zero		2


	//----- nvinfo : EIATTR_PARAM_CBANK
	.align		4
        /*000c*/ 	.byte	0x04, 0x0a
        /*000e*/ 	.short	(.L_138 - .L_137)
	.align		4
.L_137:
        /*0010*/ 	.word	index@(.nv.constant0._ZN7cutlass13device_kernelIN5flash19enable_sm80_to_sm89INS1_16FlashAttnFwdSm80INS1_25CollectiveMainloopFwdSm80ILi4ELi1ELb0EN4cute5tupleIJNS5_1CILi128EEENS7_ILi80EEENS7_ILi64EEEEEELi64ENS_10bfloat16_tEfNS_4arch4Sm80ELb0ELb0ELb0ELb1ELb0ELb0ELb1ELb1EEENS1_21CollectiveEpilogueFwdINS6_IJS8_SA_S9_EEENS6_IJNS7_ILi1EEESI_SI_EEESC_SE_Li128ELb1ELb1ELb1ELb0EEENS1_36VarlenDynamicPersistentTileSchedulerILi128ELi80ELi128ELi128ELb1ELb1ELb0ELb0ELb1ELb1EEEEEEEEEvNT_6ParamsE)
        /*0014*/ 	.short	0x0160
        /*0016*/ 	.short	0x0438


	//----- nvinfo : EIATTR_CBANK_PARAM_SIZE
	.align		4
.L_138:
        /*0018*/ 	.byte	0x03, 0x19
        /*001a*/ 	.short	0x0438


	//----- nvinfo : EIATTR_KPARAM_INFO
	.align		4
        /*001c*/ 	.byte	0x04, 0x17
        /*001e*/ 	.short	(.L_140 - .L_139)
.L_139:
        /*0020*/ 	.word	0x00000000
        /*0024*/ 	.short	0x0000
        /*0026*/ 	.short	0x0000
        /*0028*/ 	.byte	0x00, 0xf0, 0xe1, 0x10


	//----- nvinfo : EIATTR_MAXREG_COUNT
	.align		4
.L_140:
        /*002c*/ 	.byte	0x03, 0x1b
        /*002e*/ 	.short	0x00ff


	//----- nvinfo : EIATTR_NUM_BARRIERS
	.align		4
        /*0030*/ 	.byte	0x02, 0x4c
        /*0032*/ 	.byte	0x06
	.zero		1


	//----- nvinfo : EIATTR_ANNOTATIONS
	.align		4
        /*0034*/ 	.byte	0x04, 0x55
        /*0036*/ 	.short	(.L_142 - .L_141)


	//   ....[0]....
.L_141:
        /* <DEDUP_REMOVED lines=28> */
        /*01ec*/ 	.byte	0xd0, 0xbe, 0x00, 0x00


	//----- nvinfo : EIATTR_MERCURY_ISA_VERSION
	.align		4
.L_142:
        /*01f0*/ 	.byte	0x03, 0x5f
        /*01f2*/ 	.short	0x0000


	//----- nvinfo : EIATTR_INT_WARP_WIDE_INSTR_OFFSETS
	.align		4
        /*01f4*/ 	.byte	0x04, 0x31
        /*01f6*/ 	.short	(.L_144 - .L_143)


	//   ....[0]....
.L_143:
        /*01f8*/ 	.word	0x000092e0


	//   ....[1]....
        /*01fc*/ 	.word	0x00009360


	//----- nvinfo : EIATTR_COOP_GROUP_MASK_REGIDS
	.align		4
.L_144:
        /*0200*/ 	.byte	0x04, 0x29
        /*0202*/ 	.short	(.L_146 - .L_145)


	//   ....[0]....
.L_145:
        /*0204*/ 	.word	0xffffffff


	//   ....[1]....
        /*0208*/ 	.word	0xffffffff


	//   ....[2]....
        /*020c*/ 	.word	0xffffffff


	//   ....[3]....
        /*0210*/ 	.word	0xffffffff


	//   ....[4]....
        /*0214*/ 	.word	0xffffffff


	//   ....[5]....
        /*0218*/ 	.word	0xffffffff


	//   ....[6]....
        /*021c*/ 	.word	0xffffffff


	//   ....[7]....
        /*0220*/ 	.word	0xffffffff


	//   ....[8]....
        /*0224*/ 	.word	0xffffffff


	//   ....[9]....
        /*0228*/ 	.word	0xffffffff


	//   ....[10]....
        /*022c*/ 	.word	0xffffffff


	//   ....[11]....
        /*0230*/ 	.word	0xffffffff


	//   ....[12]....
        /*0234*/ 	.word	0xffffffff


	//   ....[13]....
        /*0238*/ 	.word	0xffffffff


	//   ....[14]....
        /*023c*/ 	.word	0xffffffff


	//   ....[15]....
        /*0240*/ 	.word	0xffffffff


	//   ....[16]....
        /*0244*/ 	.word	0xffffffff


	//   ....[17]....
        /*0248*/ 	.word	0xffffffff


	//   ....[18]....
        /*024c*/ 	.word	0xffffffff


	//   ....[19]....
        /*0250*/ 	.word	0xffffffff


	//   ....[20]....
        /*0254*/ 	.word	0xffffffff


	//   ....[21]....
        /*0258*/ 	.word	0xffffffff


	//   ....[22]....
        /*025c*/ 	.word	0xffffffff


	//   ....[23]....
        /*0260*/ 	.word	0xffffffff


	//   ....[24]....
        /*0264*/ 	.word	0xffffffff


	//   ....[25]....
        /*0268*/ 	.word	0xffffffff


	//   ....[26]....
        /*026c*/ 	.word	0xffffffff


	//   ....[27]....
        /*0270*/ 	.word	0xffffffff


	//   ....[28]....
        /*0274*/ 	.word	0xffffffff


	//   ....[29]....
        /*0278*/ 	.word	0xffffffff


	//   ....[30]....
        /*027c*/ 	.word	0xffffffff


	//   ....[31]....
        /*0280*/ 	.word	0xffffffff


	//   ....[32]....
        /*0284*/ 	.word	0xffffffff


	//   ....[33]....
        /*0288*/ 	.word	0xffffffff


	//   ....[34]....
        /*028c*/ 	.word	0xffffffff


	//   ....[35]....
        /*0290*/ 	.word	0xffffffff


	//   ....[36]....
        /*0294*/ 	.word	0xffffffff


	//   ....[37]....
        /*0298*/ 	.word	0xffffffff


	//   ....[38]....
        /*029c*/ 	.word	0xffffffff


	//   ....[39]....
        /*02a0*/ 	.word	0xffffffff


	//   ....[40]....
        /*02a4*/ 	.word	0xffffffff


	//   ....[41]....
        /*02a8*/ 	.word	0xffffffff


	//   ....[42]....
        /*02ac*/ 	.word	0xffffffff


	//   ....[43]....
        /*02b0*/ 	.word	0xffffffff


	//   ....[44]....
        /*02b4*/ 	.word	0xffffffff


	//   ....[45]....
        /*02b8*/ 	.word	0xffffffff


	//   ....[46]....
        /*02bc*/ 	.word	0xffffffff


	//   ....[47]....
        /*02c0*/ 	.word	0xffffffff


	//   ....[48]....
        /*02c4*/ 	.word	0xffffffff


	//   ....[49]....
        /*02c8*/ 	.word	0xffffffff


	//   ....[50]....
        /*02cc*/ 	.word	0xffffffff


	//   ....[51]....
        /*02d0*/ 	.word	0xffffffff


	//   ....[52]....
        /*02d4*/ 	.word	0xffffffff


	//   ....[53]....
        /*02d8*/ 	.word	0xffffffff


	//   ....[54]....
        /*02dc*/ 	.word	0xffffffff


	//   ....[55]....
        /*02e0*/ 	.word	0xffffffff


	//   ....[56]....
        /*02e4*/ 	.word	0xffffffff


	//   ....[57]....
        /*02e8*/ 	.word	0xffffffff


	//   ....[58]....
        /*02ec*/ 	.word	0xffffffff


	//   ....[59]....
        /*02f0*/ 	.word	0xffffffff


	//   ....[60]....
        /*02f4*/ 	.word	0xffffffff


	//   ....[61]....
        /*02f8*/ 	.word	0xffffffff


	//   ....[62]....
        /*02fc*/ 	.word	0xffffffff


	//   ....[63]....
        /*0300*/ 	.word	0xffffffff


	//   ....[64]....
        /*0304*/ 	.word	0xffffffff


	//   ....[65]....
        /*0308*/ 	.word	0xffffffff


	//   ....[66]....
        /*030c*/ 	.word	0xffffffff


	//   ....[67]....
        /*0310*/ 	.word	0xffffffff


	//   ....[68]....
        /*0314*/ 	.word	0xffffffff


	//   ....[69]....
        /*0318*/ 	.word	0xffffffff


	//   ....[70]....
        /*031c*/ 	.word	0xffffffff


	//   ....[71]....
        /*0320*/ 	.word	0xffffffff


	//   ....[72]....
        /*0324*/ 	.word	0xffffffff


	//   ....[73]....
        /*0328*/ 	.word	0xffffffff


	//   ....[74]....
        /*032c*/ 	.word	0xffffffff


	//   ....[75]....
        /*0330*/ 	.word	0xffffffff


	//   ....[76]....
        /*0334*/ 	.word	0xffffffff


	//   ....[77]....
        /*0338*/ 	.word	0xffffffff


	//   ....[78]....
        /*033c*/ 	.word	0xffffffff


	//   ....[79]....
        /*0340*/ 	.word	0xffffffff


	//   ....[80]....
        /*0344*/ 	.word	0xffffffff


	//   ....[81]....
        /*0348*/ 	.word	0xffffffff


	//   ....[82]....
        /*034c*/ 	.word	0xffffffff


	//   ....[83]....
        /*0350*/ 	.word	0xffffffff


	//   ....[84]....
        /*0354*/ 	.word	0xffffffff


	//   ....[85]....
        /*0358*/ 	.word	0xffffffff


	//   ....[86]....
        /*035c*/ 	.word	0xffffffff


	//   ....[87]....
        /*0360*/ 	.word	0xffffffff


	//   ....[88]....
        /*0364*/ 	.word	0xffffffff


	//   ....[89]....
        /*0368*/ 	.word	0xffffffff


	//   ....[90]....
        /*036c*/ 	.word	0xffffffff


	//   ....[91]....
        /*0370*/ 	.word	0xffffffff


	//   ....[92]....
        /*0374*/ 	.word	0xffffffff


	//   ....[93]....
        /*0378*/ 	.word	0xffffffff


	//   ....[94]....
        /*037c*/ 	.word	0xffffffff


	//   ....[95]....
        /*0380*/ 	.word	0xffffffff


	//   ....[96]....
        /*0384*/ 	.word	0xffffffff


	//   ....[97]....
        /*0388*/ 	.word	0xffffffff


	//   ....[98]....
        /*038c*/ 	.word	0xffffffff


	//   ....[99]....
        /*0390*/ 	.word	0xffffffff


	//   ....[100]....
        /*0394*/ 	.word	0xffffffff


	//   ....[101]....
        /*0398*/ 	.word	0xffffffff


	//   ....[102]....
        /*039c*/ 	.word	0xffffffff


	//   ....[103]....
        /*03a0*/ 	.word	0xffffffff


	//   ....[104]....
        /*03a4*/ 	.word	0xffffffff


	//   ....[105]....
        /*03a8*/ 	.word	0xffffffff


	//   ....[106]....
        /*03ac*/ 	.word	0xffffffff


	//   ....[107]....
        /*03b0*/ 	.word	0xffffffff


	//   ....[108]....
        /*03b4*/ 	.word	0xffffffff


	//   ....[109]....
        /*03b8*/ 	.word	0xffffffff


	//   ....[110]....
        /*03bc*/ 	.word	0xffffffff


	//   ....[111]....
        /*03c0*/ 	.word	0xffffffff


	//   ....[112]....
        /*03c4*/ 	.word	0xffffffff


	//   ....[113]....
        /*03c8*/ 	.word	0xffffffff


	//   ....[114]....
        /*03cc*/ 	.word	0xffffffff


	//   ....[115]....
        /*03d0*/ 	.word	0xffffffff


	//   ....[116]....
        /*03d4*/ 	.word	0xffffffff


	//   ....[117]....
        /*03d8*/ 	.word	0xffffffff


	//   ....[118]....
        /*03dc*/ 	.word	0xffffffff


	//   ....[119]....
        /*03e0*/ 	.word	0xffffffff


	//   ....[120]....
        /*03e4*/ 	.word	0xffffffff


	//   ....[121]....
        /*03e8*/ 	.word	0xffffffff


	//   ....[122]....
        /*03ec*/ 	.word	0xffffffff


	//   ....[123]....
        /*03f0*/ 	.word	0xffffffff


	//   ....[124]....
        /*03f4*/ 	.word	0xffffffff


	//   ....[125]....
        /*03f8*/ 	.word	0xffffffff


	//   ....[126]....
        /*03fc*/ 	.word	0xffffffff


	//   ....[127]....
        /*0400*/ 	.word	0xffffffff


	//   ....[128]....
        /*0404*/ 	.word	0xffffffff


	//   ....[129]....
        /*0408*/ 	.word	0xffffffff


	//   ....[130]....
        /*040c*/ 	.word	0xffffffff


	//   ....[131]....
        /*0410*/ 	.word	0xffffffff


	//   ....[132]....
        /*0414*/ 	.word	0xffffffff


	//   ....[133]....
        /*0418*/ 	.word	0xffffffff


	//   ....[134]....
        /*041c*/ 	.word	0xffffffff


	//   ....[135]....
        /*0420*/ 	.word	0xffffffff


	//   ....[136]....
        /*0424*/ 	.word	0xffffffff


	//   ....[137]....
        /*0428*/ 	.word	0xffffffff


	//   ....[138]....
        /*042c*/ 	.word	0xffffffff


	//   ....[139]....
        /*0430*/ 	.word	0xffffffff


	//   ....[140]....
        /*0434*/ 	.word	0xffffffff


	//   ....[141]....
        /*0438*/ 	.word	0xffffffff


	//   ....[142]....
        /*043c*/ 	.word	0xffffffff


	//   ....[143]....
        /*0440*/ 	.word	0xffffffff


	//   ....[144]....
        /*0444*/ 	.word	0xffffffff


	//   ....[145]....
        /*0448*/ 	.word	0xffffffff


	//   ....[146]....
        /*044c*/ 	.word	0xffffffff


	//   ....[147]....
        /*0450*/ 	.word	0xffffffff


	//   ....[148]....
        /*0454*/ 	.word	0xffffffff


	//   ....[149]....
        /*0458*/ 	.word	0xffffffff


	//   ....[150]....
        /*045c*/ 	.word	0xffffffff


	//   ....[151]....
        /*0460*/ 	.word	0xffffffff


	//   ....[152]....
        /*0464*/ 	.word	0xffffffff


	//   ....[153]....
        /*0468*/ 	.word	0xffffffff


	//   ....[154]....
        /*046c*/ 	.word	0xffffffff


	//   ....[155]....
        /*0470*/ 	.word	0xffffffff


	//   ....[156]....
        /*0474*/ 	.word	0xffffffff


	//   ....[157]....
        /*0478*/ 	.word	0xffffffff


	//   ....[158]....
        /*047c*/ 	.word	0xffffffff


	//   ....[159]....
        /*0480*/ 	.word	0xffffffff


	//   ....[160]....
        /*0484*/ 	.word	0xffffffff


	//   ....[161]....
        /*0488*/ 	.word	0xffffffff


	//   ....[162]....
        /*048c*/ 	.word	0xffffffff


	//   ....[163]....
        /*0490*/ 	.word	0xffffffff


	//   ....[164]....
        /*0494*/ 	.word	0xffffffff


	//   ....[165]....
        /*0498*/ 	.word	0xffffffff


	//   ....[166]....
        /*049c*/ 	.word	0xffffffff


	//   ....[167]....
        /*04a0*/ 	.word	0xffffffff


	//   ....[168]....
        /*04a4*/ 	.word	0xffffffff


	//   ....[169]....
        /*04a8*/ 	.word	0xffffffff


	//   ....[170]....
        /*04ac*/ 	.word	0xffffffff


	//   ....[171]....
        /*04b0*/ 	.word	0xffffffff


	//   ....[172]....
        /*04b4*/ 	.word	0xffffffff


	//   ....[173]....
        /*04b8*/ 	.word	0xffffffff


	//   ....[174]....
        /*04bc*/ 	.word	0xffffffff


	//   ....[175]....
        /*04c0*/ 	.word	0xffffffff


	//   ....[176]....
        /*04c4*/ 	.word	0xffffffff


	//   ....[177]....
        /*04c8*/ 	.word	0xffffffff


	//   ....[178]....
        /*04cc*/ 	.word	0xffffffff


	//   ....[179]....
        /*04d0*/ 	.word	0xffffffff


	//   ....[180]....
        /*04d4*/ 	.word	0xffffffff


	//   ....[181]....
        /*04d8*/ 	.word	0xffffffff


	//   ....[182]....
        /*04dc*/ 	.word	0xffffffff


	//   ....[183]....
        /*04e0*/ 	.word	0xffffffff


	//   ....[184]....
        /*04e4*/ 	.word	0xffffffff


	//   ....[185]....
        /*04e8*/ 	.word	0xffffffff


	//   ....[186]....
        /*04ec*/ 	.word	0xffffffff


	//   ....[187]....
        /*04f0*/ 	.word	0xffffffff


	//   ....[188]....
        /*04f4*/ 	.word	0xffffffff


	//   ....[189]....
        /*04f8*/ 	.word	0xffffffff


	//   ....[190]....
        /*04fc*/ 	.word	0xffffffff


	//   ....[191]....
        /*0500*/ 	.word	0xffffffff


	//   ....[192]....
        /*0504*/ 	.word	0xffffffff


	//   ....[193]....
        /*0508*/ 	.word	0xffffffff


	//   ....[194]....
        /*050c*/ 	.word	0xffffffff


	//   ....[195]....
        /*0510*/ 	.word	0xffffffff


	//   ....[196]....
        /*0514*/ 	.word	0xffffffff


	//   ....[197]....
        /*0518*/ 	.word	0xffffffff


	//   ....[198]....
        /*051c*/ 	.word	0xffffffff


	//   ....[199]....
        /*0520*/ 	.word	0xffffffff


	//   ....[200]....
        /*0524*/ 	.word	0xffffffff


	//   ....[201]....
        /*0528*/ 	.word	0xffffffff


	//   ....[202]....
        /*052c*/ 	.word	0xffffffff


	//   ....[203]....
        /*0530*/ 	.word	0xffffffff


	//   ....[204]....
        /*0534*/ 	.word	0xffffffff


	//   ....[205]....
        /*0538*/ 	.word	0xffffffff


	//   ....[206]....
        /*053c*/ 	.word	0xffffffff


	//   ....[207]....
        /*0540*/ 	.word	0xffffffff


	//   ....[208]....
        /*0544*/ 	.word	0xffffffff


	//   ....[209]....
        /*0548*/ 	.word	0xffffffff


	//   ....[210]....
        /*054c*/ 	.word	0xffffffff


	//   ....[211]....
        /*0550*/ 	.word	0xffffffff


	//   ....[212]....
        /*0554*/ 	.word	0xffffffff


	//   ....[213]....
        /*0558*/ 	.word	0xffffffff


	//   ....[214]....
        /*055c*/ 	.word	0xffffffff


	//----- nvinfo : EIATTR_COOP_GROUP_INSTR_OFFSETS
	.align		4
.L_146:
        /*0560*/ 	.byte	0x04, 0x28
        /*0562*/ 	.short	(.L_148 - .L_147)


	//   ....[0]....
.L_147:
        /*0564*/ 	.word	0x00000050


	//   ....[1]....
        /*0568*/ 	.word	0x000001f0


	//   ....[2]....
        /*056c*/ 	.word	0x00000220


	//   ....[3]....
        /*0570*/ 	.word	0x00000250


	//   ....[4]....
        /*0574*/ 	.word	0x00000280


	//   ....[5]....
        /*0578*/ 	.word	0x000002b0


	//   ....[6]....
        /*057c*/ 	.word	0x000002e0


	//   ....[7]....
        /*0580*/ 	.word	0x00000450


	//   ....[8]....
        /*0584*/ 	.word	0x00000490


	//   ....[9]....
        /*0588*/ 	.word	0x000004c0


	//   ....[10]....
        /*058c*/ 	.word	0x000004f0


	//   ....[11]....
        /*0590*/ 	.word	0x00000520


	//   ....[12]....
        /*0594*/ 	.word	0x00000550


	//   ....[13]....
        /*0598*/ 	.word	0x000005e0


	//   ....[14]....
        /*059c*/ 	.word	0x00000610


	//   ....[15]....
        /*05a0*/ 	.word	0x00000630


	//   ....[16]....
        /*05a4*/ 	.word	0x00000690


	//   ....[17]....
        /*05a8*/ 	.word	0x00002180


	//   ....[18]....
        /*05ac*/ 	.word	0x000021a0


	//   ....[19]....
        /*05b0*/ 	.word	0x00002270


	//   ....[20]....
        /*05b4*/ 	.word	0x00002280


	//   ....[21]....
        /*05b8*/ 	.word	0x00002350


	//   ....[22]....
        /*05bc*/ 	.word	0x00002370


	//   ....[23]....
        /*05c0*/ 	.word	0x00002440


	//   ....[24]....
        /*05c4*/ 	.word	0x00002450


	//   ....[25]....
        /*05c8*/ 	.word	0x00002520


	//   ....[26]....
        /*05cc*/ 	.word	0x00002540


	//   ....[27]....
        /*05d0*/ 	.word	0x00002610


	//   ....[28]....
        /*05d4*/ 	.word	0x00002620


	//   ....[29]....
        /*05d8*/ 	.word	0x000026f0


	//   ....[30]....
        /*05dc*/ 	.word	0x00002710


	//   ....[31]....
        /*05e0*/ 	.word	0x000027e0


	//   ....[32]....
        /*05e4*/ 	.word	0x000027f0


	//   ....[33]....
        /*05e8*/ 	.word	0x000040f0


	//   ....[34]....
        /*05ec*/ 	.word	0x00004120


	//   ....[35]....
        /*05f0*/ 	.word	0x00004270


	//   ....[36]....
        /*05f4*/ 	.word	0x000042a0


	//   ....[37]....
        /*05f8*/ 	.word	0x000042d0


	//   ....[38]....
        /*05fc*/ 	.word	0x000043b0


	//   ....[39]....
        /*0600*/ 	.word	0x00004460


	//   ....[40]....
        /*0604*/ 	.word	0x00004510


	//   ....[41]....
        /*0608*/ 	.word	0x00006940


	//   ....[42]....
        /*060c*/ 	.word	0x00006a50


	//   ....[43]....
        /*0610*/ 	.word	0x00006aa0


	//   ....[44]....
        /*0614*/ 	.word	0x00006ad0


	//   ....[45]....
        /*0618*/ 	.word	0x00006b20


	//   ....[46]....
        /*061c*/ 	.word	0x00006bc0


	//   ....[47]....
        /*0620*/ 	.word	0x00006ca0


	//   ....[48]....
        /*0624*/ 	.word	0x000070d0


	//   ....[49]....
        /*0628*/ 	.word	0x00008b40


	//   ....[50]....
        /*062c*/ 	.word	0x00008b50


	//   ....[51]....
        /*0630*/ 	.word	0x00008b60


	//   ....[52]....
        /*0634*/ 	.word	0x00008b70


	//   ....[53]....
        /*0638*/ 	.word	0x00008ba0


	//   ....[54]....
        /*063c*/ 	.word	0x00008bc0


	//   ....[55]....
        /*0640*/ 	.word	0x00008be0


	//   ....[56]....
        /*0644*/ 	.word	0x00008bf0


	//   ....[57]....
        /*0648*/ 	.word	0x00009db0


	//   ....[58]....
        /*064c*/ 	.word	0x00009dc0


	//   ....[59]....
        /*0650*/ 	.word	0x00009dd0


	//   ....[60]....
        /*0654*/ 	.word	0x00009de0


	//   ....[61]....
        /*0658*/ 	.word	0x00009df0


	//   ....[62]....
        /*065c*/ 	.word	0x00009e00


	//   ....[63]....
        /*0660*/ 	.word	0x00009e10


	//   ....[64]....
        /*0664*/ 	.word	0x00009e20


	//   ....[65]....
        /*0668*/ 	.word	0x0000a210


	//   ....[66]....
        /*066c*/ 	.word	0x0000a230


	//   ....[67]....
        /*0670*/ 	.word	0x0000a2a0


	//   ....[68]....
        /*0674*/ 	.word	0x0000a2b0


	//   ....[69]....
        /*0678*/ 	.word	0x0000a320


	//   ....[70]....
        /*067c*/ 	.word	0x0000a340


	//   ....[71]....
        /*0680*/ 	.word	0x0000a3b0


	//   ....[72]....
        /*0684*/ 	.word	0x0000a3c0


	//   ....[73]....
        /*0688*/ 	.word	0x0000a430


	//   ....[74]....
        /*068c*/ 	.word	0x0000a450


	//   ....[75]....
        /*0690*/ 	.word	0x0000a4c0


	//   ....[76]....
        /*0694*/ 	.word	0x0000a4d0


	//   ....[77]....
        /*0698*/ 	.word	0x0000a540


	//   ....[78]....
        /*069c*/ 	.word	0x0000a560


	//   ....[79]....
        /*06a0*/ 	.word	0x0000a5d0


	//   ....[80]....
        /*06a4*/ 	.word	0x0000a5e0


	//   ....[81]....
        /*06a8*/ 	.word	0x0000a870


	//   ....[82]....
        /*06ac*/ 	.word	0x0000a890


	//   ....[83]....
        /*06b0*/ 	.word	0x0000abd0


	//   ....[84]....
        /*06b4*/ 	.word	0x0000abe0


	//   ....[85]....
        /*06b8*/ 	.word	0x0000ae40


	//   ....[86]....
        /*06bc*/ 	.word	0x0000ae60


	//   ....[87]....
        /*06c0*/ 	.word	0x0000b0c0


	//   ....[88]....
        /*06c4*/ 	.word	0x0000b0d0


	//   ....[89]....
        /*06c8*/ 	.word	0x0000ba90


	//   ....[90]....
        /*06cc*/ 	.word	0x0000bab0


	//   ....[91]....
        /*06d0*/ 	.word	0x0000bb20


	//   ....[92]....
        /*06d4*/ 	.word	0x0000bb30


	//   ....[93]....
        /*06d8*/ 	.word	0x0000bba0


	//   ....[94]....
        /*06dc*/ 	.word	0x0000bbc0


	//   ....[95]....
        /*06e0*/ 	.word	0x0000bc30


	//   ....[96]....
        /*06e4*/ 	.word	0x0000bc40


	//   ....[97]....
        /*06e8*/ 	.word	0x0000bcb0


	//   ....[98]....
        /*06ec*/ 	.word	0x0000bcd0


	//   ....[99]....
        /*06f0*/ 	.word	0x0000bd40


	//   ....[100]....
        /*06f4*/ 	.word	0x0000bd50


	//   ....[101]....
        /*06f8*/ 	.word	0x0000bdc0


	//   ....[102]....
        /*06fc*/ 	.word	0x0000bde0


	//   ....[103]....
        /*0700*/ 	.word	0x0000be50


	//   ....[104]....
        /*0704*/ 	.word	0x0000be60


	//   ....[105]....
        /*0708*/ 	.word	0x0000bf90


	//   ....[106]....
        /*070c*/ 	.word	0x0000bfb0


	//   ....[107]....
        /*0710*/ 	.word	0x0000c0d0


	//   ....[108]....
        /*0714*/ 	.word	0x0000c110


	//   ....[109]....
        /*0718*/ 	.word	0x0000c140


	//   ....[110]....
        /*071c*/ 	.word	0x0000c170


	//   ....[111]....
        /*0720*/ 	.word	0x0000c1a0


	//   ....[112]....
        /*0724*/ 	.word	0x0000c1d0


	//   ....[113]....
        /*0728*/ 	.word	0x0000c320


	//   ....[114]....
        /*072c*/ 	.word	0x0000c360


	//   ....[115]....
        /*0730*/ 	.word	0x0000c390


	//   ....[116]....
        /*0734*/ 	.word	0x0000c3c0


	//   ....[117]....
        /*0738*/ 	.word	0x0000c3f0


	//   ....[118]....
        /*073c*/ 	.word	0x0000c420


	//   ....[119]....
        /*0740*/ 	.word	0x0000c4b0


	//   ....[120]....
        /*0744*/ 	.word	0x0000c4e0


	//   ....[121]....
        /*0748*/ 	.word	0x0000c4f0


	//   ....[122]....
        /*074c*/ 	.word	0x0000c550


	//   ....[123]....
        /*0750*/ 	.word	0x0000ca90


	//   ....[124]....
        /*0754*/ 	.word	0x0000caf0


	//   ....[125]....
        /*0758*/ 	.word	0x0000cb40


	//   ....[126]....
        /*075c*/ 	.word	0x0000cb90


	//   ....[127]....
        /*0760*/ 	.word	0x0000cbe0


	//   ....[128]....
        /*0764*/ 	.word	0x0000cc50


	//   ....[129]....
        /*0768*/ 	.word	0x0000cca0


	//   ....[130]....
        /*076c*/ 	.word	0x0000cd00


	//   ....[131]....
        /*0770*/ 	.word	0x0000cd70


	//   ....[132]....
        /*0774*/ 	.word	0x0000cdd0


	//   ....[133]....
        /*0778*/ 	.word	0x0000ce40


	//   ....[134]....
        /*077c*/ 	.word	0x0000ceb0


	//   ....[135]....
        /*0780*/ 	.word	0x0000cf20


	//   ....[136]....
        /*0784*/ 	.word	0x0000cf80


	//   ....[137]....
        /*0788*/ 	.word	0x0000cff0


	//   ....[138]....
        /*078c*/ 	.word	0x0000d060


	//   ....[139]....
        /*0790*/ 	.word	0x0000d0d0


	//   ....[140]....
        /*0794*/ 	.word	0x0000d130


	//   ....[141]....
        /*0798*/ 	.word	0x0000d1a0


	//   ....[142]....
        /*079c*/ 	.word	0x0000d210


	//   ....[143]....
        /*07a0*/ 	.word	0x0000d280


	//   ....[144]....
        /*07a4*/ 	.word	0x0000d2e0


	//   ....[145]....
        /*07a8*/ 	.word	0x0000d350


	//   ....[146]....
        /*07ac*/ 	.word	0x0000d3c0


	//   ....[147]....
        /*07b0*/ 	.word	0x0000d430


	//   ....[148]....
        /*07b4*/ 	.word	0x0000d490


	//   ....[149]....
        /*07b8*/ 	.word	0x0000d510


	//   ....[150]....
        /*07bc*/ 	.word	0x0000d560


	//   ....[151]....
        /*07c0*/ 	.word	0x0000d5b0


	//   ....[152]....
        /*07c4*/ 	.word	0x0000d600


	//   ....[153]....
        /*07c8*/ 	.word	0x0000d650


	//   ....[154]....
        /*07cc*/ 	.word	0x0000d6a0


	//   ....[155]....
        /*07d0*/ 	.word	0x0000d6f0


	//   ....[156]....
        /*07d4*/ 	.word	0x0000d740


	//   ....[157]....
        /*07d8*/ 	.word	0x0000d7b0


	//   ....[158]....
        /*07dc*/ 	.word	0x0000d820


	//   ....[159]....
        /*07e0*/ 	.word	0x0000d890


	//   ....[160]....
        /*07e4*/ 	.word	0x0000d8f0


	//   ....[161]....
        /*07e8*/ 	.word	0x0000d960


	//   ....[162]....
        /*07ec*/ 	.word	0x0000d9d0


	//   ....[163]....
        /*07f0*/ 	.word	0x0000da40


	//   ....[164]....
        /*07f4*/ 	.word	0x0000daa0


	//   ....[165]....
        /*07f8*/ 	.word	0x0000db10


	//   ....[166]....
        /*07fc*/ 	.word	0x0000db80


	//   ....[167]....
        /*0800*/ 	.word	0x0000dbf0


	//   ....[168]....
        /*0804*/ 	.word	0x0000dc50


	//   ....[169]....
        /*0808*/ 	.word	0x0000dcc0


	//   ....[170]....
        /*080c*/ 	.word	0x0000dd30


	//   ....[171]....
        /*0810*/ 	.word	0x0000dda0


	//   ....[172]....
        /*0814*/ 	.word	0x0000de00


	//   ....[173]....
        /*0818*/ 	.word	0x0000de70


	//   ....[174]....
        /*081c*/ 	.word	0x0000dee0


	//   ....[175]....
        /*0820*/ 	.word	0x0000df50


	//   ....[176]....
        /*0824*/ 	.word	0x0000dfb0


	//   ....[177]....
        /*0828*/ 	.word	0x0000e020


	//   ....[178]....
        /*082c*/ 	.word	0x0000e090


	//   ....[179]....
        /*0830*/ 	.word	0x0000e100


	//   ....[180]....
        /*0834*/ 	.word	0x0000e160


	//   ....[181]....
        /*0838*/ 	.word	0x0000e1d0


	//   ....[182]....
        /*083c*/ 	.word	0x0000e240


	//   ....[183]....
        /*0840*/ 	.word	0x0000e2b0


	//   ....[184]....
        /*0844*/ 	.word	0x0000e310


	//   ....[185]....
        /*0848*/ 	.word	0x0000e380


	//   ....[186]....
        /*084c*/ 	.word	0x0000e3f0


	//   ....[187]....
        /*0850*/ 	.word	0x0000e460


	//   ....[188]....
        /*0854*/ 	.word	0x0000e4c0


	//   ....[189]....
        /*0858*/ 	.word	0x0000e530


	//   ....[190]....
        /*085c*/ 	.word	0x0000e5a0


	//   ....[191]....
        /*0860*/ 	.word	0x0000e610


	//   ....[192]....
        /*0864*/ 	.word	0x0000e670


	//   ....[193]....
        /*0868*/ 	.word	0x0000e6e0


	//   ....[194]....
        /*086c*/ 	.word	0x0000e750


	//   ....[195]....
        /*0870*/ 	.word	0x0000e7c0


	//   ....[196]....
        /*0874*/ 	.word	0x0000e820


	//   ....[197]....
        /*0878*/ 	.word	0x0000e890


	//   ....[198]....
        /*087c*/ 	.word	0x0000e900


	//   ....[199]....
        /*0880*/ 	.word	0x0000e950


	//   ....[200]....
        /*0884*/ 	.word	0x0000e990


	//   ....[201]....
        /*0888*/ 	.word	0x0000e9e0


	//   ....[202]....
        /*088c*/ 	.word	0x0000ea30


	//   ....[203]....
        /*0890*/ 	.word	0x0000ea80


	//   ....[204]....
        /*0894*/ 	.word	0x0000eaf0


	//   ....[205]....
        /*0898*/ 	.word	0x0000eb40


	//   ....[206]....
        /*089c*/ 	.word	0x0000eb90


	//   ....[207]....
        /*08a0*/ 	.word	0x0000ebe0


	//   ....[208]....
        /*08a4*/ 	.word	0x0000ec30


	//   ....[209]....
        /*08a8*/ 	.word	0x0000ec80


	//   ....[210]....
        /*08ac*/ 	.word	0x0000ecf0


	//   ....[211]....
        /*08b0*/ 	.word	0x0000ed40


	//   ....[212]....
        /*08b4*/ 	.word	0x0000eda0


	//   ....[213]....
        /*08b8*/ 	.word	0x0000ee00


	//   ....[214]....
        /*08bc*/ 	.word	0x0000ee60


	//----- nvinfo : EIATTR_EXIT_INSTR_OFFSETS
	.align		4
.L_148:
        /*08c0*/ 	.byte	0x04, 0x1c
        /*08c2*/ 	.short	(.L_150 - .L_149)


	//   ....[0]....
.L_149:
        /*08c4*/ 	.word	0x00000b50


	//   ....[1]....
        /*08c8*/ 	.word	0x0000ca50


	//----- nvinfo : EIATTR_MAX_THREADS
	.align		4
.L_150:
        /*08cc*/ 	.byte	0x04, 0x05
        /*08ce*/ 	.short	(.L_152 - .L_151)
.L_151:
        /*08d0*/ 	.word	0x00000080
        /*08d4*/ 	.word	0x00000001
        /*08d8*/ 	.word	0x00000001


	//----- nvinfo : EIATTR_CRS_STACK_SIZE
	.align		4
.L_152:
        /*08dc*/ 	.byte	0x04, 0x1e
        /*08de*/ 	.short	(.L_154 - .L_153)
.L_153:
        /*08e0*/ 	.word	0x00000000
.L_154:


//--------------------- .nv.info._ZN7cutlass13device_kernelIN5flash19enable_sm80_to_sm89INS1_16FlashAttnFwdSm80INS1_25CollectiveMainloopFwdSm80ILi4ELi1ELb0EN4cute5tupleIJNS5_1CILi128EEENS7_ILi80EEENS7_ILi64EEEEEELi64ENS_10bfloat16_tEfNS_4arch4Sm80ELb0ELb0ELb0ELb1ELb0ELb1ELb1ELb1EEENS1_21CollectiveEpilogueFwdINS6_IJS8_SA_S9_EEENS6_IJNS7_ILi1EEESI_SI_EEESC_SE_Li128ELb1ELb1ELb1ELb0EEENS1_36VarlenDynamicPersistentTileSchedulerILi128ELi80ELi128ELi128ELb1ELb1ELb0ELb0ELb1ELb1EEEEEEEEEvNT_6ParamsE --------------------------
	.section	.nv.info._ZN7cutlass13device_kernelIN5flash19enable_sm80_to_sm89INS1_16FlashAttnFwdSm80INS1_25CollectiveMainloopFwdSm80ILi4ELi1ELb0EN4cute5tupleIJNS5_1CILi128EEENS7_ILi80EEENS7_ILi64EEEEEELi64ENS_10bfloat16_tEfNS_4arch4Sm80ELb0ELb0ELb0ELb1ELb0ELb1ELb1ELb1EEENS1_21CollectiveEpilogueFwdINS6_IJS8_SA_S9_EEENS6_IJNS7_ILi1EEESI_SI_EEESC_SE_Li128ELb1ELb1ELb1ELb0EEENS1_36VarlenDynamicPersistentTileSchedulerILi128ELi80ELi128ELi128ELb1ELb1ELb0ELb0ELb1ELb1EEEEEEEEEvNT_6ParamsE,"",@"SHT_CUDA_INFO"
	.sectionflags	@""
	.align	4


	//----- nvinfo : EIATTR_CUDA_API_VERSION
	.align		4
        /*0000*/ 	.byte	0x04, 0x37
        /*0002*/ 	.short	(.L_156 - .L_155)
.L_155:
        /*0004*/ 	.word	0x00000082


	//----- nvinfo : EIATTR_SW2861232_WAR
	.align		4
.L_156:
        /*0008*/ 	.byte	0x01, 0x35
	.zero		2


	//----- nvinfo : EIATTR_PARAM_CBANK
	.align		4
        /*000c*/ 	.byte	0x04, 0x0a
        /*000e*/ 	.short	(.L_158 - .L_157)
	.align		4
.L_157:
        /*0010*/ 	.word	index@(.nv.constant0._ZN7cutlass13device_kernelIN5flash19enable_sm80_to_sm89INS1_16FlashAttnFwdSm80INS1_25CollectiveMainloopFwdSm80ILi4ELi1ELb0EN4cute5tupleIJNS5_1CILi128EEENS7_ILi80EEENS7_ILi64EEEEEELi64ENS_10bfloat16_tEfNS_4arch4Sm80ELb0ELb0ELb0ELb1ELb0ELb1ELb1ELb1EEENS1_21CollectiveEpilogueFwdINS6_IJS8_SA_S9_EEENS6_IJNS7_ILi1EEESI_SI_EEESC_SE_Li128ELb1ELb1ELb1ELb0EEENS1_36VarlenDynamicPersistentTileSchedulerILi128ELi80ELi128ELi128ELb1ELb1ELb0ELb0ELb1ELb1EEEEEEEEEvNT_6ParamsE)
        /*0014*/ 	.short	0x0160
        /*0016*/ 	.short	0x0438


	//----- nvinfo : EIATTR_CBANK_PARAM_SIZE
	.align		4
.L_158:
        /*0018*/ 	.byte	0x03, 0x19
        /*001a*/ 	.short	0x0438


	//----- nvinfo : EIATTR_KPARAM_INFO
	.align		4
        /*001c*/ 	.byte	0x04, 0x17
        /*001e*/ 	.short	(.L_160 - .L_159)
.L_159:
        /*0020*/ 	.word	0x00000000
        /*0024*/ 	.short	0x0000
        /*0026*/ 	.short	0x0000
        /*0028*/ 	.byte	0x00, 0xf0, 0xe1, 0x10


	//----- nvinfo : EIATTR_MAXREG_COUNT
	.align		4
.L_160:
        /*002c*/ 	.byte	0x03, 0x1b
        /*002e*/ 	.short	0x00ff


	//----- nvinfo : EIATTR_NUM_BARRIERS
	.align		4
        /*0030*/ 	.byte	0x02, 0x4c
        /*0032*/ 	.byte	0x06
	.zero		1


	//----- nvinfo : EIATTR_ANNOTATIONS
	.align		4
        /*0034*/ 	.byte	0x04, 0x55
        /*0036*/ 	.short	(.L_162 - .L_161)


	//   ....[0]....
.L_161:
        /* <DEDUP_REMOVED lines=40> */


	//----- nvinfo : EIATTR_MERCURY_ISA_VERSION
	.align		4
.L_162:
        /*02a8*/ 	.byte	0x03, 0x5f
        /*02aa*/ 	.short	0x0000


	//----- nvinfo : EIATTR_INT_WARP_WIDE_INSTR_OFFSETS
	.align		4
        /*02ac*/ 	.byte	0x04, 0x31
        /*02ae*/ 	.short	(.L_164 - .L_163)


	//   ....[0]....
.L_163:
        /*02b0*/ 	.word	0x000122d0


	//   ....[1]....
        /*02b4*/ 	.word	0x00012350


	//----- nvinfo : EIATTR_COOP_GROUP_MASK_REGIDS
	.align		4
.L_164:
        /*02b8*/ 	.byte	0x04, 0x29
        /*02ba*/ 	.short	(.L_166 - .L_165)


	//   ....[0]....
.L_165:
        /*02bc*/ 	.word	0xffffffff


	//   ....[1]....
        /*02c0*/ 	.word	0xffffffff


	//   ....[2]....
        /*02c4*/ 	.word	0xffffffff


	//   ....[3]....
        /*02c8*/ 	.word	0xffffffff


	//   ....[4]....
        /*02cc*/ 	.word	0xffffffff


	//   ....[5]....
        /*02d0*/ 	.word	0xffffffff


	//   ....[6]....
        /*02d4*/ 	.word	0xffffffff


	//   ....[7]....
        /*02d8*/ 	.word	0xffffffff


	//   ....[8]....
        /*02dc*/ 	.word	0xffffffff


	//   ....[9]....
        /*02e0*/ 	.word	0xffffffff


	//   ....[10]....
        /*02e4*/ 	.word	0xffffffff


	//   ....[11]....
        /*02e8*/ 	.word	0xffffffff


	//   ....[12]....
        /*02ec*/ 	.word	0xffffffff


	//   ....[13]....
        /*02f0*/ 	.word	0xffffffff


	//   ....[14]....
        /*02f4*/ 	.word	0xffffffff


	//   ....[15]....
        /*02f8*/ 	.word	0xffffffff


	//   ....[16]....
        /*02fc*/ 	.word	0xffffffff


	//   ....[17]....
        /*0300*/ 	.word	0xffffffff


	//   ....[18]....
        /*0304*/ 	.word	0xffffffff


	//   ....[19]....
        /*0308*/ 	.word	0xffffffff


	//   ....[20]....
        /*030c*/ 	.word	0xffffffff


	//   ....[21]....
        /*0310*/ 	.word	0xffffffff


	//   ....[22]....
        /*0314*/ 	.word	0xffffffff


	//   ....[23]....
        /*0318*/ 	.word	0xffffffff


	//   ....[24]....
        /*031c*/ 	.word	0xffffffff


	//   ....[25]....
        /*0320*/ 	.word	0xffffffff


	//   ....[26]....
        /*0324*/ 	.word	0xffffffff


	//   ....[27]....
        /*0328*/ 	.word	0xffffffff


	//   ....[28]....
        /*032c*/ 	.word	0xffffffff


	//   ....[29]....
        /*0330*/ 	.word	0xffffffff


	//   ....[30]....
        /*0334*/ 	.word	0xffffffff


	//   ....[31]....
        /*0338*/ 	.word	0xffffffff


	//   ....[32]....
        /*033c*/ 	.word	0xffffffff


	//   ....[33]....
        /*0340*/ 	.word	0xffffffff


	//   ....[34]....
        /*0344*/ 	.word	0xffffffff


	//   ....[35]....
        /*0348*/ 	.word	0xffffffff


	//   ....[36]....
        /*034c*/ 	.word	0xffffffff


	//   ....[37]....
        /*0350*/ 	.word	0xffffffff


	//   ....[38]....
        /*0354*/ 	.word	0xffffffff


	//   ....[39]....
        /*0358*/ 	.word	0xffffffff


	//   ....[40]....
        /*035c*/ 	.word	0xffffffff


	//   ....[41]....
        /*0360*/ 	.word	0xffffffff


	//   ....[42]....
        /*0364*/ 	.word	0xffffffff


	//   ....[43]....
        /*0368*/ 	.word	0xffffffff


	//   ....[44]....
        /*036c*/ 	.word	0xffffffff


	//   ....[45]....
        /*0370*/ 	.word	0xffffffff


	//   ....[46]....
        /*0374*/ 	.word	0xffffffff


	//   ....[47]....
        /*0378*/ 	.word	0xffffffff


	//   ....[48]....
        /*037c*/ 	.word	0xffffffff


	//   ....[49]....
        /*0380*/ 	.word	0xffffffff


	//   ....[50]....
        /*0384*/ 	.word	0xffffffff


	//   ....[51]....
        /*0388*/ 	.word	0xffffffff


	//   ....[52]....
        /*038c*/ 	.word	0xffffffff


	//   ....[53]....
        /*0390*/ 	.word	0xffffffff


	//   ....[54]....
        /*0394*/ 	.word	0xffffffff


	//   ....[55]....
        /*0398*/ 	.word	0xffffffff


	//   ....[56]....
        /*039c*/ 	.word	0xffffffff


	//   ....[57]....
        /*03a0*/ 	.word	0xffffffff


	//   ....[58]....
        /*03a4*/ 	.word	0xffffffff


	//   ....[59]....
        /*03a8*/ 	.word	0xffffffff


	//   ....[60]....
        /*03ac*/ 	.word	0xffffffff


	//   ....[61]....
        /*03b0*/ 	.word	0xffffffff


	//   ....[62]....
        /*03b4*/ 	.word	0xffffffff


	//   ....[63]....
        /*03b8*/ 	.word	0xffffffff


	//   ....[64]....
        /*03bc*/ 	.word	0xffffffff


	//   ....[65]....
        /*03c0*/ 	.word	0xffffffff


	//   ....[66]....
        /*03c4*/ 	.word	0xffffffff


	//   ....[67]....
        /*03c8*/ 	.word	0xffffffff


	//   ....[68]....
        /*03cc*/ 	.word	0xffffffff


	//   ....[69]....
        /*03d0*/ 	.word	0xffffffff


	//   ....[70]....
        /*03d4*/ 	.word	0xffffffff


	//   ....[71]....
        /*03d8*/ 	.word	0xffffffff


	//   ....[72]....
        /*03dc*/ 	.word	0xffffffff


	//   ....[73]....
        /*03e0*/ 	.word	0xffffffff


	//   ....[74]....
        /*03e4*/ 	.word	0xffffffff


	//   ....[75]....
        /*03e8*/ 	.word	0xffffffff


	//   ....[76]....
        /*03ec*/ 	.word	0xffffffff


	//   ....[77]....
        /*03f0*/ 	.word	0xffffffff


	//   ....[78]....
        /*03f4*/ 	.word	0xffffffff


	//   ....[79]....
        /*03f8*/ 	.word	0xffffffff


	//   ....[80]....
        /*03fc*/ 	.word	0xffffffff


	//   ....[81]....
        /*0400*/ 	.word	0xffffffff


	//   ....[82]....
        /*0404*/ 	.word	0xffffffff


	//   ....[83]....
        /*0408*/ 	.word	0xffffffff


	//   ....[84]....
        /*040c*/ 	.word	0xffffffff


	//   ....[85]....
        /*0410*/ 	.word	0xffffffff


	//   ....[86]....
        /*0414*/ 	.word	0xffffffff


	//   ....[87]....
        /*0418*/ 	.word	0xffffffff


	//   ....[88]....
        /*041c*/ 	.word	0xffffffff


	//   ....[89]....
        /*0420*/ 	.word	0xffffffff


	//   ....[90]....
        /*0424*/ 	.word	0xffffffff


	//   ....[91]....
        /*0428*/ 	.word	0xffffffff


	//   ....[92]....
        /*042c*/ 	.word	0xffffffff


	//   ....[93]....
        /*0430*/ 	.word	0xffffffff


	//   ....[94]....
        /*0434*/ 	.word	0xffffffff


	//   ....[95]....
        /*0438*/ 	.word	0xffffffff


	//   ....[96]....
        /*043c*/ 	.word	0xffffffff


	//   ....[97]....
        /*0440*/ 	.word	0xffffffff


	//   ....[98]....
        /*0444*/ 	.word	0xffffffff


	//   ....[99]....
        /*0448*/ 	.word	0xffffffff


	//   ....[100]....
        /*044c*/ 	.word	0xffffffff


	//   ....[101]....
        /*0450*/ 	.word	0xffffffff


	//   ....[102]....
        /*0454*/ 	.word	0xffffffff


	//   ....[103]....
        /*0458*/ 	.word	0xffffffff


	//   ....[104]....
        /*045c*/ 	.word	0xffffffff


	//   ....[105]....
        /*0460*/ 	.word	0xffffffff


	//   ....[106]....
        /*0464*/ 	.word	0xffffffff


	//   ....[107]....
        /*0468*/ 	.word	0xffffffff


	//   ....[108]....
        /*046c*/ 	.word	0xffffffff


	//   ....[109]....
        /*0470*/ 	.word	0xffffffff


	//   ....[110]....
        /*0474*/ 	.word	0xffffffff


	//   ....[111]....
        /*0478*/ 	.word	0xffffffff


	//   ....[112]....
        /*047c*/ 	.word	0xffffffff


	//   ....[113]....
        /*0480*/ 	.word	0xffffffff


	//   ....[114]....
        /*0484*/ 	.word	0xffffffff


	//   ....[115]....
        /*0488*/ 	.word	0xffffffff


	//   ....[116]....
        /*048c*/ 	.word	0xffffffff


	//   ....[117]....
        /*0490*/ 	.word	0xffffffff


	//   ....[118]....
        /*0494*/ 	.word	0xffffffff


	//   ....[119]....
        /*0498*/ 	.word	0xffffffff


	//   ....[120]....
        /*049c*/ 	.word	0xffffffff


	//   ....[121]....
        /*04a0*/ 	.word	0xffffffff


	//   ....[122]....
        /*04a4*/ 	.word	0xffffffff


	//   ....[123]....
        /*04a8*/ 	.word	0xffffffff


	//   ....[124]....
        /*04ac*/ 	.word	0xffffffff


	//   ....[125]....
        /*04b0*/ 	.word	0xffffffff


	//   ....[126]....
        /*04b4*/ 	.word	0xffffffff


	//   ....[127]....
        /*04b8*/ 	.word	0xffffffff


	//   ....[128]....
        /*04bc*/ 	.word	0xffffffff


	//   ....[129]....
        /*04c0*/ 	.word	0xffffffff


	//   ....[130]....
        /*04c4*/ 	.word	0xffffffff


	//   ....[131]....
        /*04c8*/ 	.word	0xffffffff


	//   ....[132]....
        /*04cc*/ 	.word	0xffffffff


	//   ....[133]....
        /*04d0*/ 	.word	0xffffffff


	//   ....[134]....
        /*04d4*/ 	.word	0xffffffff


	//   ....[135]....
        /*04d8*/ 	.word	0xffffffff


	//   ....[136]....
        /*04dc*/ 	.word	0xffffffff


	//   ....[137]....
        /*04e0*/ 	.word	0xffffffff


	//   ....[138]....
        /*04e4*/ 	.word	0xffffffff


	//   ....[139]....
        /*04e8*/ 	.word	0xffffffff


	//   ....[140]....
        /*04ec*/ 	.word	0xffffffff


	//   ....[141]....
        /*04f0*/ 	.word	0xffffffff


	//   ....[142]....
        /*04f4*/ 	.word	0xffffffff


	//   ....[143]....
        /*04f8*/ 	.word	0xffffffff


	//   ....[144]....
        /*04fc*/ 	.word	0xffffffff


	//   ....[145]....
        /*0500*/ 	.word	0xffffffff


	//   ....[146]....
        /*0504*/ 	.word	0xffffffff


	//   ....[147]....
        /*0508*/ 	.word	0xffffffff


	//   ....[148]....
        /*050c*/ 	.word	0xffffffff


	//   ....[149]....
        /*0510*/ 	.word	0xffffffff


	//   ....[150]....
        /*0514*/ 	.word	0xffffffff


	//   ....[151]....
        /*0518*/ 	.word	0xffffffff


	//   ....[152]....
        /*051c*/ 	.word	0xffffffff


	//   ....[153]....
        /*0520*/ 	.word	0xffffffff


	//   ....[154]....
        /*0524*/ 	.word	0xffffffff


	//   ....[155]....
        /*0528*/ 	.word	0xffffffff


	//   ....[156]....
        /*052c*/ 	.word	0xffffffff


	//   ....[157]....
        /*0530*/ 	.word	0xffffffff


	//   ....[158]....
        /*0534*/ 	.word	0xffffffff


	//   ....[159]....
        /*0538*/ 	.word	0xffffffff


	//   ....[160]....
        /*053c*/ 	.word	0xffffffff


	//   ....[161]....
        /*0540*/ 	.word	0xffffffff


	//   ....[162]....
        /*0544*/ 	.word	0xffffffff


	//   ....[163]....
        /*0548*/ 	.word	0xffffffff


	//   ....[164]....
        /*054c*/ 	.word	0xffffffff


	//   ....[165]....
        /*0550*/ 	.word	0xffffffff


	//   ....[166]....
        /*0554*/ 	.word	0xffffffff


	//   ....[167]....
        /*0558*/ 	.word	0xffffffff


	//   ....[168]....
        /*055c*/ 	.word	0xffffffff


	//   ....[169]....
        /*0560*/ 	.word	0xffffffff


	//   ....[170]....
        /*0564*/ 	.word	0xffffffff


	//   ....[171]....
        /*0568*/ 	.word	0xffffffff


	//   ....[172]....
        /*056c*/ 	.word	0xffffffff


	//   ....[173]....
        /*0570*/ 	.word	0xffffffff


	//   ....[174]....
        /*0574*/ 	.word	0xffffffff


	//   ....[175]....
        /*0578*/ 	.word	0xffffffff


	//   ....[176]....
        /*057c*/ 	.word	0xffffffff


	//   ....[177]....
        /*0580*/ 	.word	0xffffffff


	//   ....[178]....
        /*0584*/ 	.word	0xffffffff


	//   ....[179]....
        /*0588*/ 	.word	0xffffffff


	//   ....[180]....
        /*058c*/ 	.word	0xffffffff


	//   ....[181]....
        /*0590*/ 	.word	0xffffffff


	//   ....[182]....
        /*0594*/ 	.word	0xffffffff


	//   ....[183]....
        /*0598*/ 	.word	0xffffffff


	//   ....[184]....
        /*059c*/ 	.word	0xffffffff


	//   ....[185]....
        /*05a0*/ 	.word	0xffffffff


	//   ....[186]....
        /*05a4*/ 	.word	0xffffffff


	//   ....[187]....
        /*05a8*/ 	.word	0xffffffff


	//   ....[188]....
        /*05ac*/ 	.word	0xffffffff


	//   ....[189]....
        /*05b0*/ 	.word	0xffffffff


	//   ....[190]....
        /*05b4*/ 	.word	0xffffffff


	//   ....[191]....
        /*05b8*/ 	.word	0xffffffff


	//   ....[192]....
        /*05bc*/ 	.word	0xffffffff


	//   ....[193]....
        /*05c0*/ 	.word	0xffffffff


	//   ....[194]....
        /*05c4*/ 	.word	0xffffffff


	//   ....[195]....
        /*05c8*/ 	.word	0xffffffff


	//   ....[196]....
        /*05cc*/ 	.word	0xffffffff


	//   ....[197]....
        /*05d0*/ 	.word	0xffffffff


	//   ....[198]....
        /*05d4*/ 	.word	0xffffffff


	//   ....[199]....
        /*05d8*/ 	.word	0xffffffff


	//   ....[200]....
        /*05dc*/ 	.word	0xffffffff


	//   ....[201]....
        /*05e0*/ 	.word	0xffffffff


	//   ....[202]....
        /*05e4*/ 	.word	0xffffffff


	//   ....[203]....
        /*05e8*/ 	.word	0xffffffff


	//   ....[204]....
        /*05ec*/ 	.word	0xffffffff


	//   ....[205]....
        /*05f0*/ 	.word	0xffffffff


	//   ....[206]....
        /*05f4*/ 	.word	0xffffffff


	//   ....[207]....
        /*05f8*/ 	.word	0xffffffff


	//   ....[208]....
        /*05fc*/ 	.word	0xffffffff


	//   ....[209]....
        /*0600*/ 	.word	0xffffffff


	//   ....[210]....
        /*0604*/ 	.word	0xffffffff


	//   ....[211]....
        /*0608*/ 	.word	0xffffffff


	//   ....[212]....
        /*060c*/ 	.word	0xffffffff


	//   ....[213]....
        /*0610*/ 	.word	0xffffffff


	//   ....[214]....
        /*0614*/ 	.word	0xffffffff


	//   ....[215]....
        /*0618*/ 	.word	0xffffffff


	//   ....[216]....
        /*061c*/ 	.word	0xffffffff


	//   ....[217]....
        /*0620*/ 	.word	0xffffffff


	//   ....[218]....
        /*0624*/ 	.word	0xffffffff


	//   ....[219]....
        /*0628*/ 	.word	0xffffffff


	//   ....[220]....
        /*062c*/ 	.word	0xffffffff


	//   ....[221]....
        /*0630*/ 	.word	0xffffffff


	//   ....[222]....
        /*0634*/ 	.word	0xffffffff


	//----- nvinfo : EIATTR_COOP_GROUP_INSTR_OFFSETS
	.align		4
.L_166:
        /*0638*/ 	.byte	0x04, 0x28
        /*063a*/ 	.short	(.L_168 - .L_167)


	//   ....[0]....
.L_167:
        /*063c*/ 	.word	0x00000050


	//   ....[1]....
        /*0640*/ 	.word	0x00000200


	//   ....[2]....
        /*0644*/ 	.word	0x00000230


	//   ....[3]....
        /*0648*/ 	.word	0x00000260


	//   ....[4]....
        /*064c*/ 	.word	0x00000290


	//   ....[5]....
        /*0650*/ 	.word	0x000002c0


	//   ....[6]....
        /*0654*/ 	.word	0x000002f0


	//   ....[7]....
        /*0658*/ 	.word	0x00000460


	//   ....[8]....
        /*065c*/ 	.word	0x000004a0


	//   ....[9]....
        /*0660*/ 	.word	0x000004d0


	//   ....[10]....
        /*0664*/ 	.word	0x00000500


	//   ....[11]....
        /*0668*/ 	.word	0x00000530


	//   ....[12]....
        /*066c*/ 	.word	0x00000560


	//   ....[13]....
        /*0670*/ 	.word	0x000005f0


	//   ....[14]....
        /*0674*/ 	.word	0x00000620


	//   ....[15]....
        /*0678*/ 	.word	0x00000640


	//   ....[16]....
        /*067c*/ 	.word	0x000006a0


	//   ....[17]....
        /*0680*/ 	.word	0x00007cb0


	//   ....[18]....
        /*0684*/ 	.word	0x00007cd0


	//   ....[19]....
        /*0688*/ 	.word	0x00007da0


	//   ....[20]....
        /*068c*/ 	.word	0x00007db0


	//   ....[21]....
        /*0690*/ 	.word	0x00007e80


	//   ....[22]....
        /*0694*/ 	.word	0x00007ea0


	//   ....[23]....
        /*0698*/ 	.word	0x00007f70


	//   ....[24]....
        /*069c*/ 	.word	0x00007f80


	//   ....[25]....
        /*06a0*/ 	.word	0x00008050


	//   ....[26]....
        /*06a4*/ 	.word	0x00008070


	//   ....[27]....
        /*06a8*/ 	.word	0x00008140


	//   ....[28]....
        /*06ac*/ 	.word	0x00008150


	//   ....[29]....
        /*06b0*/ 	.word	0x00008220


	//   ....[30]....
        /*06b4*/ 	.word	0x00008240


	//   ....[31]....
        /*06b8*/ 	.word	0x00008310


	//   ....[32]....
        /*06bc*/ 	.word	0x00008320


	//   ....[33]....
        /*06c0*/ 	.word	0x000088f0


	//   ....[34]....
        /*06c4*/ 	.word	0x00008930


	//   ....[35]....
        /*06c8*/ 	.word	0x00008940


	//   ....[36]....
        /*06cc*/ 	.word	0x00008950


	//   ....[37]....
        /*06d0*/ 	.word	0x0000a1f0


	//   ....[38]....
        /*06d4*/ 	.word	0x0000a230


	//   ....[39]....
        /*06d8*/ 	.word	0x0000a250


	//   ....[40]....
        /*06dc*/ 	.word	0x0000a260


	//   ....[41]....
        /*06e0*/ 	.word	0x0000d090


	//   ....[42]....
        /*06e4*/ 	.word	0x0000d100


	//   ....[43]....
        /*06e8*/ 	.word	0x0000d220


	//   ....[44]....
        /*06ec*/ 	.word	0x0000d280


	//   ....[45]....
        /*06f0*/ 	.word	0x0000d2b0


	//   ....[46]....
        /*06f4*/ 	.word	0x0000d3b0


	//   ....[47]....
        /*06f8*/ 	.word	0x0000d420


	//   ....[48]....
        /*06fc*/ 	.word	0x0000d4d0


	//   ....[49]....
        /*0700*/ 	.word	0x0000f920


	//   ....[50]....
        /*0704*/ 	.word	0x0000fa40


	//   ....[51]....
        /*0708*/ 	.word	0x0000fa90


	//   ....[52]....
        /*070c*/ 	.word	0x0000fac0


	//   ....[53]....
        /*0710*/ 	.word	0x0000fb10


	//   ....[54]....
        /*0714*/ 	.word	0x0000fba0


	//   ....[55]....
        /*0718*/ 	.word	0x0000fc90


	//   ....[56]....
        /*071c*/ 	.word	0x00010050


	//   ....[57]....
        /*0720*/ 	.word	0x00011b10


	//   ....[58]....
        /*0724*/ 	.word	0x00011b20


	//   ....[59]....
        /*0728*/ 	.word	0x00011b30


	//   ....[60]....
        /*072c*/ 	.word	0x00011b40


	//   ....[61]....
        /*0730*/ 	.word	0x00011b70


	//   ....[62]....
        /*0734*/ 	.word	0x00011b90


	//   ....[63]....
        /*0738*/ 	.word	0x00011bb0


	//   ....[64]....
        /*073c*/ 	.word	0x00011bc0


	//   ....[65]....
        /*0740*/ 	.word	0x00012ff0


	//   ....[66]....
        /*0744*/ 	.word	0x00013000


	//   ....[67]....
        /*0748*/ 	.word	0x00013010


	//   ....[68]....
        /*074c*/ 	.word	0x00013020


	//   ....[69]....
        /*0750*/ 	.word	0x00013030


	//   ....[70]....
        /*0754*/ 	.word	0x00013040


	//   ....[71]....
        /*0758*/ 	.word	0x00013060


	//   ....[72]....
        /*075c*/ 	.word	0x00013070


	//   ....[73]....
        /*0760*/ 	.word	0x00013420


	//   ....[74]....
        /*0764*/ 	.word	0x00013440


	//   ....[75]....
        /*0768*/ 	.word	0x000134b0


	//   ....[76]....
        /*076c*/ 	.word	0x000134c0


	//   ....[77]....
        /*0770*/ 	.word	0x00013530


	//   ....[78]....
        /*0774*/ 	.word	0x00013550


	//   ....[79]....
        /*0778*/ 	.word	0x000135c0


	//   ....[80]....
        /*077c*/ 	.word	0x000135d0


	//   ....[81]....
        /*0780*/ 	.word	0x00013640


	//   ....[82]....
        /*0784*/ 	.word	0x00013660


	//   ....[83]....
        /*0788*/ 	.word	0x000136d0


	//   ....[84]....
        /*078c*/ 	.word	0x000136e0


	//   ....[85]....
        /*0790*/ 	.word	0x00013750


	//   ....[86]....
        /*0794*/ 	.word	0x00013770


	//   ....[87]....
        /*0798*/ 	.word	0x000137e0


	//   ....[88]....
        /*079c*/ 	.word	0x000137f0


	//   ....[89]....
        /*07a0*/ 	.word	0x00013a80


	//   ....[90]....
        /*07a4*/ 	.word	0x00013aa0


	//   ....[91]....
        /*07a8*/ 	.word	0x00013e00


	//   ....[92]....
        /*07ac*/ 	.word	0x00013e10


	//   ....[93]....
        /*07b0*/ 	.word	0x00014060


	//   ....[94]....
        /*07b4*/ 	.word	0x00014080


	//   ....[95]....
        /*07b8*/ 	.word	0x000142e0


	//   ....[96]....
        /*07bc*/ 	.word	0x000142f0


	//   ....[97]....
        /*07c0*/ 	.word	0x00014c90


	//   ....[98]....
        /*07c4*/ 	.word	0x00014cb0


	//   ....[99]....
        /*07c8*/ 	.word	0x00014d20


	//   ....[100]....
        /*07cc*/ 	.word	0x00014d30


	//   ....[101]....
        /*07d0*/ 	.word	0x00014da0


	//   ....[102]....
        /*07d4*/ 	.word	0x00014dc0


	//   ....[103]....
        /*07d8*/ 	.word	0x00014e30


	//   ....[104]....
        /*07dc*/ 	.word	0x00014e40


	//   ....[105]....
        /*07e0*/ 	.word	0x00014eb0


	//   ....[106]....
        /*07e4*/ 	.word	0x00014ed0


	//   ....[107]....
        /*07e8*/ 	.word	0x00014f40


	//   ....[108]....
        /*07ec*/ 	.word	0x00014f50


	//   ....[109]....
        /*07f0*/ 	.word	0x00014fc0


	//   ....[110]....
        /*07f4*/ 	.word	0x00014fe0


	//   ....[111]....
        /*07f8*/ 	.word	0x00015050


	//   ....[112]....
        /*07fc*/ 	.word	0x00015060


	//   ....[113]....
        /*0800*/ 	.word	0x000151b0


	//   ....[114]....
        /*0804*/ 	.word	0x000151d0


	//   ....[115]....
        /*0808*/ 	.word	0x00015300


	//   ....[116]....
        /*080c*/ 	.word	0x00015340


	//   ....[117]....
        /*0810*/ 	.word	0x00015370


	//   ....[118]....
        /*0814*/ 	.word	0x000153a0


	//   ....[119]....
        /*0818*/ 	.word	0x000153d0


	//   ....[120]....
        /*081c*/ 	.word	0x00015400


	//   ....[121]....
        /*0820*/ 	.word	0x00015560


	//   ....[122]....
        /*0824*/ 	.word	0x000155a0


	//   ....[123]....
        /*0828*/ 	.word	0x000155d0


	//   ....[124]....
        /*082c*/ 	.word	0x00015600


	//   ....[125]....
        /*0830*/ 	.word	0x00015630


	//   ....[126]....
        /*0834*/ 	.word	0x00015660


	//   ....[127]....
        /*0838*/ 	.word	0x000156f0


	//   ....[128]....
        /*083c*/ 	.word	0x00015720


	//   ....[129]....
        /*0840*/ 	.word	0x00015730


	//   ....[130]....
        /*0844*/ 	.word	0x00015790


	//   ....[131]....
        /*0848*/ 	.word	0x00015d80


	//   ....[132]....
        /*084c*/ 	.word	0x00015de0


	//   ....[133]....
        /*0850*/ 	.word	0x00015e30


	//   ....[134]....
        /*0854*/ 	.word	0x00015e80


	//   ....[135]....
        /*0858*/ 	.word	0x00015ed0


	//   ....[136]....
        /*085c*/ 	.word	0x00015f40


	//   ....[137]....
        /*0860*/ 	.word	0x00015f90


	//   ....[138]....
        /*0864*/ 	.word	0x00015ff0


	//   ....[139]....
        /*0868*/ 	.word	0x00016060


	//   ....[140]....
        /*086c*/ 	.word	0x000160c0


	//   ....[141]....
        /*0870*/ 	.word	0x00016130


	//   ....[142]....
        /*0874*/ 	.word	0x000161a0


	//   ....[143]....
        /*0878*/ 	.word	0x00016210


	//   ....[144]....
        /*087c*/ 	.word	0x00016270


	//   ....[145]....
        /*0880*/ 	.word	0x000162e0


	//   ....[146]....
        /*0884*/ 	.word	0x00016350


	//   ....[147]....
        /*0888*/ 	.word	0x000163c0


	//   ....[148]....
        /*088c*/ 	.word	0x00016420


	//   ....[149]....
        /*0890*/ 	.word	0x00016490


	//   ....[150]....
        /*0894*/ 	.word	0x00016500


	//   ....[151]....
        /*0898*/ 	.word	0x00016570


	//   ....[152]....
        /*089c*/ 	.word	0x000165d0


	//   ....[153]....
        /*08a0*/ 	.word	0x00016640


	//   ....[154]....
        /*08a4*/ 	.word	0x000166b0


	//   ....[155]....
        /*08a8*/ 	.word	0x00016720


	//   ....[156]....
        /*08ac*/ 	.word	0x00016780


	//   ....[157]....
        /*08b0*/ 	.word	0x00016800


	//   ....[158]....
        /*08b4*/ 	.word	0x00016850


	//   ....[159]....
        /*08b8*/ 	.word	0x000168a0


	//   ....[160]....
        /*08bc*/ 	.word	0x000168f0


	//   ....[161]....
        /*08c0*/ 	.word	0x00016940


	//   ....[162]....
        /*08c4*/ 	.word	0x00016990


	//   ....[163]....
        /*08c8*/ 	.word	0x000169e0


	//   ....[164]....
        /*08cc*/ 	.word	0x00016a30


	//   ....[165]....
        /*08d0*/ 	.word	0x00016aa0


	//   ....[166]....
        /*08d4*/ 	.word	0x00016b10


	//   ....[167]....
        /*08d8*/ 	.word	0x00016b80


	//   ....[168]....
        /*08dc*/ 	.word	0x00016be0


	//   ....[169]....
        /*08e0*/ 	.word	0x00016c50


	//   ....[170]....
        /*08e4*/ 	.word	0x00016cc0


	//   ....[171]....
        /*08e8*/ 	.word	0x00016d30


	//   ....[172]....
        /*08ec*/ 	.word	0x00016d90


	//   ....[173]....
        /*08f0*/ 	.word	0x00016e00


	//   ....[174]....
        /*08f4*/ 	.word	0x00016e70


	//   ....[175]....
        /*08f8*/ 	.word	0x00016ee0


	//   ....[176]....
        /*08fc*/ 	.word	0x00016f40


	//   ....[177]....
        /*0900*/ 	.word	0x00016fb0


	//   ....[178]....
        /*0904*/ 	.word	0x00017020


	//   ....[179]....
        /*0908*/ 	.word	0x00017090


	//   ....[180]....
        /*090c*/ 	.word	0x000170f0


	//   ....[181]....
        /*0910*/ 	.word	0x00017160


	//   ....[182]....
        /*0914*/ 	.word	0x000171d0


	//   ....[183]....
        /*0918*/ 	.word	0x00017240


	//   ....[184]....
        /*091c*/ 	.word	0x000172a0


	//   ....[185]....
        /*0920*/ 	.word	0x00017310


	//   ....[186]....
        /*0924*/ 	.word	0x00017380


	//   ....[187]....
        /*0928*/ 	.word	0x000173f0


	//   ....[188]....
        /*092c*/ 	.word	0x00017450


	//   ....[189]....
        /*0930*/ 	.word	0x000174c0


	//   ....[190]....
        /*0934*/ 	.word	0x00017530


	//   ....[191]....
        /*0938*/ 	.word	0x000175a0


	//   ....[192]....
        /*093c*/ 	.word	0x00017600


	//   ....[193]....
        /*0940*/ 	.word	0x00017670


	//   ....[194]....
        /*0944*/ 	.word	0x000176e0


	//   ....[195]....
        /*0948*/ 	.word	0x00017750


	//   ....[196]....
        /*094c*/ 	.word	0x000177b0


	//   ....[197]....
        /*0950*/ 	.word	0x00017820


	//   ....[198]....
        /*0954*/ 	.word	0x00017890


	//   ....[199]....
        /*0958*/ 	.word	0x00017900


	//   ....[200]....
        /*095c*/ 	.word	0x00017960


	//   ....[201]....
        /*0960*/ 	.word	0x000179d0


	//   ....[202]....
        /*0964*/ 	.word	0x00017a40


	//   ....[203]....
        /*0968*/ 	.word	0x00017ab0


	//   ....[204]....
        /*096c*/ 	.word	0x00017b10


	//   ....[205]....
        /*0970*/ 	.word	0x00017b80


	//   ....[206]....
        /*0974*/ 	.word	0x00017bf0


	//   ....[207]....
        /*0978*/ 	.word	0x00017c40


	//   ....[208]....
        /*097c*/ 	.word	0x00017c80


	//   ....[209]....
        /*0980*/ 	.word	0x00017cd0


	//   ....[210]....
        /*0984*/ 	.word	0x00017d20


	//   ....[211]....
        /*0988*/ 	.word	0x00017d70


	//   ....[212]....
        /*098c*/ 	.word	0x00017de0


	//   ....[213]....
        /*0990*/ 	.word	0x00017e30


	//   ....[214]....
        /*0994*/ 	.word	0x00017e80


	//   ....[215]....
        /*0998*/ 	.word	0x00017ed0


	//   ....[216]....
        /*099c*/ 	.word	0x00017f20


	//   ....[217]....
        /*09a0*/ 	.word	0x00017f70


	//   ....[218]....
        /*09a4*/ 	.word	0x00017fe0


	//   ....[219]....
        /*09a8*/ 	.word	0x00018030


	//   ....[220]....
        /*09ac*/ 	.word	0x00018090


	//   ....[221]....
        /*09b0*/ 	.word	0x000180f0


	//   ....[222]....
        /*09b4*/ 	.word	0x00018150


	//----- nvinfo : EIATTR_EXIT_INSTR_OFFSETS
	.align		4
.L_168:
        /*09b8*/ 	.byte	0x04, 0x1c
        /*09ba*/ 	.short	(.L_170 - .L_169)


	//   ....[0]....
.L_169:
        /*09bc*/ 	.word	0x00000c10


	//   ....[1]....
        /*09c0*/ 	.word	0x00015d40


	//----- nvinfo : EIATTR_MAX_THREADS
	.align		4
.L_170:
        /*09c4*/ 	.byte	0x04, 0x05
        /*09c6*/ 	.short	(.L_172 - .L_171)
.L_171:
        /*09c8*/ 	.word	0x00000080
        /*09cc*/ 	.word	0x00000001
        /*09d0*/ 	.word	0x00000001


	//----- nvinfo : EIATTR_CRS_STACK_SIZE
	.align		4
.L_172:
        /*09d4*/ 	.byte	0x04, 0x1e
        /*09d6*/ 	.short	(.L_174 - .L_173)
.L_173:
        /*09d8*/ 	.word	0x00000000
.L_174:


//--------------------- .nv.info._ZN7cutlass13device_kernelIN5flash19enable_sm80_to_sm89INS1_16FlashAttnFwdSm80INS1_25CollectiveMainloopFwdSm80ILi4ELi1ELb0EN4cute5tupleIJNS5_1CILi128EEENS7_ILi96EEENS7_ILi64EEEEEELi64ENS_10bfloat16_tEfNS_4arch4Sm80ELb0ELb1ELb0ELb0ELb0ELb0ELb1ELb1EEENS1_21CollectiveEpilogueFwdINS6_IJS8_SA_S9_EEENS6_IJNS7_ILi1EEESI_SI_EEESC_SE_Li128ELb0ELb1ELb1ELb0EEENS1_19SingleTileSchedulerILb0ELb1ELb1ELi128EEEEEEEEEvNT_6ParamsE --------------------------
	.section	.nv.info._ZN7cutlass13device_kernelIN5flash19enable_sm80_to_sm89INS1_16FlashAttnFwdSm80INS1_25CollectiveMainloopFwdSm80ILi4ELi1ELb0EN4cute5tupleIJNS5_1CILi128EEENS7_ILi96EEENS7_ILi64EEEEEELi64ENS_10bfloat16_tEfNS_4arch4Sm80ELb0ELb1ELb0ELb0ELb0ELb0ELb1ELb1EEENS1_21CollectiveEpilogueFwdINS6_IJS8_SA_S9_EEENS6_IJNS7_ILi1EEESI_SI_EEESC_SE_Li128ELb0ELb1ELb1ELb0EEENS1_19SingleTileSchedulerILb0ELb1ELb1ELi128EEEEEEEEEvNT_6ParamsE,"",@"SHT_CUDA_INFO"
	.sectionflags	@""
	.align	4


	//----- nvinfo : EIATTR_CUDA_API_VERSION
	.align		4
        /*0000*/ 	.byte	0x04, 0x37
        /*0002*/ 	.short	(.L_176 - .L_175)
.L_175:
        /*0004*/ 	.word	0x00000082


	//----- nvinfo : EIATTR_SW2861232_WAR
	.align		4
.L_176:
        /*0008*/ 	.byte	0x01, 0x35
	.zero		2


	//----- nvinfo : EIATTR_PARAM_CBANK
	.align		4
        /*000c*/ 	.byte	0x04, 0x0a
        /*000e*/ 	.short	(.L_178 - .L_177)
	.align		4
.L_177:
        /*0010*/ 	.word	index@(.nv.constant0._ZN7cutlass13device_kernelIN5flash19enable_sm80_to_sm89INS1_16FlashAttnFwdSm80INS1_25CollectiveMainloopFwdSm80ILi4ELi1ELb0EN4cute5tupleIJNS5_1CILi128EEENS7_ILi96EEENS7_ILi64EEEEEELi64ENS_10bfloat16_tEfNS_4arch4Sm80ELb0ELb1ELb0ELb0ELb0ELb0ELb1ELb1EEENS1_21CollectiveEpilogueFwdINS6_IJS8_SA_S9_EEENS6_IJNS7_ILi1EEESI_SI_EEESC_SE_Li128ELb0ELb1ELb1ELb0EEENS1_19SingleTileSchedulerILb0ELb1ELb1ELi128EEEEEEEEEvNT_6ParamsE)
        /*0014*/ 	.short	0x0160
        /*0016*/ 	.short	0x0418


	//----- nvinfo : EIATTR_CBANK_PARAM_SIZE
	.align		4
.L_178:
        /*0018*/ 	.byte	0x03, 0x19
        /*001a*/ 	.short	0x0418


	//----- nvinfo : EIATTR_KPARAM_INFO
	.align		4
        /*001c*/ 	.byte	0x04, 0x17
        /*001e*/ 	.short	(.L_180 - .L_179)
.L_179:
        /*0020*/ 	.word	0x00000000
        /*0024*/ 	.short	0x0000
        /*0026*/ 	.short	0x0000
        /*0028*/ 	.byte	0x00, 0xf0, 0x61, 0x10


	//----- nvinfo : EIATTR_MAXREG_COUNT
	.align		4
.L_180:
        /*002c*/ 	.byte	0x03, 0x1b
        /*002e*/ 	.short	0x00ff


	//----- nvinfo : EIATTR_NUM_BARRIERS
	.align		4
        /*0030*/ 	.byte	0x02, 0x4c
        /*0032*/ 	.byte	0x02
	.zero		1


	//----- nvinfo : EIATTR_ANNOTATIONS
	.align		4
        /*0034*/ 	.byte	0x04, 0x55
        /*0036*/ 	.short	(.L_182 - .L_181)


	//   ....[0]....
.L_181:
        /* <DEDUP_REMOVED lines=35> */


	//----- nvinfo : EIATTR_MERCURY_ISA_VERSION
	.align		4
.L_182:
        /*0258*/ 	.byte	0x03, 0x5f
        /*025a*/ 	.short	0x0000


	//----- nvinfo : EIATTR_COOP_GROUP_MASK_REGIDS
	.align		4
        /*025c*/ 	.byte	0x04, 0x29
        /*025e*/ 	.short	(.L_184 - .L_183)


	//   ....[0]....
.L_183:
        /*0260*/ 	.word	0xffffffff


	//   ....[1]....
        /*0264*/ 	.word	0xffffffff


	//   ....[2]....
        /*0268*/ 	.word	0xffffffff


	//   ....[3]....
        /*026c*/ 	.word	0xffffffff


	//   ....[4]....
        /*0270*/ 	.word	0xffffffff


	//   ....[5]....
        /*0274*/ 	.word	0xffffffff


	//   ....[6]....
        /*0278*/ 	.word	0xffffffff


	//   ....[7]....
        /*027c*/ 	.word	0xffffffff


	//   ....[8]....
        /*0280*/ 	.word	0xffffffff


	//   ....[9]....
        /*0284*/ 	.word	0xffffffff


	//   ....[10]....
        /*0288*/ 	.word	0xffffffff


	//   ....[11]....
        /*028c*/ 	.word	0xffffffff


	//   ....[12]....
        /*0290*/ 	.word	0xffffffff


	//   ....[13]....
        /*0294*/ 	.word	0xffffffff


	//   ....[14]....
        /*0298*/ 	.word	0xffffffff


	//   ....[15]....
        /*029c*/ 	.word	0xffffffff


	//   ....[16]....
        /*02a0*/ 	.word	0xffffffff


	//   ....[17]....
        /*02a4*/ 	.word	0xffffffff


	//   ....[18]....
        /*02a8*/ 	.word	0xffffffff


	//   ....[19]....
        /*02ac*/ 	.word	0xffffffff


	//   ....[20]....
        /*02b0*/ 	.word	0xffffffff


	//   ....[21]....
        /*02b4*/ 	.word	0xffffffff


	//   ....[22]....
        /*02b8*/ 	.word	0xffffffff


	//   ....[23]....
        /*02bc*/ 	.word	0xffffffff


	//   ....[24]....
        /*02c0*/ 	.word	0xffffffff


	//   ....[25]....
        /*02c4*/ 	.word	0xffffffff


	//   ....[26]....
        /*02c8*/ 	.word	0xffffffff


	//   ....[27]....
        /*02cc*/ 	.word	0xffffffff


	//   ....[28]....
        /*02d0*/ 	.word	0xffffffff


	//   ....[29]....
        /*02d4*/ 	.word	0xffffffff


	//   ....[30]....
        /*02d8*/ 	.word	0xffffffff


	//   ....[31]....
        /*02dc*/ 	.word	0xffffffff


	//   ....[32]....
        /*02e0*/ 	.word	0xffffffff


	//   ....[33]....
        /*02e4*/ 	.word	0xffffffff


	//   ....[34]....
        /*02e8*/ 	.word	0xffffffff


	//   ....[35]....
        /*02ec*/ 	.word	0xffffffff


	//   ....[36]....
        /*02f0*/ 	.word	0xffffffff


	//   ....[37]....
        /*02f4*/ 	.word	0xffffffff


	//   ....[38]....
        /*02f8*/ 	.word	0xffffffff


	//   ....[39]....
        /*02fc*/ 	.word	0xffffffff


	//   ....[40]....
        /*0300*/ 	.word	0xffffffff


	//   ....[41]....
        /*0304*/ 	.word	0xffffffff


	//   ....[42]....
        /*0308*/ 	.word	0xffffffff


	//   ....[43]....
        /*030c*/ 	.word	0xffffffff


	//   ....[44]....
        /*0310*/ 	.word	0xffffffff


	//   ....[45]....
        /*0314*/ 	.word	0xffffffff


	//   ....[46]....
        /*0318*/ 	.word	0xffffffff


	//   ....[47]....
        /*031c*/ 	.word	0xffffffff


	//   ....[48]....
        /*0320*/ 	.word	0xffffffff


	//   ....[49]....
        /*0324*/ 	.word	0xffffffff


	//   ....[50]....
        /*0328*/ 	.word	0xffffffff


	//   ....[51]....
        /*032c*/ 	.word	0xffffffff


	//   ....[52]....
        /*0330*/ 	.word	0xffffffff


	//   ....[53]....
        /*0334*/ 	.word	0xffffffff


	//   ....[54]....
        /*0338*/ 	.word	0xffffffff


	//   ....[55]....
        /*033c*/ 	.word	0xffffffff


	//   ....[56]....
        /*0340*/ 	.word	0xffffffff


	//   ....[57]....
        /*0344*/ 	.word	0xffffffff


	//   ....[58]....
        /*0348*/ 	.word	0xffffffff


	//   ....[59]....
        /*034c*/ 	.word	0xffffffff


	//   ....[60]....
        /*0350*/ 	.word	0xffffffff


	//   ....[61]....
        /*0354*/ 	.word	0xffffffff


	//   ....[62]....
        /*0358*/ 	.word	0xffffffff


	//   ....[63]....
        /*035c*/ 	.word	0xffffffff


	//   ....[64]....
        /*0360*/ 	.word	0xffffffff


	//   ....[65]....
        /*0364*/ 	.word	0xffffffff


	//   ....[66]....
        /*0368*/ 	.word	0xffffffff


	//   ....[67]....
        /*036c*/ 	.word	0xffffffff


	//   ....[68]....
        /*0370*/ 	.word	0xffffffff


	//   ....[69]....
        /*0374*/ 	.word	0xffffffff


	//   ....[70]....
        /*0378*/ 	.word	0xffffffff


	//   ....[71]....
        /*037c*/ 	.word	0xffffffff


	//   ....[72]....
        /*0380*/ 	.word	0xffffffff


	//   ....[73]....
        /*0384*/ 	.word	0xffffffff


	//   ....[74]....
        /*0388*/ 	.word	0xffffffff


	//   ....[75]....
        /*038c*/ 	.word	0xffffffff


	//   ....[76]....
        /*0390*/ 	.word	0xffffffff


	//   ....[77]....
        /*0394*/ 	.word	0xffffffff


	//   ....[78]....
        /*0398*/ 	.word	0xffffffff


	//   ....[79]....
        /*039c*/ 	.word	0xffffffff


	//   ....[80]....
        /*03a0*/ 	.word	0xffffffff


	//   ....[81]....
        /*03a4*/ 	.word	0xffffffff


	//   ....[82]....
        /*03a8*/ 	.word	0xffffffff


	//   ....[83]....
        /*03ac*/ 	.word	0xffffffff


	//   ....[84]....
        /*03b0*/ 	.word	0xffffffff


	//----- nvinfo : EIATTR_COOP_GROUP_INSTR_OFFSETS
	.align		4
.L_184:
        /*03b4*/ 	.byte	0x04, 0x28
        /*03b6*/ 	.short	(.L_186 - .L_185)


	//   ....[0]....
.L_185:
        /*03b8*/ 	.word	0x00000060


	//   ....[1]....
        /*03bc*/ 	.word	0x00001210


	//   ....[2]....
        /*03c0*/ 	.word	0x00001240


	//   ....[3]....
        /*03c4*/ 	.word	0x000013a0


	//   ....[4]....
        /*03c8*/ 	.word	0x000013d0


	//   ....[5]....
        /*03cc*/ 	.word	0x00001460


	//   ....[6]....
        /*03d0*/ 	.word	0x00001490


	//   ....[7]....
        /*03d4*/ 	.word	0x00001520


	//   ....[8]....
        /*03d8*/ 	.word	0x00001550


	//   ....[9]....
        /*03dc*/ 	.word	0x000015e0


	//   ....[10]....
        /*03e0*/ 	.word	0x00001610


	//   ....[11]....
        /*03e4*/ 	.word	0x000016a0


	//   ....[12]....
        /*03e8*/ 	.word	0x000016d0


	//   ....[13]....
        /*03ec*/ 	.word	0x00001760


	//   ....[14]....
        /*03f0*/ 	.word	0x00001790


	//   ....[15]....
        /*03f4*/ 	.word	0x00001810


	//   ....[16]....
        /*03f8*/ 	.word	0x00001850


	//   ....[17]....
        /*03fc*/ 	.word	0x00002e80


	//   ....[18]....
        /*0400*/ 	.word	0x000030c0


	//   ....[19]....
        /*0404*/ 	.word	0x00003280


	//   ....[20]....
        /*0408*/ 	.word	0x00004100


	//   ....[21]....
        /*040c*/ 	.word	0x00005170


	//   ....[22]....
        /*0410*/ 	.word	0x00005190


	//   ....[23]....
        /*0414*/ 	.word	0x000051b0


	//   ....[24]....
        /*0418*/ 	.word	0x00005240


	//   ....[25]....
        /*041c*/ 	.word	0x00005830


	//   ....[26]....
        /*0420*/ 	.word	0x00005900


	//   ....[27]....
        /*0424*/ 	.word	0x00005940


	//   ....[28]....
        /*0428*/ 	.word	0x000059e0


	//   ....[29]....
        /*042c*/ 	.word	0x00008750


	//   ....[30]....
        /*0430*/ 	.word	0x00008930


	//   ....[31]....
        /*0434*/ 	.word	0x00008b10


	//   ....[32]....
        /*0438*/ 	.word	0x00009e20


	//   ....[33]....
        /*043c*/ 	.word	0x0000a5a0


	//   ....[34]....
        /*0440*/ 	.word	0x0000a770


	//   ....[35]....
        /*0444*/ 	.word	0x0000a840


	//   ....[36]....
        /*0448*/ 	.word	0x0000aa10


	//   ....[37]....
        /*044c*/ 	.word	0x0000aaa0


	//   ....[38]....
        /*0450*/ 	.word	0x0000abf0


	//   ....[39]....
        /*0454*/ 	.word	0x0000b040


	//   ....[40]....
        /*0458*/ 	.word	0x0000b0a0


	//   ....[41]....
        /*045c*/ 	.word	0x0000e670


	//   ....[42]....
        /*0460*/ 	.word	0x0000e6d0


	//   ....[43]....
        /*0464*/ 	.word	0x0000e780


	//   ....[44]....
        /*0468*/ 	.word	0x0000e7e0


	//   ....[45]....
        /*046c*/ 	.word	0x0000e810


	//   ....[46]....
        /*0470*/ 	.word	0x0000e8e0


	//   ....[47]....
        /*0474*/ 	.word	0x0000eb20


	//   ....[48]....
        /*0478*/ 	.word	0x0000ee30


	//   ....[49]....
        /*047c*/ 	.word	0x00011c10


	//   ....[50]....
        /*0480*/ 	.word	0x00011e40


	//   ....[51]....
        /*0484*/ 	.word	0x000126f0


	//   ....[52]....
        /*0488*/ 	.word	0x00012eb0


	//   ....[53]....
        /*048c*/ 	.word	0x00013da0


	//   ....[54]....
        /*0490*/ 	.word	0x00013ea0


	//   ....[55]....
        /*0494*/ 	.word	0x00013ef0


	//   ....[56]....
        /*0498*/ 	.word	0x00014000


	//   ....[57]....
        /*049c*/ 	.word	0x000140d0


	//   ....[58]....
        /*04a0*/ 	.word	0x00014240


	//   ....[59]....
        /*04a4*/ 	.word	0x00014540


	//   ....[60]....
        /*04a8*/ 	.word	0x00014630


	//   ....[61]....
        /*04ac*/ 	.word	0x000168f0


	//   ....[62]....
        /*04b0*/ 	.word	0x00016900


	//   ....[63]....
        /*04b4*/ 	.word	0x00016910


	//   ....[64]....
        /*04b8*/ 	.word	0x00016920


	//   ....[65]....
        /*04bc*/ 	.word	0x00016950


	//   ....[66]....
        /*04c0*/ 	.word	0x00016970


	//   ....[67]....
        /*04c4*/ 	.word	0x00016990


	//   ....[68]....
        /*04c8*/ 	.word	0x000169a0


	//   ....[69]....
        /*04cc*/ 	.word	0x00017610


	//   ....[70]....
        /*04d0*/ 	.word	0x00017650


	//   ....[71]....
        /*04d4*/ 	.word	0x00017680


	//   ....[72]....
        /*04d8*/ 	.word	0x000176b0


	//   ....[73]....
        /*04dc*/ 	.word	0x000176f0


	//   ....[74]....
        /*04e0*/ 	.word	0x00017720


	//   ....[75]....
        /*04e4*/ 	.word	0x00017740


	//   ....[76]....
        /*04e8*/ 	.word	0x00017750


	//   ....[77]....
        /*04ec*/ 	.word	0x00017770


	//   ....[78]....
        /*04f0*/ 	.word	0x00017780


	//   ....[79]....
        /*04f4*/ 	.word	0x00017b30


	//   ....[80]....
        /*04f8*/ 	.word	0x00017b50


	//   ....[81]....
        /*04fc*/ 	.word	0x00017e50


	//   ....[82]....
        /*0500*/ 	.word	0x00017e70


	//   ....[83]....
        /*0504*/ 	.word	0x00018170


	//   ....[84]....
        /*0508*/ 	.word	0x00018180


	//----- nvinfo : EIATTR_EXIT_INSTR_OFFSETS
	.align		4
.L_186:
        /*050c*/ 	.byte	0x04, 0x1c
        /*050e*/ 	.short	(.L_188 - .L_187)


	//   ....[0]....
.L_187:
        /*0510*/ 	.word	0x000001c0


	//   ....[1]....
        /*0514*/ 	.word	0x00018190


	//   ....[2]....
        /*0518*/ 	.word	0x00018430


	//   ....[3]....
        /*051c*/ 	.word	0x00018480


	//   ....[4]....
        /*0520*/ 	.word	0x000184b0


	//   ....[5]....
        /*0524*/ 	.word	0x00018510


	//   ....[6]....
        /*0528*/ 	.word	0x000187a0


	//----- nvinfo : EIATTR_CTAIDZ_USED
	.align		4
.L_188:
        /*052c*/ 	.byte	0x01, 0x04
	.zero		2


	//----- nvinfo : EIATTR_MAX_THREADS
	.align		4
        /*0530*/ 	.byte	0x04, 0x05
        /*0532*/ 	.short	(.L_190 - .L_189)
.L_189:
        /*0534*/ 	.word	0x00000080
        /*0538*/ 	.word	0x00000001
        /*053c*/ 	.word	0x00000001


	//----- nvinfo : EIATTR_CRS_STACK_SIZE
	.align		4
.L_190:
        /*0540*/ 	.byte	0x04, 0x1e
        /*0542*/ 	.short	(.L_192 - .L_191)
.L_191:
        /*0544*/ 	.word	0x00000000
.L_192:


//--------------------- .nv.info._ZN7cutlass13device_kernelIN5flash19enable_sm80_to_sm89INS1_16FlashAttnFwdSm80INS1_25CollectiveMainloopFwdSm80ILi4ELi1ELb0EN4cute5tupleIJNS5_1CILi128EEENS7_ILi80EEENS7_ILi64EEEEEELi64ENS_10bfloat16_tEfNS_4arch4Sm80ELb0ELb1ELb0ELb1ELb0ELb0ELb1ELb1EEENS1_21CollectiveEpilogueFwdINS6_IJS8_SA_S9_EEENS6_IJNS7_ILi1EEESI_SI_EEESC_SE_Li128ELb1ELb1ELb1ELb0EEENS1_36VarlenDynamicPersistentTileSchedulerILi128ELi80ELi128ELi128ELb1ELb1ELb0ELb1ELb0ELb1EEEEEEEEEvNT_6ParamsE --------------------------
	.section	.nv.info._ZN7cutlass13device_kernelIN5flash19enable_sm80_to_sm89INS1_16FlashAttnFwdSm80INS1_25CollectiveMainloopFwdSm80ILi4ELi1ELb0EN4cute5tupleIJNS5_1CILi128EEENS7_ILi80EEENS7_ILi64EEEEEELi64ENS_10bfloat16_tEfNS_4arch4Sm80ELb0ELb1ELb0ELb1ELb0ELb0ELb1ELb1EEENS1_21CollectiveEpilogueFwdINS6_IJS8_SA_S9_EEENS6_IJNS7_ILi1EEESI_SI_EEESC_SE_Li128ELb1ELb1ELb1ELb0EEENS1_36VarlenDynamicPersistentTileSchedulerILi128ELi80ELi128ELi128ELb1ELb1ELb0ELb1ELb0ELb1EEEEEEEEEvNT_6ParamsE,"",@"SHT_CUDA_INFO"
	.sectionflags	@""
	.align	4


	//----- nvinfo : EIATTR_CUDA_API_VERSION
	.align		4
        /*0000*/ 	.byte	0x04, 0x37
        /*0002*/ 	.short	(.L_194 - .L_193)
.L_193:
        /*0004*/ 	.word	0x00000082


	//----- nvinfo : EIATTR_SW2861232_WAR
	.align		4
.L_194:
        /*0008*/ 	.byte	0x01, 0x35
	.zero		2


	//----- nvinfo : EIATTR_PARAM_CBANK
	.align		4
        /*000c*/ 	.byte	0x04, 0x0a
        /*000e*/ 	.short	(.L_196 - .L_195)
	.align		4
.L_195:
        /*0010*/ 	.word	index@(.nv.constant0._ZN7cutlass13device_kernelIN5flash19enable_sm80_to_sm89INS1_16FlashAttnFwdSm80INS1_25CollectiveMainloopFwdSm80ILi4ELi1ELb0EN4cute5tupleIJNS5_1CILi128EEENS7_ILi80EEENS7_ILi64EEEEEELi64ENS_10bfloat16_tEfNS_4arch4Sm80ELb0ELb1ELb0ELb1ELb0ELb0ELb1ELb1EEENS1_21CollectiveEpilogueFwdINS6_IJS8_SA_S9_EEENS6_IJNS7_ILi1EEESI_SI_EEESC_SE_Li128ELb1ELb1ELb1ELb0EEENS1_36VarlenDynamicPersistentTileSchedulerILi128ELi80ELi128ELi128ELb1ELb1ELb0ELb1ELb0ELb1EEEEEEEEEvNT_6ParamsE)
        /*0014*/ 	.short	0x0160
        /*0016*/ 	.short	0x0438


	//----- nvinfo : EIATTR_CBANK_PARAM_SIZE
	.align		4
.L_196:
        /*0018*/ 	.byte	0x03, 0x19
        /*001a*/ 	.short	0x0438


	//----- nvinfo : EIATTR_KPARAM_INFO
	.align		4
        /*001c*/ 	.byte	0x04, 0x17
        /*001e*/ 	.short	(.L_198 - .L_197)
.L_197:
        /*0020*/ 	.word	0x00000000
        /*0024*/ 	.short	0x0000
        /*0026*/ 	.short	0x0000
        /*0028*/ 	.byte	0x00, 0xf0, 0xe1, 0x10


	//----- nvinfo : EIATTR_MAXREG_COUNT
	.align		4
.L_198:
        /*002c*/ 	.byte	0x03, 0x1b
        /*002e*/ 	.short	0x00ff


	//----- nvinfo : EIATTR_NUM_BARRIERS
	.align		4
        /*0030*/ 	.byte	0x02, 0x4c
        /*0032*/ 	.byte	0x06
	.zero		1


	//----- nvinfo : EIATTR_ANNOTATIONS
	.align		4
        /*0034*/ 	.byte	0x04, 0x55
        /*0036*/ 	.short	(.L_200 - .L_199)


	//   ....[0]....
.L_199:
        /* <DEDUP_REMOVED lines=101> */


	//----- nvinfo : EIATTR_MERCURY_ISA_VERSION
	.align		4
.L_200:
        /*0670*/ 	.byte	0x03, 0x5f
        /*0672*/ 	.short	0x0000


	//----- nvinfo : EIATTR_INT_WARP_WIDE_INSTR_OFFSETS
	.align		4
        /*0674*/ 	.byte	0x04, 0x31
        /*0676*/ 	.short	(.L_202 - .L_201)


	//   ....[0]....
.L_201:
        /*0678*/ 	.word	0x000151f0


	//   ....[1]....
        /*067c*/ 	.word	0x00015270


	//----- nvinfo : EIATTR_COOP_GROUP_MASK_REGIDS
	.align		4
.L_202:
        /*0680*/ 	.byte	0x04, 0x29
        /*0682*/ 	.short	(.L_204 - .L_203)


	//   ....[0]....
.L_203:
        /*0684*/ 	.word	0xffffffff


	//   ....[1]....
        /*0688*/ 	.word	0xffffffff


	//   ....[2]....
        /*068c*/ 	.word	0xffffffff


	//   ....[3]....
        /*0690*/ 	.word	0xffffffff


	//   ....[4]....
        /*0694*/ 	.word	0xffffffff


	//   ....[5]....
        /*0698*/ 	.word	0xffffffff


	//   ....[6]....
        /*069c*/ 	.word	0xffffffff


	//   ....[7]....
        /*06a0*/ 	.word	0xffffffff


	//   ....[8]....
        /*06a4*/ 	.word	0xffffffff


	//   ....[9]....
        /*06a8*/ 	.word	0xffffffff


	//   ....[10]....
        /*06ac*/ 	.word	0xffffffff


	//   ....[11]....
        /*06b0*/ 	.word	0xffffffff


	//   ....[12]....
        /*06b4*/ 	.word	0xffffffff


	//   ....[13]....
        /*06b8*/ 	.word	0xffffffff


	//   ....[14]....
        /*06bc*/ 	.word	0xffffffff


	//   ....[15]....
        /*06c0*/ 	.word	0xffffffff


	//   ....[16]....
        /*06c4*/ 	.word	0xffffffff


	//   ....[17]....
        /*06c8*/ 	.word	0xffffffff


	//   ....[18]....
        /*06cc*/ 	.word	0xffffffff


	//   ....[19]....
        /*06d0*/ 	.word	0xffffffff


	//   ....[20]....
        /*06d4*/ 	.word	0xffffffff


	//   ....[21]....
        /*06d8*/ 	.word	0xffffffff


	//   ....[22]....
        /*06dc*/ 	.word	0xffffffff


	//   ....[23]....
        /*06e0*/ 	.word	0xffffffff


	//   ....[24]....
        /*06e4*/ 	.word	0xffffffff


	//   ....[25]....
        /*06e8*/ 	.word	0xffffffff


	//   ....[26]....
        /*06ec*/ 	.word	0xffffffff


	//   ....[27]....
        /*06f0*/ 	.word	0xffffffff


	//   ....[28]....
        /*06f4*/ 	.word	0xffffffff


	//   ....[29]....
        /*06f8*/ 	.word	0xffffffff


	//   ....[30]....
        /*06fc*/ 	.word	0xffffffff


	//   ....[31]....
        /*0700*/ 	.word	0xffffffff


	//   ....[32]....
        /*0704*/ 	.word	0xffffffff


	//   ....[33]....
        /*0708*/ 	.word	0xffffffff


	//   ....[34]....
        /*070c*/ 	.word	0xffffffff


	//   ....[35]....
        /*0710*/ 	.word	0xffffffff


	//   ....[36]....
        /*0714*/ 	.word	0xffffffff


	//   ....[37]....
        /*0718*/ 	.word	0xffffffff


	//   ....[38]....
        /*071c*/ 	.word	0xffffffff


	//   ....[39]....
        /*0720*/ 	.word	0xffffffff


	//   ....[40]....
        /*0724*/ 	.word	0xffffffff


	//   ....[41]....
        /*0728*/ 	.word	0xffffffff


	//   ....[42]....
        /*072c*/ 	.word	0xffffffff


	//   ....[43]....
        /*0730*/ 	.word	0xffffffff


	//   ....[44]....
        /*0734*/ 	.word	0xffffffff


	//   ....[45]....
        /*0738*/ 	.word	0xffffffff


	//   ....[46]....
        /*073c*/ 	.word	0xffffffff


	//   ....[47]....
        /*0740*/ 	.word	0xffffffff


	//   ....[48]....
        /*0744*/ 	.word	0xffffffff


	//   ....[49]....
        /*0748*/ 	.word	0xffffffff


	//   ....[50]....
        /*074c*/ 	.word	0xffffffff


	//   ....[51]....
        /*0750*/ 	.word	0xffffffff


	//   ....[52]....
        /*0754*/ 	.word	0xffffffff


	//   ....[53]....
        /*0758*/ 	.word	0xffffffff


	//   ....[54]....
        /*075c*/ 	.word	0xffffffff


	//   ....[55]....
        /*0760*/ 	.word	0xffffffff


	//   ....[56]....
        /*0764*/ 	.word	0xffffffff


	//   ....[57]....
        /*0768*/ 	.word	0xffffffff


	//   ....[58]....
        /*076c*/ 	.word	0xffffffff


	//   ....[59]....
        /*0770*/ 	.word	0xffffffff


	//   ....[60]....
        /*0774*/ 	.word	0xffffffff


	//   ....[61]....
        /*0778*/ 	.word	0xffffffff


	//   ....[62]....
        /*077c*/ 	.word	0xffffffff


	//   ....[63]....
        /*0780*/ 	.word	0xffffffff


	//   ....[64]....
        /*0784*/ 	.word	0xffffffff


	//   ....[65]....
        /*0788*/ 	.word	0xffffffff


	//   ....[66]....
        /*078c*/ 	.word	0xffffffff


	//   ....[67]....
        /*0790*/ 	.word	0xffffffff


	//   ....[68]....
        /*0794*/ 	.word	0xffffffff


	//   ....[69]....
        /*0798*/ 	.word	0xffffffff


	//   ....[70]....
        /*079c*/ 	.word	0xffffffff


	//   ....[71]....
        /*07a0*/ 	.word	0xffffffff


	//   ....[72]....
        /*07a4*/ 	.word	0xffffffff


	//   ....[73]....
        /*07a8*/ 	.word	0xffffffff


	//   ....[74]....
        /*07ac*/ 	.word	0xffffffff


	//   ....[75]....
        /*07b0*/ 	.word	0xffffffff


	//   ....[76]....
        /*07b4*/ 	.word	0xffffffff


	//   ....[77]....
        /*07b8*/ 	.word	0xffffffff


	//   ....[78]....
        /*07bc*/ 	.word	0xffffffff


	//   ....[79]....
        /*07c0*/ 	.word	0xffffffff


	//   ....[80]....
        /*07c4*/ 	.word	0xffffffff


	//   ....[81]....
        /*07c8*/ 	.word	0xffffffff


	//   ....[82]....
        /*07cc*/ 	.word	0xffffffff


	//   ....[83]....
        /*07d0*/ 	.word	0xffffffff


	//   ....[84]....
        /*07d4*/ 	.word	0xffffffff


	//   ....[85]....
        /*07d8*/ 	.word	0xffffffff


	//   ....[86]....
        /*07dc*/ 	.word	0xffffffff


	//   ....[87]....
        /*07e0*/ 	.word	0xffffffff


	//   ....[88]....
        /*07e4*/ 	.word	0xffffffff


	//   ....[89]....
        /*07e8*/ 	.word	0xffffffff


	//   ....[90]....
        /*07ec*/ 	.word	0xffffffff


	//   ....[91]....
        /*07f0*/ 	.word	0xffffffff


	//   ....[92]....
        /*07f4*/ 	.word	0xffffffff


	//   ....[93]....
        /*07f8*/ 	.word	0xffffffff


	//   ....[94]....
        /*07fc*/ 	.word	0xffffffff


	//   ....[95]....
        /*0800*/ 	.word	0xffffffff


	//   ....[96]....
        /*0804*/ 	.word	0xffffffff


	//   ....[97]....
        /*0808*/ 	.word	0xffffffff


	//   ....[98]....
        /*080c*/ 	.word	0xffffffff


	//   ....[99]....
        /*0810*/ 	.word	0xffffffff


	//   ....[100]....
        /*0814*/ 	.word	0xffffffff


	//   ....[101]....
        /*0818*/ 	.word	0xffffffff


	//   ....[102]....
        /*081c*/ 	.word	0xffffffff


	//   ....[103]....
        /*0820*/ 	.word	0xffffffff


	//   ....[104]....
        /*0824*/ 	.word	0xffffffff


	//   ....[105]....
        /*0828*/ 	.word	0xffffffff


	//   ....[106]....
        /*082c*/ 	.word	0xffffffff


	//   ....[107]....
        /*0830*/ 	.word	0xffffffff


	//   ....[108]....
        /*0834*/ 	.word	0xffffffff


	//   ....[109]....
        /*0838*/ 	.word	0xffffffff


	//   ....[110]....
        /*083c*/ 	.word	0xffffffff


	//   ....[111]....
        /*0840*/ 	.word	0xffffffff


	//   ....[112]....
        /*0844*/ 	.word	0xffffffff


	//   ....[113]....
        /*0848*/ 	.word	0xffffffff


	//   ....[114]....
        /*084c*/ 	.word	0xffffffff


	//   ....[115]....
        /*0850*/ 	.word	0xffffffff


	//   ....[116]....
        /*0854*/ 	.word	0xffffffff


	//   ....[117]....
        /*0858*/ 	.word	0xffffffff


	//   ....[118]....
        /*085c*/ 	.word	0xffffffff


	//   ....[119]....
        /*0860*/ 	.word	0xffffffff


	//   ....[120]....
        /*0864*/ 	.word	0xffffffff


	//   ....[121]....
        /*0868*/ 	.word	0xffffffff


	//   ....[122]....
        /*086c*/ 	.word	0xffffffff


	//   ....[123]....
        /*0870*/ 	.word	0xffffffff


	//   ....[124]....
        /*0874*/ 	.word	0xffffffff


	//   ....[125]....
        /*0878*/ 	.word	0xffffffff


	//   ....[126]....
        /*087c*/ 	.word	0xffffffff


	//   ....[127]....
        /*0880*/ 	.word	0xffffffff


	//   ....[128]....
        /*0884*/ 	.word	0xffffffff


	//   ....[129]....
        /*0888*/ 	.word	0xffffffff


	//   ....[130]....
        /*088c*/ 	.word	0xffffffff


	//   ....[131]....
        /*0890*/ 	.word	0xffffffff


	//   ....[132]....
        /*0894*/ 	.word	0xffffffff


	//   ....[133]....
        /*0898*/ 	.word	0xffffffff


	//   ....[134]....
        /*089c*/ 	.word	0xffffffff


	//   ....[135]....
        /*08a0*/ 	.word	0xffffffff


	//   ....[136]....
        /*08a4*/ 	.word	0xffffffff


	//   ....[137]....
        /*08a8*/ 	.word	0xffffffff


	//   ....[138]....
        /*08ac*/ 	.word	0xffffffff


	//   ....[139]....
        /*08b0*/ 	.word	0xffffffff


	//   ....[140]....
        /*08b4*/ 	.word	0xffffffff


	//   ....[141]....
        /*08b8*/ 	.word	0xffffffff


	//   ....[142]....
        /*08bc*/ 	.word	0xffffffff


	//   ....[143]....
        /*08c0*/ 	.word	0xffffffff


	//   ....[144]....
        /*08c4*/ 	.word	0xffffffff


	//   ....[145]....
        /*08c8*/ 	.word	0xffffffff


	//   ....[146]....
        /*08cc*/ 	.word	0xffffffff


	//   ....[147]....
        /*08d0*/ 	.word	0xffffffff


	//   ....[148]....
        /*08d4*/ 	.word	0xffffffff


	//   ....[149]....
        /*08d8*/ 	.word	0xffffffff


	//   ....[150]....
        /*08dc*/ 	.word	0xffffffff


	//   ....[151]....
        /*08e0*/ 	.word	0xffffffff


	//   ....[152]....
        /*08e4*/ 	.word	0xffffffff


	//   ....[153]....
        /*08e8*/ 	.word	0xffffffff


	//   ....[154]....
        /*08ec*/ 	.word	0xffffffff


	//   ....[155]....
        /*08f0*/ 	.word	0xffffffff


	//   ....[156]....
        /*08f4*/ 	.word	0xffffffff


	//   ....[157]....
        /*08f8*/ 	.word	0xffffffff


	//   ....[158]....
        /*08fc*/ 	.word	0xffffffff


	//   ....[159]....
        /*0900*/ 	.word	0xffffffff


	//   ....[160]....
        /*0904*/ 	.word	0xffffffff


	//   ....[161]....
        /*0908*/ 	.word	0xffffffff


	//   ....[162]....
        /*090c*/ 	.word	0xffffffff


	//   ....[163]....
        /*0910*/ 	.word	0xffffffff


	//   ....[164]....
        /*0914*/ 	.word	0xffffffff


	//   ....[165]....
        /*0918*/ 	.word	0xffffffff


	//   ....[166]....
        /*091c*/ 	.word	0xffffffff


	//   ....[167]....
        /*0920*/ 	.word	0xffffffff


	//   ....[168]....
        /*0924*/ 	.word	0xffffffff


	//   ....[169]....
        /*0928*/ 	.word	0xffffffff


	//   ....[170]....
        /*092c*/ 	.word	0xffffffff


	//   ....[171]....
        /*0930*/ 	.word	0xffffffff


	//   ....[172]....
        /*0934*/ 	.word	0xffffffff


	//   ....[173]....
        /*0938*/ 	.word	0xffffffff


	//   ....[174]....
        /*093c*/ 	.word	0xffffffff


	//   ....[175]....
        /*0940*/ 	.word	0xffffffff


	//   ....[176]....
        /*0944*/ 	.word	0xffffffff


	//   ....[177]....
        /*0948*/ 	.word	0xffffffff


	//   ....[178]....
        /*094c*/ 	.word	0xffffffff


	//   ....[179]....
        /*0950*/ 	.word	0xffffffff


	//   ....[180]....
        /*0954*/ 	.word	0xffffffff


	//   ....[181]....
        /*0958*/ 	.word	0xffffffff


	//   ....[182]....
        /*095c*/ 	.word	0xffffffff


	//   ....[183]....
        /*0960*/ 	.word	0xffffffff


	//   ....[184]....
        /*0964*/ 	.word	0xffffffff


	//   ....[185]....
        /*0968*/ 	.word	0xffffffff


	//   ....[186]....
        /*096c*/ 	.word	0xffffffff


	//   ....[187]....
        /*0970*/ 	.word	0xffffffff


	//   ....[188]....
        /*0974*/ 	.word	0xffffffff


	//   ....[189]....
        /*0978*/ 	.word	0xffffffff


	//   ....[190]....
        /*097c*/ 	.word	0xffffffff


	//   ....[191]....
        /*0980*/ 	.word	0xffffffff


	//   ....[192]....
        /*0984*/ 	.word	0xffffffff


	//   ....[193]....
        /*0988*/ 	.word	0xffffffff


	//   ....[194]....
        /*098c*/ 	.word	0xffffffff


	//   ....[195]....
        /*0990*/ 	.word	0xffffffff


	//   ....[196]....
        /*0994*/ 	.word	0xffffffff


	//   ....[197]....
        /*0998*/ 	.word	0xffffffff


	//   ....[198]....
        /*099c*/ 	.word	0xffffffff


	//   ....[199]....
        /*09a0*/ 	.word	0xffffffff


	//   ....[200]....
        /*09a4*/ 	.word	0xffffffff


	//   ....[201]....
        /*09a8*/ 	.word	0xffffffff


	//   ....[202]....
        /*09ac*/ 	.word	0xffffffff


	//   ....[203]....
        /*09b0*/ 	.word	0xffffffff


	//   ....[204]....
        /*09b4*/ 	.word	0xffffffff


	//   ....[205]....
        /*09b8*/ 	.word	0xffffffff


	//   ....[206]....
        /*09bc*/ 	.word	0xffffffff


	//   ....[207]....
        /*09c0*/ 	.word	0xffffffff


	//   ....[208]....
        /*09c4*/ 	.word	0xffffffff


	//   ....[209]....
        /*09c8*/ 	.word	0xffffffff


	//   ....[210]....
        /*09cc*/ 	.word	0xffffffff


	//   ....[211]....
        /*09d0*/ 	.word	0xffffffff


	//   ....[212]....
        /*09d4*/ 	.word	0xffffffff


	//   ....[213]....
        /*09d8*/ 	.word	0xffffffff


	//   ....[214]....
        /*09dc*/ 	.word	0xffffffff


	//   ....[215]....
        /*09e0*/ 	.word	0xffffffff


	//   ....[216]....
        /*09e4*/ 	.word	0xffffffff


	//   ....[217]....
        /*09e8*/ 	.word	0xffffffff


	//   ....[218]....
        /*09ec*/ 	.word	0xffffffff


	//   ....[219]....
        /*09f0*/ 	.word	0xffffffff


	//   ....[220]....
        /*09f4*/ 	.word	0xffffffff


	//   ....[221]....
        /*09f8*/ 	.word	0xffffffff


	//   ....[222]....
        /*09fc*/ 	.word	0xffffffff


	//   ....[223]....
        /*0a00*/ 	.word	0xffffffff


	//   ....[224]....
        /*0a04*/ 	.word	0xffffffff


	//   ....[225]....
        /*0a08*/ 	.word	0xffffffff


	//   ....[226]....
        /*0a0c*/ 	.word	0xffffffff


	//   ....[227]....
        /*0a10*/ 	.word	0xffffffff


	//   ....[228]....
        /*0a14*/ 	.word	0xffffffff


	//   ....[229]....
        /*0a18*/ 	.word	0xffffffff


	//   ....[230]....
        /*0a1c*/ 	.word	0xffffffff


	//   ....[231]....
        /*0a20*/ 	.word	0xffffffff


	//   ....[232]....
        /*0a24*/ 	.word	0xffffffff


	//   ....[233]....
        /*0a28*/ 	.word	0xffffffff


	//   ....[234]....
        /*0a2c*/ 	.word	0xffffffff


	//   ....[235]....
        /*0a30*/ 	.word	0xffffffff


	//   ....[236]....
        /*0a34*/ 	.word	0xffffffff


	//   ....[237]....
        /*0a38*/ 	.word	0xffffffff


	//   ....[238]....
        /*0a3c*/ 	.word	0xffffffff


	//   ....[239]....
        /*0a40*/ 	.word	0xffffffff


	//   ....[240]....
        /*0a44*/ 	.word	0xffffffff


	//   ....[241]....
        /*0a48*/ 	.word	0xffffffff


	//   ....[242]....
        /*0a4c*/ 	.word	0xffffffff


	//----- nvinfo : EIATTR_COOP_GROUP_INSTR_OFFSETS
	.align		4
.L_204:
        /*0a50*/ 	.byte	0x04, 0x28
        /*0a52*/ 	.short	(.L_206 - .L_205)


	//   ....[0]....
.L_205:
        /*0a54*/ 	.word	0x00000050


	//   ....[1]....
        /*0a58*/ 	.word	0x00000210


	//   ....[2]....
        /*0a5c*/ 	.word	0x00000240


	//   ....[3]....
        /*0a60*/ 	.word	0x00000270


	//   ....[4]....
        /*0a64*/ 	.word	0x000002a0


	//   ....[5]....
        /*0a68*/ 	.word	0x000002d0


	//   ....[6]....
        /*0a6c*/ 	.word	0x00000300


	//   ....[7]....
        /*0a70*/ 	.word	0x00000470


	//   ....[8]....
        /*0a74*/ 	.word	0x000004b0


	//   ....[9]....
        /*0a78*/ 	.word	0x000004e0


	//   ....[10]....
        /*0a7c*/ 	.word	0x00000510


	//   ....[11]....
        /*0a80*/ 	.word	0x00000540


	//   ....[12]....
        /*0a84*/ 	.word	0x00000570


	//   ....[13]....
        /*0a88*/ 	.word	0x00000600


	//   ....[14]....
        /*0a8c*/ 	.word	0x00000650


	//   ....[15]....
        /*0a90*/ 	.word	0x00000670


	//   ....[16]....
        /*0a94*/ 	.word	0x000006d0


	//   ....[17]....
        /*0a98*/ 	.word	0x00002b60


	//   ....[18]....
        /*0a9c*/ 	.word	0x00002b80


	//   ....[19]....
        /*0aa0*/ 	.word	0x00002c60


	//   ....[20]....
        /*0aa4*/ 	.word	0x00002c70


	//   ....[21]....
        /*0aa8*/ 	.word	0x00002d50


	//   ....[22]....
        /*0aac*/ 	.word	0x00002d70


	//   ....[23]....
        /*0ab0*/ 	.word	0x00002e50


	//   ....[24]....
        /*0ab4*/ 	.word	0x00002e60


	//   ....[25]....
        /*0ab8*/ 	.word	0x00002f40


	//   ....[26]....
        /*0abc*/ 	.word	0x00002f60


	//   ....[27]....
        /*0ac0*/ 	.word	0x00003040


	//   ....[28]....
        /*0ac4*/ 	.word	0x00003050


	//   ....[29]....
        /*0ac8*/ 	.word	0x00003130


	//   ....[30]....
        /*0acc*/ 	.word	0x00003150


	//   ....[31]....
        /*0ad0*/ 	.word	0x00003230


	//   ....[32]....
        /*0ad4*/ 	.word	0x00003240


	//   ....[33]....
        /*0ad8*/ 	.word	0x00004370


	//   ....[34]....
        /*0adc*/ 	.word	0x00004560


	//   ....[35]....
        /*0ae0*/ 	.word	0x00004cc0


	//   ....[36]....
        /*0ae4*/ 	.word	0x00005380


	//   ....[37]....
        /*0ae8*/ 	.word	0x00005ca0


	//   ....[38]....
        /*0aec*/ 	.word	0x00005d40


	//   ....[39]....
        /*0af0*/ 	.word	0x00006210


	//   ....[40]....
        /*0af4*/ 	.word	0x00006270


	//   ....[41]....
        /*0af8*/ 	.word	0x000064e0


	//   ....[42]....
        /*0afc*/ 	.word	0x00006550


	//   ....[43]....
        /*0b00*/ 	.word	0x00006610


	//   ....[44]....
        /*0b04*/ 	.word	0x000067e0


	//   ....[45]....
        /*0b08*/ 	.word	0x00008b20


	//   ....[46]....
        /*0b0c*/ 	.word	0x00008d40


	//   ....[47]....
        /*0b10*/ 	.word	0x00008f00


	//   ....[48]....
        /*0b14*/ 	.word	0x00009920


	//   ....[49]....
        /*0b18*/ 	.word	0x0000a660


	//   ....[50]....
        /*0b1c*/ 	.word	0x0000a7c0


	//   ....[51]....
        /*0b20*/ 	.word	0x0000a810


	//   ....[52]....
        /*0b24*/ 	.word	0x0000a930


	//   ....[53]....
        /*0b28*/ 	.word	0x0000aa50


	//   ....[54]....
        /*0b2c*/ 	.word	0x0000ab90


	//   ....[55]....
        /*0b30*/ 	.word	0x0000aef0


	//   ....[56]....
        /*0b34*/ 	.word	0x0000afc0


	//   ....[57]....
        /*0b38*/ 	.word	0x0000db40


	//   ....[58]....
        /*0b3c*/ 	.word	0x0000dc50


	//   ....[59]....
        /*0b40*/ 	.word	0x0000dca0


	//   ....[60]....
        /*0b44*/ 	.word	0x0000dcd0


	//   ....[61]....
        /*0b48*/ 	.word	0x0000dd20


	//   ....[62]....
        /*0b4c*/ 	.word	0x0000ddc0


	//   ....[63]....
        /*0b50*/ 	.word	0x0000dea0


	//   ....[64]....
        /*0b54*/ 	.word	0x0000e290


	//   ....[65]....
        /*0b58*/ 	.word	0x00010a20


	//   ....[66]....
        /*0b5c*/ 	.word	0x00010c40


	//   ....[67]....
        /*0b60*/ 	.word	0x00010e00


	//   ....[68]....
        /*0b64*/ 	.word	0x00011820


	//   ....[69]....
        /*0b68*/ 	.word	0x00012560


	//   ....[70]....
        /*0b6c*/ 	.word	0x000126c0


	//   ....[71]....
        /*0b70*/ 	.word	0x00012710


	//   ....[72]....
        /*0b74*/ 	.word	0x00012830


	//   ....[73]....
        /*0b78*/ 	.word	0x00012930


	//   ....[74]....
        /*0b7c*/ 	.word	0x00012a60


	//   ....[75]....
        /*0b80*/ 	.word	0x00012de0


	//   ....[76]....
        /*0b84*/ 	.word	0x00012eb0


	//   ....[77]....
        /*0b88*/ 	.word	0x000149f0


	//   ....[78]....
        /*0b8c*/ 	.word	0x00014a60


	//   ....[79]....
        /*0b90*/ 	.word	0x00014a70


	//   ....[80]....
        /*0b94*/ 	.word	0x00014a80


	//   ....[81]....
        /*0b98*/ 	.word	0x00014ab0


	//   ....[82]....
        /*0b9c*/ 	.word	0x00014ad0


	//   ....[83]....
        /*0ba0*/ 	.word	0x00014ae0


	//   ....[84]....
        /*0ba4*/ 	.word	0x00014af0


	//   ....[85]....
        /*0ba8*/ 	.word	0x00015d00


	//   ....[86]....
        /*0bac*/ 	.word	0x00015d10


	//   ....[87]....
        /*0bb0*/ 	.word	0x00015d20


	//   ....[88]....
        /*0bb4*/ 	.word	0x00015d30


	//   ....[89]....
        /*0bb8*/ 	.word	0x00015d40


	//   ....[90]....
        /*0bbc*/ 	.word	0x00015d50


	//   ....[91]....
        /*0bc0*/ 	.word	0x00015d70


	//   ....[92]....
        /*0bc4*/ 	.word	0x00015e70


	//   ....[93]....
        /*0bc8*/ 	.word	0x000161b0


	//   ....[94]....
        /*0bcc*/ 	.word	0x000161d0


	//   ....[95]....
        /*0bd0*/ 	.word	0x00016250


	//   ....[96]....
        /*0bd4*/ 	.word	0x00016260


	//   ....[97]....
        /*0bd8*/ 	.word	0x000162e0


	//   ....[98]....
        /*0bdc*/ 	.word	0x00016300


	//   ....[99]....
        /*0be0*/ 	.word	0x00016380


	//   ....[100]....
        /*0be4*/ 	.word	0x00016390


	//   ....[101]....
        /*0be8*/ 	.word	0x00016410


	//   ....[102]....
        /*0bec*/ 	.word	0x00016430


	//   ....[103]....
        /*0bf0*/ 	.word	0x000164b0


	//   ....[104]....
        /*0bf4*/ 	.word	0x000164c0


	//   ....[105]....
        /*0bf8*/ 	.word	0x00016540


	//   ....[106]....
        /*0bfc*/ 	.word	0x00016560


	//   ....[107]....
        /*0c00*/ 	.word	0x000165e0


	//   ....[108]....
        /*0c04*/ 	.word	0x000165f0


	//   ....[109]....
        /*0c08*/ 	.word	0x00016890


	//   ....[110]....
        /*0c0c*/ 	.word	0x000168b0


	//   ....[111]....
        /*0c10*/ 	.word	0x00016bf0


	//   ....[112]....
        /*0c14*/ 	.word	0x00016c00


	//   ....[113]....
        /*0c18*/ 	.word	0x00016e50


	//   ....[114]....
        /*0c1c*/ 	.word	0x00016e70


	//   ....[115]....
        /*0c20*/ 	.word	0x000170e0


	//   ....[116]....
        /*0c24*/ 	.word	0x000170f0


	//   ....[117]....
        /*0c28*/ 	.word	0x00017b30


	//   ....[118]....
        /*0c2c*/ 	.word	0x00017b50


	//   ....[119]....
        /*0c30*/ 	.word	0x00017bd0


	//   ....[120]....
        /*0c34*/ 	.word	0x00017be0


	//   ....[121]....
        /*0c38*/ 	.word	0x00017c60


	//   ....[122]....
        /*0c3c*/ 	.word	0x00017c80


	//   ....[123]....
        /*0c40*/ 	.word	0x00017d00


	//   ....[124]....
        /*0c44*/ 	.word	0x00017d10


	//   ....[125]....
        /*0c48*/ 	.word	0x00017d90


	//   ....[126]....
        /*0c4c*/ 	.word	0x00017db0


	//   ....[127]....
        /*0c50*/ 	.word	0x00017e30


	//   ....[128]....
        /*0c54*/ 	.word	0x00017e40


	//   ....[129]....
        /*0c58*/ 	.word	0x00017ec0


	//   ....[130]....
        /*0c5c*/ 	.word	0x00017ee0


	//   ....[131]....
        /*0c60*/ 	.word	0x00017f60


	//   ....[132]....
        /*0c64*/ 	.word	0x00017f70


	//   ....[133]....
        /*0c68*/ 	.word	0x000180d0


	//   ....[134]....
        /*0c6c*/ 	.word	0x000180f0


	//   ....[135]....
        /*0c70*/ 	.word	0x00018220


	//   ....[136]....
        /*0c74*/ 	.word	0x00018260


	//   ....[137]....
        /*0c78*/ 	.word	0x00018290


	//   ....[138]....
        /*0c7c*/ 	.word	0x000182c0


	//   ....[139]....
        /*0c80*/ 	.word	0x000182f0


	//   ....[140]....
        /*0c84*/ 	.word	0x00018320


	//   ....[141]....
        /*0c88*/ 	.word	0x00018480


	//   ....[142]....
        /*0c8c*/ 	.word	0x000184c0


	//   ....[143]....
        /*0c90*/ 	.word	0x000184f0


	//   ....[144]....
        /*0c94*/ 	.word	0x00018520


	//   ....[145]....
        /*0c98*/ 	.word	0x00018550


	//   ....[146]....
        /*0c9c*/ 	.word	0x00018580


	//   ....[147]....
        /*0ca0*/ 	.word	0x00018610


	//   ....[148]....
        /*0ca4*/ 	.word	0x00018670


	//   ....[149]....
        /*0ca8*/ 	.word	0x00018680


	//   ....[150]....
        /*0cac*/ 	.word	0x000186e0


	//   ....[151]....
        /*0cb0*/ 	.word	0x00019140


	//   ....[152]....
        /*0cb4*/ 	.word	0x000191a0


	//   ....[153]....
        /*0cb8*/ 	.word	0x000191f0


	//   ....[154]....
        /*0cbc*/ 	.word	0x00019240


	//   ....[155]....
        /*0cc0*/ 	.word	0x00019290


	//   ....[156]....
        /*0cc4*/ 	.word	0x00019300


	//   ....[157]....
        /*0cc8*/ 	.word	0x00019350


	//   ....[158]....
        /*0ccc*/ 	.word	0x000193c0


	//   ....[159]....
        /*0cd0*/ 	.word	0x00019430


	//   ....[160]....
        /*0cd4*/ 	.word	0x00019490


	//   ....[161]....
        /*0cd8*/ 	.word	0x00019500


	//   ....[162]....
        /*0cdc*/ 	.word	0x00019570


	//   ....[163]....
        /*0ce0*/ 	.word	0x000195e0


	//   ....[164]....
        /*0ce4*/ 	.word	0x00019640


	//   ....[165]....
        /*0ce8*/ 	.word	0x000196b0


	//   ....[166]....
        /*0cec*/ 	.word	0x00019720


	//   ....[167]....
        /*0cf0*/ 	.word	0x00019790


	//   ....[168]....
        /*0cf4*/ 	.word	0x000197f0


	//   ....[169]....
        /*0cf8*/ 	.word	0x00019860


	//   ....[170]....
        /*0cfc*/ 	.word	0x000198d0


	//   ....[171]....
        /*0d00*/ 	.word	0x00019940


	//   ....[172]....
        /*0d04*/ 	.word	0x000199a0


	//   ....[173]....
        /*0d08*/ 	.word	0x00019a10


	//   ....[174]....
        /*0d0c*/ 	.word	0x00019a80


	//   ....[175]....
        /*0d10*/ 	.word	0x00019af0


	//   ....[176]....
        /*0d14*/ 	.word	0x00019b50


	//   ....[177]....
        /*0d18*/ 	.word	0x00019bb0


	//   ....[178]....
        /*0d1c*/ 	.word	0x00019c00


	//   ....[179]....
        /*0d20*/ 	.word	0x00019c50


	//   ....[180]....
        /*0d24*/ 	.word	0x00019cb0


	//   ....[181]....
        /*0d28*/ 	.word	0x00019d00


	//   ....[182]....
        /*0d2c*/ 	.word	0x00019d60


	//   ....[183]....
        /*0d30*/ 	.word	0x00019db0


	//   ....[184]....
        /*0d34*/ 	.word	0x00019e10


	//   ....[185]....
        /*0d38*/ 	.word	0x00019e80


	//   ....[186]....
        /*0d3c*/ 	.word	0x00019ef0


	//   ....[187]....
        /*0d40*/ 	.word	0x00019f60


	//   ....[188]....
        /*0d44*/ 	.word	0x00019fc0


	//   ....[189]....
        /*0d48*/ 	.word	0x0001a030


	//   ....[190]....
        /*0d4c*/ 	.word	0x0001a0a0


	//   ....[191]....
        /*0d50*/ 	.word	0x0001a110


	//   ....[192]....
        /*0d54*/ 	.word	0x0001a170


	//   ....[193]....
        /*0d58*/ 	.word	0x0001a1e0


	//   ....[194]....
        /*0d5c*/ 	.word	0x0001a250


	//   ....[195]....
        /*0d60*/ 	.word	0x0001a2c0


	//   ....[196]....
        /*0d64*/ 	.word	0x0001a320


	//   ....[197]....
        /*0d68*/ 	.word	0x0001a390


	//   ....[198]....
        /*0d6c*/ 	.word	0x0001a400


	//   ....[199]....
        /*0d70*/ 	.word	0x0001a470


	//   ....[200]....
        /*0d74*/ 	.word	0x0001a4d0


	//   ....[201]....
        /*0d78*/ 	.word	0x0001a540


	//   ....[202]....
        /*0d7c*/ 	.word	0x0001a5b0


	//   ....[203]....
        /*0d80*/ 	.word	0x0001a620


	//   ....[204]....
        /*0d84*/ 	.word	0x0001a680


	//   ....[205]....
        /*0d88*/ 	.word	0x0001a6f0


	//   ....[206]....
        /*0d8c*/ 	.word	0x0001a760


	//   ....[207]....
        /*0d90*/ 	.word	0x0001a7d0


	//   ....[208]....
        /*0d94*/ 	.word	0x0001a830


	//   ....[209]....
        /*0d98*/ 	.word	0x0001a8a0


	//   ....[210]....
        /*0d9c*/ 	.word	0x0001a910


	//   ....[211]....
        /*0da0*/ 	.word	0x0001a980


	//   ....[212]....
        /*0da4*/ 	.word	0x0001a9e0


	//   ....[213]....
        /*0da8*/ 	.word	0x0001aa50


	//   ....[214]....
        /*0dac*/ 	.word	0x0001aac0


	//   ....[215]....
        /*0db0*/ 	.word	0x0001ab30


	//   ....[216]....
        /*0db4*/ 	.word	0x0001ab90


	//   ....[217]....
        /*0db8*/ 	.word	0x0001ac00


	//   ....[218]....
        /*0dbc*/ 	.word	0x0001ac70


	//   ....[219]....
        /*0dc0*/ 	.word	0x0001ace0


	//   ....[220]....
        /*0dc4*/ 	.word	0x0001ad40


	//   ....[221]....
        /*0dc8*/ 	.word	0x0001adb0


	//   ....[222]....
        /*0dcc*/ 	.word	0x0001ae20


	//   ....[223]....
        /*0dd0*/ 	.word	0x0001ae90


	//   ....[224]....
        /*0dd4*/ 	.word	0x0001aef0


	//   ....[225]....
        /*0dd8*/ 	.word	0x0001af60


	//   ....[226]....
        /*0ddc*/ 	.word	0x0001afd0


	//   ....[227]....
        /*0de0*/ 	.word	0x0001b020


	//   ....[228]....
        /*0de4*/ 	.word	0x0001b060


	//   ....[229]....
        /*0de8*/ 	.word	0x0001b0b0


	//   ....[230]....
        /*0dec*/ 	.word	0x0001b100


	//   ....[231]....
        /*0df0*/ 	.word	0x0001b150


	//   ....[232]....
        /*0df4*/ 	.word	0x0001b1c0


	//   ....[233]....
        /*0df8*/ 	.word	0x0001b210


	//   ....[234]....
        /*0dfc*/ 	.word	0x0001b260


	//   ....[235]....
        /*0e00*/ 	.word	0x0001b2b0


	//   ....[236]....
        /*0e04*/ 	.word	0x0001b300


	//   ....[237]....
        /*0e08*/ 	.word	0x0001b350


	//   ....[238]....
        /*0e0c*/ 	.word	0x0001b3c0


	//   ....[239]....
        /*0e10*/ 	.word	0x0001b410


	//   ....[240]....
        /*0e14*/ 	.word	0x0001b480


	//   ....[241]....
        /*0e18*/ 	.word	0x0001b4e0


	//   ....[242]....
        /*0e1c*/ 	.word	0x0001b550


	//----- nvinfo : EIATTR_EXIT_INSTR_OFFSETS
	.align		4
.L_206:
        /*0e20*/ 	.byte	0x04, 0x1c
        /*0e22*/ 	.short	(.L_208 - .L_207)


	//   ....[0]....
.L_207:
        /*0e24*/ 	.word	0x000010f0


	//   ....[1]....
        /*0e28*/ 	.word	0x00019100


	//----- nvinfo : EIATTR_MAX_THREADS
	.align		4
.L_208:
        /*0e2c*/ 	.byte	0x04, 0x05
        /*0e2e*/ 	.short	(.L_210 - .L_209)
.L_209:
        /*0e30*/ 	.word	0x00000080
        /*0e34*/ 	.word	0x00000001
        /*0e38*/ 	.word	0x00000001


	//----- nvinfo : EIATTR_CRS_STACK_SIZE
	.align		4
.L_210:
        /*0e3c*/ 	.byte	0x04, 0x1e
        /*0e3e*/ 	.short	(.L_212 - .L_211)
.L_211:
        /*0e40*/ 	.word	0x00000000
.L_212:


//--------------------- .nv.info._ZN7cutlass13device_kernelIN5flash19enable_sm80_to_sm89INS1_16FlashAttnFwdSm80INS1_25CollectiveMainloopFwdSm80ILi4ELi1ELb0EN4cute5tupleIJNS5_1CILi128EEENS7_ILi80EEENS7_ILi64EEEEEELi64ENS_10bfloat16_tEfNS_4arch4Sm80ELb0ELb1ELb0ELb1ELb0ELb1ELb1ELb1EEENS1_21CollectiveEpilogueFwdINS6_IJS8_SA_S9_EEENS6_IJNS7_ILi1EEESI_SI_EEESC_SE_Li128ELb1ELb1ELb1ELb0EEENS1_36VarlenDynamicPersistentTileSchedulerILi128ELi80ELi128ELi128ELb1ELb1ELb0ELb1ELb0ELb1EEEEEEEEEvNT_6ParamsE --------------------------
	.section	.nv.info._ZN7cutlass13device_kernelIN5flash19enable_sm80_to_sm89INS1_16FlashAttnFwdSm80INS1_25CollectiveMainloopFwdSm80ILi4ELi1ELb0EN4cute5tupleIJNS5_1CILi128EEENS7_ILi80EEENS7_ILi64EEEEEELi64ENS_10bfloat16_tEfNS_4arch4Sm80ELb0ELb1ELb0ELb1ELb0ELb1ELb1ELb1EEENS1_21CollectiveEpilogueFwdINS6_IJS8_SA_S9_EEENS6_IJNS7_ILi1EEESI_SI_EEESC_SE_Li128ELb1ELb1ELb1ELb0EEENS1_36VarlenDynamicPersistentTileSchedulerILi128ELi80ELi128ELi128ELb1ELb1ELb0ELb1ELb0ELb1EEEEEEEEEvNT_6ParamsE,"",@"SHT_CUDA_INFO"
	.sectionflags	@""
	.align	4


	//----- nvinfo : EIATTR_CUDA_API_VERSION
	.align		4
        /*0000*/ 	.byte	0x04, 0x37
        /*0002*/ 	.short	(.L_214 - .L_213)
.L_213:
        /*0004*/ 	.word	0x00000082


	//----- nvinfo : EIATTR_SW2861232_WAR
	.align		4
.L_214:
        /*0008*/ 	.byte	0x01, 0x35
	.zero		2


	//----- nvinfo : EIATTR_PARAM_CBANK
	.align		4
        /*000c*/ 	.byte	0x04, 0x0a
        /*000e*/ 	.short	(.L_216 - .L_215)
	.align		4
.L_215:
        /*0010*/ 	.word	index@(.nv.constant0._ZN7cutlass13device_kernelIN5flash19enable_sm80_to_sm89INS1_16FlashAttnFwdSm80INS1_25CollectiveMainloopFwdSm80ILi4ELi1ELb0EN4cute5tupleIJNS5_1CILi128EEENS7_ILi80EEENS7_ILi64EEEEEELi64ENS_10bfloat16_tEfNS_4arch4Sm80ELb0ELb1ELb0ELb1ELb0ELb1ELb1ELb1EEENS1_21CollectiveEpilogueFwdINS6_IJS8_SA_S9_EEENS6_IJNS7_ILi1EEESI_SI_EEESC_SE_Li128ELb1ELb1ELb1ELb0EEENS1_36VarlenDynamicPersistentTileSchedulerILi128ELi80ELi128ELi128ELb1ELb1ELb0ELb1ELb0ELb1EEEEEEEEEvNT_6ParamsE)
        /*0014*/ 	.short	0x0160
        /*0016*/ 	.short	0x0438


	//----- nvinfo : EIATTR_CBANK_PARAM_SIZE
	.align		4
.L_216:
        /*0018*/ 	.byte	0x03, 0x19
        /*001a*/ 	.short	0x0438


	//----- nvinfo : EIATTR_KPARAM_INFO
	.align		4
        /*001c*/ 	.byte	0x04, 0x17
        /*001e*/ 	.short	(.L_218 - .L_217)
.L_217:
        /*0020*/ 	.word	0x00000000
        /*0024*/ 	.short	0x0000
        /*0026*/ 	.short	0x0000
        /*0028*/ 	.byte	0x00, 0xf0, 0xe1, 0x10


	//----- nvinfo : EIATTR_MAXREG_COUNT
	.align		4
.L_218:
        /*002c*/ 	.byte	0x03, 0x1b
        /*002e*/ 	.short	0x00ff


	//----- nvinfo : EIATTR_NUM_BARRIERS
	.align		4
        /*0030*/ 	.byte	0x02, 0x4c
        /*0032*/ 	.byte	0x06
	.zero		1


	//----- nvinfo : EIATTR_ANNOTATIONS
	.align		4
        /*0034*/ 	.byte	0x04, 0x55
        /*0036*/ 	.short	(.L_220 - .L_219)


	//   ....[0]....
.L_219:
        /* <DEDUP_REMOVED lines=89> */


	//----- nvinfo : EIATTR_MERCURY_ISA_VERSION
	.align		4
.L_220:
        /*05b8*/ 	.byte	0x03, 0x5f
        /*05ba*/ 	.short	0x0000


	//----- nvinfo : EIATTR_INT_WARP_WIDE_INSTR_OFFSETS
	.align		4
        /*05bc*/ 	.byte	0x04, 0x31
        /*05be*/ 	.short	(.L_222 - .L_221)


	//   ....[0]....
.L_221:
        /*05c0*/ 	.word	0x0001fd10


	//   ....[1]....
        /*05c4*/ 	.word	0x0001fd90


	//----- nvinfo : EIATTR_COOP_GROUP_MASK_REGIDS
	.align		4
.L_222:
        /*05c8*/ 	.byte	0x04, 0x29
        /*05ca*/ 	.short	(.L_224 - .L_223)


	//   ....[0]....
.L_223:
        /*05cc*/ 	.word	0xffffffff


	//   ....[1]....
        /*05d0*/ 	.word	0xffffffff


	//   ....[2]....
        /*05d4*/ 	.word	0xffffffff


	//   ....[3]....
        /*05d8*/ 	.word	0xffffffff


	//   ....[4]....
        /*05dc*/ 	.word	0xffffffff


	//   ....[5]....
        /*05e0*/ 	.word	0xffffffff


	//   ....[6]....
        /*05e4*/ 	.word	0xffffffff


	//   ....[7]....
        /*05e8*/ 	.word	0xffffffff


	//   ....[8]....
        /*05ec*/ 	.word	0xffffffff


	//   ....[9]....
        /*05f0*/ 	.word	0xffffffff


	//   ....[10]....
        /*05f4*/ 	.word	0xffffffff


	//   ....[11]....
        /*05f8*/ 	.word	0xffffffff


	//   ....[12]....
        /*05fc*/ 	.word	0xffffffff


	//   ....[13]....
        /*0600*/ 	.word	0xffffffff


	//   ....[14]....
        /*0604*/ 	.word	0xffffffff


	//   ....[15]....
        /*0608*/ 	.word	0xffffffff


	//   ....[16]....
        /*060c*/ 	.word	0xffffffff


	//   ....[17]....
        /*0610*/ 	.word	0xffffffff


	//   ....[18]....
        /*0614*/ 	.word	0xffffffff


	//   ....[19]....
        /*0618*/ 	.word	0xffffffff


	//   ....[20]....
        /*061c*/ 	.word	0xffffffff


	//   ....[21]....
        /*0620*/ 	.word	0xffffffff


	//   ....[22]....
        /*0624*/ 	.word	0xffffffff


	//   ....[23]....
        /*0628*/ 	.word	0xffffffff


	//   ....[24]....
        /*062c*/ 	.word	0xffffffff


	//   ....[25]....
        /*0630*/ 	.word	0xffffffff


	//   ....[26]....
        /*0634*/ 	.word	0xffffffff


	//   ....[27]....
        /*0638*/ 	.word	0xffffffff


	//   ....[28]....
        /*063c*/ 	.word	0xffffffff


	//   ....[29]....
        /*0640*/ 	.word	0xffffffff


	//   ....[30]....
        /*0644*/ 	.word	0xffffffff


	//   ....[31]....
        /*0648*/ 	.word	0xffffffff


	//   ....[32]....
        /*064c*/ 	.word	0xffffffff


	//   ....[33]....
        /*0650*/ 	.word	0xffffffff


	//   ....[34]....
        /*0654*/ 	.word	0xffffffff


	//   ....[35]....
        /*0658*/ 	.word	0xffffffff


	//   ....[36]....
        /*065c*/ 	.word	0xffffffff


	//   ....[37]....
        /*0660*/ 	.word	0xffffffff


	//   ....[38]....
        /*0664*/ 	.word	0xffffffff


	//   ....[39]....
        /*0668*/ 	.word	0xffffffff


	//   ....[40]....
        /*066c*/ 	.word	0xffffffff


	//   ....[41]....
        /*0670*/ 	.word	0xffffffff


	//   ....[42]....
        /*0674*/ 	.word	0xffffffff


	//   ....[43]....
        /*0678*/ 	.word	0xffffffff


	//   ....[44]....
        /*067c*/ 	.word	0xffffffff


	//   ....[45]....
        /*0680*/ 	.word	0xffffffff


	//   ....[46]....
        /*0684*/ 	.word	0xffffffff


	//   ....[47]....
        /*0688*/ 	.word	0xffffffff


	//   ....[48]....
        /*068c*/ 	.word	0xffffffff


	//   ....[49]....
        /*0690*/ 	.word	0xffffffff


	//   ....[50]....
        /*0694*/ 	.word	0xffffffff


	//   ....[51]....
        /*0698*/ 	.word	0xffffffff


	//   ....[52]....
        /*069c*/ 	.word	0xffffffff


	//   ....[53]....
        /*06a0*/ 	.word	0xffffffff


	//   ....[54]....
        /*06a4*/ 	.word	0xffffffff


	//   ....[55]....
        /*06a8*/ 	.word	0xffffffff


	//   ....[56]....
        /*06ac*/ 	.word	0xffffffff


	//   ....[57]....
        /*06b0*/ 	.word	0xffffffff


	//   ....[58]....
        /*06b4*/ 	.word	0xffffffff


	//   ....[59]....
        /*06b8*/ 	.word	0xffffffff


	//   ....[60]....
        /*06bc*/ 	.word	0xffffffff


	//   ....[61]....
        /*06c0*/ 	.word	0xffffffff


	//   ....[62]....
        /*06c4*/ 	.word	0xffffffff


	//   ....[63]....
        /*06c8*/ 	.word	0xffffffff


	//   ....[64]....
        /*06cc*/ 	.word	0xffffffff


	//   ....[65]....
        /*06d0*/ 	.word	0xffffffff


	//   ....[66]....
        /*06d4*/ 	.word	0xffffffff


	//   ....[67]....
        /*06d8*/ 	.word	0xffffffff


	//   ....[68]....
        /*06dc*/ 	.word	0xffffffff


	//   ....[69]....
        /*06e0*/ 	.word	0xffffffff


	//   ....[70]....
        /*06e4*/ 	.word	0xffffffff


	//   ....[71]....
        /*06e8*/ 	.word	0xffffffff


	//   ....[72]....
        /*06ec*/ 	.word	0xffffffff


	//   ....[73]....
        /*06f0*/ 	.word	0xffffffff


	//   ....[74]....
        /*06f4*/ 	.word	0xffffffff


	//   ....[75]....
        /*06f8*/ 	.word	0xffffffff


	//   ....[76]....
        /*06fc*/ 	.word	0xffffffff


	//   ....[77]....
        /*0700*/ 	.word	0xffffffff


	//   ....[78]....
        /*0704*/ 	.word	0xffffffff


	//   ....[79]....
        /*0708*/ 	.word	0xffffffff


	//   ....[80]....
        /*070c*/ 	.word	0xffffffff


	//   ....[81]....
        /*0710*/ 	.word	0xffffffff


	//   ....[82]....
        /*0714*/ 	.word	0xffffffff


	//   ....[83]....
        /*0718*/ 	.word	0xffffffff


	//   ....[84]....
        /*071c*/ 	.word	0xffffffff


	//   ....[85]....
        /*0720*/ 	.word	0xffffffff


	//   ....[86]....
        /*0724*/ 	.word	0xffffffff


	//   ....[87]....
        /*0728*/ 	.word	0xffffffff


	//   ....[88]....
        /*072c*/ 	.word	0xffffffff


	//   ....[89]....
        /*0730*/ 	.word	0xffffffff


	//   ....[90]....
        /*0734*/ 	.word	0xffffffff


	//   ....[91]....
        /*0738*/ 	.word	0xffffffff


	//   ....[92]....
        /*073c*/ 	.word	0xffffffff


	//   ....[93]....
        /*0740*/ 	.word	0xffffffff


	//   ....[94]....
        /*0744*/ 	.word	0xffffffff


	//   ....[95]....
        /*0748*/ 	.word	0xffffffff


	//   ....[96]....
        /*074c*/ 	.word	0xffffffff


	//   ....[97]....
        /*0750*/ 	.word	0xffffffff


	//   ....[98]....
        /*0754*/ 	.word	0xffffffff


	//   ....[99]....
        /*0758*/ 	.word	0xffffffff


	//   ....[100]....
        /*075c*/ 	.word	0xffffffff


	//   ....[101]....
        /*0760*/ 	.word	0xffffffff


	//   ....[102]....
        /*0764*/ 	.word	0xffffffff


	//   ....[103]....
        /*0768*/ 	.word	0xffffffff


	//   ....[104]....
        /*076c*/ 	.word	0xffffffff


	//   ....[105]....
        /*0770*/ 	.word	0xffffffff


	//   ....[106]....
        /*0774*/ 	.word	0xffffffff


	//   ....[107]....
        /*0778*/ 	.word	0xffffffff


	//   ....[108]....
        /*077c*/ 	.word	0xffffffff


	//   ....[109]....
        /*0780*/ 	.word	0xffffffff


	//   ....[110]....
        /*0784*/ 	.word	0xffffffff


	//   ....[111]....
        /*0788*/ 	.word	0xffffffff


	//   ....[112]....
        /*078c*/ 	.word	0xffffffff


	//   ....[113]....
        /*0790*/ 	.word	0xffffffff


	//   ....[114]....
        /*0794*/ 	.word	0xffffffff


	//   ....[115]....
        /*0798*/ 	.word	0xffffffff


	//   ....[116]....
        /*079c*/ 	.word	0xffffffff


	//   ....[117]....
        /*07a0*/ 	.word	0xffffffff


	//   ....[118]....
        /*07a4*/ 	.word	0xffffffff


	//   ....[119]....
        /*07a8*/ 	.word	0xffffffff


	//   ....[120]....
        /*07ac*/ 	.word	0xffffffff


	//   ....[121]....
        /*07b0*/ 	.word	0xffffffff


	//   ....[122]....
        /*07b4*/ 	.word	0xffffffff


	//   ....[123]....
        /*07b8*/ 	.word	0xffffffff


	//   ....[124]....
        /*07bc*/ 	.word	0xffffffff


	//   ....[125]....
        /*07c0*/ 	.word	0xffffffff


	//   ....[126]....
        /*07c4*/ 	.word	0xffffffff


	//   ....[127]....
        /*07c8*/ 	.word	0xffffffff


	//   ....[128]....
        /*07cc*/ 	.word	0xffffffff


	//   ....[129]....
        /*07d0*/ 	.word	0xffffffff


	//   ....[130]....
        /*07d4*/ 	.word	0xffffffff


	//   ....[131]....
        /*07d8*/ 	.word	0xffffffff


	//   ....[132]....
        /*07dc*/ 	.word	0xffffffff


	//   ....[133]....
        /*07e0*/ 	.word	0xffffffff


	//   ....[134]....
        /*07e4*/ 	.word	0xffffffff


	//   ....[135]....
        /*07e8*/ 	.word	0xffffffff


	//   ....[136]....
        /*07ec*/ 	.word	0xffffffff


	//   ....[137]....
        /*07f0*/ 	.word	0xffffffff


	//   ....[138]....
        /*07f4*/ 	.word	0xffffffff


	//   ....[139]....
        /*07f8*/ 	.word	0xffffffff


	//   ....[140]....
        /*07fc*/ 	.word	0xffffffff


	//   ....[141]....
        /*0800*/ 	.word	0xffffffff


	//   ....[142]....
        /*0804*/ 	.word	0xffffffff


	//   ....[143]....
        /*0808*/ 	.word	0xffffffff


	//   ....[144]....
        /*080c*/ 	.word	0xffffffff


	//   ....[145]....
        /*0810*/ 	.word	0xffffffff


	//   ....[146]....
        /*0814*/ 	.word	0xffffffff


	//   ....[147]....
        /*0818*/ 	.word	0xffffffff


	//   ....[148]....
        /*081c*/ 	.word	0xffffffff


	//   ....[149]....
        /*0820*/ 	.word	0xffffffff


	//   ....[150]....
        /*0824*/ 	.word	0xffffffff


	//   ....[151]....
        /*0828*/ 	.word	0xffffffff


	//   ....[152]....
        /*082c*/ 	.word	0xffffffff


	//   ....[153]....
        /*0830*/ 	.word	0xffffffff


	//   ....[154]....
        /*0834*/ 	.word	0xffffffff


	//   ....[155]....
        /*0838*/ 	.word	0xffffffff


	//   ....[156]....
        /*083c*/ 	.word	0xffffffff


	//   ....[157]....
        /*0840*/ 	.word	0xffffffff


	//   ....[158]....
        /*0844*/ 	.word	0xffffffff


	//   ....[159]....
        /*0848*/ 	.word	0xffffffff


	//   ....[160]....
        /*084c*/ 	.word	0xffffffff


	//   ....[161]....
        /*0850*/ 	.word	0xffffffff


	//   ....[162]....
        /*0854*/ 	.word	0xffffffff


	//   ....[163]....
        /*0858*/ 	.word	0xffffffff


	//   ....[164]....
        /*085c*/ 	.word	0xffffffff


	//   ....[165]....
        /*0860*/ 	.word	0xffffffff


	//   ....[166]....
        /*0864*/ 	.word	0xffffffff


	//   ....[167]....
        /*0868*/ 	.word	0xffffffff


	//   ....[168]....
        /*086c*/ 	.word	0xffffffff


	//   ....[169]....
        /*0870*/ 	.word	0xffffffff


	//   ....[170]....
        /*0874*/ 	.word	0xffffffff


	//   ....[171]....
        /*0878*/ 	.word	0xffffffff


	//   ....[172]....
        /*087c*/ 	.word	0xffffffff


	//   ....[173]....
        /*0880*/ 	.word	0xffffffff


	//   ....[174]....
        /*0884*/ 	.word	0xffffffff


	//   ....[175]....
        /*0888*/ 	.word	0xffffffff


	//   ....[176]....
        /*088c*/ 	.word	0xffffffff


	//   ....[177]....
        /*0890*/ 	.word	0xffffffff


	//   ....[178]....
        /*0894*/ 	.word	0xffffffff


	//   ....[179]....
        /*0898*/ 	.word	0xffffffff


	//   ....[180]....
        /*089c*/ 	.word	0xffffffff


	//   ....[181]....
        /*08a0*/ 	.word	0xffffffff


	//   ....[182]....
        /*08a4*/ 	.word	0xffffffff


	//   ....[183]....
        /*08a8*/ 	.word	0xffffffff


	//   ....[184]....
        /*08ac*/ 	.word	0xffffffff


	//   ....[185]....
        /*08b0*/ 	.word	0xffffffff


	//   ....[186]....
        /*08b4*/ 	.word	0xffffffff


	//   ....[187]....
        /*08b8*/ 	.word	0xffffffff


	//   ....[188]....
        /*08bc*/ 	.word	0xffffffff


	//   ....[189]....
        /*08c0*/ 	.word	0xffffffff


	//   ....[190]....
        /*08c4*/ 	.word	0xffffffff


	//   ....[191]....
        /*08c8*/ 	.word	0xffffffff


	//   ....[192]....
        /*08cc*/ 	.word	0xffffffff


	//   ....[193]....
        /*08d0*/ 	.word	0xffffffff


	//   ....[194]....
        /*08d4*/ 	.word	0xffffffff


	//   ....[195]....
        /*08d8*/ 	.word	0xffffffff


	//   ....[196]....
        /*08dc*/ 	.word	0xffffffff


	//   ....[197]....
        /*08e0*/ 	.word	0xffffffff


	//   ....[198]....
        /*08e4*/ 	.word	0xffffffff


	//   ....[199]....
        /*08e8*/ 	.word	0xffffffff


	//   ....[200]....
        /*08ec*/ 	.word	0xffffffff


	//   ....[201]....
        /*08f0*/ 	.word	0xffffffff


	//   ....[202]....
        /*08f4*/ 	.word	0xffffffff


	//   ....[203]....
        /*08f8*/ 	.word	0xffffffff


	//   ....[204]....
        /*08fc*/ 	.word	0xffffffff


	//   ....[205]....
        /*0900*/ 	.word	0xffffffff


	//   ....[206]....
        /*0904*/ 	.word	0xffffffff


	//   ....[207]....
        /*0908*/ 	.word	0xffffffff


	//   ....[208]....
        /*090c*/ 	.word	0xffffffff


	//   ....[209]....
        /*0910*/ 	.word	0xffffffff


	//   ....[210]....
        /*0914*/ 	.word	0xffffffff


	//   ....[211]....
        /*0918*/ 	.word	0xffffffff


	//   ....[212]....
        /*091c*/ 	.word	0xffffffff


	//   ....[213]....
        /*0920*/ 	.word	0xffffffff


	//   ....[214]....
        /*0924*/ 	.word	0xffffffff


	//   ....[215]....
        /*0928*/ 	.word	0xffffffff


	//   ....[216]....
        /*092c*/ 	.word	0xffffffff


	//   ....[217]....
        /*0930*/ 	.word	0xffffffff


	//   ....[218]....
        /*0934*/ 	.word	0xffffffff


	//   ....[219]....
        /*0938*/ 	.word	0xffffffff


	//   ....[220]....
        /*093c*/ 	.word	0xffffffff


	//   ....[221]....
        /*0940*/ 	.word	0xffffffff


	//   ....[222]....
        /*0944*/ 	.word	0xffffffff


	//   ....[223]....
        /*0948*/ 	.word	0xffffffff


	//   ....[224]....
        /*094c*/ 	.word	0xffffffff


	//   ....[225]....
        /*0950*/ 	.word	0xffffffff


	//   ....[226]....
        /*0954*/ 	.word	0xffffffff


	//   ....[227]....
        /*0958*/ 	.word	0xffffffff


	//   ....[228]....
        /*095c*/ 	.word	0xffffffff


	//   ....[229]....
        /*0960*/ 	.word	0xffffffff


	//   ....[230]....
        /*0964*/ 	.word	0xffffffff


	//   ....[231]....
        /*0968*/ 	.word	0xffffffff


	//   ....[232]....
        /*096c*/ 	.word	0xffffffff


	//   ....[233]....
        /*0970*/ 	.word	0xffffffff


	//   ....[234]....
        /*0974*/ 	.word	0xffffffff


	//   ....[235]....
        /*0978*/ 	.word	0xffffffff


	//   ....[236]....
        /*097c*/ 	.word	0xffffffff


	//   ....[237]....
        /*0980*/ 	.word	0xffffffff


	//   ....[238]....
        /*0984*/ 	.word	0xffffffff


	//   ....[239]....
        /*0988*/ 	.word	0xffffffff


	//   ....[240]....
        /*098c*/ 	.word	0xffffffff


	//   ....[241]....
        /*0990*/ 	.word	0xffffffff


	//   ....[242]....
        /*0994*/ 	.word	0xffffffff


	//   ....[243]....
        /*0998*/ 	.word	0xffffffff


	//   ....[244]....
        /*099c*/ 	.word	0xffffffff


	//   ....[245]....
        /*09a0*/ 	.word	0xffffffff


	//   ....[246]....
        /*09a4*/ 	.word	0xffffffff


	//   ....[247]....
        /*09a8*/ 	.word	0xffffffff


	//   ....[248]....
        /*09ac*/ 	.word	0xffffffff


	//   ....[249]....
        /*09b0*/ 	.word	0xffffffff


	//   ....[250]....
        /*09b4*/ 	.word	0xffffffff


	//   ....[251]....
        /*09b8*/ 	.word	0xffffffff


	//   ....[252]....
        /*09bc*/ 	.word	0xffffffff


	//   ....[253]....
        /*09c0*/ 	.word	0xffffffff


	//   ....[254]....
        /*09c4*/ 	.word	0xffffffff


	//   ....[255]....
        /*09c8*/ 	.word	0xffffffff


	//   ....[0]....
        /*09cc*/ 	.word	0xffffffff


	//   ....[1]....
        /*09d0*/ 	.word	0xffffffff


	//   ....[2]....
        /*09d4*/ 	.word	0xffffffff


	//   ....[3]....
        /*09d8*/ 	.word	0xffffffff


	//   ....[4]....
        /*09dc*/ 	.word	0xffffffff


	//   ....[5]....
        /*09e0*/ 	.word	0xffffffff


	//   ....[6]....
        /*09e4*/ 	.word	0xffffffff


	//   ....[7]....
        /*09e8*/ 	.word	0xffffffff


	//   ....[8]....
        /*09ec*/ 	.word	0xffffffff


	//   ....[9]....
        /*09f0*/ 	.word	0xffffffff


	//   ....[10]....
        /*09f4*/ 	.word	0xffffffff


	//   ....[11]....
        /*09f8*/ 	.word	0xffffffff


	//   ....[12]....
        /*09fc*/ 	.word	0xffffffff


	//   ....[13]....
        /*0a00*/ 	.word	0xffffffff


	//   ....[14]....
        /*0a04*/ 	.word	0xffffffff


	//   ....[15]....
        /*0a08*/ 	.word	0xffffffff


	//   ....[16]....
        /*0a0c*/ 	.word	0xffffffff


	//   ....[17]....
        /*0a10*/ 	.word	0xffffffff


	//   ....[18]....
        /*0a14*/ 	.word	0xffffffff


	//----- nvinfo : EIATTR_COOP_GROUP_INSTR_OFFSETS
	.align		4
.L_224:
        /*0a18*/ 	.byte	0x04, 0x28
        /*0a1a*/ 	.short	(.L_226 - .L_225)


	//   ....[0]....
.L_225:
        /*0a1c*/ 	.word	0x00000050


	//   ....[1]....
        /*0a20*/ 	.word	0x00000200


	//   ....[2]....
        /*0a24*/ 	.word	0x00000230


	//   ....[3]....
        /*0a28*/ 	.word	0x00000260


	//   ....[4]....
        /*0a2c*/ 	.word	0x00000290


	//   ....[5]....
        /*0a30*/ 	.word	0x000002c0


	//   ....[6]....
        /*0a34*/ 	.word	0x000002f0


	//   ....[7]....
        /*0a38*/ 	.word	0x00000450


	//   ....[8]....
        /*0a3c*/ 	.word	0x00000490


	//   ....[9]....
        /*0a40*/ 	.word	0x000004c0


	//   ....[10]....
        /*0a44*/ 	.word	0x000004f0


	//   ....[11]....
        /*0a48*/ 	.word	0x00000520


	//   ....[12]....
        /*0a4c*/ 	.word	0x00000550


	//   ....[13]....
        /*0a50*/ 	.word	0x000005e0


	//   ....[14]....
        /*0a54*/ 	.word	0x00000630


	//   ....[15]....
        /*0a58*/ 	.word	0x00000650


	//   ....[16]....
        /*0a5c*/ 	.word	0x000006b0


	//   ....[17]....
        /*0a60*/ 	.word	0x00008910


	//   ....[18]....
        /*0a64*/ 	.word	0x00008930


	//   ....[19]....
        /*0a68*/ 	.word	0x00008a10


	//   ....[20]....
        /*0a6c*/ 	.word	0x00008a20


	//   ....[21]....
        /*0a70*/ 	.word	0x00008af0


	//   ....[22]....
        /*0a74*/ 	.word	0x00008b10


	//   ....[23]....
        /*0a78*/ 	.word	0x00008be0


	//   ....[24]....
        /*0a7c*/ 	.word	0x00008bf0


	//   ....[25]....
        /*0a80*/ 	.word	0x00008cc0


	//   ....[26]....
        /*0a84*/ 	.word	0x00008ce0


	//   ....[27]....
        /*0a88*/ 	.word	0x00008db0


	//   ....[28]....
        /*0a8c*/ 	.word	0x00008dc0


	//   ....[29]....
        /*0a90*/ 	.word	0x00008e90


	//   ....[30]....
        /*0a94*/ 	.word	0x00008eb0


	//   ....[31]....
        /*0a98*/ 	.word	0x00008f80


	//   ....[32]....
        /*0a9c*/ 	.word	0x00008f90


	//   ....[33]....
        /*0aa0*/ 	.word	0x00009670


	//   ....[34]....
        /*0aa4*/ 	.word	0x000096d0


	//   ....[35]....
        /*0aa8*/ 	.word	0x00009730


	//   ....[36]....
        /*0aac*/ 	.word	0x00009760


	//   ....[37]....
        /*0ab0*/ 	.word	0x00009910


	//   ....[38]....
        /*0ab4*/ 	.word	0x00009950


	//   ....[39]....
        /*0ab8*/ 	.word	0x000099a0


	//   ....[40]....
        /*0abc*/ 	.word	0x000099e0


	//   ....[41]....
        /*0ac0*/ 	.word	0x00009bf0


	//   ....[42]....
        /*0ac4*/ 	.word	0x00009c30


	//   ....[43]....
        /*0ac8*/ 	.word	0x00009c80


	//   ....[44]....
        /*0acc*/ 	.word	0x00009cc0


	//   ....[45]....
        /*0ad0*/ 	.word	0x00009ef0


	//   ....[46]....
        /*0ad4*/ 	.word	0x00009f30


	//   ....[47]....
        /*0ad8*/ 	.word	0x00009f80


	//   ....[48]....
        /*0adc*/ 	.word	0x00009fc0


	//   ....[49]....
        /*0ae0*/ 	.word	0x0000bd20


	//   ....[50]....
        /*0ae4*/ 	.word	0x0000bd70


	//   ....[51]....
        /*0ae8*/ 	.word	0x0000bd90


	//   ....[52]....
        /*0aec*/ 	.word	0x0000bdb0


	//   ....[53]....
        /*0af0*/ 	.word	0x0000be90


	//   ....[54]....
        /*0af4*/ 	.word	0x0000bea0


	//   ....[55]....
        /*0af8*/ 	.word	0x0000beb0


	//   ....[56]....
        /*0afc*/ 	.word	0x0000bec0


	//   ....[57]....
        /*0b00*/ 	.word	0x0000c0d0


	//   ....[58]....
        /*0b04*/ 	.word	0x0000c110


	//   ....[59]....
        /*0b08*/ 	.word	0x0000c130


	//   ....[60]....
        /*0b0c*/ 	.word	0x0000c140


	//   ....[61]....
        /*0b10*/ 	.word	0x0000c280


	//   ....[62]....
        /*0b14*/ 	.word	0x0000c320


	//   ....[63]....
        /*0b18*/ 	.word	0x0000c340


	//   ....[64]....
        /*0b1c*/ 	.word	0x0000c350


	//   ....[65]....
        /*0b20*/ 	.word	0x0000ecf0


	//   ....[66]....
        /*0b24*/ 	.word	0x0000eed0


	//   ....[67]....
        /*0b28*/ 	.word	0x0000f070


	//   ....[68]....
        /*0b2c*/ 	.word	0x0000fc70


	//   ....[69]....
        /*0b30*/ 	.word	0x00010650


	//   ....[70]....
        /*0b34*/ 	.word	0x00010700


	//   ....[71]....
        /*0b38*/ 	.word	0x00010af0


	//   ....[72]....
        /*0b3c*/ 	.word	0x00010b10


	//   ....[73]....
        /*0b40*/ 	.word	0x000111f0


	//   ....[74]....
        /*0b44*/ 	.word	0x00011250


	//   ....[75]....
        /*0b48*/ 	.word	0x00011360


	//   ....[76]....
        /*0b4c*/ 	.word	0x00011450


	//   ....[77]....
        /*0b50*/ 	.word	0x000135b0


	//   ....[78]....
        /*0b54*/ 	.word	0x000137d0


	//   ....[79]....
        /*0b58*/ 	.word	0x00013990


	//   ....[80]....
        /*0b5c*/ 	.word	0x000143b0


	//   ....[81]....
        /*0b60*/ 	.word	0x00014f30


	//   ....[82]....
        /*0b64*/ 	.word	0x00015140


	//   ....[83]....
        /*0b68*/ 	.word	0x00015350


	//   ....[84]....
        /*0b6c*/ 	.word	0x00015490


	//   ....[85]....
        /*0b70*/ 	.word	0x000154f0


	//   ....[86]....
        /*0b74*/ 	.word	0x000155c0


	//   ....[87]....
        /*0b78*/ 	.word	0x00015980


	//   ....[88]....
        /*0b7c*/ 	.word	0x00015ae0


	//   ....[89]....
        /*0b80*/ 	.word	0x000186a0


	//   ....[90]....
        /*0b84*/ 	.word	0x00018740


	//   ....[91]....
        /*0b88*/ 	.word	0x000187e0


	//   ....[92]....
        /*0b8c*/ 	.word	0x00018810


	//   ....[93]....
        /*0b90*/ 	.word	0x00018840


	//   ....[94]....
        /*0b94*/ 	.word	0x000188c0


	//   ....[95]....
        /*0b98*/ 	.word	0x000189c0


	//   ....[96]....
        /*0b9c*/ 	.word	0x00018db0


	//   ....[97]....
        /*0ba0*/ 	.word	0x0001b500


	//   ....[98]....
        /*0ba4*/ 	.word	0x0001b7a0


	//   ....[99]....
        /*0ba8*/ 	.word	0x0001b960


	//   ....[100]....
        /*0bac*/ 	.word	0x0001c380


	//   ....[101]....
        /*0bb0*/ 	.word	0x0001cee0


	//   ....[102]....
        /*0bb4*/ 	.word	0x0001d290


	//   ....[103]....
        /*0bb8*/ 	.word	0x0001d2e0


	//   ....[104]....
        /*0bbc*/ 	.word	0x0001d3d0


	//   ....[105]....
        /*0bc0*/ 	.word	0x0001d490


	//   ....[106]....
        /*0bc4*/ 	.word	0x0001d5a0


	//   ....[107]....
        /*0bc8*/ 	.word	0x0001d960


	//   ....[108]....
        /*0bcc*/ 	.word	0x0001da40


	//   ....[109]....
        /*0bd0*/ 	.word	0x0001f500


	//   ....[110]....
        /*0bd4*/ 	.word	0x0001f570


	//   ....[111]....
        /*0bd8*/ 	.word	0x0001f580


	//   ....[112]....
        /*0bdc*/ 	.word	0x0001f590


	//   ....[113]....
        /*0be0*/ 	.word	0x0001f5c0


	//   ....[114]....
        /*0be4*/ 	.word	0x0001f5e0


	//   ....[115]....
        /*0be8*/ 	.word	0x0001f5f0


	//   ....[116]....
        /*0bec*/ 	.word	0x0001f600


	//   ....[117]....
        /*0bf0*/ 	.word	0x00020a60


	//   ....[118]....
        /*0bf4*/ 	.word	0x00020a80


	//   ....[119]....
        /*0bf8*/ 	.word	0x00020a90


	//   ....[120]....
        /*0bfc*/ 	.word	0x00020aa0


	//   ....[121]....
        /*0c00*/ 	.word	0x00020ab0


	//   ....[122]....
        /*0c04*/ 	.word	0x00020ac0


	//   ....[123]....
        /*0c08*/ 	.word	0x00020ae0


	//   ....[124]....
        /*0c0c*/ 	.word	0x00020b50


	//   ....[125]....
        /*0c10*/ 	.word	0x00020ed0


	//   ....[126]....
        /*0c14*/ 	.word	0x00020ef0


	//   ....[127]....
        /*0c18*/ 	.word	0x00020f60


	//   ....[128]....
        /*0c1c*/ 	.word	0x00020f70


	//   ....[129]....
        /*0c20*/ 	.word	0x00020fe0


	//   ....[130]....
        /*0c24*/ 	.word	0x00021000


	//   ....[131]....
        /*0c28*/ 	.word	0x00021070


	//   ....[132]....
        /*0c2c*/ 	.word	0x00021080


	//   ....[133]....
        /*0c30*/ 	.word	0x000210f0


	//   ....[134]....
        /*0c34*/ 	.word	0x00021110


	//   ....[135]....
        /*0c38*/ 	.word	0x00021180


	//   ....[136]....
        /*0c3c*/ 	.word	0x00021190


	//   ....[137]....
        /*0c40*/ 	.word	0x00021200


	//   ....[138]....
        /*0c44*/ 	.word	0x00021220


	//   ....[139]....
        /*0c48*/ 	.word	0x00021290


	//   ....[140]....
        /*0c4c*/ 	.word	0x000212a0


	//   ....[141]....
        /*0c50*/ 	.word	0x00021530


	//   ....[142]....
        /*0c54*/ 	.word	0x00021550


	//   ....[143]....
        /*0c58*/ 	.word	0x000218a0


	//   ....[144]....
        /*0c5c*/ 	.word	0x000218b0


	//   ....[145]....
        /*0c60*/ 	.word	0x00021b10


	//   ....[146]....
        /*0c64*/ 	.word	0x00021b30


	//   ....[147]....
        /*0c68*/ 	.word	0x00021db0


	//   ....[148]....
        /*0c6c*/ 	.word	0x00021dc0


	//   ....[149]....
        /*0c70*/ 	.word	0x00022780


	//   ....[150]....
        /*0c74*/ 	.word	0x000227a0


	//   ....[151]....
        /*0c78*/ 	.word	0x00022810


	//   ....[152]....
        /*0c7c*/ 	.word	0x00022820


	//   ....[153]....
        /*0c80*/ 	.word	0x00022890


	//   ....[154]....
        /*0c84*/ 	.word	0x000228b0


	//   ....[155]....
        /*0c88*/ 	.word	0x00022920


	//   ....[156]....
        /*0c8c*/ 	.word	0x00022930


	//   ....[157]....
        /*0c90*/ 	.word	0x000229a0


	//   ....[158]....
        /*0c94*/ 	.word	0x000229c0


	//   ....[159]....
        /*0c98*/ 	.word	0x00022a30


	//   ....[160]....
        /*0c9c*/ 	.word	0x00022a40


	//   ....[161]....
        /*0ca0*/ 	.word	0x00022ab0


	//   ....[162]....
        /*0ca4*/ 	.word	0x00022ad0


	//   ....[163]....
        /*0ca8*/ 	.word	0x00022b40


	//   ....[164]....
        /*0cac*/ 	.word	0x00022b50


	//   ....[165]....
        /*0cb0*/ 	.word	0x00022c90


	//   ....[166]....
        /*0cb4*/ 	.word	0x00022cb0


	//   ....[167]....
        /*0cb8*/ 	.word	0x00022de0


	//   ....[168]....
        /*0cbc*/ 	.word	0x00022e20


	//   ....[169]....
        /*0cc0*/ 	.word	0x00022e50


	//   ....[170]....
        /*0cc4*/ 	.word	0x00022e80


	//   ....[171]....
        /*0cc8*/ 	.word	0x00022eb0


	//   ....[172]....
        /*0ccc*/ 	.word	0x00022ee0


	//   ....[173]....
        /*0cd0*/ 	.word	0x00023040


	//   ....[174]....
        /*0cd4*/ 	.word	0x00023080


	//   ....[175]....
        /*0cd8*/ 	.word	0x000230b0


	//   ....[176]....
        /*0cdc*/ 	.word	0x000230e0


	//   ....[177]....
        /*0ce0*/ 	.word	0x00023110


	//   ....[178]....
        /*0ce4*/ 	.word	0x00023140


	//   ....[179]....
        /*0ce8*/ 	.word	0x000231d0


	//   ....[180]....
        /*0cec*/ 	.word	0x00023230


	//   ....[181]....
        /*0cf0*/ 	.word	0x00023240


	//   ....[182]....
        /*0cf4*/ 	.word	0x000232a0


	//   ....[183]....
        /*0cf8*/ 	.word	0x00023d00


	//   ....[184]....
        /*0cfc*/ 	.word	0x00023d60


	//   ....[185]....
        /*0d00*/ 	.word	0x00023db0


	//   ....[186]....
        /*0d04*/ 	.word	0x00023e00


	//   ....[187]....
        /*0d08*/ 	.word	0x00023e50


	//   ....[188]....
        /*0d0c*/ 	.word	0x00023ec0


	//   ....[189]....
        /*0d10*/ 	.word	0x00023f10


	//   ....[190]....
        /*0d14*/ 	.word	0x00023f80


	//   ....[191]....
        /*0d18*/ 	.word	0x00023ff0


	//   ....[192]....
        /*0d1c*/ 	.word	0x00024050


	//   ....[193]....
        /*0d20*/ 	.word	0x000240c0


	//   ....[194]....
        /*0d24*/ 	.word	0x00024130


	//   ....[195]....
        /*0d28*/ 	.word	0x000241a0


	//   ....[196]....
        /*0d2c*/ 	.word	0x00024200


	//   ....[197]....
        /*0d30*/ 	.word	0x00024270


	//   ....[198]....
        /*0d34*/ 	.word	0x000242e0


	//   ....[199]....
        /*0d38*/ 	.word	0x00024350


	//   ....[200]....
        /*0d3c*/ 	.word	0x000243b0


	//   ....[201]....
        /*0d40*/ 	.word	0x00024420


	//   ....[202]....
        /*0d44*/ 	.word	0x00024490


	//   ....[203]....
        /*0d48*/ 	.word	0x00024500


	//   ....[204]....
        /*0d4c*/ 	.word	0x00024560


	//   ....[205]....
        /*0d50*/ 	.word	0x000245d0


	//   ....[206]....
        /*0d54*/ 	.word	0x00024640


	//   ....[207]....
        /*0d58*/ 	.word	0x000246b0


	//   ....[208]....
        /*0d5c*/ 	.word	0x00024710


	//   ....[209]....
        /*0d60*/ 	.word	0x00024770


	//   ....[210]....
        /*0d64*/ 	.word	0x000247d0


	//   ....[211]....
        /*0d68*/ 	.word	0x00024820


	//   ....[212]....
        /*0d6c*/ 	.word	0x00024880


	//   ....[213]....
        /*0d70*/ 	.word	0x000248d0


	//   ....[214]....
        /*0d74*/ 	.word	0x00024930


	//   ....[215]....
        /*0d78*/ 	.word	0x00024980


	//   ....[216]....
        /*0d7c*/ 	.word	0x000249e0


	//   ....[217]....
        /*0d80*/ 	.word	0x00024a50


	//   ....[218]....
        /*0d84*/ 	.word	0x00024ac0


	//   ....[219]....
        /*0d88*/ 	.word	0x00024b30


	//   ....[220]....
        /*0d8c*/ 	.word	0x00024b90


	//   ....[221]....
        /*0d90*/ 	.word	0x00024c00


	//   ....[222]....
        /*0d94*/ 	.word	0x00024c70


	//   ....[223]....
        /*0d98*/ 	.word	0x00024ce0


	//   ....[224]....
        /*0d9c*/ 	.word	0x00024d40


	//   ....[225]....
        /*0da0*/ 	.word	0x00024db0


	//   ....[226]....
        /*0da4*/ 	.word	0x00024e20


	//   ....[227]....
        /*0da8*/ 	.word	0x00024e90


	//   ....[228]....
        /*0dac*/ 	.word	0x00024ef0


	//   ....[229]....
        /*0db0*/ 	.word	0x00024f60


	//   ....[230]....
        /*0db4*/ 	.word	0x00024fd0


	//   ....[231]....
        /*0db8*/ 	.word	0x00025040


	//   ....[232]....
        /*0dbc*/ 	.word	0x000250a0


	//   ....[233]....
        /*0dc0*/ 	.word	0x00025110


	//   ....[234]....
        /*0dc4*/ 	.word	0x00025180


	//   ....[235]....
        /*0dc8*/ 	.word	0x000251f0


	//   ....[236]....
        /*0dcc*/ 	.word	0x00025250


	//   ....[237]....
        /*0dd0*/ 	.word	0x000252c0


	//   ....[238]....
        /*0dd4*/ 	.word	0x00025330


	//   ....[239]....
        /*0dd8*/ 	.word	0x000253a0


	//   ....[240]....
        /*0ddc*/ 	.word	0x00025400


	//   ....[241]....
        /*0de0*/ 	.word	0x00025470


	//   ....[242]....
        /*0de4*/ 	.word	0x000254e0


	//   ....[243]....
        /*0de8*/ 	.word	0x00025550


	//   ....[244]....
        /*0dec*/ 	.word	0x000255b0


	//   ....[245]....
        /*0df0*/ 	.word	0x00025620


	//   ....[246]....
        /*0df4*/ 	.word	0x00025690


	//   ....[247]....
        /*0df8*/ 	.word	0x00025700


	//   ....[248]....
        /*0dfc*/ 	.word	0x00025760


	//   ....[249]....
        /*0e00*/ 	.word	0x000257d0


	//   ....[250]....
        /*0e04*/ 	.word	0x00025840


	//   ....[251]....
        /*0e08*/ 	.word	0x000258b0


	//   ....[252]....
        /*0e0c*/ 	.word	0x00025910


	//   ....[253]....
        /*0e10*/ 	.word	0x00025980


	//   ....[254]....
        /*0e14*/ 	.word	0x000259f0


	//   ....[255]....
        /*0e18*/ 	.word	0x00025a60


	//   ....[0]....
        /*0e1c*/ 	.word	0x00025ac0


	//   ....[1]....
        /*0e20*/ 	.word	0x00025b30


	//   ....[2]....
        /*0e24*/ 	.word	0x00025ba0


	//   ....[3]....
        /*0e28*/ 	.word	0x00025bf0


	//   ....[4]....
        /*0e2c*/ 	.word	0x00025c30


	//   ....[5]....
        /*0e30*/ 	.word	0x00025c80


	//   ....[6]....
        /*0e34*/ 	.word	0x00025cd0


	//   ....[7]....
        /*0e38*/ 	.word	0x00025d20


	//   ....[8]....
        /*0e3c*/ 	.word	0x00025d90


	//   ....[9]....
        /*0e40*/ 	.word	0x00025de0


	//   ....[10]....
        /*0e44*/ 	.word	0x00025e30


	//   ....[11]....
        /*0e48*/ 	.word	0x00025e80


	//   ....[12]....
        /*0e4c*/ 	.word	0x00025ed0


	//   ....[13]....
        /*0e50*/ 	.word	0x00025f20


	//   ....[14]....
        /*0e54*/ 	.word	0x00025f90


	//   ....[15]....
        /*0e58*/ 	.word	0x00025fe0


	//   ....[16]....
        /*0e5c*/ 	.word	0x00026050


	//   ....[17]....
        /*0e60*/ 	.word	0x000260b0


	//   ....[18]....
        /*0e64*/ 	.word	0x00026120


	//----- nvinfo : EIATTR_EXIT_INSTR_OFFSETS
	.align		4
.L_226:
        /*0e68*/ 	.byte	0x04, 0x1c
        /*0e6a*/ 	.short	(.L_228 - .L_227)


	//   ....[0]....
.L_227:
        /*0e6c*/ 	.word	0x000010d0


	//   ....[1]....
        /*0e70*/ 	.word	0x00023cc0


	//----- nvinfo : EIATTR_MAX_THREADS
	.align		4
.L_228:
        /*0e74*/ 	.byte	0x04, 0x05
        /*0e76*/ 	.short	(.L_230 - .L_229)
.L_229:
        /*0e78*/ 	.word	0x00000080
        /*0e7c*/ 	.word	0x00000001
        /*0e80*/ 	.word	0x00000001


	//----- nvinfo : EIATTR_CRS_STACK_SIZE
	.align		4
.L_230:
        /*0e84*/ 	.byte	0x04, 0x1e
        /*0e86*/ 	.short	(.L_232 - .L_231)
.L_231:
        /*0e88*/ 	.word	0x00000000
.L_232:


//--------------------- .nv.info._ZN7cutlass13device_kernelIN5flash19enable_sm80_to_sm89INS1_16FlashAttnFwdSm80INS1_25CollectiveMainloopFwdSm80ILi4ELi1ELb0EN4cute5tupleIJNS5_1CILi128EEENS7_ILi112EEENS7_ILi64EEEEEELi64ENS_10bfloat16_tEfNS_4arch4Sm80ELb1ELb0ELb0ELb0ELb0ELb0ELb1ELb1EEENS1_21CollectiveEpilogueFwdINS6_IJS8_SA_S9_EEENS6_IJNS7_ILi1EEESI_SI_EEESC_SE_Li128ELb0ELb1ELb1ELb0EEENS1_30DynamicPersistentTileSchedulerILi128ELi128ELb1ELb1ELb0EEEEEEEEEvNT_6ParamsE --------------------------
	.section	.nv.info._ZN7cutlass13device_kernelIN5flash19enable_sm80_to_sm89INS1_16FlashAttnFwdSm80INS1_25CollectiveMainloopFwdSm80ILi4ELi1ELb0EN4cute5tupleIJNS5_1CILi128EEENS7_ILi112EEENS7_ILi64EEEEEELi64ENS_10bfloat16_tEfNS_4arch4Sm80ELb1ELb0ELb0ELb0ELb0ELb0ELb1ELb1EEENS1_21CollectiveEpilogueFwdINS6_IJS8_SA_S9_EEENS6_IJNS7_ILi1EEESI_SI_EEESC_SE_Li128ELb0ELb1ELb1ELb0EEENS1_30DynamicPersistentTileSchedulerILi128ELi128ELb1ELb1ELb0EEEEEEEEEvNT_6ParamsE,"",@"SHT_CUDA_INFO"
	.sectionflags	@""
	.align	4


	//----- nvinfo : EIATTR_CUDA_API_VERSION
	.align		4
        /*0000*/ 	.byte	0x04, 0x37
        /*0002*/ 	.short	(.L_234 - .L_233)
.L_233:
        /*0004*/ 	.word	0x00000082


	//----- nvinfo : EIATTR_SW2861232_WAR
	.align		4
.L_234:
        /*0008*/ 	.byte	0x01, 0x35
	.zero		2


	//----- nvinfo : EIATTR_PARAM_CBANK
	.align		4
        /*000c*/ 	.byte	0x04, 0x0a
        /*000e*/ 	.short	(.L_236 - .L_235)
	.align		4
.L_235:
        /*0010*/ 	.word	index@(.nv.constant0._ZN7cutlass13device_kernelIN5flash19enable_sm80_to_sm89INS1_16FlashAttnFwdSm80INS1_25CollectiveMainloopFwdSm80ILi4ELi1ELb0EN4cute5tupleIJNS5_1CILi128EEENS7_ILi112EEENS7_ILi64EEEEEELi64ENS_10bfloat16_tEfNS_4arch4Sm80ELb1ELb0ELb0ELb0ELb0ELb0ELb1ELb1EEENS1_21CollectiveEpilogueFwdINS6_IJS8_SA_S9_EEENS6_IJNS7_ILi1EEESI_SI_EEESC_SE_Li128ELb0ELb1ELb1ELb0EEENS1_30DynamicPersistentTileSchedulerILi128ELi128ELb1ELb1ELb0EEEEEEEEEvNT_6ParamsE)
        /*0014*/ 	.short	0x0160
        /*0016*/ 	.short	0x0428


	//----- nvinfo : EIATTR_CBANK_PARAM_SIZE
	.align		4
.L_236:
        /*0018*/ 	.byte	0x03, 0x19
        /*001a*/ 	.short	0x0428


	//----- nvinfo : EIATTR_KPARAM_INFO
	.align		4
        /*001c*/ 	.byte	0x04, 0x17
        /*001e*/ 	.short	(.L_238 - .L_237)
.L_237:
        /*0020*/ 	.word	0x00000000
        /*0024*/ 	.short	0x0000
        /*0026*/ 	.short	0x0000
        /*0028*/ 	.byte	0x00, 0xf0, 0xa1, 0x10


	//----- nvinfo : EIATTR_MAXREG_COUNT
	.align		4
.L_238:
        /*002c*/ 	.byte	0x03, 0x1b
        /*002e*/ 	.short	0x00ff


	//----- nvinfo : EIATTR_NUM_BARRIERS
	.align		4
        /*0030*/ 	.byte	0x02, 0x4c
        /*0032*/ 	.byte	0x06
	.zero		1


	//----- nvinfo : EIATTR_ANNOTATIONS
	.align		4
        /*0034*/ 	.byte	0x04, 0x55
        /*0036*/ 	.short	(.L_240 - .L_239)


	//   ....[0]....
.L_239:
        /* <DEDUP_REMOVED lines=94> */


	//----- nvinfo : EIATTR_MERCURY_ISA_VERSION
	.align		4
.L_240:
        /*0600*/ 	.byte	0x03, 0x5f
        /*0602*/ 	.short	0x0000


	//----- nvinfo : EIATTR_INT_WARP_WIDE_INSTR_OFFSETS
	.align		4
        /*0604*/ 	.byte	0x04, 0x31
        /*0606*/ 	.short	(.L_242 - .L_241)


	//   ....[0]....
.L_241:
        /*0608*/ 	.word	0x000129c0


	//   ....[1]....
        /*060c*/ 	.word	0x00012a40


	//----- nvinfo : EIATTR_COOP_GROUP_MASK_REGIDS
	.align		4
.L_242:
        /*0610*/ 	.byte	0x04, 0x29
        /*0612*/ 	.short	(.L_244 - .L_243)


	//   ....[0]....
.L_243:
        /*0614*/ 	.word	0xffffffff


	//   ....[1]....
        /*0618*/ 	.word	0xffffffff


	//   ....[2]....
        /*061c*/ 	.word	0xffffffff


	//   ....[3]....
        /*0620*/ 	.word	0xffffffff


	//   ....[4]....
        /*0624*/ 	.word	0xffffffff


	//   ....[5]....
        /*0628*/ 	.word	0xffffffff


	//   ....[6]....
        /*062c*/ 	.word	0xffffffff


	//   ....[7]....
        /*0630*/ 	.word	0xffffffff


	//   ....[8]....
        /*0634*/ 	.word	0xffffffff


	//   ....[9]....
        /*0638*/ 	.word	0xffffffff


	//   ....[10]....
        /*063c*/ 	.word	0xffffffff


	//   ....[11]....
        /*0640*/ 	.word	0xffffffff


	//   ....[12]....
        /*0644*/ 	.word	0xffffffff


	//   ....[13]....
        /*0648*/ 	.word	0xffffffff


	//   ....[14]....
        /*064c*/ 	.word	0xffffffff


	//   ....[15]....
        /*0650*/ 	.word	0xffffffff


	//   ....[16]....
        /*0654*/ 	.word	0xffffffff


	//   ....[17]....
        /*0658*/ 	.word	0xffffffff


	//   ....[18]....
        /*065c*/ 	.word	0xffffffff


	//   ....[19]....
        /*0660*/ 	.word	0xffffffff


	//   ....[20]....
        /*0664*/ 	.word	0xffffffff


	//   ....[21]....
        /*0668*/ 	.word	0xffffffff


	//   ....[22]....
        /*066c*/ 	.word	0xffffffff


	//   ....[23]....
        /*0670*/ 	.word	0xffffffff


	//   ....[24]....
        /*0674*/ 	.word	0xffffffff


	//   ....[25]....
        /*0678*/ 	.word	0xffffffff


	//   ....[26]....
        /*067c*/ 	.word	0xffffffff


	//   ....[27]....
        /*0680*/ 	.word	0xffffffff


	//   ....[28]....
        /*0684*/ 	.word	0xffffffff


	//   ....[29]....
        /*0688*/ 	.word	0xffffffff


	//   ....[30]....
        /*068c*/ 	.word	0xffffffff


	//   ....[31]....
        /*0690*/ 	.word	0xffffffff


	//   ....[32]....
        /*0694*/ 	.word	0xffffffff


	//   ....[33]....
        /*0698*/ 	.word	0xffffffff


	//   ....[34]....
        /*069c*/ 	.word	0xffffffff


	//   ....[35]....
        /*06a0*/ 	.word	0xffffffff


	//   ....[36]....
        /*06a4*/ 	.word	0xffffffff


	//   ....[37]....
        /*06a8*/ 	.word	0xffffffff


	//   ....[38]....
        /*06ac*/ 	.word	0xffffffff


	//   ....[39]....
        /*06b0*/ 	.word	0xffffffff


	//   ....[40]....
        /*06b4*/ 	.word	0xffffffff


	//   ....[41]....
        /*06b8*/ 	.word	0xffffffff


	//   ....[42]....
        /*06bc*/ 	.word	0xffffffff


	//   ....[43]....
        /*06c0*/ 	.word	0xffffffff


	//   ....[44]....
        /*06c4*/ 	.word	0xffffffff


	//   ....[45]....
        /*06c8*/ 	.word	0xffffffff


	//   ....[46]....
        /*06cc*/ 	.word	0xffffffff


	//   ....[47]....
        /*06d0*/ 	.word	0xffffffff


	//   ....[48]....
        /*06d4*/ 	.word	0xffffffff


	//   ....[49]....
        /*06d8*/ 	.word	0xffffffff


	//   ....[50]....
        /*06dc*/ 	.word	0xffffffff


	//   ....[51]....
        /*06e0*/ 	.word	0xffffffff


	//   ....[52]....
        /*06e4*/ 	.word	0xffffffff


	//   ....[53]....
        /*06e8*/ 	.word	0xffffffff


	//   ....[54]....
        /*06ec*/ 	.word	0xffffffff


	//   ....[55]....
        /*06f0*/ 	.word	0xffffffff


	//   ....[56]....
        /*06f4*/ 	.word	0xffffffff


	//   ....[57]....
        /*06f8*/ 	.word	0xffffffff


	//   ....[58]....
        /*06fc*/ 	.word	0xffffffff


	//   ....[59]....
        /*0700*/ 	.word	0xffffffff


	//   ....[60]....
        /*0704*/ 	.word	0xffffffff


	//   ....[61]....
        /*0708*/ 	.word	0xffffffff


	//   ....[62]....
        /*070c*/ 	.word	0xffffffff


	//   ....[63]....
        /*0710*/ 	.word	0xffffffff


	//   ....[64]....
        /*0714*/ 	.word	0xffffffff


	//   ....[65]....
        /*0718*/ 	.word	0xffffffff


	//   ....[66]....
        /*071c*/ 	.word	0xffffffff


	//   ....[67]....
        /*0720*/ 	.word	0xffffffff


	//   ....[68]....
        /*0724*/ 	.word	0xffffffff


	//   ....[69]....
        /*0728*/ 	.word	0xffffffff


	//   ....[70]....
        /*072c*/ 	.word	0xffffffff


	//   ....[71]....
        /*0730*/ 	.word	0xffffffff


	//   ....[72]....
        /*0734*/ 	.word	0xffffffff


	//   ....[73]....
        /*0738*/ 	.word	0xffffffff


	//   ....[74]....
        /*073c*/ 	.word	0xffffffff


	//   ....[75]....
        /*0740*/ 	.word	0xffffffff


	//   ....[76]....
        /*0744*/ 	.word	0xffffffff


	//   ....[77]....
        /*0748*/ 	.word	0xffffffff


	//   ....[78]....
        /*074c*/ 	.word	0xffffffff


	//   ....[79]....
        /*0750*/ 	.word	0xffffffff


	//   ....[80]....
        /*0754*/ 	.word	0xffffffff


	//   ....[81]....
        /*0758*/ 	.word	0xffffffff


	//   ....[82]....
        /*075c*/ 	.word	0xffffffff


	//   ....[83]....
        /*0760*/ 	.word	0xffffffff


	//   ....[84]....
        /*0764*/ 	.word	0xffffffff


	//   ....[85]....
        /*0768*/ 	.word	0xffffffff


	//   ....[86]....
        /*076c*/ 	.word	0xffffffff


	//   ....[87]....
        /*0770*/ 	.word	0xffffffff


	//   ....[88]....
        /*0774*/ 	.word	0xffffffff


	//   ....[89]....
        /*0778*/ 	.word	0xffffffff


	//   ....[90]....
        /*077c*/ 	.word	0xffffffff


	//   ....[91]....
        /*0780*/ 	.word	0xffffffff


	//   ....[92]....
        /*0784*/ 	.word	0xffffffff


	//   ....[93]....
        /*0788*/ 	.word	0xffffffff


	//   ....[94]....
        /*078c*/ 	.word	0xffffffff


	//   ....[95]....
        /*0790*/ 	.word	0xffffffff


	//   ....[96]....
        /*0794*/ 	.word	0xffffffff


	//   ....[97]....
        /*0798*/ 	.word	0xffffffff


	//   ....[98]....
        /*079c*/ 	.word	0xffffffff


	//   ....[99]....
        /*07a0*/ 	.word	0xffffffff


	//----- nvinfo : EIATTR_COOP_GROUP_INSTR_OFFSETS
	.align		4
.L_244:
        /*07a4*/ 	.byte	0x04, 0x28
        /*07a6*/ 	.short	(.L_246 - .L_245)


	//   ....[0]....
.L_245:
        /*07a8*/ 	.word	0x00000050


	//   ....[1]....
        /*07ac*/ 	.word	0x00001570


	//   ....[2]....
        /*07b0*/ 	.word	0x00001590


	//   ....[3]....
        /*07b4*/ 	.word	0x00001680


	//   ....[4]....
        /*07b8*/ 	.word	0x00001690


	//   ....[5]....
        /*07bc*/ 	.word	0x00001770


	//   ....[6]....
        /*07c0*/ 	.word	0x00001790


	//   ....[7]....
        /*07c4*/ 	.word	0x00001870


	//   ....[8]....
        /*07c8*/ 	.word	0x00001880


	//   ....[9]....
        /*07cc*/ 	.word	0x00001960


	//   ....[10]....
        /*07d0*/ 	.word	0x00001980


	//   ....[11]....
        /*07d4*/ 	.word	0x00001a60


	//   ....[12]....
        /*07d8*/ 	.word	0x00001a70


	//   ....[13]....
        /*07dc*/ 	.word	0x00001b50


	//   ....[14]....
        /*07e0*/ 	.word	0x00001b70


	//   ....[15]....
        /*07e4*/ 	.word	0x00001c50


	//   ....[16]....
        /*07e8*/ 	.word	0x00001c60


	//   ....[17]....
        /*07ec*/ 	.word	0x00003270


	//   ....[18]....
        /*07f0*/ 	.word	0x00003290


	//   ....[19]....
        /*07f4*/ 	.word	0x000032d0


	//   ....[20]....
        /*07f8*/ 	.word	0x000040c0


	//   ....[21]....
        /*07fc*/ 	.word	0x00004100


	//   ....[22]....
        /*0800*/ 	.word	0x000042b0


	//   ....[23]....
        /*0804*/ 	.word	0x00004350


	//   ....[24]....
        /*0808*/ 	.word	0x00004380


	//   ....[25]....
        /*080c*/ 	.word	0x00004440


	//   ....[26]....
        /*0810*/ 	.word	0x00004520


	//   ....[27]....
        /*0814*/ 	.word	0x00004b40


	//   ....[28]....
        /*0818*/ 	.word	0x00004bb0


	//   ....[29]....
        /*081c*/ 	.word	0x00008510


	//   ....[30]....
        /*0820*/ 	.word	0x00008530


	//   ....[31]....
        /*0824*/ 	.word	0x00008550


	//   ....[32]....
        /*0828*/ 	.word	0x00008570


	//   ....[33]....
        /*082c*/ 	.word	0x00009850


	//   ....[34]....
        /*0830*/ 	.word	0x00009d20


	//   ....[35]....
        /*0834*/ 	.word	0x00009e10


	//   ....[36]....
        /*0838*/ 	.word	0x00009fe0


	//   ....[37]....
        /*083c*/ 	.word	0x0000a020


	//   ....[38]....
        /*0840*/ 	.word	0x0000a140


	//   ....[39]....
        /*0844*/ 	.word	0x0000a2c0


	//   ....[40]....
        /*0848*/ 	.word	0x0000a330


	//   ....[41]....
        /*084c*/ 	.word	0x0000f2d0


	//   ....[42]....
        /*0850*/ 	.word	0x0000f360


	//   ....[43]....
        /*0854*/ 	.word	0x0000f420


	//   ....[44]....
        /*0858*/ 	.word	0x0000f480


	//   ....[45]....
        /*085c*/ 	.word	0x0000f4c0


	//   ....[46]....
        /*0860*/ 	.word	0x0000f610


	//   ....[47]....
        /*0864*/ 	.word	0x0000f720


	//   ....[48]....
        /*0868*/ 	.word	0x0000fa40


	//   ....[49]....
        /*086c*/ 	.word	0x000121c0


	//   ....[50]....
        /*0870*/ 	.word	0x00012230


	//   ....[51]....
        /*0874*/ 	.word	0x00012240


	//   ....[52]....
        /*0878*/ 	.word	0x00012250


	//   ....[53]....
        /*087c*/ 	.word	0x00012280


	//   ....[54]....
        /*0880*/ 	.word	0x000122a0


	//   ....[55]....
        /*0884*/ 	.word	0x000122b0


	//   ....[56]....
        /*0888*/ 	.word	0x000122c0


	//   ....[57]....
        /*088c*/ 	.word	0x00012b80


	//   ....[58]....
        /*0890*/ 	.word	0x00012fe0


	//   ....[59]....
        /*0894*/ 	.word	0x00012ff0


	//   ....[60]....
        /*0898*/ 	.word	0x00013020


	//   ....[61]....
        /*089c*/ 	.word	0x00013040


	//   ....[62]....
        /*08a0*/ 	.word	0x00013060


	//   ....[63]....
        /*08a4*/ 	.word	0x00013070


	//   ....[64]....
        /*08a8*/ 	.word	0x00013080


	//   ....[65]....
        /*08ac*/ 	.word	0x00013090


	//   ....[66]....
        /*08b0*/ 	.word	0x000131f0


	//   ....[67]....
        /*08b4*/ 	.word	0x00013220


	//   ....[68]....
        /*08b8*/ 	.word	0x00013520


	//   ....[69]....
        /*08bc*/ 	.word	0x00013540


	//   ....[70]....
        /*08c0*/ 	.word	0x00013770


	//   ....[71]....
        /*08c4*/ 	.word	0x00013790


	//   ....[72]....
        /*08c8*/ 	.word	0x000139c0


	//   ....[73]....
        /*08cc*/ 	.word	0x000139d0


	//   ....[74]....
        /*08d0*/ 	.word	0x00013f70


	//   ....[75]....
        /*08d4*/ 	.word	0x00014080


	//   ....[76]....
        /*08d8*/ 	.word	0x000140f0


	//   ....[77]....
        /*08dc*/ 	.word	0x00014160


	//   ....[78]....
        /*08e0*/ 	.word	0x000141c0


	//   ....[79]....
        /*08e4*/ 	.word	0x00014230


	//   ....[80]....
        /*08e8*/ 	.word	0x000142a0


	//   ....[81]....
        /*08ec*/ 	.word	0x00014310


	//   ....[82]....
        /*08f0*/ 	.word	0x00014370


	//   ....[83]....
        /*08f4*/ 	.word	0x000143e0


	//   ....[84]....
        /*08f8*/ 	.word	0x00014450


	//   ....[85]....
        /*08fc*/ 	.word	0x000144c0


	//   ....[86]....
        /*0900*/ 	.word	0x00014520


	//   ....[87]....
        /*0904*/ 	.word	0x00014590


	//   ....[88]....
        /*0908*/ 	.word	0x00014600


	//   ....[89]....
        /*090c*/ 	.word	0x00014670


	//   ....[90]....
        /*0910*/ 	.word	0x000146d0


	//   ....[91]....
        /*0914*/ 	.word	0x00014730


	//   ....[92]....
        /*0918*/ 	.word	0x00014790


	//   ....[93]....
        /*091c*/ 	.word	0x000147e0


	//   ....[94]....
        /*0920*/ 	.word	0x00014840


	//   ....[95]....
        /*0924*/ 	.word	0x00014890


	//   ....[96]....
        /*0928*/ 	.word	0x000148f0


	//   ....[97]....
        /*092c*/ 	.word	0x00014940


	//   ....[98]....
        /*0930*/ 	.word	0x000149a0


	//   ....[99]....
        /*0934*/ 	.word	0x00014a10


	//----- nvinfo : EIATTR_EXIT_INSTR_OFFSETS
	.align		4
.L_246:
        /*0938*/ 	.byte	0x04, 0x1c
        /*093a*/ 	.short	(.L_248 - .L_247)


	//   ....[0]....
.L_247:
        /*093c*/ 	.word	0x000000a0


	//   ....[1]....
        /*0940*/ 	.word	0x00014030


	//----- nvinfo : EIATTR_MAX_THREADS
	.align		4
.L_248:
        /*0944*/ 	.byte	0x04, 0x05
        /*0946*/ 	.short	(.L_250 - .L_249)
.L_249:
        /*0948*/ 	.word	0x00000080
        /*094c*/ 	.word	0x00000001
        /*0950*/ 	.word	0x00000001


	//----- nvinfo : EIATTR_CRS_STACK_SIZE
	.align		4
.L_250:
        /*0954*/ 	.byte	0x04, 0x1e
        /*0956*/ 	.short	(.L_252 - .L_251)
.L_251:
        /*0958*/ 	.word	0x00000000
.L_252:


//--------------------- .nv.info._ZN7cutlass13device_kernelIN5flash19enable_sm80_to_sm89INS1_16FlashAttnFwdSm80INS1_25CollectiveMainloopFwdSm80ILi4ELi1ELb0EN4cute5tupleIJNS5_1CILi128EEENS7_ILi80EEENS7_ILi64EEEEEELi64ENS_10bfloat16_tEfNS_4arch4Sm80ELb1ELb0ELb0ELb1ELb0ELb0ELb1ELb1EEENS1_21CollectiveEpilogueFwdINS6_IJS8_SA_S9_EEENS6_IJNS7_ILi1EEESI_SI_EEESC_SE_Li128ELb1ELb1ELb1ELb0EEENS1_36VarlenDynamicPersistentTileSchedulerILi128ELi80ELi128ELi128ELb1ELb1ELb0ELb1ELb1ELb1EEEEEEEEEvNT_6ParamsE --------------------------
	.section	.nv.info._ZN7cutlass13device_kernelIN5flash19enable_sm80_to_sm89INS1_16FlashAttnFwdSm80INS1_25CollectiveMainloopFwdSm80ILi4ELi1ELb0EN4cute5tupleIJNS5_1CILi128EEENS7_ILi80EEENS7_ILi64EEEEEELi64ENS_10bfloat16_tEfNS_4arch4Sm80ELb1ELb0ELb0ELb1ELb0ELb0ELb1ELb1EEENS1_21CollectiveEpilogueFwdINS6_IJS8_SA_S9_EEENS6_IJNS7_ILi1EEESI_SI_EEESC_SE_Li128ELb1ELb1ELb1ELb0EEENS1_36VarlenDynamicPersistentTileSchedulerILi128ELi80ELi128ELi128ELb1ELb1ELb0ELb1ELb1ELb1EEEEEEEEEvNT_6ParamsE,"",@"SHT_CUDA_INFO"
	.sectionflags	@""
	.align	4


	//----- nvinfo : EIATTR_CUDA_API_VERSION
	.align		4
        /*0000*/ 	.byte	0x04, 0x37
        /*0002*/ 	.short	(.L_254 - .L_253)
.L_253:
        /*0004*/ 	.word	0x00000082


	//----- nvinfo : EIATTR_SW2861232_WAR
	.align		4
.L_254:
        /*0008*/ 	.byte	0x01, 0x35
	.zero		2


	//----- nvinfo : EIATTR_PARAM_CBANK
	.align		4
        /*000c*/ 	.byte	0x04, 0x0a
        /*000e*/ 	.short	(.L_256 - .L_255)
	.align		4
.L_255:
        /*0010*/ 	.word	index@(.nv.constant0._ZN7cutlass13device_kernelIN5flash19enable_sm80_to_sm89INS1_16FlashAttnFwdSm80INS1_25CollectiveMainloopFwdSm80ILi4ELi1ELb0EN4cute5tupleIJNS5_1CILi128EEENS7_ILi80EEENS7_ILi64EEEEEELi64ENS_10bfloat16_tEfNS_4arch4Sm80ELb1ELb0ELb0ELb1ELb0ELb0ELb1ELb1EEENS1_21CollectiveEpilogueFwdINS6_IJS8_SA_S9_EEENS6_IJNS7_ILi1EEESI_SI_EEESC_SE_Li128ELb1ELb1ELb1ELb0EEENS1_36VarlenDynamicPersistentTileSchedulerILi128ELi80ELi128ELi128ELb1ELb1ELb0ELb1ELb1ELb1EEEEEEEEEvNT_6ParamsE)
        /*0014*/ 	.short	0x0160
        /*0016*/ 	.short	0x0438


	//----- nvinfo : EIATTR_CBANK_PARAM_SIZE
	.align		4
.L_256:
        /*0018*/ 	.byte	0x03, 0x19
        /*001a*/ 	.short	0x0438


	//----- nvinfo : EIATTR_KPARAM_INFO
	.align		4
        /*001c*/ 	.byte	0x04, 0x17
        /*001e*/ 	.short	(.L_258 - .L_257)
.L_257:
        /*0020*/ 	.word	0x00000000
        /*0024*/ 	.short	0x0000
        /*0026*/ 	.short	0x0000
        /*0028*/ 	.byte	0x00, 0xf0, 0xe1, 0x10


	//----- nvinfo : EIATTR_MAXREG_COUNT
	.align		4
.L_258:
        /*002c*/ 	.byte	0x03, 0x1b
        /*002e*/ 	.short	0x00ff


	//----- nvinfo : EIATTR_NUM_BARRIERS
	.align		4
        /*0030*/ 	.byte	0x02, 0x4c
        /*0032*/ 	.byte	0x06
	.zero		1


	//----- nvinfo : EIATTR_ANNOTATIONS
	.align		4
        /*0034*/ 	.byte	0x04, 0x55
        /*0036*/ 	.short	(.L_260 - .L_259)


	//   ....[0]....
.L_259:
        /* <DEDUP_REMOVED lines=100> */


	//----- nvinfo : EIATTR_MERCURY_ISA_VERSION
	.align		4
.L_260:
        /*0668*/ 	.byte	0x03, 0x5f
        /*066a*/ 	.short	0x0000


	//----- nvinfo : EIATTR_INT_WARP_WIDE_INSTR_OFFSETS
	.align		4
        /*066c*/ 	.byte	0x04, 0x31
        /*066e*/ 	.short	(.L_262 - .L_261)


	//   ....[0]....
.L_261:
        /*0670*/ 	.word	0x0000e090


	//   ....[1]....
        /*0674*/ 	.word	0x0000e110


	//----- nvinfo : EIATTR_COOP_GROUP_MASK_REGIDS
	.align		4
.L_262:
        /*0678*/ 	.byte	0x04, 0x29
        /*067a*/ 	.short	(.L_264 - .L_263)


	//   ....[0]....
.L_263:
        /*067c*/ 	.word	0xffffffff


	//   ....[1]....
        /*0680*/ 	.word	0xffffffff


	//   ....[2]....
        /*0684*/ 	.word	0xffffffff


	//   ....[3]....
        /*0688*/ 	.word	0xffffffff


	//   ....[4]....
        /*068c*/ 	.word	0xffffffff


	//   ....[5]....
        /*0690*/ 	.word	0xffffffff


	//   ....[6]....
        /*0694*/ 	.word	0xffffffff


	//   ....[7]....
        /*0698*/ 	.word	0xffffffff


	//   ....[8]....
        /*069c*/ 	.word	0xffffffff


	//   ....[9]....
        /*06a0*/ 	.word	0xffffffff


	//   ....[10]....
        /*06a4*/ 	.word	0xffffffff


	//   ....[11]....
        /*06a8*/ 	.word	0xffffffff


	//   ....[12]....
        /*06ac*/ 	.word	0xffffffff


	//   ....[13]....
        /*06b0*/ 	.word	0xffffffff


	//   ....[14]....
        /*06b4*/ 	.word	0xffffffff


	//   ....[15]....
        /*06b8*/ 	.word	0xffffffff


	//   ....[16]....
        /*06bc*/ 	.word	0xffffffff


	//   ....[17]....
        /*06c0*/ 	.word	0xffffffff


	//   ....[18]....
        /*06c4*/ 	.word	0xffffffff


	//   ....[19]....
        /*06c8*/ 	.word	0xffffffff


	//   ....[20]....
        /*06cc*/ 	.word	0xffffffff


	//   ....[21]....
        /*06d0*/ 	.word	0xffffffff


	//   ....[22]....
        /*06d4*/ 	.word	0xffffffff


	//   ....[23]....
        /*06d8*/ 	.word	0xffffffff


	//   ....[24]....
        /*06dc*/ 	.word	0xffffffff


	//   ....[25]....
        /*06e0*/ 	.word	0xffffffff


	//   ....[26]....
        /*06e4*/ 	.word	0xffffffff


	//   ....[27]....
        /*06e8*/ 	.word	0xffffffff


	//   ....[28]....
        /*06ec*/ 	.word	0xffffffff


	//   ....[29]....
        /*06f0*/ 	.word	0xffffffff


	//   ....[30]....
        /*06f4*/ 	.word	0xffffffff


	//   ....[31]....
        /*06f8*/ 	.word	0xffffffff


	//   ....[32]....
        /*06fc*/ 	.word	0xffffffff


	//   ....[33]....
        /*0700*/ 	.word	0xffffffff


	//   ....[34]....
        /*0704*/ 	.word	0xffffffff


	//   ....[35]....
        /*0708*/ 	.word	0xffffffff


	//   ....[36]....
        /*070c*/ 	.word	0xffffffff


	//   ....[37]....
        /*0710*/ 	.word	0xffffffff


	//   ....[38]....
        /*0714*/ 	.word	0xffffffff


	//   ....[39]....
        /*0718*/ 	.word	0xffffffff


	//   ....[40]....
        /*071c*/ 	.word	0xffffffff


	//   ....[41]....
        /*0720*/ 	.word	0xffffffff


	//   ....[42]....
        /*0724*/ 	.word	0xffffffff


	//   ....[43]....
        /*0728*/ 	.word	0xffffffff


	//   ....[44]....
        /*072c*/ 	.word	0xffffffff


	//   ....[45]....
        /*0730*/ 	.word	0xffffffff


	//   ....[46]....
        /*0734*/ 	.word	0xffffffff


	//   ....[47]....
        /*0738*/ 	.word	0xffffffff


	//   ....[48]....
        /*073c*/ 	.word	0xffffffff


	//   ....[49]....
        /*0740*/ 	.word	0xffffffff


	//   ....[50]....
        /*0744*/ 	.word	0xffffffff


	//   ....[51]....
        /*0748*/ 	.word	0xffffffff


	//   ....[52]....
        /*074c*/ 	.word	0xffffffff


	//   ....[53]....
        /*0750*/ 	.word	0xffffffff


	//   ....[54]....
        /*0754*/ 	.word	0xffffffff


	//   ....[55]....
        /*0758*/ 	.word	0xffffffff


	//   ....[56]....
        /*075c*/ 	.word	0xffffffff


	//   ....[57]....
        /*0760*/ 	.word	0xffffffff


	//   ....[58]....
        /*0764*/ 	.word	0xffffffff


	//   ....[59]....
        /*0768*/ 	.word	0xffffffff


	//   ....[60]....
        /*076c*/ 	.word	0xffffffff


	//   ....[61]....
        /*0770*/ 	.word	0xffffffff


	//   ....[62]....
        /*0774*/ 	.word	0xffffffff


	//   ....[63]....
        /*0778*/ 	.word	0xffffffff


	//   ....[64]....
        /*077c*/ 	.word	0xffffffff


	//   ....[65]....
        /*0780*/ 	.word	0xffffffff


	//   ....[66]....
        /*0784*/ 	.word	0xffffffff


	//   ....[67]....
        /*0788*/ 	.word	0xffffffff


	//   ....[68]....
        /*078c*/ 	.word	0xffffffff


	//   ....[69]....
        /*0790*/ 	.word	0xffffffff


	//   ....[70]....
        /*0794*/ 	.word	0xffffffff


	//   ....[71]....
        /*0798*/ 	.word	0xffffffff


	//   ....[72]....
        /*079c*/ 	.word	0xffffffff


	//   ....[73]....
        /*07a0*/ 	.word	0xffffffff


	//   ....[74]....
        /*07a4*/ 	.word	0xffffffff


	//   ....[75]....
        /*07a8*/ 	.word	0xffffffff


	//   ....[76]....
        /*07ac*/ 	.word	0xffffffff


	//   ....[77]....
        /*07b0*/ 	.word	0xffffffff


	//   ....[78]....
        /*07b4*/ 	.word	0xffffffff


	//   ....[79]....
        /*07b8*/ 	.word	0xffffffff


	//   ....[80]....
        /*07bc*/ 	.word	0xffffffff


	//   ....[81]....
        /*07c0*/ 	.word	0xffffffff


	//   ....[82]....
        /*07c4*/ 	.word	0xffffffff


	//   ....[83]....
        /*07c8*/ 	.word	0xffffffff


	//   ....[84]....
        /*07cc*/ 	.word	0xffffffff


	//   ....[85]....
        /*07d0*/ 	.word	0xffffffff


	//   ....[86]....
        /*07d4*/ 	.word	0xffffffff


	//   ....[87]....
        /*07d8*/ 	.word	0xffffffff


	//   ....[88]....
        /*07dc*/ 	.word	0xffffffff


	//   ....[89]....
        /*07e0*/ 	.word	0xffffffff


	//   ....[90]....
        /*07e4*/ 	.word	0xffffffff


	//   ....[91]....
        /*07e8*/ 	.word	0xffffffff


	//   ....[92]....
        /*07ec*/ 	.word	0xffffffff


	//   ....[93]....
        /*07f0*/ 	.word	0xffffffff


	//   ....[94]....
        /*07f4*/ 	.word	0xffffffff


	//   ....[95]....
        /*07f8*/ 	.word	0xffffffff


	//   ....[96]....
        /*07fc*/ 	.word	0xffffffff


	//   ....[97]....
        /*0800*/ 	.word	0xffffffff


	//   ....[98]....
        /*0804*/ 	.word	0xffffffff


	//   ....[99]....
        /*0808*/ 	.word	0xffffffff


	//   ....[100]....
        /*080c*/ 	.word	0xffffffff


	//   ....[101]....
        /*0810*/ 	.word	0xffffffff


	//   ....[102]....
        /*0814*/ 	.word	0xffffffff


	//   ....[103]....
        /*0818*/ 	.word	0xffffffff


	//   ....[104]....
        /*081c*/ 	.word	0xffffffff


	//   ....[105]....
        /*0820*/ 	.word	0xffffffff


	//   ....[106]....
        /*0824*/ 	.word	0xffffffff


	//   ....[107]....
        /*0828*/ 	.word	0xffffffff


	//   ....[108]....
        /*082c*/ 	.word	0xffffffff


	//   ....[109]....
        /*0830*/ 	.word	0xffffffff


	//   ....[110]....
        /*0834*/ 	.word	0xffffffff


	//   ....[111]....
        /*0838*/ 	.word	0xffffffff


	//   ....[112]....
        /*083c*/ 	.word	0xffffffff


	//   ....[113]....
        /*0840*/ 	.word	0xffffffff


	//   ....[114]....
        /*0844*/ 	.word	0xffffffff


	//   ....[115]....
        /*0848*/ 	.word	0xffffffff


	//   ....[116]....
        /*084c*/ 	.word	0xffffffff


	//   ....[117]....
        /*0850*/ 	.word	0xffffffff


	//   ....[118]....
        /*0854*/ 	.word	0xffffffff


	//   ....[119]....
        /*0858*/ 	.word	0xffffffff


	//   ....[120]....
        /*085c*/ 	.word	0xffffffff


	//   ....[121]....
        /*0860*/ 	.word	0xffffffff


	//   ....[122]....
        /*0864*/ 	.word	0xffffffff


	//   ....[123]....
        /*0868*/ 	.word	0xffffffff


	//   ....[124]....
        /*086c*/ 	.word	0xffffffff


	//   ....[125]....
        /*0870*/ 	.word	0xffffffff


	//   ....[126]....
        /*0874*/ 	.word	0xffffffff


	//   ....[127]....
        /*0878*/ 	.word	0xffffffff


	//   ....[128]....
        /*087c*/ 	.word	0xffffffff


	//   ....[129]....
        /*0880*/ 	.word	0xffffffff


	//   ....[130]....
        /*0884*/ 	.word	0xffffffff


	//   ....[131]....
        /*0888*/ 	.word	0xffffffff


	//   ....[132]....
        /*088c*/ 	.word	0xffffffff


	//   ....[133]....
        /*0890*/ 	.word	0xffffffff


	//   ....[134]....
        /*0894*/ 	.word	0xffffffff


	//   ....[135]....
        /*0898*/ 	.word	0xffffffff


	//   ....[136]....
        /*089c*/ 	.word	0xffffffff


	//   ....[137]....
        /*08a0*/ 	.word	0xffffffff


	//   ....[138]....
        /*08a4*/ 	.word	0xffffffff


	//   ....[139]....
        /*08a8*/ 	.word	0xffffffff


	//   ....[140]....
        /*08ac*/ 	.word	0xffffffff


	//   ....[141]....
        /*08b0*/ 	.word	0xffffffff


	//   ....[142]....
        /*08b4*/ 	.word	0xffffffff


	//   ....[143]....
        /*08b8*/ 	.word	0xffffffff


	//   ....[144]....
        /*08bc*/ 	.word	0xffffffff


	//   ....[145]....
        /*08c0*/ 	.word	0xffffffff


	//   ....[146]....
        /*08c4*/ 	.word	0xffffffff


	//   ....[147]....
        /*08c8*/ 	.word	0xffffffff


	//   ....[148]....
        /*08cc*/ 	.word	0xffffffff


	//   ....[149]....
        /*08d0*/ 	.word	0xffffffff


	//   ....[150]....
        /*08d4*/ 	.word	0xffffffff


	//   ....[151]....
        /*08d8*/ 	.word	0xffffffff


	//   ....[152]....
        /*08dc*/ 	.word	0xffffffff


	//   ....[153]....
        /*08e0*/ 	.word	0xffffffff


	//   ....[154]....
        /*08e4*/ 	.word	0xffffffff


	//   ....[155]....
        /*08e8*/ 	.word	0xffffffff


	//   ....[156]....
        /*08ec*/ 	.word	0xffffffff


	//   ....[157]....
        /*08f0*/ 	.word	0xffffffff


	//   ....[158]....
        /*08f4*/ 	.word	0xffffffff


	//   ....[159]....
        /*08f8*/ 	.word	0xffffffff


	//   ....[160]....
        /*08fc*/ 	.word	0xffffffff


	//   ....[161]....
        /*0900*/ 	.word	0xffffffff


	//   ....[162]....
        /*0904*/ 	.word	0xffffffff


	//   ....[163]....
        /*0908*/ 	.word	0xffffffff


	//   ....[164]....
        /*090c*/ 	.word	0xffffffff


	//   ....[165]....
        /*0910*/ 	.word	0xffffffff


	//   ....[166]....
        /*0914*/ 	.word	0xffffffff


	//   ....[167]....
        /*0918*/ 	.word	0xffffffff


	//   ....[168]....
        /*091c*/ 	.word	0xffffffff


	//   ....[169]....
        /*0920*/ 	.word	0xffffffff


	//   ....[170]....
        /*0924*/ 	.word	0xffffffff


	//   ....[171]....
        /*0928*/ 	.word	0xffffffff


	//   ....[172]....
        /*092c*/ 	.word	0xffffffff


	//   ....[173]....
        /*0930*/ 	.word	0xffffffff


	//   ....[174]....
        /*0934*/ 	.word	0xffffffff


	//   ....[175]....
        /*0938*/ 	.word	0xffffffff


	//   ....[176]....
        /*093c*/ 	.word	0xffffffff


	//   ....[177]....
        /*0940*/ 	.word	0xffffffff


	//   ....[178]....
        /*0944*/ 	.word	0xffffffff


	//   ....[179]....
        /*0948*/ 	.word	0xffffffff


	//   ....[180]....
        /*094c*/ 	.word	0xffffffff


	//   ....[181]....
        /*0950*/ 	.word	0xffffffff


	//   ....[182]....
        /*0954*/ 	.word	0xffffffff


	//   ....[183]....
        /*0958*/ 	.word	0xffffffff


	//   ....[184]....
        /*095c*/ 	.word	0xffffffff


	//   ....[185]....
        /*0960*/ 	.word	0xffffffff


	//   ....[186]....
        /*0964*/ 	.word	0xffffffff


	//   ....[187]....
        /*0968*/ 	.word	0xffffffff


	//   ....[188]....
        /*096c*/ 	.word	0xffffffff


	//   ....[189]....
        /*0970*/ 	.word	0xffffffff


	//   ....[190]....
        /*0974*/ 	.word	0xffffffff


	//   ....[191]....
        /*0978*/ 	.word	0xffffffff


	//   ....[192]....
        /*097c*/ 	.word	0xffffffff


	//   ....[193]....
        /*0980*/ 	.word	0xffffffff


	//   ....[194]....
        /*0984*/ 	.word	0xffffffff


	//   ....[195]....
        /*0988*/ 	.word	0xffffffff


	//   ....[196]....
        /*098c*/ 	.word	0xffffffff


	//   ....[197]....
        /*0990*/ 	.word	0xffffffff


	//   ....[198]....
        /*0994*/ 	.word	0xffffffff


	//   ....[199]....
        /*0998*/ 	.word	0xffffffff


	//   ....[200]....
        /*099c*/ 	.word	0xffffffff


	//   ....[201]....
        /*09a0*/ 	.word	0xffffffff


	//   ....[202]....
        /*09a4*/ 	.word	0xffffffff


	//   ....[203]....
        /*09a8*/ 	.word	0xffffffff


	//   ....[204]....
        /*09ac*/ 	.word	0xffffffff


	//   ....[205]....
        /*09b0*/ 	.word	0xffffffff


	//   ....[206]....
        /*09b4*/ 	.word	0xffffffff


	//   ....[207]....
        /*09b8*/ 	.word	0xffffffff


	//   ....[208]....
        /*09bc*/ 	.word	0xffffffff


	//   ....[209]....
        /*09c0*/ 	.word	0xffffffff


	//   ....[210]....
        /*09c4*/ 	.word	0xffffffff


	//   ....[211]....
        /*09c8*/ 	.word	0xffffffff


	//   ....[212]....
        /*09cc*/ 	.word	0xffffffff


	//   ....[213]....
        /*09d0*/ 	.word	0xffffffff


	//   ....[214]....
        /*09d4*/ 	.word	0xffffffff


	//   ....[215]....
        /*09d8*/ 	.word	0xffffffff


	//   ....[216]....
        /*09dc*/ 	.word	0xffffffff


	//   ....[217]....
        /*09e0*/ 	.word	0xffffffff


	//   ....[218]....
        /*09e4*/ 	.word	0xffffffff


	//   ....[219]....
        /*09e8*/ 	.word	0xffffffff


	//   ....[220]....
        /*09ec*/ 	.word	0xffffffff


	//   ....[221]....
        /*09f0*/ 	.word	0xffffffff


	//   ....[222]....
        /*09f4*/ 	.word	0xffffffff


	//   ....[223]....
        /*09f8*/ 	.word	0xffffffff


	//   ....[224]....
        /*09fc*/ 	.word	0xffffffff


	//   ....[225]....
        /*0a00*/ 	.word	0xffffffff


	//   ....[226]....
        /*0a04*/ 	.word	0xffffffff


	//   ....[227]....
        /*0a08*/ 	.word	0xffffffff


	//   ....[228]....
        /*0a0c*/ 	.word	0xffffffff


	//   ....[229]....
        /*0a10*/ 	.word	0xffffffff


	//   ....[230]....
        /*0a14*/ 	.word	0xffffffff


	//----- nvinfo : EIATTR_COOP_GROUP_INSTR_OFFSETS
	.align		4
.L_264:
        /*0a18*/ 	.byte	0x04, 0x28
        /*0a1a*/ 	.short	(.L_266 - .L_265)


	//   ....[0]....
.L_265:
        /*0a1c*/ 	.word	0x00000050


	//   ....[1]....
        /*0a20*/ 	.word	0x00000210


	//   ....[2]....
        /*0a24*/ 	.word	0x00000240


	//   ....[3]....
        /*0a28*/ 	.word	0x00000270


	//   ....[4]....
        /*0a2c*/ 	.word	0x000002a0


	//   ....[5]....
        /*0a30*/ 	.word	0x000002d0


	//   ....[6]....
        /*0a34*/ 	.word	0x00000300


	//   ....[7]....
        /*0a38*/ 	.word	0x00000470


	//   ....[8]....
        /*0a3c*/ 	.word	0x000004b0


	//   ....[9]....
        /*0a40*/ 	.word	0x000004e0


	//   ....[10]....
        /*0a44*/ 	.word	0x00000510


	//   ....[11]....
        /*0a48*/ 	.word	0x00000540


	//   ....[12]....
        /*0a4c*/ 	.word	0x00000570


	//   ....[13]....
        /*0a50*/ 	.word	0x00000600


	//   ....[14]....
        /*0a54*/ 	.word	0x00000650


	//   ....[15]....
        /*0a58*/ 	.word	0x00000670


	//   ....[16]....
        /*0a5c*/ 	.word	0x000006d0


	//   ....[17]....
        /*0a60*/ 	.word	0x00002900


	//   ....[18]....
        /*0a64*/ 	.word	0x00002920


	//   ....[19]....
        /*0a68*/ 	.word	0x00002a10


	//   ....[20]....
        /*0a6c*/ 	.word	0x00002a20


	//   ....[21]....
        /*0a70*/ 	.word	0x00002b00


	//   ....[22]....
        /*0a74*/ 	.word	0x00002b20


	//   ....[23]....
        /*0a78*/ 	.word	0x00002c00


	//   ....[24]....
        /*0a7c*/ 	.word	0x00002c10


	//   ....[25]....
        /*0a80*/ 	.word	0x00002cf0


	//   ....[26]....
        /*0a84*/ 	.word	0x00002d10


	//   ....[27]....
        /*0a88*/ 	.word	0x00002df0


	//   ....[28]....
        /*0a8c*/ 	.word	0x00002e00


	//   ....[29]....
        /*0a90*/ 	.word	0x00002ee0


	//   ....[30]....
        /*0a94*/ 	.word	0x00002f00


	//   ....[31]....
        /*0a98*/ 	.word	0x00002fe0


	//   ....[32]....
        /*0a9c*/ 	.word	0x00002ff0


	//   ....[33]....
        /*0aa0*/ 	.word	0x000040a0


	//   ....[34]....
        /*0aa4*/ 	.word	0x000040b0


	//   ....[35]....
        /*0aa8*/ 	.word	0x000040d0


	//   ....[36]....
        /*0aac*/ 	.word	0x000040e0


	//   ....[37]....
        /*0ab0*/ 	.word	0x00004cb0


	//   ....[38]....
        /*0ab4*/ 	.word	0x00004d40


	//   ....[39]....
        /*0ab8*/ 	.word	0x00004ed0


	//   ....[40]....
        /*0abc*/ 	.word	0x00004f60


	//   ....[41]....
        /*0ac0*/ 	.word	0x00004f90


	//   ....[42]....
        /*0ac4*/ 	.word	0x00005110


	//   ....[43]....
        /*0ac8*/ 	.word	0x00005170


	//   ....[44]....
        /*0acc*/ 	.word	0x00005250


	//   ....[45]....
        /*0ad0*/ 	.word	0x00007420


	//   ....[46]....
        /*0ad4*/ 	.word	0x00007440


	//   ....[47]....
        /*0ad8*/ 	.word	0x00007460


	//   ....[48]....
        /*0adc*/ 	.word	0x00007480


	//   ....[49]....
        /*0ae0*/ 	.word	0x00007e20


	//   ....[50]....
        /*0ae4*/ 	.word	0x00008000


	//   ....[51]....
        /*0ae8*/ 	.word	0x00008160


	//   ....[52]....
        /*0aec*/ 	.word	0x00008340


	//   ....[53]....
        /*0af0*/ 	.word	0x00008460


	//   ....[54]....
        /*0af4*/ 	.word	0x000085f0


	//   ....[55]....
        /*0af8*/ 	.word	0x00008670


	//   ....[56]....
        /*0afc*/ 	.word	0x00008770


	//   ....[57]....
        /*0b00*/ 	.word	0x0000b620


	//   ....[58]....
        /*0b04*/ 	.word	0x0000b730


	//   ....[59]....
        /*0b08*/ 	.word	0x0000b780


	//   ....[60]....
        /*0b0c*/ 	.word	0x0000b7b0


	//   ....[61]....
        /*0b10*/ 	.word	0x0000b800


	//   ....[62]....
        /*0b14*/ 	.word	0x0000b8a0


	//   ....[63]....
        /*0b18*/ 	.word	0x0000b980


	//   ....[64]....
        /*0b1c*/ 	.word	0x0000bdb0


	//   ....[65]....
        /*0b20*/ 	.word	0x0000d890


	//   ....[66]....
        /*0b24*/ 	.word	0x0000d900


	//   ....[67]....
        /*0b28*/ 	.word	0x0000d910


	//   ....[68]....
        /*0b2c*/ 	.word	0x0000d920


	//   ....[69]....
        /*0b30*/ 	.word	0x0000d950


	//   ....[70]....
        /*0b34*/ 	.word	0x0000d970


	//   ....[71]....
        /*0b38*/ 	.word	0x0000d980


	//   ....[72]....
        /*0b3c*/ 	.word	0x0000d990


	//   ....[73]....
        /*0b40*/ 	.word	0x0000eba0


	//   ....[74]....
        /*0b44*/ 	.word	0x0000ebb0


	//   ....[75]....
        /*0b48*/ 	.word	0x0000ebc0


	//   ....[76]....
        /*0b4c*/ 	.word	0x0000ebd0


	//   ....[77]....
        /*0b50*/ 	.word	0x0000ebe0


	//   ....[78]....
        /*0b54*/ 	.word	0x0000ebf0


	//   ....[79]....
        /*0b58*/ 	.word	0x0000ec00


	//   ....[80]....
        /*0b5c*/ 	.word	0x0000ec10


	//   ....[81]....
        /*0b60*/ 	.word	0x0000f000


	//   ....[82]....
        /*0b64*/ 	.word	0x0000f020


	//   ....[83]....
        /*0b68*/ 	.word	0x0000f0a0


	//   ....[84]....
        /*0b6c*/ 	.word	0x0000f0b0


	//   ....[85]....
        /*0b70*/ 	.word	0x0000f130


	//   ....[86]....
        /*0b74*/ 	.word	0x0000f150


	//   ....[87]....
        /*0b78*/ 	.word	0x0000f1d0


	//   ....[88]....
        /*0b7c*/ 	.word	0x0000f1e0


	//   ....[89]....
        /*0b80*/ 	.word	0x0000f260


	//   ....[90]....
        /*0b84*/ 	.word	0x0000f280


	//   ....[91]....
        /*0b88*/ 	.word	0x0000f300


	//   ....[92]....
        /*0b8c*/ 	.word	0x0000f310


	//   ....[93]....
        /*0b90*/ 	.word	0x0000f390


	//   ....[94]....
        /*0b94*/ 	.word	0x0000f3b0


	//   ....[95]....
        /*0b98*/ 	.word	0x0000f430


	//   ....[96]....
        /*0b9c*/ 	.word	0x0000f440


	//   ....[97]....
        /*0ba0*/ 	.word	0x0000f6e0


	//   ....[98]....
        /*0ba4*/ 	.word	0x0000f700


	//   ....[99]....
        /*0ba8*/ 	.word	0x0000fa50


	//   ....[100]....
        /*0bac*/ 	.word	0x0000fa60


	//   ....[101]....
        /*0bb0*/ 	.word	0x0000fcc0


	//   ....[102]....
        /*0bb4*/ 	.word	0x0000fce0


	//   ....[103]....
        /*0bb8*/ 	.word	0x0000ff40


	//   ....[104]....
        /*0bbc*/ 	.word	0x0000ff50


	//   ....[105]....
        /*0bc0*/ 	.word	0x00010960


	//   ....[106]....
        /*0bc4*/ 	.word	0x00010980


	//   ....[107]....
        /*0bc8*/ 	.word	0x00010a00


	//   ....[108]....
        /*0bcc*/ 	.word	0x00010a10


	//   ....[109]....
        /*0bd0*/ 	.word	0x00010a90


	//   ....[110]....
        /*0bd4*/ 	.word	0x00010ab0


	//   ....[111]....
        /*0bd8*/ 	.word	0x00010b30


	//   ....[112]....
        /*0bdc*/ 	.word	0x00010b40


	//   ....[113]....
        /*0be0*/ 	.word	0x00010bc0


	//   ....[114]....
        /*0be4*/ 	.word	0x00010be0


	//   ....[115]....
        /*0be8*/ 	.word	0x00010c60


	//   ....[116]....
        /*0bec*/ 	.word	0x00010c70


	//   ....[117]....
        /*0bf0*/ 	.word	0x00010cf0


	//   ....[118]....
        /*0bf4*/ 	.word	0x00010d10


	//   ....[119]....
        /*0bf8*/ 	.word	0x00010d90


	//   ....[120]....
        /*0bfc*/ 	.word	0x00010da0


	//   ....[121]....
        /*0c00*/ 	.word	0x00010f00


	//   ....[122]....
        /*0c04*/ 	.word	0x00010f20


	//   ....[123]....
        /*0c08*/ 	.word	0x00011050


	//   ....[124]....
        /*0c0c*/ 	.word	0x00011090


	//   ....[125]....
        /*0c10*/ 	.word	0x000110c0


	//   ....[126]....
        /*0c14*/ 	.word	0x000110f0


	//   ....[127]....
        /*0c18*/ 	.word	0x00011120


	//   ....[128]....
        /*0c1c*/ 	.word	0x00011150


	//   ....[129]....
        /*0c20*/ 	.word	0x000112b0


	//   ....[130]....
        /*0c24*/ 	.word	0x000112f0


	//   ....[131]....
        /*0c28*/ 	.word	0x00011320


	//   ....[132]....
        /*0c2c*/ 	.word	0x00011350


	//   ....[133]....
        /*0c30*/ 	.word	0x00011380


	//   ....[134]....
        /*0c34*/ 	.word	0x000113b0


	//   ....[135]....
        /*0c38*/ 	.word	0x00011440


	//   ....[136]....
        /*0c3c*/ 	.word	0x000114a0


	//   ....[137]....
        /*0c40*/ 	.word	0x000114b0


	//   ....[138]....
        /*0c44*/ 	.word	0x00011510


	//   ....[139]....
        /*0c48*/ 	.word	0x00011f70


	//   ....[140]....
        /*0c4c*/ 	.word	0x00011fd0


	//   ....[141]....
        /*0c50*/ 	.word	0x00012020


	//   ....[142]....
        /*0c54*/ 	.word	0x00012070


	//   ....[143]....
        /*0c58*/ 	.word	0x000120c0


	//   ....[144]....
        /*0c5c*/ 	.word	0x00012130


	//   ....[145]....
        /*0c60*/ 	.word	0x00012180


	//   ....[146]....
        /*0c64*/ 	.word	0x000121f0


	//   ....[147]....
        /*0c68*/ 	.word	0x00012260


	//   ....[148]....
        /*0c6c*/ 	.word	0x000122c0


	//   ....[149]....
        /*0c70*/ 	.word	0x00012330


	//   ....[150]....
        /*0c74*/ 	.word	0x000123a0


	//   ....[151]....
        /*0c78*/ 	.word	0x00012410


	//   ....[152]....
        /*0c7c*/ 	.word	0x00012470


	//   ....[153]....
        /*0c80*/ 	.word	0x000124e0


	//   ....[154]....
        /*0c84*/ 	.word	0x00012550


	//   ....[155]....
        /*0c88*/ 	.word	0x000125c0


	//   ....[156]....
        /*0c8c*/ 	.word	0x00012620


	//   ....[157]....
        /*0c90*/ 	.word	0x00012690


	//   ....[158]....
        /*0c94*/ 	.word	0x00012700


	//   ....[159]....
        /*0c98*/ 	.word	0x00012770


	//   ....[160]....
        /*0c9c*/ 	.word	0x000127d0


	//   ....[161]....
        /*0ca0*/ 	.word	0x00012840


	//   ....[162]....
        /*0ca4*/ 	.word	0x000128b0


	//   ....[163]....
        /*0ca8*/ 	.word	0x00012920


	//   ....[164]....
        /*0cac*/ 	.word	0x00012980


	//   ....[165]....
        /*0cb0*/ 	.word	0x000129e0


	//   ....[166]....
        /*0cb4*/ 	.word	0x00012a30


	//   ....[167]....
        /*0cb8*/ 	.word	0x00012a80


	//   ....[168]....
        /*0cbc*/ 	.word	0x00012ae0


	//   ....[169]....
        /*0cc0*/ 	.word	0x00012b30


	//   ....[170]....
        /*0cc4*/ 	.word	0x00012b90


	//   ....[171]....
        /*0cc8*/ 	.word	0x00012be0


	//   ....[172]....
        /*0ccc*/ 	.word	0x00012c40


	//   ....[173]....
        /*0cd0*/ 	.word	0x00012cb0


	//   ....[174]....
        /*0cd4*/ 	.word	0x00012d20


	//   ....[175]....
        /*0cd8*/ 	.word	0x00012d90


	//   ....[176]....
        /*0cdc*/ 	.word	0x00012df0


	//   ....[177]....
        /*0ce0*/ 	.word	0x00012e60


	//   ....[178]....
        /*0ce4*/ 	.word	0x00012ed0


	//   ....[179]....
        /*0ce8*/ 	.word	0x00012f40


	//   ....[180]....
        /*0cec*/ 	.word	0x00012fa0


	//   ....[181]....
        /*0cf0*/ 	.word	0x00013010


	//   ....[182]....
        /*0cf4*/ 	.word	0x00013080


	//   ....[183]....
        /*0cf8*/ 	.word	0x000130f0


	//   ....[184]....
        /*0cfc*/ 	.word	0x00013150


	//   ....[185]....
        /*0d00*/ 	.word	0x000131c0


	//   ....[186]....
        /*0d04*/ 	.word	0x00013230


	//   ....[187]....
        /*0d08*/ 	.word	0x000132a0


	//   ....[188]....
        /*0d0c*/ 	.word	0x00013300


	//   ....[189]....
        /*0d10*/ 	.word	0x00013370


	//   ....[190]....
        /*0d14*/ 	.word	0x000133e0


	//   ....[191]....
        /*0d18*/ 	.word	0x00013450


	//   ....[192]....
        /*0d1c*/ 	.word	0x000134b0


	//   ....[193]....
        /*0d20*/ 	.word	0x00013520


	//   ....[194]....
        /*0d24*/ 	.word	0x00013590


	//   ....[195]....
        /*0d28*/ 	.word	0x00013600


	//   ....[196]....
        /*0d2c*/ 	.word	0x00013660


	//   ....[197]....
        /*0d30*/ 	.word	0x000136d0


	//   ....[198]....
        /*0d34*/ 	.word	0x00013740


	//   ....[199]....
        /*0d38*/ 	.word	0x000137b0


	//   ....[200]....
        /*0d3c*/ 	.word	0x00013810


	//   ....[201]....
        /*0d40*/ 	.word	0x00013880


	//   ....[202]....
        /*0d44*/ 	.word	0x000138f0


	//   ....[203]....
        /*0d48*/ 	.word	0x00013960


	//   ....[204]....
        /*0d4c*/ 	.word	0x000139c0


	//   ....[205]....
        /*0d50*/ 	.word	0x00013a30


	//   ....[206]....
        /*0d54*/ 	.word	0x00013aa0


	//   ....[207]....
        /*0d58*/ 	.word	0x00013b10


	//   ....[208]....
        /*0d5c*/ 	.word	0x00013b70


	//   ....[209]....
        /*0d60*/ 	.word	0x00013be0


	//   ....[210]....
        /*0d64*/ 	.word	0x00013c50


	//   ....[211]....
        /*0d68*/ 	.word	0x00013cc0


	//   ....[212]....
        /*0d6c*/ 	.word	0x00013d20


	//   ....[213]....
        /*0d70*/ 	.word	0x00013d90


	//   ....[214]....
        /*0d74*/ 	.word	0x00013e00


	//   ....[215]....
        /*0d78*/ 	.word	0x00013e50


	//   ....[216]....
        /*0d7c*/ 	.word	0x00013e90


	//   ....[217]....
        /*0d80*/ 	.word	0x00013ee0


	//   ....[218]....
        /*0d84*/ 	.word	0x00013f30


	//   ....[219]....
        /*0d88*/ 	.word	0x00013f80


	//   ....[220]....
        /*0d8c*/ 	.word	0x00013ff0


	//   ....[221]....
        /*0d90*/ 	.word	0x00014040


	//   ....[222]....
        /*0d94*/ 	.word	0x00014090


	//   ....[223]....
        /*0d98*/ 	.word	0x000140e0


	//   ....[224]....
        /*0d9c*/ 	.word	0x00014130


	//   ....[225]....
        /*0da0*/ 	.word	0x00014180


	//   ....[226]....
        /*0da4*/ 	.word	0x000141f0


	//   ....[227]....
        /*0da8*/ 	.word	0x00014240


	//   ....[228]....
        /*0dac*/ 	.word	0x000142b0


	//   ....[229]....
        /*0db0*/ 	.word	0x00014310


	//   ....[230]....
        /*0db4*/ 	.word	0x00014380


	//----- nvinfo : EIATTR_EXIT_INSTR_OFFSETS
	.align		4
.L_266:
        /*0db8*/ 	.byte	0x04, 0x1c
        /*0dba*/ 	.short	(.L_268 - .L_267)


	//   ....[0]....
.L_267:
        /*0dbc*/ 	.word	0x000010f0


	//   ....[1]....
        /*0dc0*/ 	.word	0x00011f30


	//----- nvinfo : EIATTR_MAX_THREADS
	.align		4
.L_268:
        /*0dc4*/ 	.byte	0x04, 0x05
        /*0dc6*/ 	.short	(.L_270 - .L_269)
.L_269:
        /*0dc8*/ 	.word	0x00000080
        /*0dcc*/ 	.word	0x00000001
        /*0dd0*/ 	.word	0x00000001


	//----- nvinfo : EIATTR_CRS_STACK_SIZE
	.align		4
.L_270:
        /*0dd4*/ 	.byte	0x04, 0x1e
        /*0dd6*/ 	.short	(.L_272 - .L_271)
.L_271:
        /*0dd8*/ 	.word	0x00000000
.L_272:


//--------------------- .nv.info._ZN7cutlass13device_kernelIN5flash19enable_sm80_to_sm89INS1_16FlashAttnFwdSm80INS1_25CollectiveMainloopFwdSm80ILi4ELi1ELb0EN4cute5tupleIJNS5_1CILi128EEENS7_ILi80EEENS7_ILi64EEEEEELi64ENS_10bfloat16_tEfNS_4arch4Sm80ELb1ELb0ELb0ELb1ELb0ELb1ELb1ELb1EEENS1_21CollectiveEpilogueFwdINS6_IJS8_SA_S9_EEENS6_IJNS7_ILi1EEESI_SI_EEESC_SE_Li128ELb1ELb1ELb1ELb0EEENS1_36VarlenDynamicPersistentTileSchedulerILi128ELi80ELi128ELi128ELb1ELb1ELb0ELb1ELb1ELb1EEEEEEEEEvNT_6ParamsE --------------------------
	.section	.nv.info._ZN7cutlass13device_kernelIN5flash19enable_sm80_to_sm89INS1_16FlashAttnFwdSm80INS1_25CollectiveMainloopFwdSm80ILi4ELi1ELb0EN4cute5tupleIJNS5_1CILi128EEENS7_ILi80EEENS7_ILi64EEEEEELi64ENS_10bfloat16_tEfNS_4arch4Sm80ELb1ELb0ELb0ELb1ELb0ELb1ELb1ELb1EEENS1_21CollectiveEpilogueFwdINS6_IJS8_SA_S9_EEENS6_IJNS7_ILi1EEESI_SI_EEESC_SE_Li128ELb1ELb1ELb1ELb0EEENS1_36VarlenDynamicPersistentTileSchedulerILi128ELi80ELi128ELi128ELb1ELb1ELb0ELb1ELb1ELb1EEEEEEEEEvNT_6ParamsE,"",@"SHT_CUDA_INFO"
	.sectionflags	@""
	.align	4


	//----- nvinfo : EIATTR_CUDA_API_VERSION
	.align		4
        /*0000*/ 	.byte	0x04, 0x37
        /*0002*/ 	.short	(.L_274 - .L_273)
.L_273:
        /*0004*/ 	.word	0x00000082


	//----- nvinfo : EIATTR_SW2861232_WAR
	.align		4
.L_274:
        /*0008*/ 	.byte	0x01, 0x35
	.zero		2


	//----- nvinfo : EIATTR_PARAM_CBANK
	.align		4
        /*000c*/ 	.byte	0x04, 0x0a
        /*000e*/ 	.short	(.L_276 - .L_275)
	.align		4
.L_275:
        /*0010*/ 	.word	index@(.nv.constant0._ZN7cutlass13device_kernelIN5flash19enable_sm80_to_sm89INS1_16FlashAttnFwdSm80INS1_25CollectiveMainloopFwdSm80ILi4ELi1ELb0EN4cute5tupleIJNS5_1CILi128EEENS7_ILi80EEENS7_ILi64EEEEEELi64ENS_10bfloat16_tEfNS_4arch4Sm80ELb1ELb0ELb0ELb1ELb0ELb1ELb1ELb1EEENS1_21CollectiveEpilogueFwdINS6_IJS8_SA_S9_EEENS6_IJNS7_ILi1EEESI_SI_EEESC_SE_Li128ELb1ELb1ELb1ELb0EEENS1_36VarlenDynamicPersistentTileSchedulerILi128ELi80ELi128ELi128ELb1ELb1ELb0ELb1ELb1ELb1EEEEEEEEEvNT_6ParamsE)
        /*0014*/ 	.short	0x0160
        /*0016*/ 	.short	0x0438


	//----- nvinfo : EIATTR_CBANK_PARAM_SIZE
	.align		4
.L_276:
        /*0018*/ 	.byte	0x03, 0x19
        /*001a*/ 	.short	0x0438


	//----- nvinfo : EIATTR_KPARAM_INFO
	.align		4
        /*001c*/ 	.byte	0x04, 0x17
        /*001e*/ 	.short	(.L_278 - .L_277)
.L_277:
        /*0020*/ 	.word	0x00000000
        /*0024*/ 	.short	0x0000
        /*0026*/ 	.short	0x0000
        /*0028*/ 	.byte	0x00, 0xf0, 0xe1, 0x10


	//----- nvinfo : EIATTR_MAXREG_COUNT
	.align		4
.L_278:
        /*002c*/ 	.byte	0x03, 0x1b
        /*002e*/ 	.short	0x00ff


	//----- nvinfo : EIATTR_NUM_BARRIERS
	.align		4
        /*0030*/ 	.byte	0x02, 0x4c
        /*0032*/ 	.byte	0x06
	.zero		1


	//----- nvinfo : EIATTR_ANNOTATIONS
	.align		4
        /*0034*/ 	.byte	0x04, 0x55
        /*0036*/ 	.short	(.L_280 - .L_279)


	//   ....[0]....
.L_279:
        /* <DEDUP_REMOVED lines=80> */


	//----- nvinfo : EIATTR_MERCURY_ISA_VERSION
	.align		4
.L_280:
        /*0528*/ 	.byte	0x03, 0x5f
        /*052a*/ 	.short	0x0000


	//----- nvinfo : EIATTR_INT_WARP_WIDE_INSTR_OFFSETS
	.align		4
        /*052c*/ 	.byte	0x04, 0x31
        /*052e*/ 	.short	(.L_282 - .L_281)


	//   ....[0]....
.L_281:
        /*0530*/ 	.word	0x00018700


	//   ....[1]....
        /*0534*/ 	.word	0x00018780


	//----- nvinfo : EIATTR_COOP_GROUP_MASK_REGIDS
	.align		4
.L_282:
        /*0538*/ 	.byte	0x04, 0x29
        /*053a*/ 	.short	(.L_284 - .L_283)


	//   ....[0]....
.L_283:
        /*053c*/ 	.word	0xffffffff


	//   ....[1]....
        /*0540*/ 	.word	0xffffffff


	//   ....[2]....
        /*0544*/ 	.word	0xffffffff


	//   ....[3]....
        /*0548*/ 	.word	0xffffffff


	//   ....[4]....
        /*054c*/ 	.word	0xffffffff


	//   ....[5]....
        /*0550*/ 	.word	0xffffffff


	//   ....[6]....
        /*0554*/ 	.word	0xffffffff


	//   ....[7]....
        /*0558*/ 	.word	0xffffffff


	//   ....[8]....
        /*055c*/ 	.word	0xffffffff


	//   ....[9]....
        /*0560*/ 	.word	0xffffffff


	//   ....[10]....
        /*0564*/ 	.word	0xffffffff


	//   ....[11]....
        /*0568*/ 	.word	0xffffffff


	//   ....[12]....
        /*056c*/ 	.word	0xffffffff


	//   ....[13]....
        /*0570*/ 	.word	0xffffffff


	//   ....[14]....
        /*0574*/ 	.word	0xffffffff


	//   ....[15]....
        /*0578*/ 	.word	0xffffffff


	//   ....[16]....
        /*057c*/ 	.word	0xffffffff


	//   ....[17]....
        /*0580*/ 	.word	0xffffffff


	//   ....[18]....
        /*0584*/ 	.word	0xffffffff


	//   ....[19]....
        /*0588*/ 	.word	0xffffffff


	//   ....[20]....
        /*058c*/ 	.word	0xffffffff


	//   ....[21]....
        /*0590*/ 	.word	0xffffffff


	//   ....[22]....
        /*0594*/ 	.word	0xffffffff


	//   ....[23]....
        /*0598*/ 	.word	0xffffffff


	//   ....[24]....
        /*059c*/ 	.word	0xffffffff


	//   ....[25]....
        /*05a0*/ 	.word	0xffffffff


	//   ....[26]....
        /*05a4*/ 	.word	0xffffffff


	//   ....[27]....
        /*05a8*/ 	.word	0xffffffff


	//   ....[28]....
        /*05ac*/ 	.word	0xffffffff


	//   ....[29]....
        /*05b0*/ 	.word	0xffffffff


	//   ....[30]....
        /*05b4*/ 	.word	0xffffffff


	//   ....[31]....
        /*05b8*/ 	.word	0xffffffff


	//   ....[32]....
        /*05bc*/ 	.word	0xffffffff


	//   ....[33]....
        /*05c0*/ 	.word	0xffffffff


	//   ....[34]....
        /*05c4*/ 	.word	0xffffffff


	//   ....[35]....
        /*05c8*/ 	.word	0xffffffff


	//   ....[36]....
        /*05cc*/ 	.word	0xffffffff


	//   ....[37]....
        /*05d0*/ 	.word	0xffffffff


	//   ....[38]....
        /*05d4*/ 	.word	0xffffffff


	//   ....[39]....
        /*05d8*/ 	.word	0xffffffff


	//   ....[40]....
        /*05dc*/ 	.word	0xffffffff


	//   ....[41]....
        /*05e0*/ 	.word	0xffffffff


	//   ....[42]....
        /*05e4*/ 	.word	0xffffffff


	//   ....[43]....
        /*05e8*/ 	.word	0xffffffff


	//   ....[44]....
        /*05ec*/ 	.word	0xffffffff


	//   ....[45]....
        /*05f0*/ 	.word	0xffffffff


	//   ....[46]....
        /*05f4*/ 	.word	0xffffffff


	//   ....[47]....
        /*05f8*/ 	.word	0xffffffff


	//   ....[48]....
        /*05fc*/ 	.word	0xffffffff


	//   ....[49]....
        /*0600*/ 	.word	0xffffffff


	//   ....[50]....
        /*0604*/ 	.word	0xffffffff


	//   ....[51]....
        /*0608*/ 	.word	0xffffffff


	//   ....[52]....
        /*060c*/ 	.word	0xffffffff


	//   ....[53]....
        /*0610*/ 	.word	0xffffffff


	//   ....[54]....
        /*0614*/ 	.word	0xffffffff


	//   ....[55]....
        /*0618*/ 	.word	0xffffffff


	//   ....[56]....
        /*061c*/ 	.word	0xffffffff


	//   ....[57]....
        /*0620*/ 	.word	0xffffffff


	//   ....[58]....
        /*0624*/ 	.word	0xffffffff


	//   ....[59]....
        /*0628*/ 	.word	0xffffffff


	//   ....[60]....
        /*062c*/ 	.word	0xffffffff


	//   ....[61]....
        /*0630*/ 	.word	0xffffffff


	//   ....[62]....
        /*0634*/ 	.word	0xffffffff


	//   ....[63]....
        /*0638*/ 	.word	0xffffffff


	//   ....[64]....
        /*063c*/ 	.word	0xffffffff


	//   ....[65]....
        /*0640*/ 	.word	0xffffffff


	//   ....[66]....
        /*0644*/ 	.word	0xffffffff


	//   ....[67]....
        /*0648*/ 	.word	0xffffffff


	//   ....[68]....
        /*064c*/ 	.word	0xffffffff


	//   ....[69]....
        /*0650*/ 	.word	0xffffffff


	//   ....[70]....
        /*0654*/ 	.word	0xffffffff


	//   ....[71]....
        /*0658*/ 	.word	0xffffffff


	//   ....[72]....
        /*065c*/ 	.word	0xffffffff


	//   ....[73]....
        /*0660*/ 	.word	0xffffffff


	//   ....[74]....
        /*0664*/ 	.word	0xffffffff


	//   ....[75]....
        /*0668*/ 	.word	0xffffffff


	//   ....[76]....
        /*066c*/ 	.word	0xffffffff


	//   ....[77]....
        /*0670*/ 	.word	0xffffffff


	//   ....[78]....
        /*0674*/ 	.word	0xffffffff


	//   ....[79]....
        /*0678*/ 	.word	0xffffffff


	//   ....[80]....
        /*067c*/ 	.word	0xffffffff


	//   ....[81]....
        /*0680*/ 	.word	0xffffffff


	//   ....[82]....
        /*0684*/ 	.word	0xffffffff


	//   ....[83]....
        /*0688*/ 	.word	0xffffffff


	//   ....[84]....
        /*068c*/ 	.word	0xffffffff


	//   ....[85]....
        /*0690*/ 	.word	0xffffffff


	//   ....[86]....
        /*0694*/ 	.word	0xffffffff


	//   ....[87]....
        /*0698*/ 	.word	0xffffffff


	//   ....[88]....
        /*069c*/ 	.word	0xffffffff


	//   ....[89]....
        /*06a0*/ 	.word	0xffffffff


	//   ....[90]....
        /*06a4*/ 	.word	0xffffffff


	//   ....[91]....
        /*06a8*/ 	.word	0xffffffff


	//   ....[92]....
        /*06ac*/ 	.word	0xffffffff


	//   ....[93]....
        /*06b0*/ 	.word	0xffffffff


	//   ....[94]....
        /*06b4*/ 	.word	0xffffffff


	//   ....[95]....
        /*06b8*/ 	.word	0xffffffff


	//   ....[96]....
        /*06bc*/ 	.word	0xffffffff


	//   ....[97]....
        /*06c0*/ 	.word	0xffffffff


	//   ....[98]....
        /*06c4*/ 	.word	0xffffffff


	//   ....[99]....
        /*06c8*/ 	.word	0xffffffff


	//   ....[100]....
        /*06cc*/ 	.word	0xffffffff


	//   ....[101]....
        /*06d0*/ 	.word	0xffffffff


	//   ....[102]....
        /*06d4*/ 	.word	0xffffffff


	//   ....[103]....
        /*06d8*/ 	.word	0xffffffff


	//   ....[104]....
        /*06dc*/ 	.word	0xffffffff


	//   ....[105]....
        /*06e0*/ 	.word	0xffffffff


	//   ....[106]....
        /*06e4*/ 	.word	0xffffffff


	//   ....[107]....
        /*06e8*/ 	.word	0xffffffff


	//   ....[108]....
        /*06ec*/ 	.word	0xffffffff


	//   ....[109]....
        /*06f0*/ 	.word	0xffffffff


	//   ....[110]....
        /*06f4*/ 	.word	0xffffffff


	//   ....[111]....
        /*06f8*/ 	.word	0xffffffff


	//   ....[112]....
        /*06fc*/ 	.word	0xffffffff


	//   ....[113]....
        /*0700*/ 	.word	0xffffffff


	//   ....[114]....
        /*0704*/ 	.word	0xffffffff


	//   ....[115]....
        /*0708*/ 	.word	0xffffffff


	//   ....[116]....
        /*070c*/ 	.word	0xffffffff


	//   ....[117]....
        /*0710*/ 	.word	0xffffffff


	//   ....[118]....
        /*0714*/ 	.word	0xffffffff


	//   ....[119]....
        /*0718*/ 	.word	0xffffffff


	//   ....[120]....
        /*071c*/ 	.word	0xffffffff


	//   ....[121]....
        /*0720*/ 	.word	0xffffffff


	//   ....[122]....
        /*0724*/ 	.word	0xffffffff


	//   ....[123]....
        /*0728*/ 	.word	0xffffffff


	//   ....[124]....
        /*072c*/ 	.word	0xffffffff


	//   ....[125]....
        /*0730*/ 	.word	0xffffffff


	//   ....[126]....
        /*0734*/ 	.word	0xffffffff


	//   ....[127]....
        /*0738*/ 	.word	0xffffffff


	//   ....[128]....
        /*073c*/ 	.word	0xffffffff


	//   ....[129]....
        /*0740*/ 	.word	0xffffffff


	//   ....[130]....
        /*0744*/ 	.word	0xffffffff


	//   ....[131]....
        /*0748*/ 	.word	0xffffffff


	//   ....[132]....
        /*074c*/ 	.word	0xffffffff


	//   ....[133]....
        /*0750*/ 	.word	0xffffffff


	//   ....[134]....
        /*0754*/ 	.word	0xffffffff


	//   ....[135]....
        /*0758*/ 	.word	0xffffffff


	//   ....[136]....
        /*075c*/ 	.word	0xffffffff


	//   ....[137]....
        /*0760*/ 	.word	0xffffffff


	//   ....[138]....
        /*0764*/ 	.word	0xffffffff


	//   ....[139]....
        /*0768*/ 	.word	0xffffffff


	//   ....[140]....
        /*076c*/ 	.word	0xffffffff


	//   ....[141]....
        /*0770*/ 	.word	0xffffffff


	//   ....[142]....
        /*0774*/ 	.word	0xffffffff


	//   ....[143]....
        /*0778*/ 	.word	0xffffffff


	//   ....[144]....
        /*077c*/ 	.word	0xffffffff


	//   ....[145]....
        /*0780*/ 	.word	0xffffffff


	//   ....[146]....
        /*0784*/ 	.word	0xffffffff


	//   ....[147]....
        /*0788*/ 	.word	0xffffffff


	//   ....[148]....
        /*078c*/ 	.word	0xffffffff


	//   ....[149]....
        /*0790*/ 	.word	0xffffffff


	//   ....[150]....
        /*0794*/ 	.word	0xffffffff


	//   ....[151]....
        /*0798*/ 	.word	0xffffffff


	//   ....[152]....
        /*079c*/ 	.word	0xffffffff


	//   ....[153]....
        /*07a0*/ 	.word	0xffffffff


	//   ....[154]....
        /*07a4*/ 	.word	0xffffffff


	//   ....[155]....
        /*07a8*/ 	.word	0xffffffff


	//   ....[156]....
        /*07ac*/ 	.word	0xffffffff


	//   ....[157]....
        /*07b0*/ 	.word	0xffffffff


	//   ....[158]....
        /*07b4*/ 	.word	0xffffffff


	//   ....[159]....
        /*07b8*/ 	.word	0xffffffff


	//   ....[160]....
        /*07bc*/ 	.word	0xffffffff


	//   ....[161]....
        /*07c0*/ 	.word	0xffffffff


	//   ....[162]....
        /*07c4*/ 	.word	0xffffffff


	//   ....[163]....
        /*07c8*/ 	.word	0xffffffff


	//   ....[164]....
        /*07cc*/ 	.word	0xffffffff


	//   ....[165]....
        /*07d0*/ 	.word	0xffffffff


	//   ....[166]....
        /*07d4*/ 	.word	0xffffffff


	//   ....[167]....
        /*07d8*/ 	.word	0xffffffff


	//   ....[168]....
        /*07dc*/ 	.word	0xffffffff


	//   ....[169]....
        /*07e0*/ 	.word	0xffffffff


	//   ....[170]....
        /*07e4*/ 	.word	0xffffffff


	//   ....[171]....
        /*07e8*/ 	.word	0xffffffff


	//   ....[172]....
        /*07ec*/ 	.word	0xffffffff


	//   ....[173]....
        /*07f0*/ 	.word	0xffffffff


	//   ....[174]....
        /*07f4*/ 	.word	0xffffffff


	//   ....[175]....
        /*07f8*/ 	.word	0xffffffff


	//   ....[176]....
        /*07fc*/ 	.word	0xffffffff


	//   ....[177]....
        /*0800*/ 	.word	0xffffffff


	//   ....[178]....
        /*0804*/ 	.word	0xffffffff


	//   ....[179]....
        /*0808*/ 	.word	0xffffffff


	//   ....[180]....
        /*080c*/ 	.word	0xffffffff


	//   ....[181]....
        /*0810*/ 	.word	0xffffffff


	//   ....[182]....
        /*0814*/ 	.word	0xffffffff


	//   ....[183]....
        /*0818*/ 	.word	0xffffffff


	//   ....[184]....
        /*081c*/ 	.word	0xffffffff


	//   ....[185]....
        /*0820*/ 	.word	0xffffffff


	//   ....[186]....
        /*0824*/ 	.word	0xffffffff


	//   ....[187]....
        /*0828*/ 	.word	0xffffffff


	//   ....[188]....
        /*082c*/ 	.word	0xffffffff


	//   ....[189]....
        /*0830*/ 	.word	0xffffffff


	//   ....[190]....
        /*0834*/ 	.word	0xffffffff


	//   ....[191]....
        /*0838*/ 	.word	0xffffffff


	//   ....[192]....
        /*083c*/ 	.word	0xffffffff


	//   ....[193]....
        /*0840*/ 	.word	0xffffffff


	//   ....[194]....
        /*0844*/ 	.word	0xffffffff


	//   ....[195]....
        /*0848*/ 	.word	0xffffffff


	//   ....[196]....
        /*084c*/ 	.word	0xffffffff


	//   ....[197]....
        /*0850*/ 	.word	0xffffffff


	//   ....[198]....
        /*0854*/ 	.word	0xffffffff


	//   ....[199]....
        /*0858*/ 	.word	0xffffffff


	//   ....[200]....
        /*085c*/ 	.word	0xffffffff


	//   ....[201]....
        /*0860*/ 	.word	0xffffffff


	//   ....[202]....
        /*0864*/ 	.word	0xffffffff


	//   ....[203]....
        /*0868*/ 	.word	0xffffffff


	//   ....[204]....
        /*086c*/ 	.word	0xffffffff


	//   ....[205]....
        /*0870*/ 	.word	0xffffffff


	//   ....[206]....
        /*0874*/ 	.word	0xffffffff


	//   ....[207]....
        /*0878*/ 	.word	0xffffffff


	//   ....[208]....
        /*087c*/ 	.word	0xffffffff


	//   ....[209]....
        /*0880*/ 	.word	0xffffffff


	//   ....[210]....
        /*0884*/ 	.word	0xffffffff


	//   ....[211]....
        /*0888*/ 	.word	0xffffffff


	//   ....[212]....
        /*088c*/ 	.word	0xffffffff


	//   ....[213]....
        /*0890*/ 	.word	0xffffffff


	//   ....[214]....
        /*0894*/ 	.word	0xffffffff


	//   ....[215]....
        /*0898*/ 	.word	0xffffffff


	//   ....[216]....
        /*089c*/ 	.word	0xffffffff


	//   ....[217]....
        /*08a0*/ 	.word	0xffffffff


	//   ....[218]....
        /*08a4*/ 	.word	0xffffffff


	//   ....[219]....
        /*08a8*/ 	.word	0xffffffff


	//   ....[220]....
        /*08ac*/ 	.word	0xffffffff


	//   ....[221]....
        /*08b0*/ 	.word	0xffffffff


	//   ....[222]....
        /*08b4*/ 	.word	0xffffffff


	//   ....[223]....
        /*08b8*/ 	.word	0xffffffff


	//   ....[224]....
        /*08bc*/ 	.word	0xffffffff


	//   ....[225]....
        /*08c0*/ 	.word	0xffffffff


	//   ....[226]....
        /*08c4*/ 	.word	0xffffffff


	//   ....[227]....
        /*08c8*/ 	.word	0xffffffff


	//   ....[228]....
        /*08cc*/ 	.word	0xffffffff


	//   ....[229]....
        /*08d0*/ 	.word	0xffffffff


	//   ....[230]....
        /*08d4*/ 	.word	0xffffffff


	//   ....[231]....
        /*08d8*/ 	.word	0xffffffff


	//   ....[232]....
        /*08dc*/ 	.word	0xffffffff


	//   ....[233]....
        /*08e0*/ 	.word	0xffffffff


	//   ....[234]....
        /*08e4*/ 	.word	0xffffffff


	//   ....[235]....
        /*08e8*/ 	.word	0xffffffff


	//   ....[236]....
        /*08ec*/ 	.word	0xffffffff


	//   ....[237]....
        /*08f0*/ 	.word	0xffffffff


	//   ....[238]....
        /*08f4*/ 	.word	0xffffffff


	//   ....[239]....
        /*08f8*/ 	.word	0xffffffff


	//   ....[240]....
        /*08fc*/ 	.word	0xffffffff


	//   ....[241]....
        /*0900*/ 	.word	0xffffffff


	//   ....[242]....
        /*0904*/ 	.word	0xffffffff


	//   ....[243]....
        /*0908*/ 	.word	0xffffffff


	//   ....[244]....
        /*090c*/ 	.word	0xffffffff


	//   ....[245]....
        /*0910*/ 	.word	0xffffffff


	//   ....[246]....
        /*0914*/ 	.word	0xffffffff


	//   ....[247]....
        /*0918*/ 	.word	0xffffffff


	//   ....[248]....
        /*091c*/ 	.word	0xffffffff


	//   ....[249]....
        /*0920*/ 	.word	0xffffffff


	//   ....[250]....
        /*0924*/ 	.word	0xffffffff


	//   ....[251]....
        /*0928*/ 	.word	0xffffffff


	//   ....[252]....
        /*092c*/ 	.word	0xffffffff


	//   ....[253]....
        /*0930*/ 	.word	0xffffffff


	//   ....[254]....
        /*0934*/ 	.word	0xffffffff


	//   ....[255]....
        /*0938*/ 	.word	0xffffffff


	//   ....[0]....
        /*093c*/ 	.word	0xffffffff


	//   ....[1]....
        /*0940*/ 	.word	0xffffffff


	//   ....[2]....
        /*0944*/ 	.word	0xffffffff


	//   ....[3]....
        /*0948*/ 	.word	0xffffffff


	//   ....[4]....
        /*094c*/ 	.word	0xffffffff


	//   ....[5]....
        /*0950*/ 	.word	0xffffffff


	//   ....[6]....
        /*0954*/ 	.word	0xffffffff


	//----- nvinfo : EIATTR_COOP_GROUP_INSTR_OFFSETS
	.align		4
.L_284:
        /*0958*/ 	.byte	0x04, 0x28
        /*095a*/ 	.short	(.L_286 - .L_285)


	//   ....[0]....
.L_285:
        /*095c*/ 	.word	0x00000050


	//   ....[1]....
        /*0960*/ 	.word	0x00000200


	//   ....[2]....
        /*0964*/ 	.word	0x00000230


	//   ....[3]....
        /*0968*/ 	.word	0x00000260


	//   ....[4]....
        /*096c*/ 	.word	0x00000290


	//   ....[5]....
        /*0970*/ 	.word	0x000002c0


	//   ....[6]....
        /*0974*/ 	.word	0x000002f0


	//   ....[7]....
        /*0978*/ 	.word	0x00000450


	//   ....[8]....
        /*097c*/ 	.word	0x00000490


	//   ....[9]....
        /*0980*/ 	.word	0x000004c0


	//   ....[10]....
        /*0984*/ 	.word	0x000004f0


	//   ....[11]....
        /*0988*/ 	.word	0x00000520


	//   ....[12]....
        /*098c*/ 	.word	0x00000550


	//   ....[13]....
        /*0990*/ 	.word	0x000005e0


	//   ....[14]....
        /*0994*/ 	.word	0x00000630


	//   ....[15]....
        /*0998*/ 	.word	0x00000650


	//   ....[16]....
        /*099c*/ 	.word	0x000006b0


	//   ....[17]....
        /*09a0*/ 	.word	0x00008340


	//   ....[18]....
        /*09a4*/ 	.word	0x00008360


	//   ....[19]....
        /*09a8*/ 	.word	0x00008440


	//   ....[20]....
        /*09ac*/ 	.word	0x00008450


	//   ....[21]....
        /*09b0*/ 	.word	0x00008520


	//   ....[22]....
        /*09b4*/ 	.word	0x00008540


	//   ....[23]....
        /*09b8*/ 	.word	0x00008610


	//   ....[24]....
        /*09bc*/ 	.word	0x00008620


	//   ....[25]....
        /*09c0*/ 	.word	0x000086f0


	//   ....[26]....
        /*09c4*/ 	.word	0x00008710


	//   ....[27]....
        /*09c8*/ 	.word	0x000087e0


	//   ....[28]....
        /*09cc*/ 	.word	0x000087f0


	//   ....[29]....
        /*09d0*/ 	.word	0x000088c0


	//   ....[30]....
        /*09d4*/ 	.word	0x000088e0


	//   ....[31]....
        /*09d8*/ 	.word	0x000089b0


	//   ....[32]....
        /*09dc*/ 	.word	0x000089c0


	//   ....[33]....
        /*09e0*/ 	.word	0x000090a0


	//   ....[34]....
        /*09e4*/ 	.word	0x00009100


	//   ....[35]....
        /*09e8*/ 	.word	0x00009160


	//   ....[36]....
        /*09ec*/ 	.word	0x00009190


	//   ....[37]....
        /*09f0*/ 	.word	0x00009340


	//   ....[38]....
        /*09f4*/ 	.word	0x00009380


	//   ....[39]....
        /*09f8*/ 	.word	0x000093d0


	//   ....[40]....
        /*09fc*/ 	.word	0x00009410


	//   ....[41]....
        /*0a00*/ 	.word	0x00009620


	//   ....[42]....
        /*0a04*/ 	.word	0x00009660


	//   ....[43]....
        /*0a08*/ 	.word	0x000096b0


	//   ....[44]....
        /*0a0c*/ 	.word	0x000096f0


	//   ....[45]....
        /*0a10*/ 	.word	0x00009920


	//   ....[46]....
        /*0a14*/ 	.word	0x00009960


	//   ....[47]....
        /*0a18*/ 	.word	0x000099b0


	//   ....[48]....
        /*0a1c*/ 	.word	0x000099f0


	//   ....[49]....
        /*0a20*/ 	.word	0x0000b750


	//   ....[50]....
        /*0a24*/ 	.word	0x0000b7a0


	//   ....[51]....
        /*0a28*/ 	.word	0x0000b7c0


	//   ....[52]....
        /*0a2c*/ 	.word	0x0000b7e0


	//   ....[53]....
        /*0a30*/ 	.word	0x0000b8c0


	//   ....[54]....
        /*0a34*/ 	.word	0x0000b8d0


	//   ....[55]....
        /*0a38*/ 	.word	0x0000b8e0


	//   ....[56]....
        /*0a3c*/ 	.word	0x0000b8f0


	//   ....[57]....
        /*0a40*/ 	.word	0x0000bb00


	//   ....[58]....
        /*0a44*/ 	.word	0x0000bb40


	//   ....[59]....
        /*0a48*/ 	.word	0x0000bb60


	//   ....[60]....
        /*0a4c*/ 	.word	0x0000bb70


	//   ....[61]....
        /*0a50*/ 	.word	0x0000bcb0


	//   ....[62]....
        /*0a54*/ 	.word	0x0000bd50


	//   ....[63]....
        /*0a58*/ 	.word	0x0000bd70


	//   ....[64]....
        /*0a5c*/ 	.word	0x0000bd80


	//   ....[65]....
        /*0a60*/ 	.word	0x0000e6d0


	//   ....[66]....
        /*0a64*/ 	.word	0x0000e6e0


	//   ....[67]....
        /*0a68*/ 	.word	0x0000e700


	//   ....[68]....
        /*0a6c*/ 	.word	0x0000e710


	//   ....[69]....
        /*0a70*/ 	.word	0x0000f2e0


	//   ....[70]....
        /*0a74*/ 	.word	0x0000f370


	//   ....[71]....
        /*0a78*/ 	.word	0x0000f500


	//   ....[72]....
        /*0a7c*/ 	.word	0x0000f590


	//   ....[73]....
        /*0a80*/ 	.word	0x0000f5c0


	//   ....[74]....
        /*0a84*/ 	.word	0x0000f740


	//   ....[75]....
        /*0a88*/ 	.word	0x0000f7a0


	//   ....[76]....
        /*0a8c*/ 	.word	0x0000f880


	//   ....[77]....
        /*0a90*/ 	.word	0x00011910


	//   ....[78]....
        /*0a94*/ 	.word	0x00011930


	//   ....[79]....
        /*0a98*/ 	.word	0x00011950


	//   ....[80]....
        /*0a9c*/ 	.word	0x00011970


	//   ....[81]....
        /*0aa0*/ 	.word	0x000124d0


	//   ....[82]....
        /*0aa4*/ 	.word	0x00012690


	//   ....[83]....
        /*0aa8*/ 	.word	0x000127f0


	//   ....[84]....
        /*0aac*/ 	.word	0x000129e0


	//   ....[85]....
        /*0ab0*/ 	.word	0x00012af0


	//   ....[86]....
        /*0ab4*/ 	.word	0x00012c90


	//   ....[87]....
        /*0ab8*/ 	.word	0x00012d20


	//   ....[88]....
        /*0abc*/ 	.word	0x00012e10


	//   ....[89]....
        /*0ac0*/ 	.word	0x00015c90


	//   ....[90]....
        /*0ac4*/ 	.word	0x00015db0


	//   ....[91]....
        /*0ac8*/ 	.word	0x00015e00


	//   ....[92]....
        /*0acc*/ 	.word	0x00015e30


	//   ....[93]....
        /*0ad0*/ 	.word	0x00015e80


	//   ....[94]....
        /*0ad4*/ 	.word	0x00015f10


	//   ....[95]....
        /*0ad8*/ 	.word	0x00016000


	//   ....[96]....
        /*0adc*/ 	.word	0x000163c0


	//   ....[97]....
        /*0ae0*/ 	.word	0x00017f00


	//   ....[98]....
        /*0ae4*/ 	.word	0x00017f70


	//   ....[99]....
        /*0ae8*/ 	.word	0x00017f90


	//   ....[100]....
        /*0aec*/ 	.word	0x00017fa0


	//   ....[101]....
        /*0af0*/ 	.word	0x00017fb0


	//   ....[102]....
        /*0af4*/ 	.word	0x00017fe0


	//   ....[103]....
        /*0af8*/ 	.word	0x00018000


	//   ....[104]....
        /*0afc*/ 	.word	0x00018010


	//   ....[105]....
        /*0b00*/ 	.word	0x00019450


	//   ....[106]....
        /*0b04*/ 	.word	0x00019470


	//   ....[107]....
        /*0b08*/ 	.word	0x00019490


	//   ....[108]....
        /*0b0c*/ 	.word	0x000194a0


	//   ....[109]....
        /*0b10*/ 	.word	0x000194b0


	//   ....[110]....
        /*0b14*/ 	.word	0x000194c0


	//   ....[111]....
        /*0b18*/ 	.word	0x000194e0


	//   ....[112]....
        /*0b1c*/ 	.word	0x00019550


	//   ....[113]....
        /*0b20*/ 	.word	0x000198d0


	//   ....[114]....
        /*0b24*/ 	.word	0x000198f0


	//   ....[115]....
        /*0b28*/ 	.word	0x00019960


	//   ....[116]....
        /*0b2c*/ 	.word	0x00019970


	//   ....[117]....
        /*0b30*/ 	.word	0x000199e0


	//   ....[118]....
        /*0b34*/ 	.word	0x00019a00


	//   ....[119]....
        /*0b38*/ 	.word	0x00019a70


	//   ....[120]....
        /*0b3c*/ 	.word	0x00019a80


	//   ....[121]....
        /*0b40*/ 	.word	0x00019af0


	//   ....[122]....
        /*0b44*/ 	.word	0x00019b10


	//   ....[123]....
        /*0b48*/ 	.word	0x00019b80


	//   ....[124]....
        /*0b4c*/ 	.word	0x00019b90


	//   ....[125]....
        /*0b50*/ 	.word	0x00019c00


	//   ....[126]....
        /*0b54*/ 	.word	0x00019c20


	//   ....[127]....
        /*0b58*/ 	.word	0x00019c90


	//   ....[128]....
        /*0b5c*/ 	.word	0x00019ca0


	//   ....[129]....
        /*0b60*/ 	.word	0x00019f30


	//   ....[130]....
        /*0b64*/ 	.word	0x00019f50


	//   ....[131]....
        /*0b68*/ 	.word	0x0001a2a0


	//   ....[132]....
        /*0b6c*/ 	.word	0x0001a2b0


	//   ....[133]....
        /*0b70*/ 	.word	0x0001a510


	//   ....[134]....
        /*0b74*/ 	.word	0x0001a530


	//   ....[135]....
        /*0b78*/ 	.word	0x0001a7b0


	//   ....[136]....
        /*0b7c*/ 	.word	0x0001a7c0


	//   ....[137]....
        /*0b80*/ 	.word	0x0001b190


	//   ....[138]....
        /*0b84*/ 	.word	0x0001b1b0


	//   ....[139]....
        /*0b88*/ 	.word	0x0001b220


	//   ....[140]....
        /*0b8c*/ 	.word	0x0001b230


	//   ....[141]....
        /*0b90*/ 	.word	0x0001b2a0


	//   ....[142]....
        /*0b94*/ 	.word	0x0001b2c0


	//   ....[143]....
        /*0b98*/ 	.word	0x0001b330


	//   ....[144]....
        /*0b9c*/ 	.word	0x0001b340


	//   ....[145]....
        /*0ba0*/ 	.word	0x0001b3b0


	//   ....[146]....
        /*0ba4*/ 	.word	0x0001b3d0


	//   ....[147]....
        /*0ba8*/ 	.word	0x0001b440


	//   ....[148]....
        /*0bac*/ 	.word	0x0001b450


	//   ....[149]....
        /*0bb0*/ 	.word	0x0001b4c0


	//   ....[150]....
        /*0bb4*/ 	.word	0x0001b4e0


	//   ....[151]....
        /*0bb8*/ 	.word	0x0001b550


	//   ....[152]....
        /*0bbc*/ 	.word	0x0001b560


	//   ....[153]....
        /*0bc0*/ 	.word	0x0001b6b0


	//   ....[154]....
        /*0bc4*/ 	.word	0x0001b6d0


	//   ....[155]....
        /*0bc8*/ 	.word	0x0001b800


	//   ....[156]....
        /*0bcc*/ 	.word	0x0001b840


	//   ....[157]....
        /*0bd0*/ 	.word	0x0001b870


	//   ....[158]....
        /*0bd4*/ 	.word	0x0001b8a0


	//   ....[159]....
        /*0bd8*/ 	.word	0x0001b8d0


	//   ....[160]....
        /*0bdc*/ 	.word	0x0001b900


	//   ....[161]....
        /*0be0*/ 	.word	0x0001ba60


	//   ....[162]....
        /*0be4*/ 	.word	0x0001baa0


	//   ....[163]....
        /*0be8*/ 	.word	0x0001bad0


	//   ....[164]....
        /*0bec*/ 	.word	0x0001bb00


	//   ....[165]....
        /*0bf0*/ 	.word	0x0001bb30


	//   ....[166]....
        /*0bf4*/ 	.word	0x0001bb60


	//   ....[167]....
        /*0bf8*/ 	.word	0x0001bbf0


	//   ....[168]....
        /*0bfc*/ 	.word	0x0001bc50


	//   ....[169]....
        /*0c00*/ 	.word	0x0001bc60


	//   ....[170]....
        /*0c04*/ 	.word	0x0001bcc0


	//   ....[171]....
        /*0c08*/ 	.word	0x0001c720


	//   ....[172]....
        /*0c0c*/ 	.word	0x0001c780


	//   ....[173]....
        /*0c10*/ 	.word	0x0001c7d0


	//   ....[174]....
        /*0c14*/ 	.word	0x0001c820


	//   ....[175]....
        /*0c18*/ 	.word	0x0001c870


	//   ....[176]....
        /*0c1c*/ 	.word	0x0001c8e0


	//   ....[177]....
        /*0c20*/ 	.word	0x0001c930


	//   ....[178]....
        /*0c24*/ 	.word	0x0001c9a0


	//   ....[179]....
        /*0c28*/ 	.word	0x0001ca10


	//   ....[180]....
        /*0c2c*/ 	.word	0x0001ca70


	//   ....[181]....
        /*0c30*/ 	.word	0x0001cae0


	//   ....[182]....
        /*0c34*/ 	.word	0x0001cb50


	//   ....[183]....
        /*0c38*/ 	.word	0x0001cbc0


	//   ....[184]....
        /*0c3c*/ 	.word	0x0001cc20


	//   ....[185]....
        /*0c40*/ 	.word	0x0001cc90


	//   ....[186]....
        /*0c44*/ 	.word	0x0001cd00


	//   ....[187]....
        /*0c48*/ 	.word	0x0001cd70


	//   ....[188]....
        /*0c4c*/ 	.word	0x0001cdd0


	//   ....[189]....
        /*0c50*/ 	.word	0x0001ce40


	//   ....[190]....
        /*0c54*/ 	.word	0x0001ceb0


	//   ....[191]....
        /*0c58*/ 	.word	0x0001cf20


	//   ....[192]....
        /*0c5c*/ 	.word	0x0001cf80


	//   ....[193]....
        /*0c60*/ 	.word	0x0001cff0


	//   ....[194]....
        /*0c64*/ 	.word	0x0001d060


	//   ....[195]....
        /*0c68*/ 	.word	0x0001d0d0


	//   ....[196]....
        /*0c6c*/ 	.word	0x0001d130


	//   ....[197]....
        /*0c70*/ 	.word	0x0001d190


	//   ....[198]....
        /*0c74*/ 	.word	0x0001d1f0


	//   ....[199]....
        /*0c78*/ 	.word	0x0001d240


	//   ....[200]....
        /*0c7c*/ 	.word	0x0001d2a0


	//   ....[201]....
        /*0c80*/ 	.word	0x0001d2f0


	//   ....[202]....
        /*0c84*/ 	.word	0x0001d350


	//   ....[203]....
        /*0c88*/ 	.word	0x0001d3a0


	//   ....[204]....
        /*0c8c*/ 	.word	0x0001d400


	//   ....[205]....
        /*0c90*/ 	.word	0x0001d470


	//   ....[206]....
        /*0c94*/ 	.word	0x0001d4e0


	//   ....[207]....
        /*0c98*/ 	.word	0x0001d550


	//   ....[208]....
        /*0c9c*/ 	.word	0x0001d5b0


	//   ....[209]....
        /*0ca0*/ 	.word	0x0001d620


	//   ....[210]....
        /*0ca4*/ 	.word	0x0001d690


	//   ....[211]....
        /*0ca8*/ 	.word	0x0001d700


	//   ....[212]....
        /*0cac*/ 	.word	0x0001d760


	//   ....[213]....
        /*0cb0*/ 	.word	0x0001d7d0


	//   ....[214]....
        /*0cb4*/ 	.word	0x0001d840


	//   ....[215]....
        /*0cb8*/ 	.word	0x0001d8b0


	//   ....[216]....
        /*0cbc*/ 	.word	0x0001d910


	//   ....[217]....
        /*0cc0*/ 	.word	0x0001d980


	//   ....[218]....
        /*0cc4*/ 	.word	0x0001d9f0


	//   ....[219]....
        /*0cc8*/ 	.word	0x0001da60


	//   ....[220]....
        /*0ccc*/ 	.word	0x0001dac0


	//   ....[221]....
        /*0cd0*/ 	.word	0x0001db30


	//   ....[222]....
        /*0cd4*/ 	.word	0x0001dba0


	//   ....[223]....
        /*0cd8*/ 	.word	0x0001dc10


	//   ....[224]....
        /*0cdc*/ 	.word	0x0001dc70


	//   ....[225]....
        /*0ce0*/ 	.word	0x0001dce0


	//   ....[226]....
        /*0ce4*/ 	.word	0x0001dd50


	//   ....[227]....
        /*0ce8*/ 	.word	0x0001ddc0


	//   ....[228]....
        /*0cec*/ 	.word	0x0001de20


	//   ....[229]....
        /*0cf0*/ 	.word	0x0001de90


	//   ....[230]....
        /*0cf4*/ 	.word	0x0001df00


	//   ....[231]....
        /*0cf8*/ 	.word	0x0001df70


	//   ....[232]....
        /*0cfc*/ 	.word	0x0001dfd0


	//   ....[233]....
        /*0d00*/ 	.word	0x0001e040


	//   ....[234]....
        /*0d04*/ 	.word	0x0001e0b0


	//   ....[235]....
        /*0d08*/ 	.word	0x0001e120


	//   ....[236]....
        /*0d0c*/ 	.word	0x0001e180


	//   ....[237]....
        /*0d10*/ 	.word	0x0001e1f0


	//   ....[238]....
        /*0d14*/ 	.word	0x0001e260


	//   ....[239]....
        /*0d18*/ 	.word	0x0001e2d0


	//   ....[240]....
        /*0d1c*/ 	.word	0x0001e330


	//   ....[241]....
        /*0d20*/ 	.word	0x0001e3a0


	//   ....[242]....
        /*0d24*/ 	.word	0x0001e410


	//   ....[243]....
        /*0d28*/ 	.word	0x0001e480


	//   ....[244]....
        /*0d2c*/ 	.word	0x0001e4e0


	//   ....[245]....
        /*0d30*/ 	.word	0x0001e550


	//   ....[246]....
        /*0d34*/ 	.word	0x0001e5c0


	//   ....[247]....
        /*0d38*/ 	.word	0x0001e610


	//   ....[248]....
        /*0d3c*/ 	.word	0x0001e650


	//   ....[249]....
        /*0d40*/ 	.word	0x0001e6a0


	//   ....[250]....
        /*0d44*/ 	.word	0x0001e6f0


	//   ....[251]....
        /*0d48*/ 	.word	0x0001e740


	//   ....[252]....
        /*0d4c*/ 	.word	0x0001e7b0


	//   ....[253]....
        /*0d50*/ 	.word	0x0001e800


	//   ....[254]....
        /*0d54*/ 	.word	0x0001e850


	//   ....[255]....
        /*0d58*/ 	.word	0x0001e8a0


	//   ....[0]....
        /*0d5c*/ 	.word	0x0001e8f0


	//   ....[1]....
        /*0d60*/ 	.word	0x0001e940


	//   ....[2]....
        /*0d64*/ 	.word	0x0001e9b0


	//   ....[3]....
        /*0d68*/ 	.word	0x0001ea00


	//   ....[4]....
        /*0d6c*/ 	.word	0x0001ea70


	//   ....[5]....
        /*0d70*/ 	.word	0x0001ead0


	//   ....[6]....
        /*0d74*/ 	.word	0x0001eb40


	//----- nvinfo : EIATTR_EXIT_INSTR_OFFSETS
	.align		4
.L_286:
        /*0d78*/ 	.byte	0x04, 0x1c
        /*0d7a*/ 	.short	(.L_288 - .L_287)


	//   ....[0]....
.L_287:
        /*0d7c*/ 	.word	0x000010d0


	//   ....[1]....
        /*0d80*/ 	.word	0x0001c6e0


	//----- nvinfo : EIATTR_MAX_THREADS
	.align		4
.L_288:
        /*0d84*/ 	.byte	0x04, 0x05
        /*0d86*/ 	.short	(.L_290 - .L_289)
.L_289:
        /*0d88*/ 	.word	0x00000080
        /*0d8c*/ 	.word	0x00000001
        /*0d90*/ 	.word	0x00000001


	//----- nvinfo : EIATTR_CRS_STACK_SIZE
	.align		4
.L_290:
        /*0d94*/ 	.byte	0x04, 0x1e
        /*0d96*/ 	.short	(.L_292 - .L_291)
.L_291:
        /*0d98*/ 	.word	0x00000000
.L_292:


//--------------------- .nv.callgraph             --------------------------
	.section	.nv.callgraph,"",@"SHT_CUDA_CALLGRAPH"
	.align	4
	.sectionentsize	8
	.align		4
        /*0000*/ 	.word	0x00000000
	.align		4
        /*0004*/ 	.word	0xffffffff
	.align		4
        /*0008*/ 	.word	0x00000000
	.align		4
        /*000c*/ 	.word	0xfffffffe
	.align		4
        /*0010*/ 	.word	0x00000000
	.align		4
        /*0014*/ 	.word	0xfffffffd
	.align		4
        /*0018*/ 	.word	0x00000000
	.align		4
        /*001c*/ 	.word	0xfffffffc


//--------------------- .nv.rel.action            --------------------------
	.section	.nv.rel.action,"",@"SHT_CUDA_RELOCINFO"
	.align	8
	.sectionentsize	8
        /*0000*/ 	.byte	0x73, 0x00, 0x00, 0x00, 0x00, 0x00, 0x00, 0x00, 0x00, 0x00, 0x00, 0x11, 0x25, 0x00, 0x05, 0x36


//--------------------- .nv.constant4             --------------------------
	.section	.nv.constant4,"a",@progbits
	.align	8
	.align		8
.nv.constant4:
        /*0000*/ 	.dword	_ZN71_INTERNAL_6165dea8_35_flash_fwd_hdim64_bf16_split_sm80_cu_c784774a_32784cuda3std3__45__cpo5beginE
	.align		8
        /*0008*/ 	.dword	_ZN71_INTERNAL_6165dea8_35_flash_fwd_hdim64_bf16_split_sm80_cu_c784774a_32784cuda3std3__45__cpo3endE
	.align		8
        /*0010*/ 	.dword	_ZN71_INTERNAL_6165dea8_35_flash_fwd_hdim64_bf16_split_sm80_cu_c784774a_32784cuda3std3__45__cpo6cbeginE
	.align		8
        /*0018*/ 	.dword	_ZN71_INTERNAL_6165dea8_35_flash_fwd_hdim64_bf16_split_sm80_cu_c784774a_32784cuda3std3__45__cpo4cendE
	.align		8
        /*0020*/ 	.dword	_ZN71_INTERNAL_6165dea8_35_flash_fwd_hdim64_bf16_split_sm80_cu_c784774a_32784cuda3std3__473_GLOBAL__N__6165dea8_35_flash_fwd_hdim64_bf16_split_sm80_cu_c784774a_32786ignoreE
	.align		8
        /*0028*/ 	.dword	_ZN71_INTERNAL_6165dea8_35_flash_fwd_hdim64_bf16_split_sm80_cu_c784774a_32784cuda3std3__419piecewise_constructE
	.align		8
        /*0030*/ 	.dword	_ZN71_INTERNAL_6165dea8_35_flash_fwd_hdim64_bf16_split_sm80_cu_c784774a_32784cuda3std3__48in_placeE
	.align		8
        /*0038*/ 	.dword	_ZN71_INTERNAL_6165dea8_35_flash_fwd_hdim64_bf16_split_sm80_cu_c784774a_32784cuda3std6ranges3__45__cpo4swapE
	.align		8
        /*0040*/ 	.dword	_ZN71_INTERNAL_6165dea8_35_flash_fwd_hdim64_bf16_split_sm80_cu_c784774a_32784cuda3std6ranges3__45__cpo9iter_moveE
	.align		8
        /*0048*/ 	.dword	_ZN71_INTERNAL_6165dea8_35_flash_fwd_hdim64_bf16_split_sm80_cu_c784774a_32784cute7productE
	.align		8
        /*0050*/ 	.dword	_ZN71_INTERNAL_6165dea8_35_flash_fwd_hdim64_bf16_split_sm80_cu_c784774a_32784cute1_E


//--------------------- .nv.constant0._ZN7cutlass13device_kernelIN5flash19enable_sm80_to_sm89INS1_16FlashAttnFwdSm80INS1_25CollectiveMainloopFwdSm80ILi4ELi1ELb0EN4cute5tupleIJNS5_1CILi128EEENS7_ILi112EEENS7_ILi64EEEEEELi64ENS_10bfloat16_tEfNS_4arch4Sm80ELb0ELb0ELb0ELb0ELb0ELb0ELb1ELb1EEENS1_21CollectiveEpilogueFwdINS6_IJS8_SA_S9_EEENS6_IJNS7_ILi1EEESI_SI_EEESC_SE_Li128ELb0ELb1ELb1ELb0EEENS1_19SingleTileSchedulerILb0ELb1ELb1ELi128EEEEEEEEEvNT_6ParamsE --------------------------
	.section	.nv.constant0._ZN7cutlass13device_kernelIN5flash19enable_sm80_to_sm89INS1_16FlashAttnFwdSm80INS1_25CollectiveMainloopFwdSm80ILi4ELi1ELb0EN4cute5tupleIJNS5_1CILi128EEENS7_ILi112EEENS7_ILi64EEEEEELi64ENS_10bfloat16_tEfNS_4arch4Sm80ELb0ELb0ELb0ELb0ELb0ELb0ELb1ELb1EEENS1_21CollectiveEpilogueFwdINS6_IJS8_SA_S9_EEENS6_IJNS7_ILi1EEESI_SI_EEESC_SE_Li128ELb0ELb1ELb1ELb0EEENS1_19SingleTileSchedulerILb0ELb1ELb1ELi128EEEEEEEEEvNT_6ParamsE,"a",@progbits
	.sectionflags	@""
	.align	4
.nv.constant0._ZN7cutlass13device_kernelIN5flash19enable_sm80_to_sm89INS1_16FlashAttnFwdSm80INS1_25CollectiveMainloopFwdSm80ILi4ELi1ELb0EN4cute5tupleIJNS5_1CILi128EEENS7_ILi112EEENS7_ILi64EEEEEELi64ENS_10bfloat16_tEfNS_4arch4Sm80ELb0ELb0ELb0ELb0ELb0ELb0ELb1ELb1EEENS1_21CollectiveEpilogueFwdINS6_IJS8_SA_S9_EEENS6_IJNS7_ILi1EEESI_SI_EEESC_SE_Li128ELb0ELb1ELb1ELb0EEENS1_19SingleTileSchedulerILb0ELb1ELb1ELi128EEEEEEEEEvNT_6ParamsE:
	.zero		1400


//--------------------- .nv.constant0._ZN7cutlass13device_kernelIN5flash19enable_sm80_to_sm89INS1_16FlashAttnFwdSm80INS1_25CollectiveMainloopFwdSm80ILi4ELi1ELb0EN4cute5tupleIJNS5_1CILi128EEENS7_ILi80EEENS7_ILi64EEEEEELi64ENS_10bfloat16_tEfNS_4arch4Sm80ELb0ELb0ELb0ELb1ELb0ELb0ELb1ELb1EEENS1_21CollectiveEpilogueFwdINS6_IJS8_SA_S9_EEENS6_IJNS7_ILi1EEESI_SI_EEESC_SE_Li128ELb1ELb1ELb1ELb0EEENS1_36VarlenDynamicPersistentTileSchedulerILi128ELi80ELi128ELi128ELb1ELb1ELb0ELb0ELb1ELb1EEEEEEEEEvNT_6ParamsE --------------------------
	.section	.nv.constant0._ZN7cutlass13device_kernelIN5flash19enable_sm80_to_sm89INS1_16FlashAttnFwdSm80INS1_25CollectiveMainloopFwdSm80ILi4ELi1ELb0EN4cute5tupleIJNS5_1CILi128EEENS7_ILi80EEENS7_ILi64EEEEEELi64ENS_10bfloat16_tEfNS_4arch4Sm80ELb0ELb0ELb0ELb1ELb0ELb0ELb1ELb1EEENS1_21CollectiveEpilogueFwdINS6_IJS8_SA_S9_EEENS6_IJNS7_ILi1EEESI_SI_EEESC_SE_Li128ELb1ELb1ELb1ELb0EEENS1_36VarlenDynamicPersistentTileSchedulerILi128ELi80ELi128ELi128ELb1ELb1ELb0ELb0ELb1ELb1EEEEEEEEEvNT_6ParamsE,"a",@progbits
	.sectionflags	@""
	.align	4
.nv.constant0._ZN7cutlass13device_kernelIN5flash19enable_sm80_to_sm89INS1_16FlashAttnFwdSm80INS1_25CollectiveMainloopFwdSm80ILi4ELi1ELb0EN4cute5tupleIJNS5_1CILi128EEENS7_ILi80EEENS7_ILi64EEEEEELi64ENS_10bfloat16_tEfNS_4arch4Sm80ELb0ELb0ELb0ELb1ELb0ELb0ELb1ELb1EEENS1_21CollectiveEpilogueFwdINS6_IJS8_SA_S9_EEENS6_IJNS7_ILi1EEESI_SI_EEESC_SE_Li128ELb1ELb1ELb1ELb0EEENS1_36VarlenDynamicPersistentTileSchedulerILi128ELi80ELi128ELi128ELb1ELb1ELb0ELb0ELb1ELb1EEEEEEEEEvNT_6ParamsE:
	.zero		1432


//--------------------- .nv.constant0._ZN7cutlass13device_kernelIN5flash19enable_sm80_to_sm89INS1_16FlashAttnFwdSm80INS1_25CollectiveMainloopFwdSm80ILi4ELi1ELb0EN4cute5tupleIJNS5_1CILi128EEENS7_ILi80EEENS7_ILi64EEEEEELi64ENS_10bfloat16_tEfNS_4arch4Sm80ELb0ELb0ELb0ELb1ELb0ELb1ELb1ELb1EEENS1_21CollectiveEpilogueFwdINS6_IJS8_SA_S9_EEENS6_IJNS7_ILi1EEESI_SI_EEESC_SE_Li128ELb1ELb1ELb1ELb0EEENS1_36VarlenDynamicPersistentTileSchedulerILi128ELi80ELi128ELi128ELb1ELb1ELb0ELb0ELb1ELb1EEEEEEEEEvNT_6ParamsE --------------------------
	.section	.nv.constant0._ZN7cutlass13device_kernelIN5flash19enable_sm80_to_sm89INS1_16FlashAttnFwdSm80INS1_25CollectiveMainloopFwdSm80ILi4ELi1ELb0EN4cute5tupleIJNS5_1CILi128EEENS7_ILi80EEENS7_ILi64EEEEEELi64ENS_10bfloat16_tEfNS_4arch4Sm80ELb0ELb0ELb0ELb1ELb0ELb1ELb1ELb1EEENS1_21CollectiveEpilogueFwdINS6_IJS8_SA_S9_EEENS6_IJNS7_ILi1EEESI_SI_EEESC_SE_Li128ELb1ELb1ELb1ELb0EEENS1_36VarlenDynamicPersistentTileSchedulerILi128ELi80ELi128ELi128ELb1ELb1ELb0ELb0ELb1ELb1EEEEEEEEEvNT_6ParamsE,"a",@progbits
	.sectionflags	@""
	.align	4
.nv.constant0._ZN7cutlass13device_kernelIN5flash19enable_sm80_to_sm89INS1_16FlashAttnFwdSm80INS1_25CollectiveMainloopFwdSm80ILi4ELi1ELb0EN4cute5tupleIJNS5_1CILi128EEENS7_ILi80EEENS7_ILi64EEEEEELi64ENS_10bfloat16_tEfNS_4arch4Sm80ELb0ELb0ELb0ELb1ELb0ELb1ELb1ELb1EEENS1_21CollectiveEpilogueFwdINS6_IJS8_SA_S9_EEENS6_IJNS7_ILi1EEESI_SI_EEESC_SE_Li128ELb1ELb1ELb1ELb0EEENS1_36VarlenDynamicPersistentTileSchedulerILi128ELi80ELi128ELi128ELb1ELb1ELb0ELb0ELb1ELb1EEEEEEEEEvNT_6ParamsE:
	.zero		1432


//--------------------- .nv.constant0._ZN7cutlass13device_kernelIN5flash19enable_sm80_to_sm89INS1_16FlashAttnFwdSm80INS1_25CollectiveMainloopFwdSm80ILi4ELi1ELb0EN4cute5tupleIJNS5_1CILi128EEENS7_ILi96EEENS7_ILi64EEEEEELi64ENS_10bfloat16_tEfNS_4arch4Sm80ELb0ELb1ELb0ELb0ELb0ELb0ELb1ELb1EEENS1_21CollectiveEpilogueFwdINS6_IJS8_SA_S9_EEENS6_IJNS7_ILi1EEESI_SI_EEESC_SE_Li128ELb0ELb1ELb1ELb0EEENS1_19SingleTileSchedulerILb0ELb1ELb1ELi128EEEEEEEEEvNT_6ParamsE --------------------------
	.section	.nv.constant0._ZN7cutlass13device_kernelIN5flash19enable_sm80_to_sm89INS1_16FlashAttnFwdSm80INS1_25CollectiveMainloopFwdSm80ILi4ELi1ELb0EN4cute5tupleIJNS5_1CILi128EEENS7_ILi96EEENS7_ILi64EEEEEELi64ENS_10bfloat16_tEfNS_4arch4Sm80ELb0ELb1ELb0ELb0ELb0ELb0ELb1ELb1EEENS1_21CollectiveEpilogueFwdINS6_IJS8_SA_S9_EEENS6_IJNS7_ILi1EEESI_SI_EEESC_SE_Li128ELb0ELb1ELb1ELb0EEENS1_19SingleTileSchedulerILb0ELb1ELb1ELi128EEEEEEEEEvNT_6ParamsE,"a",@progbits
	.sectionflags	@""
	.align	4
.nv.constant0._ZN7cutlass13device_kernelIN5flash19enable_sm80_to_sm89INS1_16FlashAttnFwdSm80INS1_25CollectiveMainloopFwdSm80ILi4ELi1ELb0EN4cute5tupleIJNS5_1CILi128EEENS7_ILi96EEENS7_ILi64EEEEEELi64ENS_10bfloat16_tEfNS_4arch4Sm80ELb0ELb1ELb0ELb0ELb0ELb0ELb1ELb1EEENS1_21CollectiveEpilogueFwdINS6_IJS8_SA_S9_EEENS6_IJNS7_ILi1EEESI_SI_EEESC_SE_Li128ELb0ELb1ELb1ELb0EEENS1_19SingleTileSchedulerILb0ELb1ELb1ELi128EEEEEEEEEvNT_6ParamsE:
	.zero		1400


//--------------------- .nv.constant0._ZN7cutlass13device_kernelIN5flash19enable_sm80_to_sm89INS1_16FlashAttnFwdSm80INS1_25CollectiveMainloopFwdSm80ILi4ELi1ELb0EN4cute5tupleIJNS5_1CILi128EEENS7_ILi80EEENS7_ILi64EEEEEELi64ENS_10bfloat16_tEfNS_4arch4Sm80ELb0ELb1ELb0ELb1ELb0ELb0ELb1ELb1EEENS1_21CollectiveEpilogueFwdINS6_IJS8_SA_S9_EEENS6_IJNS7_ILi1EEESI_SI_EEESC_SE_Li128ELb1ELb1ELb1ELb0EEENS1_36VarlenDynamicPersistentTileSchedulerILi128ELi80ELi128ELi128ELb1ELb1ELb0ELb1ELb0ELb1EEEEEEEEEvNT_6ParamsE --------------------------
	.section	.nv.constant0._ZN7cutlass13device_kernelIN5flash19enable_sm80_to_sm89INS1_16FlashAttnFwdSm80INS1_25CollectiveMainloopFwdSm80ILi4ELi1ELb0EN4cute5tupleIJNS5_1CILi128EEENS7_ILi80EEENS7_ILi64EEEEEELi64ENS_10bfloat16_tEfNS_4arch4Sm80ELb0ELb1ELb0ELb1ELb0ELb0ELb1ELb1EEENS1_21CollectiveEpilogueFwdINS6_IJS8_SA_S9_EEENS6_IJNS7_ILi1EEESI_SI_EEESC_SE_Li128ELb1ELb1ELb1ELb0EEENS1_36VarlenDynamicPersistentTileSchedulerILi128ELi80ELi128ELi128ELb1ELb1ELb0ELb1ELb0ELb1EEEEEEEEEvNT_6ParamsE,"a",@progbits
	.sectionflags	@""
	.align	4
.nv.constant0._ZN7cutlass13device_kernelIN5flash19enable_sm80_to_sm89INS1_16FlashAttnFwdSm80INS1_25CollectiveMainloopFwdSm80ILi4ELi1ELb0EN4cute5tupleIJNS5_1CILi128EEENS7_ILi80EEENS7_ILi64EEEEEELi64ENS_10bfloat16_tEfNS_4arch4Sm80ELb0ELb1ELb0ELb1ELb0ELb0ELb1ELb1EEENS1_21CollectiveEpilogueFwdINS6_IJS8_SA_S9_EEENS6_IJNS7_ILi1EEESI_SI_EEESC_SE_Li128ELb1ELb1ELb1ELb0EEENS1_36VarlenDynamicPersistentTileSchedulerILi128ELi80ELi128ELi128ELb1ELb1ELb0ELb1ELb0ELb1EEEEEEEEEvNT_6ParamsE:
	.zero		1432


//--------------------- .nv.constant0._ZN7cutlass13device_kernelIN5flash19enable_sm80_to_sm89INS1_16FlashAttnFwdSm80INS1_25CollectiveMainloopFwdSm80ILi4ELi1ELb0EN4cute5tupleIJNS5_1CILi128EEENS7_ILi80EEENS7_ILi64EEEEEELi64ENS_10bfloat16_tEfNS_4arch4Sm80ELb0ELb1ELb0ELb1ELb0ELb1ELb1ELb1EEENS1_21CollectiveEpilogueFwdINS6_IJS8_SA_S9_EEENS6_IJNS7_ILi1EEESI_SI_EEESC_SE_Li128ELb1ELb1ELb1ELb0EEENS1_36VarlenDynamicPersistentTileSchedulerILi128ELi80ELi128ELi128ELb1ELb1ELb0ELb1ELb0ELb1EEEEEEEEEvNT_6ParamsE --------------------------
	.section	.nv.constant0._ZN7cutlass13device_kernelIN5flash19enable_sm80_to_sm89INS1_16FlashAttnFwdSm80INS1_25CollectiveMainloopFwdSm80ILi4ELi1ELb0EN4cute5tupleIJNS5_1CILi128EEENS7_ILi80EEENS7_ILi64EEEEEELi64ENS_10bfloat16_tEfNS_4arch4Sm80ELb0ELb1ELb0ELb1ELb0ELb1ELb1ELb1EEENS1_21CollectiveEpilogueFwdINS6_IJS8_SA_S9_EEENS6_IJNS7_ILi1EEESI_SI_EEESC_SE_Li128ELb1ELb1ELb1ELb0EEENS1_36VarlenDynamicPersistentTileSchedulerILi128ELi80ELi128ELi128ELb1ELb1ELb0ELb1ELb0ELb1EEEEEEEEEvNT_6ParamsE,"a",@progbits
	.sectionflags	@""
	.align	4
.nv.constant0._ZN7cutlass13device_kernelIN5flash19enable_sm80_to_sm89INS1_16FlashAttnFwdSm80INS1_25CollectiveMainloopFwdSm80ILi4ELi1ELb0EN4cute5tupleIJNS5_1CILi128EEENS7_ILi80EEENS7_ILi64EEEEEELi64ENS_10bfloat16_tEfNS_4arch4Sm80ELb0ELb1ELb0ELb1ELb0ELb1ELb1ELb1EEENS1_21CollectiveEpilogueFwdINS6_IJS8_SA_S9_EEENS6_IJNS7_ILi1EEESI_SI_EEESC_SE_Li128ELb1ELb1ELb1ELb0EEENS1_36VarlenDynamicPersistentTileSchedulerILi128ELi80ELi128ELi128ELb1ELb1ELb0ELb1ELb0ELb1EEEEEEEEEvNT_6ParamsE:
	.zero		1432


//--------------------- .nv.constant0._ZN7cutlass13device_kernelIN5flash19enable_sm80_to_sm89INS1_16FlashAttnFwdSm80INS1_25CollectiveMainloopFwdSm80ILi4ELi1ELb0EN4cute5tupleIJNS5_1CILi128EEENS7_ILi112EEENS7_ILi64EEEEEELi64ENS_10bfloat16_tEfNS_4arch4Sm80ELb1ELb0ELb0ELb0ELb0ELb0ELb1ELb1EEENS1_21CollectiveEpilogueFwdINS6_IJS8_SA_S9_EEENS6_IJNS7_ILi1EEESI_SI_EEESC_SE_Li128ELb0ELb1ELb1ELb0EEENS1_30DynamicPersistentTileSchedulerILi128ELi128ELb1ELb1ELb0EEEEEEEEEvNT_6ParamsE --------------------------
	.section	.nv.constant0._ZN7cutlass13device_kernelIN5flash19enable_sm80_to_sm89INS1_16FlashAttnFwdSm80INS1_25CollectiveMainloopFwdSm80ILi4ELi1ELb0EN4cute5tupleIJNS5_1CILi128EEENS7_ILi112EEENS7_ILi64EEEEEELi64ENS_10bfloat16_tEfNS_4arch4Sm80ELb1ELb0ELb0ELb0ELb0ELb0ELb1ELb1EEENS1_21CollectiveEpilogueFwdINS6_IJS8_SA_S9_EEENS6_IJNS7_ILi1EEESI_SI_EEESC_SE_Li128ELb0ELb1ELb1ELb0EEENS1_30DynamicPersistentTileSchedulerILi128ELi128ELb1ELb1ELb0EEEEEEEEEvNT_6ParamsE,"a",@progbits
	.sectionflags	@""
	.align	4
.nv.constant0._ZN7cutlass13device_kernelIN5flash19enable_sm80_to_sm89INS1_16FlashAttnFwdSm80INS1_25CollectiveMainloopFwdSm80ILi4ELi1ELb0EN4cute5tupleIJNS5_1CILi128EEENS7_ILi112EEENS7_ILi64EEEEEELi64ENS_10bfloat16_tEfNS_4arch4Sm80ELb1ELb0ELb0ELb0ELb0ELb0ELb1ELb1EEENS1_21CollectiveEpilogueFwdINS6_IJS8_SA_S9_EEENS6_IJNS7_ILi1EEESI_SI_EEESC_SE_Li128ELb0ELb1ELb1ELb0EEENS1_30DynamicPersistentTileSchedulerILi128ELi128ELb1ELb1ELb0EEEEEEEEEvNT_6ParamsE:
	.zero		1416


//--------------------- .nv.constant0._ZN7cutlass13device_kernelIN5flash19enable_sm80_to_sm89INS1_16FlashAttnFwdSm80INS1_25CollectiveMainloopFwdSm80ILi4ELi1ELb0EN4cute5tupleIJNS5_1CILi128EEENS7_ILi80EEENS7_ILi64EEEEEELi64ENS_10bfloat16_tEfNS_4arch4Sm80ELb1ELb0ELb0ELb1ELb0ELb0ELb1ELb1EEENS1_21CollectiveEpilogueFwdINS6_IJS8_SA_S9_EEENS6_IJNS7_ILi1EEESI_SI_EEESC_SE_Li128ELb1ELb1ELb1ELb0EEENS1_36VarlenDynamicPersistentTileSchedulerILi128ELi80ELi128ELi128ELb1ELb1ELb0ELb1ELb1ELb1EEEEEEEEEvNT_6ParamsE --------------------------
	.section	.nv.constant0._ZN7cutlass13device_kernelIN5flash19enable_sm80_to_sm89INS1_16FlashAttnFwdSm80INS1_25CollectiveMainloopFwdSm80ILi4ELi1ELb0EN4cute5tupleIJNS5_1CILi128EEENS7_ILi80EEENS7_ILi64EEEEEELi64ENS_10bfloat16_tEfNS_4arch4Sm80ELb1ELb0ELb0ELb1ELb0ELb0ELb1ELb1EEENS1_21CollectiveEpilogueFwdINS6_IJS8_SA_S9_EEENS6_IJNS7_ILi1EEESI_SI_EEESC_SE_Li128ELb1ELb1ELb1ELb0EEENS1_36VarlenDynamicPersistentTileSchedulerILi128ELi80ELi128ELi128ELb1ELb1ELb0ELb1ELb1ELb1EEEEEEEEEvNT_6ParamsE,"a",@progbits
	.sectionflags	@""
	.align	4
.nv.constant0._ZN7cutlass13device_kernelIN5flash19enable_sm80_to_sm89INS1_16FlashAttnFwdSm80INS1_25CollectiveMainloopFwdSm80ILi4ELi1ELb0EN4cute5tupleIJNS5_1CILi128EEENS7_ILi80EEENS7_ILi64EEEEEELi64ENS_10bfloat16_tEfNS_4arch4Sm80ELb1ELb0ELb0ELb1ELb0ELb0ELb1ELb1EEENS1_21CollectiveEpilogueFwdINS6_IJS8_SA_S9_EEENS6_IJNS7_ILi1EEESI_SI_EEESC_SE_Li128ELb1ELb1ELb1ELb0EEENS1_36VarlenDynamicPersistentTileSchedulerILi128ELi80ELi128ELi128ELb1ELb1ELb0ELb1ELb1ELb1EEEEEEEEEvNT_6ParamsE:
	.zero		1432


//--------------------- .nv.constant0._ZN7cutlass13device_kernelIN5flash19enable_sm80_to_sm89INS1_16FlashAttnFwdSm80INS1_25CollectiveMainloopFwdSm80ILi4ELi1ELb0EN4cute5tupleIJNS5_1CILi128EEENS7_ILi80EEENS7_ILi64EEEEEELi64ENS_10bfloat16_tEfNS_4arch4Sm80ELb1ELb0ELb0ELb1ELb0ELb1ELb1ELb1EEENS1_21CollectiveEpilogueFwdINS6_IJS8_SA_S9_EEENS6_IJNS7_ILi1EEESI_SI_EEESC_SE_Li128ELb1ELb1ELb1ELb0EEENS1_36VarlenDynamicPersistentTileSchedulerILi128ELi80ELi128ELi128ELb1ELb1ELb0ELb1ELb1ELb1EEEEEEEEEvNT_6ParamsE --------------------------
	.section	.nv.constant0._ZN7cutlass13device_kernelIN5flash19enable_sm80_to_sm89INS1_16FlashAttnFwdSm80INS1_25CollectiveMainloopFwdSm80ILi4ELi1ELb0EN4cute5tupleIJNS5_1CILi128EEENS7_ILi80EEENS7_ILi64EEEEEELi64ENS_10bfloat16_tEfNS_4arch4Sm80ELb1ELb0ELb0ELb1ELb0ELb1ELb1ELb1EEENS1_21CollectiveEpilogueFwdINS6_IJS8_SA_S9_EEENS6_IJNS7_ILi1EEESI_SI_EEESC_SE_Li128ELb1ELb1ELb1ELb0EEENS1_36VarlenDynamicPersistentTileSchedulerILi128ELi80ELi128ELi128ELb1ELb1ELb0ELb1ELb1ELb1EEEEEEEEEvNT_6ParamsE,"a",@progbits
	.sectionflags	@""
	.align	4
.nv.constant0._ZN7cutlass13device_kernelIN5flash19enable_sm80_to_sm89INS1_16FlashAttnFwdSm80INS1_25CollectiveMainloopFwdSm80ILi4ELi1ELb0EN4cute5tupleIJNS5_1CILi128EEENS7_ILi80EEENS7_ILi64EEEEEELi64ENS_10bfloat16_tEfNS_4arch4Sm80ELb1ELb0ELb0ELb1ELb0ELb1ELb1ELb1EEENS1_21CollectiveEpilogueFwdINS6_IJS8_SA_S9_EEENS6_IJNS7_ILi1EEESI_SI_EEESC_SE_Li128ELb1ELb1ELb1ELb0EEENS1_36VarlenDynamicPersistentTileSchedulerILi128ELi80ELi128ELi128ELb1ELb1ELb0ELb1ELb1ELb1EEEEEEEEEvNT_6ParamsE:
	.zero		1432


//--------------------- .text._ZN7cutlass13device_kernelIN5flash19enable_sm80_to_sm89INS1_16FlashAttnFwdSm80INS1_25CollectiveMainloopFwdSm80ILi4ELi1ELb0EN4cute5tupleIJNS5_1CILi128EEENS7_ILi112EEENS7_ILi64EEEEEELi64ENS_10bfloat16_tEfNS_4arch4Sm80ELb0ELb0ELb0ELb0ELb0ELb0ELb1ELb1EEENS1_21CollectiveEpilogueFwdINS6_IJS8_SA_S9_EEENS6_IJNS7_ILi1EEESI_SI_EEESC_SE_Li128ELb0ELb1ELb1ELb0EEENS1_19SingleTileSchedulerILb0ELb1ELb1ELi128EEEEEEEEEvNT_6ParamsE --------------------------
	.section	.text._ZN7cutlass13device_kernelIN5flash19enable_sm80_to_sm89INS1_16FlashAttnFwdSm80INS1_25CollectiveMainloopFwdSm80ILi4ELi1ELb0EN4cute5tupleIJNS5_1CILi128EEENS7_ILi112EEENS7_ILi64EEEEEELi64ENS_10bfloat16_tEfNS_4arch4Sm80ELb0ELb0ELb0ELb0ELb0ELb0ELb1ELb1EEENS1_21CollectiveEpilogueFwdINS6_IJS8_SA_S9_EEENS6_IJNS7_ILi1EEESI_SI_EEESC_SE_Li128ELb0ELb1ELb1ELb0EEENS1_19SingleTileSchedulerILb0ELb1ELb1ELi128EEEEEEEEEvNT_6ParamsE,"ax",@progbits
	.sectioninfo	@"SHI_REGISTERS=255"
	.align	128
.text._ZN7cutlass13device_kernelIN5flash19enable_sm80_to_sm89INS1_16FlashAttnFwdSm80INS1_25CollectiveMainloopFwdSm80ILi4ELi1ELb0EN4cute5tupleIJNS5_1CILi128EEENS7_ILi112EEENS7_ILi64EEEEEELi64ENS_10bfloat16_tEfNS_4arch4Sm80ELb0ELb0ELb0ELb0ELb0ELb0ELb1ELb1EEENS1_21CollectiveEpilogueFwdINS6_IJS8_SA_S9_EEENS6_IJNS7_ILi1EEESI_SI_EEESC_SE_Li128ELb0ELb1ELb1ELb0EEENS1_19SingleTileSchedulerILb0ELb1ELb1ELi128EEEEEEEEEvNT_6ParamsE:
        .type           _ZN7cutlass13device_kernelIN5flash19enable_sm80_to_sm89INS1_16FlashAttnFwdSm80INS1_25CollectiveMainloopFwdSm80ILi4ELi1ELb0EN4cute5tupleIJNS5_1CILi128EEENS7_ILi112EEENS7_ILi64EEEEEELi64ENS_10bfloat16_tEfNS_4arch4Sm80ELb0ELb0ELb0ELb0ELb0ELb0ELb1ELb1EEENS1_21CollectiveEpilogueFwdINS6_IJS8_SA_S9_EEENS6_IJNS7_ILi1EEESI_SI_EEESC_SE_Li128ELb0ELb1ELb1ELb0EEENS1_19SingleTileSchedulerILb0ELb1ELb1ELi128EEEEEEEEEvNT_6ParamsE,@function
        .size           _ZN7cutlass13device_kernelIN5flash19enable_sm80_to_sm89INS1_16FlashAttnFwdSm80INS1_25CollectiveMainloopFwdSm80ILi4ELi1ELb0EN4cute5tupleIJNS5_1CILi128EEENS7_ILi112EEENS7_ILi64EEEEEELi64ENS_10bfloat16_tEfNS_4arch4Sm80ELb0ELb0ELb0ELb0ELb0ELb0ELb1ELb1EEENS1_21CollectiveEpilogueFwdINS6_IJS8_SA_S9_EEENS6_IJNS7_ILi1EEESI_SI_EEESC_SE_Li128ELb0ELb1ELb1ELb0EEENS1_19SingleTileSchedulerILb0ELb1ELb1ELi128EEEEEEEEEvNT_6ParamsE,(.L_x_1614 - _ZN7cutlass13device_kernelIN5flash19enable_sm80_to_sm89INS1_16FlashAttnFwdSm80INS1_25CollectiveMainloopFwdSm80ILi4ELi1ELb0EN4cute5tupleIJNS5_1CILi128EEENS7_ILi112EEENS7_ILi64EEEEEELi64ENS_10bfloat16_tEfNS_4arch4Sm80ELb0ELb0ELb0ELb0ELb0ELb0ELb1ELb1EEENS1_21CollectiveEpilogueFwdINS6_IJS8_SA_S9_EEENS6_IJNS7_ILi1EEESI_SI_EEESC_SE_Li128ELb0ELb1ELb1ELb0EEENS1_19SingleTileSchedulerILb0ELb1ELb1ELi128EEEEEEEEEvNT_6ParamsE)
        .other          _ZN7cutlass13device_kernelIN5flash19enable_sm80_to_sm89INS1_16FlashAttnFwdSm80INS1_25CollectiveMainloopFwdSm80ILi4ELi1ELb0EN4cute5tupleIJNS5_1CILi128EEENS7_ILi112EEENS7_ILi64EEEEEELi64ENS_10bfloat16_tEfNS_4arch4Sm80ELb0ELb0ELb0ELb0ELb0ELb0ELb1ELb1EEENS1_21CollectiveEpilogueFwdINS6_IJS8_SA_S9_EEENS6_IJNS7_ILi1EEESI_SI_EEESC_SE_Li128ELb0ELb1ELb1ELb0EEENS1_19SingleTileSchedulerILb0ELb1ELb1ELi128EEEEEEEEEvNT_6ParamsE,@"STO_CUDA_ENTRY STV_DEFAULT"
_ZN7cutlass13device_kernelIN5flash19enable_sm80_to_sm89INS1_16FlashAttnFwdSm80INS1_25CollectiveMainloopFwdSm80ILi4ELi1ELb0EN4cute5tupleIJNS5_1CILi128EEENS7_ILi112EEENS7_ILi64EEEEEELi64ENS_10bfloat16_tEfNS_4arch4Sm80ELb0ELb0ELb0ELb0ELb0ELb0ELb1ELb1EEENS1_21CollectiveEpilogueFwdINS6_IJS8_SA_S9_EEENS6_IJNS7_ILi1EEESI_SI_EEESC_SE_Li128ELb0ELb1ELb1ELb0EEENS1_19SingleTileSchedulerILb0ELb1ELb1ELi128EEEEEEEEEvNT_6ParamsE:
[----:B------:R-:W-:-:S03]  /*0000*/  MOV R1, c[0x0][0x28] ;  /* 0x00000a0000017a02 */ /* 0x000fc60000000f00 */
[----:B------:R-:W1:Y:S01]  /*0010*/  S2R R244, SR_TID.X ;  /* 0x0000000000f47919 */ /* 0x000e620000002100 */
[----:B------:R-:W-:-:S03]  /*0020*/  IADD3 R1, R1, -0x48, RZ ;  /* 0xffffffb801017810 */ /* 0x000fc60007ffe0ff */
[----:B------:R-:W2:Y:S04]  /*0030*/  S2R R2, SR_CTAID.Y ;  /* 0x0000000000027919 */ /* 0x000ea80000002600 */
[----:B------:R-:W3:Y:S01]  /*0040*/  S2R R18, SR_CTAID.Z ;  /* 0x0000000000127919 */ /* 0x000ee20000002700 */
[----:B-1----:R-:W-:-:S06]  /*0050*/  SHF.R.U32.HI R0, RZ, 0x5, R244 ;  /* 0x00000005ff007819 */ /* 0x002fcc00000116f4 */
[----:B------:R-:W1:Y:S02]  /*0060*/  SHFL.IDX PT, R0, R0, RZ, 0x1f ;  /* 0x00001fff00007589 */ /* 0x000e6400000e0000 */
[----:B-1----:R-:W-:-:S13]  /*0070*/  ISETP.NE.AND P0, PT, R0, RZ, PT ;  /* 0x000000ff0000720c */ /* 0x002fda0003f05270 */
[----:B------:R-:W-:Y:S05]  /*0080*/  @!P0 BRA `(.L_x_0) ;  /* 0x0000008000008947 */ /* 0x000fea0003800000 */
[----:B--23--:R1:W-:Y:S01]  /*0090*/  STL [R1+0x20], R2 ;  /* 0x0000200201007387 */ /* 0x00c3e20000100800 */
[----:B------:R-:W-:-:S04]  /*00a0*/  MOV R0, c[0x0][0x550] ;  /* 0x0001540000007a02 */ /* 0x000fc80000000f00 */
[----:B------:R-:W-:-:S13]  /*00b0*/  ISETP.NE.AND P0, PT, R0, 0x1, PT ;  /* 0x000000010000780c */ /* 0x000fda0003f05270 */
[----:B------:R-:W-:Y:S05]  /*00c0*/  @!P0 BRA `(.L_x_1) ;  /* 0x000000a000008947 */ /* 0x000fea0003800000 */
[----:B------:R-:W-:-:S05]  /*00d0*/  IMAD.HI.U32 R0, R2, c[0x0][0x554], RZ ;  /* 0x0001550002007a27 */ /* 0x000fca00078e00ff */
[----:B------:R-:W-:-:S05]  /*00e0*/  SHF.R.U32.HI R0, RZ, c[0x0][0x558], R0 ;  /* 0x00015600ff007a19 */ /* 0x000fca0000011600 */
[----:B------:R2:W-:Y:S01]  /*00f0*/  STL [R1+0x20], R0 ;  /* 0x0000200001007387 */ /* 0x0005e20000100800 */
[----:B------:R-:W-:Y:S05]  /*0100*/  BRA `(.L_x_1) ;  /* 0x0000006000007947 */ /* 0x000fea0003800000 */
.L_x_0:
[----:B--23--:R-:W-:Y:S01]  /*0110*/  IMAD.MOV.U32 R0, RZ, RZ, c[0x0][0x550] ;  /* 0x00015400ff007624 */ /* 0x00cfe200078e00ff */
[----:B------:R-:W-:-:S04]  /*0120*/  MOV R3, R2 ;  /* 0x0000000200037202 */ /* 0x000fc80000000f00 */
[----:B------:R-:W-:-:S13]  /*0130*/  ISETP.NE.AND P0, PT, R0, 0x1, PT ;  /* 0x000000010000780c */ /* 0x000fda0003f05270 */
[----:B------:R-:W-:-:S05]  /*0140*/  @P0 IMAD.HI.U32 R0, R2, c[0x0][0x554], RZ ;  /* 0x0001550002000a27 */ /* 0x000fca00078e00ff */
[----:B------:R-:W-:-:S05]  /*0150*/  @P0 SHF.R.U32.HI R3, RZ, c[0x0][0x558], R0 ;  /* 0x00015600ff030a19 */ /* 0x000fca0000011600 */
[----:B------:R1:W-:Y:S02]  /*0160*/  STL [R1+0x20], R3 ;  /* 0x0000200301007387 */ /* 0x0003e40000100800 */
.L_x_1:
[----:B------:R-:W3:Y:S01]  /*0170*/  LDL R16, [R1+0x20] ;  /* 0x0000200001107983 */ /* 0x000ee20000100800 */
[----:B------:R-:W-:Y:S02]  /*0180*/  ISETP.GE.AND P0, PT, R18, RZ, PT ;  /* 0x000000ff1200720c */ /* 0x000fe40003f06270 */
[----:B--23--:R-:W-:-:S05]  /*0190*/  IADD3 R0, -R16, RZ, RZ ;  /* 0x000000ff10007210 */ /* 0x00cfca0007ffe1ff */
[----:B------:R-:W-:-:S06]  /*01a0*/  IMAD R11, R0, c[0x0][0x550], R2 ;  /* 0x00015400000b7a24 */ /* 0x000fcc00078e0202 */
[----:B------:R-:W-:Y:S05]  /*01b0*/  @!P0 EXIT ;  /* 0x000000000000894d */ /* 0x000fea0003800000 */
[----:B------:R-:W-:Y:S02]  /*01c0*/  IMAD.MOV.U32 R0, RZ, RZ, c[0x0][0x1d0] ;  /* 0x00007400ff007624 */ /* 0x000fe400078e00ff */
[----:B-1----:R-:W-:-:S03]  /*01d0*/  IMAD.MOV.U32 R2, RZ, RZ, RZ ;  /* 0x000000ffff027224 */ /* 0x002fc600078e00ff */
[C---:B------:R-:W-:Y:S02]  /*01e0*/  ISETP.GE.AND P0, PT, R0.reuse, 0x1, PT ;  /* 0x000000010000780c */ /* 0x040fe40003f06270 */
[----:B------:R-:W-:Y:S01]  /*01f0*/  IADD3 R3, R0, 0x6f, RZ ;  /* 0x0000006f00037810 */ /* 0x000fe20007ffe0ff */
[----:B------:R-:W-:-:S04]  /*0200*/  IMAD.MOV.U32 R0, RZ, RZ, RZ ;  /* 0x000000ffff007224 */ /* 0x000fc800078e00ff */
[----:B------:R-:W-:-:S05]  /*0210*/  IMAD.HI R2, R3, -0x6db6db6d, R2 ;  /* 0x9249249303027827 */ /* 0x000fca00078e0202 */
[----:B------:R-:W-:-:S04]  /*0220*/  SHF.R.U32.HI R3, RZ, 0x1f, R2 ;  /* 0x0000001fff037819 */ /* 0x000fc80000011602 */
[----:B------:R-:W-:Y:S01]  /*0230*/  LEA.HI.SX32 R10, R2, R3, 0x1a ;  /* 0x00000003020a7211 */ /* 0x000fe200078fd2ff */
[----:B------:R-:W-:Y:S05]  /*0240*/  @!P0 BRA `(.L_x_2) ;  /* 0x0000020000008947 */ /* 0x000fea0003800000 */
[----:B------:R-:W-:-:S04]  /*0250*/  SHF.R.U32.HI R0, RZ, 0x10, R11 ;  /* 0x00000010ff007819 */ /* 0x000fc8000001160b */
[----:B------:R-:W-:-:S04]  /*0260*/  ISETP.NE.AND P0, PT, R0, RZ, PT ;  /* 0x000000ff0000720c */ /* 0x000fc80003f05270 */
[----:B------:R-:W-:-:S04]  /*0270*/  SEL R5, R0, c[0x0][0x338], P0 ;  /* 0x0000ce0000057a07 */ /* 0x000fc80000000000 */
[----:B------:R-:W-:Y:S02]  /*0280*/  IABS R0, R5 ;  /* 0x0000000500007213 */ /* 0x000fe40000000000 */
[----:B------:R-:W-:-:S03]  /*0290*/  IADD3 R7, R10, -0x1, R5 ;  /* 0xffffffff0a077810 */ /* 0x000fc60007ffe005 */
[----:B------:R-:W-:Y:S01]  /*02a0*/  IMAD.MOV.U32 R4, RZ, RZ, R0 ;  /* 0x000000ffff047224 */ /* 0x000fe200078e0000 */
[----:B------:R-:W-:-:S03]  /*02b0*/  IABS R9, R7 ;  /* 0x0000000700097213 */ /* 0x000fc60000000000 */
[----:B------:R-:W1:Y:S08]  /*02c0*/  I2F.RP R2, R4 ;  /* 0x0000000400027306 */ /* 0x000e700000209400 */
[----:B-1----:R-:W1:Y:S02]  /*02d0*/  MUFU.RCP R2, R2 ;  /* 0x0000000200027308 */ /* 0x002e640000001000 */
[----:B-1----:R-:W-:-:S06]  /*02e0*/  IADD3 R2, R2, 0xffffffe, RZ ;  /* 0x0ffffffe02027810 */ /* 0x002fcc0007ffe0ff */
[----:B------:R-:W1:Y:S02]  /*02f0*/  F2I.FTZ.U32.TRUNC.NTZ R3, R2 ;  /* 0x0000000200037305 */ /* 0x000e64000021f000 */
[----:B-1----:R-:W-:Y:S02]  /*0300*/  IMAD.MOV R0, RZ, RZ, -R3 ;  /* 0x000000ffff007224 */ /* 0x002fe400078e0a03 */
[----:B------:R-:W-:Y:S02]  /*0310*/  IMAD.MOV.U32 R2, RZ, RZ, RZ ;  /* 0x000000ffff027224 */ /* 0x000fe400078e00ff */
[----:B------:R-:W-:Y:S01]  /*0320*/  IMAD.MOV.U32 R6, RZ, RZ, R0 ;  /* 0x000000ffff067224 */ /* 0x000fe200078e0000 */
[----:B------:R-:W-:-:S03]  /*0330*/  IABS R0, R5 ;  /* 0x0000000500007213 */ /* 0x000fc60000000000 */
[----:B------:R-:W-:Y:S02]  /*0340*/  IMAD R6, R6, R4, RZ ;  /* 0x0000000406067224 */ /* 0x000fe400078e02ff */
[----:B------:R-:W-:Y:S02]  /*0350*/  IMAD.MOV R8, RZ, RZ, -R0 ;  /* 0x000000ffff087224 */ /* 0x000fe400078e0a00 */
[----:B------:R-:W-:-:S04]  /*0360*/  IMAD.HI.U32 R0, R3, R6, R2 ;  /* 0x0000000603007227 */ /* 0x000fc800078e0002 */
[----:B------:R-:W-:Y:S02]  /*0370*/  IMAD.MOV.U32 R2, RZ, RZ, R9 ;  /* 0x000000ffff027224 */ /* 0x000fe400078e0009 */
[----:B------:R-:W-:Y:S02]  /*0380*/  IMAD.MOV.U32 R3, RZ, RZ, R8 ;  /* 0x000000ffff037224 */ /* 0x000fe400078e0008 */
[----:B------:R-:W-:-:S04]  /*0390*/  IMAD.HI.U32 R0, R0, R2, RZ ;  /* 0x0000000200007227 */ /* 0x000fc800078e00ff */
[----:B------:R-:W-:-:S05]  /*03a0*/  IMAD R2, R0, R3, R2 ;  /* 0x0000000300027224 */ /* 0x000fca00078e0202 */
[----:B------:R-:W-:-:S13]  /*03b0*/  ISETP.GT.U32.AND P1, PT, R4, R2, PT ;  /* 0x000000020400720c */ /* 0x000fda0003f24070 */
[----:B------:R-:W-:Y:S01]  /*03c0*/  @!P1 IMAD.IADD R2, R2, 0x1, -R4 ;  /* 0x0000000102029824 */ /* 0x000fe200078e0a04 */
[----:B------:R-:W-:Y:S02]  /*03d0*/  @!P1 IADD3 R0, R0, 0x1, RZ ;  /* 0x0000000100009810 */ /* 0x000fe40007ffe0ff */
[----:B------:R-:W-:Y:S02]  /*03e0*/  ISETP.NE.AND P1, PT, R5, RZ, PT ;  /* 0x000000ff0500720c */ /* 0x000fe40003f25270 */
[----:B------:R-:W-:Y:S02]  /*03f0*/  ISETP.GE.U32.AND P2, PT, R2, R4, PT ;  /* 0x000000040200720c */ /* 0x000fe40003f46070 */
[----:B------:R-:W-:-:S04]  /*0400*/  LOP3.LUT R2, R7, R5, RZ, 0x3c, !PT ;  /* 0x0000000507027212 */ /* 0x000fc800078e3cff */
[----:B------:R-:W-:-:S07]  /*0410*/  ISETP.GE.AND P0, PT, R2, RZ, PT ;  /* 0x000000ff0200720c */ /* 0x000fce0003f06270 */
[----:B------:R-:W-:-:S06]  /*0420*/  @P2 IADD3 R0, R0, 0x1, RZ ;  /* 0x0000000100002810 */ /* 0x000fcc0007ffe0ff */
[----:B------:R-:W-:Y:S01]  /*0430*/  @!P0 IMAD.MOV R0, RZ, RZ, -R0 ;  /* 0x000000ffff008224 */ /* 0x000fe200078e0a00 */
[----:B------:R-:W-:Y:S02]  /*0440*/  @!P1 LOP3.LUT R0, RZ, R5, RZ, 0x33, !PT ;  /* 0x00000005ff009212 */ /* 0x000fe400078e33ff */
.L_x_2:
[----:B------:R-:W-:Y:S01]  /*0450*/  LOP3.LUT R2, R11, 0xffff, RZ, 0xc0, !PT ;  /* 0x0000ffff0b027812 */ /* 0x000fe200078ec0ff */
[----:B------:R-:W-:Y:S01]  /*0460*/  ULDC.64 UR8, c[0x0][0x118] ;  /* 0x0000460000087ab9 */ /* 0x000fe20000000a00 */
[----:B------:R-:W-:Y:S01]  /*0470*/  PLOP3.LUT P4, PT, PT, PT, PT, 0x80, 0x0 ;  /* 0x000000000000781c */ /* 0x000fe20003f8f070 */
[----:B------:R-:W-:Y:S01]  /*0480*/  CS2R R22, SRZ ;  /* 0x0000000000167805 */ /* 0x000fe2000001ff00 */
[----:B------:R-:W-:Y:S01]  /*0490*/  CS2R R20, SRZ ;  /* 0x0000000000147805 */ /* 0x000fe2000001ff00 */
[----:B------:R-:W-:Y:S01]  /*04a0*/  IMAD R235, R2, R0, RZ ;  /* 0x0000000002eb7224 */ /* 0x000fe200078e02ff */
[----:B------:R-:W-:Y:S01]  /*04b0*/  CS2R R134, SRZ ;  /* 0x0000000000867805 */ /* 0x000fe2000001ff00 */
[----:B------:R-:W-:Y:S01]  /*04c0*/  CS2R R132, SRZ ;  /* 0x0000000000847805 */ /* 0x000fe2000001ff00 */
[----:B------:R-:W-:Y:S01]  /*04d0*/  CS2R R186, SRZ ;  /* 0x0000000000ba7805 */ /* 0x000fe2000001ff00 */
[----:B------:R-:W-:Y:S01]  /*04e0*/  IMAD.IADD R0, R235, 0x1, R0 ;  /* 0x00000001eb007824 */ /* 0x000fe200078e0200 */
[----:B------:R1:W-:Y:S01]  /*04f0*/  STL [R1+0x24], R235 ;  /* 0x000024eb01007387 */ /* 0x0003e20000100800 */
[----:B------:R-:W-:Y:S01]  /*0500*/  CS2R R184, SRZ ;  /* 0x0000000000b87805 */ /* 0x000fe2000001ff00 */
[----:B------:R-:W-:Y:S01]  /*0510*/  CS2R R130, SRZ ;  /* 0x0000000000827805 */ /* 0x000fe2000001ff00 */
[----:B------:R-:W-:Y:S01]  /*0520*/  CS2R R128, SRZ ;  /* 0x0000000000807805 */ /* 0x000fe2000001ff00 */
[----:B------:R-:W-:Y:S01]  /*0530*/  IMNMX R236, R10, R0, PT ;  /* 0x000000000aec7217 */ /* 0x000fe20003800200 */
[----:B------:R-:W-:Y:S01]  /*0540*/  CS2R R126, SRZ ;  /* 0x00000000007e7805 */ /* 0x000fe2000001ff00 */
[----:B------:R-:W-:Y:S01]  /*0550*/  CS2R R124, SRZ ;  /* 0x00000000007c7805 */ /* 0x000fe2000001ff00 */
[----:B------:R-:W-:Y:S01]  /*0560*/  CS2R R118, SRZ ;  /* 0x0000000000767805 */ /* 0x000fe2000001ff00 */
[----:B------:R-:W-:Y:S01]  /*0570*/  ISETP.GT.AND P0, PT, R236, R235, PT ;  /* 0x000000ebec00720c */ /* 0x000fe20003f04270 */
[----:B------:R-:W-:Y:S01]  /*0580*/  CS2R R116, SRZ ;  /* 0x0000000000747805 */ /* 0x000fe2000001ff00 */
        /* <DEDUP_REMOVED lines=22> */
[----:B------:R-:W-:Y:S05]  /*06f0*/  @!P0 BRA `(.L_x_3) ;  /* 0x0000a57000008947 */ /* 0x000fea0003800000 */
[----:B-1----:R-:W-:-:S04]  /*0700*/  ISETP.NE.U32.AND P1, PT, RZ, c[0x0][0x340], PT ;  /* 0x0000d000ff007a0c */ /* 0x002fc80003f25070 */
[----:B------:R-:W-:-:S13]  /*0710*/  ISETP.NE.AND.EX P1, PT, RZ, c[0x0][0x344], PT, P1 ;  /* 0x0000d100ff007a0c */ /* 0x000fda0003f25310 */
[----:B------:R-:W-:-:S04]  /*0720*/  @P1 IMAD.MOV.U32 R2, RZ, RZ, 0x4 ;  /* 0x00000004ff021424 */ /* 0x000fc800078e00ff */
[----:B------:R-:W-:-:S05]  /*0730*/  @P1 IMAD.WIDE R2, R18, R2, c[0x0][0x340] ;  /* 0x0000d00012021625 */ /* 0x000fca00078e0202 */
[----:B------:R1:W2:Y:S01]  /*0740*/  @P1 LDG.E R15, [R2.64] ;  /* 0x00000008020f1981 */ /* 0x0002a2000c1e1900 */
[----:B------:R-:W-:Y:S01]  /*0750*/  SHF.R.S32.HI R27, RZ, 0x1f, R244 ;  /* 0x0000001fff1b7819 */ /* 0x000fe200000114f4 */
[----:B------:R-:W-:Y:S01]  /*0760*/  IMAD.MOV.U32 R0, RZ, RZ, c[0x0][0x2c4] ;  /* 0x0000b100ff007624 */ /* 0x000fe200078e00ff */
[----:B------:R-:W-:Y:S01]  /*0770*/  SHF.R.S32.HI R12, RZ, 0x1f, R16 ;  /* 0x0000001fff0c7819 */ /* 0x000fe20000011410 */
[----:B------:R-:W3:Y:S01]  /*0780*/  S2R R22, SR_CTAID.X ;  /* 0x0000000000167919 */ /* 0x000ee20000002500 */
[-C--:B------:R-:W-:Y:S01]  /*0790*/  LEA.HI R5, R27, R244.reuse, RZ, 0x3 ;  /* 0x000000f41b057211 */ /* 0x080fe200078f18ff */
[----:B------:R-:W-:Y:S01]  /*07a0*/  ULDC UR5, c[0x0][0x2c4] ;  /* 0x0000b10000057ab9 */ /* 0x000fe20000000800 */
[----:B------:R-:W-:Y:S01]  /*07b0*/  ISETP.NE.AND P0, PT, R0, 0x1, PT ;  /* 0x000000010000780c */ /* 0x000fe20003f05270 */
[----:B------:R-:W-:Y:S01]  /*07c0*/  IMAD R4, R12, c[0x0][0x1b8], RZ ;  /* 0x00006e000c047a24 */ /* 0x000fe200078e02ff */
[----:B------:R-:W-:Y:S01]  /*07d0*/  LOP3.LUT R0, R5, 0xfffffff8, RZ, 0xc0, !PT ;  /* 0xfffffff805007812 */ /* 0x000fe200078ec0ff */
[----:B------:R-:W-:Y:S01]  /*07e0*/  ULDC UR4, c[0x0][0x168] ;  /* 0x00005a0000047ab9 */ /* 0x000fe20000000800 */
[----:B------:R-:W-:Y:S01]  /*07f0*/  SHF.R.S32.HI R19, RZ, 0x3, R5 ;  /* 0x00000003ff137819 */ /* 0x000fe20000011405 */
[----:B------:R-:W-:Y:S01]  /*0800*/  UIMAD UR4, UR5, UR4, URZ ;  /* 0x00000004050472a4 */ /* 0x000fe2000f8e023f */
[-C--:B------:R-:W-:Y:S01]  /*0810*/  IADD3 R23, -R0, R244.reuse, RZ ;  /* 0x000000f400177210 */ /* 0x080fe20007ffe1ff */
[----:B------:R-:W-:Y:S01]  /*0820*/  IMAD R0, R16, c[0x0][0x1bc], R4 ;  /* 0x00006f0010007a24 */ /* 0x000fe200078e0204 */
[----:B------:R-:W-:Y:S01]  /*0830*/  SHF.R.S32.HI R17, RZ, 0x1f, R18 ;  /* 0x0000001fff117819 */ /* 0x000fe20000011412 */
[----:B------:R-:W-:Y:S01]  /*0840*/  BSSY B0, `(.L_x_4) ;  /* 0x000005e000007945 */ /* 0x000fe20003800000 */
[--C-:B------:R-:W-:Y:S01]  /*0850*/  SHF.R.S32.HI R6, RZ, 0x1f, R19.reuse ;  /* 0x0000001fff067819 */ /* 0x100fe20000011413 */
[----:B------:R-:W-:Y:S01]  /*0860*/  IMAD R4, R23, 0x10, R19 ;  /* 0x0000001017047824 */ /* 0x000fe200078e0213 */
[----:B------:R-:W-:Y:S01]  /*0870*/  LEA.HI R26, R27, R244, RZ, 0x4 ;  /* 0x000000f41b1a7211 */ /* 0x000fe200078f20ff */
[----:B------:R-:W-:-:S02]  /*0880*/  IMAD R5, R17, c[0x0][0x1c0], RZ ;  /* 0x0000700011057a24 */ /* 0x000fc400078e02ff */
[----:B------:R-:W-:Y:S02]  /*0890*/  IMAD.SHL.U32 R20, R23, 0x8, RZ ;  /* 0x0000000817147824 */ /* 0x000fe400078e00ff */
[----:B------:R-:W-:Y:S02]  /*08a0*/  IMAD R5, R18, c[0x0][0x1c4], R5 ;  /* 0x0000710012057a24 */ /* 0x000fe400078e0205 */
[----:B-1----:R-:W-:Y:S01]  /*08b0*/  IMAD.WIDE.U32 R2, R16, c[0x0][0x1b8], RZ ;  /* 0x00006e0010027a25 */ /* 0x002fe200078e00ff */
[----:B------:R-:W-:Y:S02]  /*08c0*/  SHF.R.S32.HI R21, RZ, 0x1f, R20 ;  /* 0x0000001fff157819 */ /* 0x000fe40000011414 */
[----:B------:R-:W-:Y:S01]  /*08d0*/  ISETP.GE.AND P3, PT, R20, c[0x0][0x198], PT ;  /* 0x0000660014007a0c */ /* 0x000fe20003f66270 */
[----:B---3--:R-:W-:Y:S01]  /*08e0*/  IMAD R10, R22, 0x80, R4 ;  /* 0x00000080160a7824 */ /* 0x008fe200078e0204 */
[----:B------:R-:W-:Y:S01]  /*08f0*/  IADD3 R3, R3, R0, RZ ;  /* 0x0000000003037210 */ /* 0x000fe20007ffe0ff */
[----:B------:R-:W-:-:S03]  /*0900*/  IMAD.WIDE.U32 R8, R19, c[0x0][0x208], R20 ;  /* 0x0000820013087a25 */ /* 0x000fc600078e0014 */
[----:B------:R-:W-:Y:S01]  /*0910*/  MOV R0, R10 ;  /* 0x0000000a00007202 */ /* 0x000fe20000000f00 */
[----:B------:R-:W-:-:S04]  /*0920*/  @P0 IMAD.HI.U32 R4, R10, c[0x0][0x2c8], RZ ;  /* 0x0000b2000a040a27 */ /* 0x000fc800078e00ff */
[----:B------:R-:W-:Y:S01]  /*0930*/  IMAD.WIDE.U32 R2, R18, c[0x0][0x1c0], R2 ;  /* 0x0000700012027a25 */ /* 0x000fe200078e0002 */
[----:B------:R-:W-:-:S03]  /*0940*/  @P0 SHF.R.U32.HI R0, RZ, c[0x0][0x2cc], R4 ;  /* 0x0000b300ff000a19 */ /* 0x000fc60000011604 */
[C---:B------:R-:W-:Y:S01]  /*0950*/  IMAD R4, R6.reuse, c[0x0][0x208], RZ ;  /* 0x0000820006047a24 */ /* 0x040fe200078e02ff */
[----:B------:R-:W-:Y:S01]  /*0960*/  IADD3 R3, R3, R5, RZ ;  /* 0x0000000503037210 */ /* 0x000fe20007ffe0ff */
[----:B------:R-:W-:Y:S01]  /*0970*/  IMAD R5, R6, c[0x0][0x1e0], RZ ;  /* 0x0000780006057a24 */ /* 0x000fe200078e02ff */
[----:B------:R-:W-:Y:S01]  /*0980*/  SHF.R.S32.HI R6, RZ, 0x1f, R0 ;  /* 0x0000001fff067819 */ /* 0x000fe20000011400 */
[C---:B------:R-:W-:Y:S02]  /*0990*/  IMAD R11, R19.reuse, c[0x0][0x20c], R4 ;  /* 0x00008300130b7a24 */ /* 0x040fe400078e0204 */
[C---:B------:R-:W-:Y:S02]  /*09a0*/  IMAD R7, R19.reuse, c[0x0][0x1e4], R5 ;  /* 0x0000790013077a24 */ /* 0x040fe400078e0205 */
[----:B------:R-:W-:Y:S02]  /*09b0*/  IMAD R6, R6, c[0x0][0x1b0], RZ ;  /* 0x00006c0006067a24 */ /* 0x000fe400078e02ff */
[----:B------:R-:W-:-:S04]  /*09c0*/  IMAD.WIDE.U32 R4, R19, c[0x0][0x1e0], R20 ;  /* 0x0000780013047a25 */ /* 0x000fc800078e0014 */
[----:B------:R-:W-:Y:S01]  /*09d0*/  IMAD.WIDE.U32 R2, R0, c[0x0][0x1b0], R2 ;  /* 0x00006c0000027a25 */ /* 0x000fe200078e0002 */
[----:B------:R-:W-:-:S03]  /*09e0*/  IADD3 R7, R5, R7, RZ ;  /* 0x0000000705077210 */ /* 0x000fc60007ffe0ff */
[----:B------:R-:W-:Y:S02]  /*09f0*/  IMAD R6, R0, c[0x0][0x1b4], R6 ;  /* 0x00006d0000067a24 */ /* 0x000fe400078e0206 */
[----:B------:R-:W-:Y:S02]  /*0a00*/  IMAD.MOV R0, RZ, RZ, -R0 ;  /* 0x000000ffff007224 */ /* 0x000fe400078e0a00 */
[----:B------:R-:W-:Y:S01]  /*0a10*/  IMAD.IADD R5, R9, 0x1, R11 ;  /* 0x0000000109057824 */ /* 0x000fe200078e020b */
[----:B------:R-:W-:Y:S01]  /*0a20*/  IADD3 R3, R3, R6, RZ ;  /* 0x0000000603037210 */ /* 0x000fe20007ffe0ff */
[----:B------:R-:W-:Y:S01]  /*0a30*/  IMAD R9, R0, c[0x0][0x2c4], R10 ;  /* 0x0000b10000097a24 */ /* 0x000fe200078e020a */
[----:B------:R-:W-:Y:S01]  /*0a40*/  LOP3.LUT R0, R26, 0xfffffff0, RZ, 0xc0, !PT ;  /* 0xfffffff01a007812 */ /* 0x000fe200078ec0ff */
[----:B------:R-:W-:Y:S01]  /*0a50*/  IMAD.MOV.U32 R6, RZ, RZ, R4 ;  /* 0x000000ffff067224 */ /* 0x000fe200078e0004 */
[----:B------:R-:W-:Y:S01]  /*0a60*/  MOV R4, R8 ;  /* 0x0000000800047202 */ /* 0x000fe20000000f00 */
[----:B------:R-:W-:-:S02]  /*0a70*/  IMAD R10, R12, c[0x0][0x210], RZ ;  /* 0x000084000c0a7a24 */ /* 0x000fc400078e02ff */
[----:B------:R-:W-:Y:S01]  /*0a80*/  IMAD.IADD R8, R244, 0x1, -R0 ;  /* 0x00000001f4087824 */ /* 0x000fe200078e0a00 */
[----:B------:R-:W-:Y:S01]  /*0a90*/  SHF.L.U32 R0, R19, 0x6, RZ ;  /* 0x0000000613007819 */ /* 0x000fe200000006ff */
[----:B------:R-:W-:Y:S01]  /*0aa0*/  IMAD R13, R16, c[0x0][0x214], R10 ;  /* 0x00008500100d7a24 */ /* 0x000fe200078e020a */
[----:B------:R-:W-:Y:S01]  /*0ab0*/  SHF.R.S32.HI R10, RZ, 0x1f, R9 ;  /* 0x0000001fff0a7819 */ /* 0x000fe20000011409 */
[----:B------:R-:W-:Y:S01]  /*0ac0*/  IMAD R11, R12, c[0x0][0x1e8], RZ ;  /* 0x00007a000c0b7a24 */ /* 0x000fe200078e02ff */
[----:B------:R-:W-:Y:S01]  /*0ad0*/  SHF.R.S32.HI R12, RZ, 0x1f, R8 ;  /* 0x0000001fff0c7819 */ /* 0x000fe20000011408 */
[----:B------:R-:W-:Y:S01]  /*0ae0*/  IMAD.WIDE.U32 R2, R9, c[0x0][0x1a8], R2 ;  /* 0x00006a0009027a25 */ /* 0x000fe200078e0002 */
[----:B------:R-:W-:Y:S02]  /*0af0*/  LOP3.LUT R0, R0, 0x1c0, RZ, 0xc0, !PT ;  /* 0x000001c000007812 */ /* 0x000fe400078ec0ff */
[----:B------:R-:W-:Y:S01]  /*0b00*/  LEA.HI R25, R12, R8, RZ, 0x3 ;  /* 0x000000080c197211 */ /* 0x000fe200078f18ff */
[----:B------:R-:W-:Y:S01]  /*0b10*/  IMAD R10, R10, c[0x0][0x1a8], RZ ;  /* 0x00006a000a0a7a24 */ /* 0x000fe200078e02ff */
[----:B------:R-:W-:Y:S01]  /*0b20*/  LOP3.LUT R14, R0, 0x38, R20, 0xf8, !PT ;  /* 0x00000038000e7812 */ /* 0x000fe200078ef814 */
[----:B------:R-:W-:Y:S01]  /*0b30*/  IMAD.WIDE.U32 R4, R16, c[0x0][0x210], R4 ;  /* 0x0000840010047a25 */ /* 0x000fe200078e0004 */
[----:B------:R-:W-:-:S02]  /*0b40*/  SHF.R.U32.HI R12, RZ, 0x3, R0 ;  /* 0x00000003ff0c7819 */ /* 0x000fc40000011600 */
[----:B------:R-:W-:Y:S01]  /*0b50*/  LOP3.LUT R0, R25, 0xfffffff8, RZ, 0xc0, !PT ;  /* 0xfffffff819007812 */ /* 0x000fe200078ec0ff */
[----:B------:R-:W-:Y:S02]  /*0b60*/  IMAD R10, R9, c[0x0][0x1ac], R10 ;  /* 0x00006b00090a7a24 */ /* 0x000fe400078e020a */
[----:B------:R-:W-:Y:S01]  /*0b70*/  IMAD R11, R16, c[0x0][0x1ec], R11 ;  /* 0x00007b00100b7a24 */ /* 0x000fe200078e020b */
[----:B------:R-:W-:Y:S01]  /*0b80*/  IADD3 R24, R8, -R0, RZ ;  /* 0x8000000008187210 */ /* 0x000fe20007ffe0ff */
[----:B------:R-:W-:Y:S01]  /*0b90*/  IMAD.WIDE.U32 R6, R16, c[0x0][0x1e8], R6 ;  /* 0x00007a0010067a25 */ /* 0x000fe200078e0006 */
[----:B------:R-:W-:Y:S02]  /*0ba0*/  IADD3 R9, R3, R10, RZ ;  /* 0x0000000a03097210 */ /* 0x000fe40007ffe0ff */
[----:B------:R-:W-:Y:S01]  /*0bb0*/  LEA R8, P0, R2, c[0x0][0x160], 0x1 ;  /* 0x0000580002087a11 */ /* 0x000fe200078008ff */
[----:B------:R-:W-:Y:S01]  /*0bc0*/  IMAD.IADD R5, R5, 0x1, R13 ;  /* 0x0000000105057824 */ /* 0x000fe200078e020d */
[----:B------:R-:W-:Y:S01]  /*0bd0*/  LOP3.LUT R16, R14, R12, RZ, 0x3c, !PT ;  /* 0x0000000c0e107212 */ /* 0x000fe200078e3cff */
[----:B------:R-:W-:Y:S01]  /*0be0*/  IMAD.IADD R7, R7, 0x1, R11 ;  /* 0x0000000107077824 */ /* 0x000fe200078e020b */
[----:B------:R-:W-:Y:S01]  /*0bf0*/  LEA.HI.X R9, R2, c[0x0][0x164], R9, 0x1, P0 ;  /* 0x0000590002097a11 */ /* 0x000fe200000f0c09 */
[----:B------:R1:W3:Y:S01]  /*0c00*/  SHFL.IDX PT, R13, R8, RZ, 0x181f ;  /* 0x00181fff080d7589 */ /* 0x0002e200000e0000 */
[----:B------:R-:W-:-:S03]  /*0c10*/  LEA.HI R11, R27, R244, RZ, 0x6 ;  /* 0x000000f41b0b7211 */ /* 0x000fc600078f30ff */
[----:B------:R1:W4:Y:S02]  /*0c20*/  SHFL.IDX PT, R14, R9, RZ, 0x181f ;  /* 0x00181fff090e7589 */ /* 0x00032400000e0000 */
[----:B------:R-:W-:Y:S01]  /*0c30*/  IMAD.SHL.U32 R11, R11, 0x8, RZ ;  /* 0x000000080b0b7824 */ /* 0x000fe200078e00ff */
[----:B--2---:R-:W-:Y:S01]  /*0c40*/  @P1 SHF.R.S32.HI R3, RZ, 0x1f, R15 ;  /* 0x0000001fff031819 */ /* 0x004fe2000001140f */
[----:B------:R-:W-:Y:S02]  /*0c50*/  @!P1 IMAD.MOV.U32 R3, RZ, RZ, R17 ;  /* 0x000000ffff039224 */ /* 0x000fe400078e0011 */
[----:B------:R-:W-:Y:S01]  /*0c60*/  @P1 IMAD.MOV.U32 R2, RZ, RZ, R15 ;  /* 0x000000ffff021224 */ /* 0x000fe200078e000f */
[----:B------:R-:W-:Y:S01]  /*0c70*/  @!P1 MOV R2, R18 ;  /* 0x0000001200029202 */ /* 0x000fe20000000f00 */
[C---:B------:R-:W-:Y:S01]  /*0c80*/  IMAD R10, R3.reuse, c[0x0][0x1f0], RZ ;  /* 0x00007c00030a7a24 */ /* 0x040fe200078e02ff */
[----:B------:R-:W-:Y:S01]  /*0c90*/  LEA R15, R22, R19, 0x7 ;  /* 0x00000013160f7211 */ /* 0x000fe200078e38ff */
[----:B------:R-:W-:Y:S01]  /*0ca0*/  IMAD R0, R3, c[0x0][0x218], RZ ;  /* 0x0000860003007a24 */ /* 0x000fe200078e02ff */
[----:B------:R-:W-:Y:S01]  /*0cb0*/  MOV R18, 0x20 ;  /* 0x0000002000127802 */ /* 0x000fe20000000f00 */
[C---:B------:R-:W-:Y:S01]  /*0cc0*/  IMAD R12, R2.reuse, c[0x0][0x1f4], R10 ;  /* 0x00007d00020c7a24 */ /* 0x040fe200078e020a */
[----:B------:R-:W-:Y:S01]  /*0cd0*/  ISETP.GE.AND P0, PT, R15, UR4, PT ;  /* 0x000000040f007c0c */ /* 0x000fe2000bf06270 */
[----:B------:R-:W-:Y:S01]  /*0ce0*/  IMAD R10, R2, c[0x0][0x21c], R0 ;  /* 0x00008700020a7a24 */ /* 0x000fe200078e0200 */
[----:B------:R-:W-:Y:S01]  /*0cf0*/  LOP3.LUT R0, R16, 0xfffffe00, R11, 0xf8, !PT ;  /* 0xfffffe0010007812 */ /* 0x000fe200078ef80b */
[----:B------:R-:W-:Y:S01]  /*0d00*/  IMAD.WIDE.U32 R94, R2, c[0x0][0x218], R4 ;  /* 0x00008600025e7a25 */ /* 0x000fe200078e0004 */
[----:B------:R-:W-:-:S03]  /*0d10*/  R2P PR, R24, 0x6 ;  /* 0x0000000618007804 */ /* 0x000fc60000000000 */
[----:B------:R-:W-:Y:S01]  /*0d20*/  IMAD.WIDE.U32 R30, R2, c[0x0][0x1f0], R6 ;  /* 0x00007c00021e7a25 */ /* 0x000fe200078e0006 */
[----:B------:R-:W-:Y:S02]  /*0d30*/  IADD3 R29, R95, R10, RZ ;  /* 0x0000000a5f1d7210 */ /* 0x000fe40007ffe0ff */
[----:B------:R-:W-:Y:S01]  /*0d40*/  SEL R4, R18, 0xffffffe0, !P2 ;  /* 0xffffffe012047807 */ /* 0x000fe20005000000 */
[----:B------:R-:W-:Y:S01]  /*0d50*/  IMAD.MOV.U32 R17, RZ, RZ, 0x10 ;  /* 0x00000010ff117424 */ /* 0x000fe200078e00ff */
[----:B------:R-:W-:Y:S01]  /*0d60*/  IADD3 R33, R31, R12, RZ ;  /* 0x0000000c1f217210 */ /* 0x000fe20007ffe0ff */
[----:B------:R1:W-:Y:S03]  /*0d70*/  STL.64 [R1+0x28], R30 ;  /* 0x0000281e01007387 */ /* 0x0003e60000100a00 */
[----:B------:R-:W-:Y:S01]  /*0d80*/  SEL R3, R17, 0xfffffff0, !P1 ;  /* 0xfffffff011037807 */ /* 0x000fe20004800000 */
[----:B------:R1:W-:Y:S04]  /*0d90*/  STL.64 [R1+0x38], R94 ;  /* 0x0000385e01007387 */ /* 0x0003e80000100a00 */
[----:B------:R1:W-:Y:S04]  /*0da0*/  STL [R1+0x34], R29 ;  /* 0x0000341d01007387 */ /* 0x0003e80000100800 */
[----:B------:R1:W-:Y:S01]  /*0db0*/  STL [R1+0x1c], R33 ;  /* 0x00001c2101007387 */ /* 0x0003e20000100800 */
[----:B------:R-:W-:Y:S05]  /*0dc0*/  @P0 BRA `(.L_x_5) ;  /* 0x0000005000000947 */ /* 0x000fea0003800000 */
[----:B---34-:R-:W-:Y:S01]  /*0dd0*/  LEA R6, P0, R20, R13, 0x1 ;  /* 0x0000000d14067211 */ /* 0x018fe200078008ff */
[----:B------:R-:W-:-:S03]  /*0de0*/  IMAD.SHL.U32 R2, R0, 0x2, RZ ;  /* 0x0000000200027824 */ /* 0x000fc600078e00ff */
[----:B------:R-:W-:-:S05]  /*0df0*/  LEA.HI.X R7, R20, R14, R21, 0x1, P0 ;  /* 0x0000000e14077211 */ /* 0x000fca00000f0c15 */
[----:B------:R-:W-:Y:S01]  /*0e00*/  @!PT LDS RZ, [RZ] ;  /* 0x00000000fffff984 */ /* 0x000fe20000000800 */
[----:B------:R2:W-:Y:S04]  /*0e10*/  LDGSTS.E.BYPASS.LTC128B.128 [R2+0x7100], [R6.64], !P3 ;  /* 0x0710000006027fae */ /* 0x0005e8000d901d48 */
.L_x_5:
[----:B---34-:R-:W-:Y:S05]  /*0e20*/  BSYNC B0 ;  /* 0x0000000000007941 */ /* 0x018fea0003800000 */
.L_x_4:
[----:B------:R-:W-:Y:S01]  /*0e30*/  IADD3 R5, R15, 0x10, RZ ;  /* 0x000000100f057810 */ /* 0x000fe20007ffe0ff */
[----:B--2---:R2:W3:Y:S01]  /*0e40*/  SHFL.IDX PT, R2, R9, 0x1, 0x181f ;  /* 0x00381f0009027f89 */ /* 0x0044e200000e0000 */
[----:B------:R-:W-:Y:S02]  /*0e50*/  BSSY B0, `(.L_x_6) ;  /* 0x0000009000007945 */ /* 0x000fe40003800000 */
[----:B------:R-:W-:Y:S01]  /*0e60*/  ISETP.GE.AND P0, PT, R5, UR4, PT ;  /* 0x0000000405007c0c */ /* 0x000fe2000bf06270 */
[----:B------:R2:W4:-:S12]  /*0e70*/  SHFL.IDX PT, R6, R8, 0x1, 0x181f ;  /* 0x00381f0008067f89 */ /* 0x00051800000e0000 */
[----:B------:R-:W-:Y:S05]  /*0e80*/  @P0 BRA `(.L_x_7) ;  /* 0x0000005000000947 */ /* 0x000fea0003800000 */
[----:B----4-:R-:W-:-:S04]  /*0e90*/  LEA R6, P0, R20, R6, 0x1 ;  /* 0x0000000614067211 */ /* 0x010fc800078008ff */
[----:B---3--:R-:W-:Y:S01]  /*0ea0*/  LEA.HI.X R7, R20, R2, R21, 0x1, P0 ;  /* 0x0000000214077211 */ /* 0x008fe200000f0c15 */
[----:B------:R-:W-:-:S05]  /*0eb0*/  IMAD.SHL.U32 R2, R0, 0x2, RZ ;  /* 0x0000000200027824 */ /* 0x000fca00078e00ff */
[----:B------:R-:W-:Y:S01]  /*0ec0*/  @!PT LDS RZ, [RZ] ;  /* 0x00000000fffff984 */ /* 0x000fe20000000800 */
[----:B------:R3:W-:Y:S03]  /*0ed0*/  LDGSTS.E.BYPASS.LTC128B.128 [R2+0x7900], [R6.64], !P3 ;  /* 0x0790000006027fae */ /* 0x0007e6000d901d48 */
.L_x_7:
[----:B------:R-:W-:Y:S05]  /*0ee0*/  BSYNC B0 ;  /* 0x0000000000007941 */ /* 0x000fea0003800000 */
.L_x_6:
[----:B------:R-:W-:Y:S01]  /*0ef0*/  IADD3 R5, R15, 0x20, RZ ;  /* 0x000000200f057810 */ /* 0x000fe20007ffe0ff */
[----:B---3--:R3:W1:Y:S01]  /*0f00*/  SHFL.IDX PT, R2, R9, 0x2, 0x181f ;  /* 0x00581f0009027f89 */ /* 0x00866200000e0000 */
[----:B------:R-:W-:Y:S02]  /*0f10*/  BSSY B0, `(.L_x_8) ;  /* 0x0000009000007945 */ /* 0x000fe40003800000 */
[----:B------:R-:W-:Y:S01]  /*0f20*/  ISETP.GE.AND P0, PT, R5, UR4, PT ;  /* 0x0000000405007c0c */ /* 0x000fe2000bf06270 */
[----:B----4-:R3:W4:-:S12]  /*0f30*/  SHFL.IDX PT, R6, R8, 0x2, 0x181f ;  /* 0x00581f0008067f89 */ /* 0x01071800000e0000 */
[----:B------:R-:W-:Y:S05]  /*0f40*/  @P0 BRA `(.L_x_9) ;  /* 0x0000005000000947 */ /* 0x000fea0003800000 */
[----:B----4-:R-:W-:-:S04]  /*0f50*/  LEA R6, P0, R20, R6, 0x1 ;  /* 0x0000000614067211 */ /* 0x010fc800078008ff */
[----:B-1----:R-:W-:Y:S01]  /*0f60*/  LEA.HI.X R7, R20, R2, R21, 0x1, P0 ;  /* 0x0000000214077211 */ /* 0x002fe200000f0c15 */
[----:B------:R-:W-:-:S05]  /*0f70*/  IMAD.SHL.U32 R2, R0, 0x2, RZ ;  /* 0x0000000200027824 */ /* 0x000fca00078e00ff */
[----:B------:R-:W-:Y:S01]  /*0f80*/  @!PT LDS RZ, [RZ] ;  /* 0x00000000fffff984 */ /* 0x000fe20000000800 */
[----:B------:R1:W-:Y:S03]  /*0f90*/  LDGSTS.E.BYPASS.LTC128B.128 [R2+0x8100], [R6.64], !P3 ;  /* 0x0810000006027fae */ /* 0x0003e6000d901d48 */
.L_x_9:
[----:B------:R-:W-:Y:S05]  /*0fa0*/  BSYNC B0 ;  /* 0x0000000000007941 */ /* 0x000fea0003800000 */
.L_x_8:
[----:B------:R-:W-:Y:S01]  /*0fb0*/  IADD3 R5, R15, 0x30, RZ ;  /* 0x000000300f057810 */ /* 0x000fe20007ffe0ff */
[----:B-1----:R1:W2:Y:S01]  /*0fc0*/  SHFL.IDX PT, R2, R9, 0x3, 0x181f ;  /* 0x00781f0009027f89 */ /* 0x0022a200000e0000 */
[----:B------:R-:W-:Y:S02]  /*0fd0*/  BSSY B0, `(.L_x_10) ;  /* 0x0000009000007945 */ /* 0x000fe40003800000 */
[----:B------:R-:W-:Y:S01]  /*0fe0*/  ISETP.GE.AND P0, PT, R5, UR4, PT ;  /* 0x0000000405007c0c */ /* 0x000fe2000bf06270 */
[----:B----4-:R1:W4:-:S12]  /*0ff0*/  SHFL.IDX PT, R6, R8, 0x3, 0x181f ;  /* 0x00781f0008067f89 */ /* 0x01031800000e0000 */
[----:B------:R-:W-:Y:S05]  /*1000*/  @P0 BRA `(.L_x_11) ;  /* 0x0000005000000947 */ /* 0x000fea0003800000 */
[----:B----4-:R-:W-:-:S04]  /*1010*/  LEA R6, P0, R20, R6, 0x1 ;  /* 0x0000000614067211 */ /* 0x010fc800078008ff */
[----:B--2---:R-:W-:Y:S01]  /*1020*/  LEA.HI.X R7, R20, R2, R21, 0x1, P0 ;  /* 0x0000000214077211 */ /* 0x004fe200000f0c15 */
[----:B------:R-:W-:-:S05]  /*1030*/  IMAD.SHL.U32 R2, R0, 0x2, RZ ;  /* 0x0000000200027824 */ /* 0x000fca00078e00ff */
[----:B------:R-:W-:Y:S01]  /*1040*/  @!PT LDS RZ, [RZ] ;  /* 0x00000000fffff984 */ /* 0x000fe20000000800 */
[----:B------:R2:W-:Y:S03]  /*1050*/  LDGSTS.E.BYPASS.LTC128B.128 [R2+0x8900], [R6.64], !P3 ;  /* 0x0890000006027fae */ /* 0x0005e6000d901d48 */
.L_x_11:
[----:B------:R-:W-:Y:S05]  /*1060*/  BSYNC B0 ;  /* 0x0000000000007941 */ /* 0x000fea0003800000 */
.L_x_10:
[----:B------:R-:W-:Y:S01]  /*1070*/  IADD3 R5, R15, 0x40, RZ ;  /* 0x000000400f057810 */ /* 0x000fe20007ffe0ff */
[----:B--2---:R2:W1:Y:S01]  /*1080*/  SHFL.IDX PT, R2, R9, 0x4, 0x181f ;  /* 0x00981f0009027f89 */ /* 0x00446200000e0000 */
        /* <DEDUP_REMOVED lines=9> */
.L_x_13:
[----:B------:R-:W-:Y:S05]  /*1120*/  BSYNC B0 ;  /* 0x0000000000007941 */ /* 0x000fea0003800000 */
.L_x_12:
        /* <DEDUP_REMOVED lines=11> */
.L_x_15:
[----:B------:R-:W-:Y:S05]  /*11e0*/  BSYNC B0 ;  /* 0x0000000000007941 */ /* 0x000fea0003800000 */
.L_x_14:
        /* <DEDUP_REMOVED lines=11> */
.L_x_17:
[----:B------:R-:W-:Y:S05]  /*12a0*/  BSYNC B0 ;  /* 0x0000000000007941 */ /* 0x000fea0003800000 */
.L_x_16:
[----:B-123--:R-:W1:Y:S01]  /*12b0*/  SHFL.IDX PT, R8, R8, 0x7, 0x181f ;  /* 0x00f81f0008087f89 */ /* 0x00ee6200000e0000 */
[----:B------:R-:W-:Y:S01]  /*12c0*/  IADD3 R5, R15, 0x70, RZ ;  /* 0x000000700f057810 */ /* 0x000fe20007ffe0ff */
[----:B------:R-:W-:Y:S01]  /*12d0*/  IMAD.SHL.U32 R241, R0, 0x2, RZ ;  /* 0x0000000200f17824 */ /* 0x000fe200078e00ff */
[C---:B------:R-:W-:Y:S01]  /*12e0*/  IADD3 R142, R236.reuse, -0x1, RZ ;  /* 0xffffffffec8e7810 */ /* 0x040fe20007ffe0ff */
[----:B------:R-:W2:Y:S01]  /*12f0*/  SHFL.IDX PT, R2, R9, 0x7, 0x181f ;  /* 0x00f81f0009027f89 */ /* 0x000ea200000e0000 */
[----:B------:R-:W-:Y:S01]  /*1300*/  ISETP.GE.AND P1, PT, R5, UR4, PT ;  /* 0x0000000405007c0c */ /* 0x000fe2000bf26270 */
[----:B------:R-:W-:Y:S01]  /*1310*/  IMAD.MOV.U32 R5, RZ, RZ, 0x70 ;  /* 0x00000070ff057424 */ /* 0x000fe200078e00ff */
[----:B------:R-:W-:Y:S01]  /*1320*/  SHF.R.S32.HI R18, RZ, 0x4, R26 ;  /* 0x00000004ff127819 */ /* 0x000fe2000001141a */
[----:B------:R-:W-:Y:S01]  /*1330*/  IMAD.MOV.U32 R250, RZ, RZ, R32 ;  /* 0x000000fffffa7224 */ /* 0x000fe200078e0020 */
[----:B------:R-:W-:Y:S01]  /*1340*/  LEA.HI R242, R27, R244, RZ, 0x5 ;  /* 0x000000f41bf27211 */ /* 0x000fe200078f28ff */
[----:B------:R-:W-:Y:S01]  /*1350*/  IMAD R141, R236, -0x70, R5 ;  /* 0xffffff90ec8d7824 */ /* 0x000fe200078e0205 */
[----:B------:R-:W-:Y:S01]  /*1360*/  ULDC.64 UR4, c[0x0][0x208] ;  /* 0x0000820000047ab9 */ /* 0x000fe20000000a00 */
[C---:B----4-:R-:W-:Y:S01]  /*1370*/  IMAD R6, R5.reuse, c[0x0][0x1e4], RZ ;  /* 0x0000790005067a24 */ /* 0x050fe200078e02ff */
[----:B------:R-:W-:Y:S01]  /*1380*/  USHF.L.U32 UR7, UR4, 0x5, URZ ;  /* 0x0000000504077899 */ /* 0x000fe2000800063f */
[----:B------:R-:W-:Y:S01]  /*1390*/  IMAD.WIDE.U32 R248, R5, c[0x0][0x1e0], RZ ;  /* 0x0000780005f87a25 */ /* 0x000fe200078e00ff */
[----:B------:R-:W-:Y:S01]  /*13a0*/  IADD3 R22, R141, c[0x0][0x1d0], -R19 ;  /* 0x000074008d167a10 */ /* 0x000fe20007ffe813 */
[----:B------:R-:W-:-:S02]  /*13b0*/  UMOV UR6, 0x5 ;  /* 0x0000000500067882 */ /* 0x000fc40000000000 */
[----:B------:R-:W-:Y:S01]  /*13c0*/  IMAD.IADD R243, R249, 0x1, R6 ;  /* 0x00000001f9f37824 */ /* 0x000fe200078e0206 */
[C---:B------:R-:W-:Y:S01]  /*13d0*/  ISETP.GE.AND P6, PT, R22.reuse, 0x21, PT ;  /* 0x000000211600780c */ /* 0x040fe20003fc6270 */
[----:B------:R-:W-:Y:S01]  /*13e0*/  IMAD.MOV.U32 R251, RZ, RZ, R33 ;  /* 0x000000fffffb7224 */ /* 0x000fe200078e0021 */
[----:B------:R-:W-:Y:S01]  /*13f0*/  ISETP.GE.AND P4, PT, R22, 0x1, PT ;  /* 0x000000011600780c */ /* 0x000fe20003f86270 */
[----:B------:R-:W-:Y:S01]  /*1400*/  IMAD.MOV.U32 R250, RZ, RZ, R30 ;  /* 0x000000fffffa7224 */ /* 0x000fe200078e001e */
[----:B------:R-:W-:Y:S01]  /*1410*/  USHF.L.U64.HI UR5, UR4, UR6, UR5 ;  /* 0x0000000604057299 */ /* 0x000fe20008010205 */
[C---:B-1----:R-:W-:Y:S01]  /*1420*/  @!P1 LEA R8, P0, R20.reuse, R8, 0x1 ;  /* 0x0000000814089211 */ /* 0x042fe200078008ff */
[----:B------:R-:W-:Y:S02]  /*1430*/  IMAD R0, R243, R142, RZ ;  /* 0x0000008ef3007224 */ /* 0x000fe400078e02ff */
[----:B------:R-:W-:Y:S01]  /*1440*/  IMAD.MOV.U32 R245, RZ, RZ, c[0x0][0x1e0] ;  /* 0x00007800fff57624 */ /* 0x000fe200078e00ff */
[----:B--2---:R-:W-:Y:S01]  /*1450*/  @!P1 LEA.HI.X R9, R20, R2, R21, 0x1, P0 ;  /* 0x0000000214099211 */ /* 0x004fe200000f0c15 */
[----:B------:R-:W-:Y:S01]  /*1460*/  IMAD.WIDE.U32 R6, R142, R248, R250 ;  /* 0x000000f88e067225 */ /* 0x000fe200078e00fa */
[----:B------:R-:W-:Y:S01]  /*1470*/  ISETP.GE.AND P0, PT, R22, 0x11, PT ;  /* 0x000000111600780c */ /* 0x000fe20003f06270 */
[----:B------:R-:W-:Y:S01]  /*1480*/  STL.64 [R1+0x18], R250 ;  /* 0x000018fa01007387 */ /* 0x000fe20000100a00 */
[----:B------:R-:W-:Y:S01]  /*1490*/  SHF.R.S32.HI R21, RZ, 0x1f, R142 ;  /* 0x0000001fff157819 */ /* 0x000fe2000001148e */
[----:B------:R-:W-:-:S02]  /*14a0*/  IMAD.MOV.U32 R246, RZ, RZ, c[0x0][0x1e4] ;  /* 0x00007900fff67624 */ /* 0x000fc400078e00ff */
[----:B------:R-:W-:Y:S01]  /*14b0*/  @!PT LDS RZ, [RZ] ;  /* 0x00000000fffff984 */ /* 0x000fe20000000800 */
[----:B------:R1:W-:Y:S01]  /*14c0*/  @!P1 LDGSTS.E.BYPASS.LTC128B.128 [R241+0xa900], [R8.64], !P3 ;  /* 0x0a90000008f19fae */ /* 0x0003e2000d901d48 */
[----:B------:R-:W-:Y:S01]  /*14d0*/  ISETP.GE.AND P1, PT, R20, c[0x0][0x1d4], PT ;  /* 0x0000750014007a0c */ /* 0x000fe20003f26270 */
[----:B------:R-:W-:Y:S02]  /*14e0*/  IMAD R0, R21, R248, R0 ;  /* 0x000000f815007224 */ /* 0x000fe400078e0200 */
[----:B------:R-:W0:Y:S01]  /*14f0*/  LDGDEPBAR ;  /* 0x00000000000079af */ /* 0x000e220000000000 */
[----:B------:R-:W-:Y:S02]  /*1500*/  IMAD.SHL.U32 R12, R246, 0x20, RZ ;  /* 0x00000020f60c7824 */ /* 0x000fe400078e00ff */
[----:B------:R-:W-:Y:S01]  /*1510*/  IMAD.IADD R7, R7, 0x1, R0 ;  /* 0x0000000107077824 */ /* 0x000fe200078e0200 */
[----:B------:R-:W-:Y:S01]  /*1520*/  BAR.SYNC.DEFER_BLOCKING 0x0 ;  /* 0x0000000000007b1d */ /* 0x000fe20000010000 */
[----:B------:R-:W-:Y:S01]  /*1530*/  @P0 LEA R2, P2, R245, R6, 0x4 ;  /* 0x00000006f5020211 */ /* 0x000fe200078420ff */
[----:B------:R-:W-:-:S02]  /*1540*/  IMAD.MOV.U32 R92, RZ, RZ, R28 ;  /* 0x000000ffff5c7224 */ /* 0x000fc400078e001c */
[----:B------:R-:W-:Y:S01]  /*1550*/  IMAD.MOV.U32 R93, RZ, RZ, R29 ;  /* 0x000000ffff5d7224 */ /* 0x000fe200078e001d */
[----:B------:R-:W-:Y:S01]  /*1560*/  @P0 LEA R10, P5, R2, c[0x0][0x1c8], 0x1 ;  /* 0x00007200020a0a11 */ /* 0x000fe200078a08ff */
[----:B------:R-:W-:Y:S01]  /*1570*/  IMAD.MOV.U32 R92, RZ, RZ, R94 ;  /* 0x000000ffff5c7224 */ /* 0x000fe200078e005e */
[----:B------:R-:W-:-:S04]  /*1580*/  @P0 LEA.HI.X R5, R245, R7, R246, 0x4, P2 ;  /* 0x00000007f5050211 */ /* 0x000fc800010f24f6 */
[----:B------:R-:W-:Y:S01]  /*1590*/  @P0 LEA.HI.X R11, R2, c[0x0][0x1cc], R5, 0x1, P5 ;  /* 0x00007300020b0a11 */ /* 0x000fe200028f0c05 */
[----:B------:R-:W-:Y:S01]  /*15a0*/  STL.64 [R1+0x30], R92 ;  /* 0x0000305c01007387 */ /* 0x000fe20000100a00 */
[----:B------:R-:W-:Y:S01]  /*15b0*/  ISETP.GE.AND P5, PT, R22, 0x31, PT ;  /* 0x000000311600780c */ /* 0x000fe20003fa6270 */
[----:B-1----:R-:W-:-:S05]  /*15c0*/  IMAD.WIDE.U32 R8, R245, 0x20, RZ ;  /* 0x00000020f5087825 */ /* 0x002fca00078e00ff */
[C---:B------:R-:W-:Y:S02]  /*15d0*/  @P6 IADD3 R0, P2, R6.reuse, R8, RZ ;  /* 0x0000000806006210 */ /* 0x040fe40007f5e0ff */
[C---:B------:R-:W-:Y:S02]  /*15e0*/  @P4 LEA R8, P3, R6.reuse, c[0x0][0x1c8], 0x1 ;  /* 0x0000720006084a11 */ /* 0x040fe400078608ff */
[----:B------:R-:W-:Y:S02]  /*15f0*/  @P6 IADD3.X R2, R7, R9, R12, P2, !PT ;  /* 0x0000000907026210 */ /* 0x000fe400017fe40c */
[----:B------:R-:W-:Y:S02]  /*1600*/  @P4 LEA.HI.X R9, R6, c[0x0][0x1cc], R7, 0x1, P3 ;  /* 0x0000730006094a11 */ /* 0x000fe400018f0c07 */
[----:B------:R-:W-:Y:S02]  /*1610*/  @P6 LEA R16, P2, R0, c[0x0][0x1c8], 0x1 ;  /* 0x0000720000106a11 */ /* 0x000fe400078408ff */
[C---:B------:R-:W-:Y:S01]  /*1620*/  ISETP.GE.AND P3, PT, R22.reuse, 0x51, PT ;  /* 0x000000511600780c */ /* 0x040fe20003f66270 */
[----:B------:R-:W-:Y:S01]  /*1630*/  @!PT LDS RZ, [RZ] ;  /* 0x00000000fffff984 */ /* 0x000fe20000000800 */
[----:B------:R-:W-:Y:S01]  /*1640*/  @!PT LDS RZ, [RZ] ;  /* 0x00000000fffff984 */ /* 0x000fe20000000800 */
[----:B------:R-:W-:Y:S01]  /*1650*/  @!PT LDS RZ, [RZ] ;  /* 0x00000000fffff984 */ /* 0x000fe20000000800 */
[----:B------:R1:W-:Y:S01]  /*1660*/  @P4 LDGSTS.E.BYPASS.LTC128B.128 [R241+0x3900], [R8.64], !P1 ;  /* 0x0390000008f14fae */ /* 0x0003e2000c901d48 */
[----:B------:R-:W-:-:S02]  /*1670*/  ISETP.GE.AND P4, PT, R22, 0x41, PT ;  /* 0x000000411600780c */ /* 0x000fc40003f86270 */
[----:B------:R-:W-:Y:S01]  /*1680*/  @P6 LEA.HI.X R17, R0, c[0x0][0x1cc], R2, 0x1, P2 ;  /* 0x0000730000116a11 */ /* 0x000fe200010f0c02 */
[----:B------:R-:W-:Y:S01]  /*1690*/  @P5 IMAD R0, R246, 0x30, RZ ;  /* 0x00000030f6005824 */ /* 0x000fe200078e02ff */
[----:B------:R2:W-:Y:S01]  /*16a0*/  @P0 LDGSTS.E.BYPASS.LTC128B.128 [R241+0x4100], [R10.64], !P1 ;  /* 0x041000000af10fae */ /* 0x0005e2000c901d48 */
[----:B------:R-:W-:-:S03]  /*16b0*/  ISETP.GE.AND P2, PT, R22, 0x61, PT ;  /* 0x000000611600780c */ /* 0x000fc60003f46270 */
[----:B------:R3:W-:Y:S10]  /*16c0*/  @P6 LDGSTS.E.BYPASS.LTC128B.128 [R241+0x4900], [R16.64], !P1 ;  /* 0x0490000010f16fae */ /* 0x0007f4000c901d48 */
[----:B------:R-:W-:-:S02]  /*16d0*/  @P2 IMAD R5, R246, 0x60, RZ ;  /* 0x00000060f6052824 */ /* 0x000fc400078e02ff */
[----:B-1----:R-:W-:-:S04]  /*16e0*/  @P5 IMAD.WIDE.U32 R8, R245, 0x30, R6 ;  /* 0x00000030f5085825 */ /* 0x002fc800078e0006 */
[----:B------:R-:W-:Y:S01]  /*16f0*/  @P5 IMAD.IADD R0, R9, 0x1, R0 ;  /* 0x0000000109005824 */ /* 0x000fe200078e0200 */
[----:B------:R-:W-:Y:S01]  /*1700*/  @P5 LEA R14, P0, R8, c[0x0][0x1c8], 0x1 ;  /* 0x00007200080e5a11 */ /* 0x000fe200078008ff */
[----:B--2---:R-:W-:-:S03]  /*1710*/  @P3 IMAD R10, R246, 0x50, RZ ;  /* 0x00000050f60a3824 */ /* 0x004fc600078e02ff */
[----:B------:R-:W-:Y:S01]  /*1720*/  @P5 LEA.HI.X R15, R8, c[0x0][0x1cc], R0, 0x1, P0 ;  /* 0x00007300080f5a11 */ /* 0x000fe200000f0c00 */
[C---:B------:R-:W-:Y:S01]  /*1730*/  @P3 IMAD.WIDE.U32 R8, R245.reuse, 0x50, R6 ;  /* 0x00000050f5083825 */ /* 0x040fe200078e0006 */
[----:B------:R-:W-:-:S03]  /*1740*/  @P4 LEA R0, P0, R245, R6, 0x6 ;  /* 0x00000006f5004211 */ /* 0x000fc600078030ff */
[----:B------:R1:W-:Y:S01]  /*1750*/  @P5 LDGSTS.E.BYPASS.LTC128B.128 [R241+0x5100], [R14.64], !P1 ;  /* 0x051000000ef15fae */ /* 0x0003e2000c901d48 */
[C---:B------:R-:W-:Y:S01]  /*1760*/  @P4 LEA.HI.X R2, R245.reuse, R7, R246, 0x6, P0 ;  /* 0x00000007f5024211 */ /* 0x040fe200000f34f6 */
[----:B------:R-:W-:Y:S01]  /*1770*/  @P2 IMAD.WIDE.U32 R6, R245, 0x60, R6 ;  /* 0x00000060f5062825 */ /* 0x000fe200078e0006 */
[----:B------:R-:W-:-:S04]  /*1780*/  @P4 LEA R12, P0, R0, c[0x0][0x1c8], 0x1 ;  /* 0x00007200000c4a11 */ /* 0x000fc800078008ff */
[----:B------:R-:W-:Y:S01]  /*1790*/  @P4 LEA.HI.X R13, R0, c[0x0][0x1cc], R2, 0x1, P0 ;  /* 0x00007300000d4a11 */ /* 0x000fe200000f0c02 */
[----:B------:R-:W-:Y:S01]  /*17a0*/  @P3 IMAD.IADD R0, R9, 0x1, R10 ;  /* 0x0000000109003824 */ /* 0x000fe200078e020a */
[----:B------:R-:W-:Y:S02]  /*17b0*/  @P3 LEA R10, P0, R8, c[0x0][0x1c8], 0x1 ;  /* 0x00007200080a3a11 */ /* 0x000fe400078008ff */
[----:B------:R-:W-:Y:S01]  /*17c0*/  LEA.HI R2, R26, R18, RZ, 0x1 ;  /* 0x000000121a027211 */ /* 0x000fe200078f08ff */
[----:B------:R1:W-:Y:S01]  /*17d0*/  @P4 LDGSTS.E.BYPASS.LTC128B.128 [R241+0x5900], [R12.64], !P1 ;  /* 0x059000000cf14fae */ /* 0x0003e2000c901d48 */
[----:B------:R-:W-:Y:S01]  /*17e0*/  @P3 LEA.HI.X R11, R8, c[0x0][0x1cc], R0, 0x1, P0 ;  /* 0x00007300080b3a11 */ /* 0x000fe200000f0c00 */
[----:B------:R-:W-:Y:S01]  /*17f0*/  @P2 IMAD.IADD R0, R7, 0x1, R5 ;  /* 0x0000000107002824 */ /* 0x000fe200078e0205 */
[----:B------:R-:W-:Y:S02]  /*1800*/  @P2 LEA R8, P0, R6, c[0x0][0x1c8], 0x1 ;  /* 0x0000720006082a11 */ /* 0x000fe400078008ff */
[----:B------:R-:W-:Y:S01]  /*1810*/  LOP3.LUT R2, R2, 0xfffffffe, RZ, 0xc0, !PT ;  /* 0xfffffffe02027812 */ /* 0x000fe200078ec0ff */
[----:B------:R2:W-:Y:S01]  /*1820*/  @P3 LDGSTS.E.BYPASS.LTC128B.128 [R241+0x6100], [R10.64], !P1 ;  /* 0x061000000af13fae */ /* 0x0005e2000c901d48 */
[----:B------:R-:W-:Y:S01]  /*1830*/  @P2 LEA.HI.X R9, R6, c[0x0][0x1cc], R0, 0x1, P0 ;  /* 0x0000730006092a11 */ /* 0x000fe200000f0c00 */
[C---:B------:R-:W-:Y:S01]  /*1840*/  IMAD.SHL.U32 R0, R23.reuse, 0x40, RZ ;  /* 0x0000004017007824 */ /* 0x040fe200078e00ff */
[----:B------:R-:W-:Y:S01]  /*1850*/  LOP3.LUT P0, RZ, R23, 0x2, RZ, 0xc0, !PT ;  /* 0x0000000217ff7812 */ /* 0x000fe2000780c0ff */
[----:B------:R-:W-:Y:S01]  /*1860*/  IMAD.IADD R18, R18, 0x1, -R2 ;  /* 0x0000000112127824 */ /* 0x000fe200078e0a02 */
[----:B------:R-:W-:Y:S01]  /*1870*/  ISETP.GE.AND P3, PT, R20, c[0x0][0x1d4], PT ;  /* 0x0000750014007a0c */ /* 0x000fe20003f66270 */
[----:B------:R4:W-:Y:S01]  /*1880*/  @P2 LDGSTS.E.BYPASS.LTC128B.128 [R241+0x6900], [R8.64], !P1 ;  /* 0x0690000008f12fae */ /* 0x0009e2000c901d48 */
[----:B------:R-:W-:Y:S01]  /*1890*/  IMAD.SHL.U32 R2, R24, 0x40, RZ ;  /* 0x0000004018027824 */ /* 0x000fe200078e00ff */
[----:B------:R-:W-:Y:S01]  /*18a0*/  LOP3.LUT R0, R0, 0x1c0, RZ, 0xc0, !PT ;  /* 0x000001c000007812 */ /* 0x000fe200078ec0ff */
[----:B------:R-:W-:Y:S01]  /*18b0*/  IMAD.SHL.U32 R5, R18, 0x8, RZ ;  /* 0x0000000812057824 */ /* 0x000fe200078e00ff */
[----:B------:R-:W0:Y:S01]  /*18c0*/  LDGDEPBAR ;  /* 0x00000000000079af */ /* 0x000e220000000000 */
[----:B------:R-:W-:-:S02]  /*18d0*/  ISETP.LT.OR P6, PT, R22, 0x1, P3 ;  /* 0x000000011600780c */ /* 0x000fc40001fc1670 */
[----:B------:R-:W-:Y:S02]  /*18e0*/  LOP3.LUT R2, R2, 0x1c0, RZ, 0xc0, !PT ;  /* 0x000001c002027812 */ /* 0x000fe400078ec0ff */
[----:B------:R-:W-:Y:S02]  /*18f0*/  SHF.R.U32.HI R6, RZ, 0x3, R0 ;  /* 0x00000003ff067819 */ /* 0x000fe40000011600 */
[----:B------:R-:W-:Y:S01]  /*1900*/  LOP3.LUT R7, R2, 0x8, R5, 0xf8, !PT ;  /* 0x0000000802077812 */ /* 0x000fe200078ef805 */
[----:B------:R-:W-:Y:S01]  /*1910*/  IMAD.SHL.U32 R5, R25, 0x40, RZ ;  /* 0x0000004019057824 */ /* 0x000fe200078e00ff */
[----:B------:R-:W-:Y:S02]  /*1920*/  SHF.R.U32.HI R2, RZ, 0x3, R2 ;  /* 0x00000003ff027819 */ /* 0x000fe40000011602 */
[----:B------:R-:W-:Y:S02]  /*1930*/  ISETP.LT.OR P5, PT, R22, 0x11, P3 ;  /* 0x000000111600780c */ /* 0x000fe40001fa1670 */
[----:B------:R-:W-:-:S02]  /*1940*/  LOP3.LUT R140, R7, R2, RZ, 0x3c, !PT ;  /* 0x00000002078c7212 */ /* 0x000fc400078e3cff */
[----:B------:R-:W-:Y:S01]  /*1950*/  LOP3.LUT R5, R5, 0xfffffe00, RZ, 0xc0, !PT ;  /* 0xfffffe0005057812 */ /* 0x000fe200078ec0ff */
[----:B----4-:R-:W-:Y:S01]  /*1960*/  IMAD.SHL.U32 R8, R19, 0x8, RZ ;  /* 0x0000000813087824 */ /* 0x010fe200078e00ff */
[----:B------:R-:W-:-:S04]  /*1970*/  DEPBAR.LE SB0, 0x1 ;  /* 0x000080400000791a */ /* 0x000fc80000000000 */
[----:B------:R-:W-:-:S04]  /*1980*/  DEPBAR.LE SB0, 0x0 ;  /* 0x000080000000791a */ /* 0x000fc80000000000 */
[----:B------:R-:W-:Y:S01]  /*1990*/  LOP3.LUT R8, R0, 0x8, R8, 0xf8, !PT ;  /* 0x0000000800087812 */ /* 0x000fe200078ef808 */
[----:B------:R-:W-:-:S03]  /*19a0*/  IMAD.SHL.U32 R0, R242, 0x20, RZ ;  /* 0x00000020f2007824 */ /* 0x000fc600078e00ff */
[----:B------:R-:W-:Y:S02]  /*19b0*/  LOP3.LUT R6, R8, R6, RZ, 0x3c, !PT ;  /* 0x0000000608067212 */ /* 0x000fe400078e3cff */
[----:B------:R-:W-:-:S03]  /*19c0*/  LOP3.LUT R2, R0, 0x7ffffc00, RZ, 0xc0, !PT ;  /* 0x7ffffc0000027812 */ /* 0x000fc600078ec0ff */
[----:B------:R-:W-:Y:S01]  /*19d0*/  IMAD R0, R18, 0x200, R6 ;  /* 0x0000020012007824 */ /* 0x000fe200078e0206 */
[----:B------:R-:W-:Y:S01]  /*19e0*/  IADD3 R2, R140, R5, R2 ;  /* 0x000000058c027210 */ /* 0x000fe20007ffe002 */
[----:B------:R-:W-:-:S04]  /*19f0*/  IMAD.WIDE.U32 R6, R142, c[0x0][0x208], RZ ;  /* 0x000082008e067a25 */ /* 0x000fc800078e00ff */
[----:B------:R-:W-:Y:S01]  /*1a00*/  IMAD.SHL.U32 R143, R0, 0x2, RZ ;  /* 0x00000002008f7824 */ /* 0x000fe200078e00ff */
[----:B------:R-:W-:Y:S01]  /*1a10*/  BAR.SYNC.DEFER_BLOCKING 0x0 ;  /* 0x0000000000007b1d */ /* 0x000fe20000010000 */
[----:B------:R-:W-:-:S03]  /*1a20*/  IMAD.SHL.U32 R230, R2, 0x2, RZ ;  /* 0x0000000202e67824 */ /* 0x000fc600078e00ff */
[----:B------:R-:W-:Y:S01]  /*1a30*/  IADD3 R0, R143, 0x3900, RZ ;  /* 0x000039008f007810 */ /* 0x000fe20007ffe0ff */
[--C-:B------:R-:W-:Y:S01]  /*1a40*/  IMAD R233, R3, 0x2, R230.reuse ;  /* 0x0000000203e97824 */ /* 0x100fe200078e02e6 */
[----:B------:R-:W-:Y:S01]  /*1a50*/  IADD3 R234, R143, 0x3920, RZ ;  /* 0x000039208fea7810 */ /* 0x000fe20007ffe0ff */
[----:B------:R-:W-:Y:S01]  /*1a60*/  IMAD R231, R4, 0x2, R230 ;  /* 0x0000000204e77824 */ /* 0x000fe200078e02e6 */
[----:B------:R-:W-:Y:S01]  /*1a70*/  @P0 IADD3 R234, R0, -0x20, RZ ;  /* 0xffffffe000ea0810 */ /* 0x000fe20007ffe0ff */
[----:B------:R-:W-:Y:S02]  /*1a80*/  IMAD R0, R21, c[0x0][0x208], RZ ;  /* 0x0000820015007a24 */ /* 0x000fe400078e02ff */
[----:B------:R-:W-:Y:S01]  /*1a90*/  IMAD R232, R3, 0x2, R231 ;  /* 0x0000000203e87824 */ /* 0x000fe200078e02e7 */
[----:B------:R-:W-:Y:S01]  /*1aa0*/  IADD3 R240, R234, 0x800, RZ ;  /* 0x00000800eaf07810 */ /* 0x000fe20007ffe0ff */
[----:B------:R-:W-:Y:S01]  /*1ab0*/  IMAD R0, R142, c[0x0][0x20c], R0 ;  /* 0x000083008e007a24 */ /* 0x000fe200078e0200 */
[----:B------:R-:W-:-:S02]  /*1ac0*/  IADD3 R239, R234, 0x1000, RZ ;  /* 0x00001000eaef7810 */ /* 0x000fc40007ffe0ff */
[C---:B------:R-:W-:Y:S01]  /*1ad0*/  IADD3 R238, R234.reuse, 0x1800, RZ ;  /* 0x00001800eaee7810 */ /* 0x040fe20007ffe0ff */
[----:B------:R-:W-:Y:S01]  /*1ae0*/  IMAD.IADD R0, R7, 0x1, R0 ;  /* 0x0000000107007824 */ /* 0x000fe200078e0200 */
[----:B------:R-:W-:-:S03]  /*1af0*/  IADD3 R237, R234, 0x2000, RZ ;  /* 0x00002000eaed7810 */ /* 0x000fc60007ffe0ff */
[----:B------:R-:W-:Y:S01]  /*1b00*/  IMAD R0, R0, 0x70, RZ ;  /* 0x0000007000007824 */ /* 0x000fe200078e02ff */
[----:B--2---:R-:W-:Y:S04]  /*1b10*/  LDSM.16.M88.4 R8, [R230+0x9100] ;  /* 0x00910000e608783b */ /* 0x004fe80000000200 */
[----:B------:R-:W2:Y:S04]  /*1b20*/  LDSM.16.M88.4 R28, [R143+0x3900] ;  /* 0x003900008f1c783b */ /* 0x000ea80000000200 */
[----:B------:R-:W4:Y:S04]  /*1b30*/  LDSM.16.M88.4 R24, [R143+0x4100] ;  /* 0x004100008f18783b */ /* 0x000f280000000200 */
[----:B---3--:R-:W3:Y:S04]  /*1b40*/  LDSM.16.M88.4 R16, [R143+0x4900] ;  /* 0x004900008f10783b */ /* 0x008ee80000000200 */
[----:B------:R-:W5:Y:S04]  /*1b50*/  LDSM.16.M88.4 R32, [R143+0x5100] ;  /* 0x005100008f20783b */ /* 0x000f680000000200 */
[----:B------:R-:W3:Y:S04]  /*1b60*/  LDSM.16.M88.4 R36, [R143+0x5900] ;  /* 0x005900008f24783b */ /* 0x000ee80000000200 */
[----:B------:R-:W5:Y:S04]  /*1b70*/  LDSM.16.M88.4 R44, [R143+0x6100] ;  /* 0x006100008f2c783b */ /* 0x000f680000000200 */
[----:B------:R-:W5:Y:S04]  /*1b80*/  LDSM.16.M88.4 R40, [R143+0x6900] ;  /* 0x006900008f28783b */ /* 0x000f680000000200 */
[----:B-1----:R-:W1:Y:S04]  /*1b90*/  LDSM.16.M88.4 R12, [R230+0x7100] ;  /* 0x00710000e60c783b */ /* 0x002e680000000200 */
[----:B------:R-:W-:Y:S04]  /*1ba0*/  LDSM.16.M88.4 R56, [R234] ;  /* 0x00000000ea38783b */ /* 0x000fe80000000200 */
[----:B------:R-:W-:Y:S01]  /*1bb0*/  LDSM.16.M88.4 R52, [R234+0x800] ;  /* 0x00080000ea34783b */ /* 0x000fe20000000200 */
[C---:B--2---:R-:W-:Y:S03]  /*1bc0*/  HMMA.16816.F32.BF16 R60, R8.reuse, R28, RZ ;  /* 0x0000001c083c723c */ /* 0x044fe600000418ff */
[----:B------:R-:W-:Y:S05]  /*1bd0*/  LDSM.16.M88.4 R48, [R234+0x1000] ;  /* 0x00100000ea30783b */ /* 0x000fea0000000200 */
[C---:B----4-:R-:W-:Y:S08]  /*1be0*/  HMMA.16816.F32.BF16 R64, R8.reuse, R24, RZ ;  /* 0x000000180840723c */ /* 0x050ff000000418ff */
[C---:B---3--:R-:W-:Y:S08]  /*1bf0*/  HMMA.16816.F32.BF16 R68, R8.reuse, R16, RZ ;  /* 0x000000100844723c */ /* 0x048ff000000418ff */
[C---:B-----5:R-:W-:Y:S08]  /*1c00*/  HMMA.16816.F32.BF16 R72, R8.reuse, R32, RZ ;  /* 0x000000200848723c */ /* 0x060ff000000418ff */
[C---:B------:R-:W-:Y:S08]  /*1c10*/  HMMA.16816.F32.BF16 R76, R8.reuse, R36, RZ ;  /* 0x00000024084c723c */ /* 0x040ff000000418ff */
        /* <DEDUP_REMOVED lines=8> */
[----:B------:R-:W-:Y:S07]  /*1ca0*/  HMMA.16816.F32.BF16 R188, R8, R42, RZ ;  /* 0x0000002a08bc723c */ /* 0x000fee00000418ff */
[----:B------:R-:W-:Y:S01]  /*1cb0*/  IMAD.WIDE.U32 R8, R6, 0x70, R92 ;  /* 0x0000007006087825 */ /* 0x000fe200078e005c */
[----:B-1----:R-:W-:Y:S03]  /*1cc0*/  HMMA.16816.F32.BF16 R184, R12, R28, RZ ;  /* 0x0000001c0cb8723c */ /* 0x002fe600000418ff */
[----:B------:R-:W-:Y:S01]  /*1cd0*/  IMAD.IADD R0, R9, 0x1, R0 ;  /* 0x0000000109007824 */ /* 0x000fe200078e0200 */
[----:B------:R-:W-:-:S04]  /*1ce0*/  LEA R6, P2, R8, c[0x0][0x1f8], 0x1 ;  /* 0x00007e0008067a11 */ /* 0x000fc800078408ff */
[C---:B------:R-:W-:Y:S01]  /*1cf0*/  HMMA.16816.F32.BF16 R176, R12.reuse, R30, RZ ;  /* 0x0000001e0cb0723c */ /* 0x040fe200000418ff */
[----:B------:R-:W-:Y:S01]  /*1d00*/  LDSM.16.M88.4 R28, [R234+0x2800] ;  /* 0x00280000ea1c783b */ /* 0x000fe20000000200 */
[----:B------:R-:W-:Y:S02]  /*1d10*/  IADD3 R20, P0, R6, UR7, RZ ;  /* 0x0000000706147c10 */ /* 0x000fe4000ff1e0ff */
[----:B------:R-:W-:Y:S01]  /*1d20*/  LEA.HI.X R7, R8, c[0x0][0x1fc], R0, 0x1, P2 ;  /* 0x00007f0008077a11 */ /* 0x000fe200010f0c00 */
[----:B------:R-:W-:Y:S01]  /*1d30*/  IMAD.MOV.U32 R0, RZ, RZ, 0x40 ;  /* 0x00000040ff007424 */ /* 0x000fe200078e00ff */
[----:B------:R-:W-:Y:S01]  /*1d40*/  LDSM.16.M88.4 R8, [R233+0x7100] ;  /* 0x00710000e908783b */ /* 0x000fe20000000200 */
[----:B------:R-:W-:Y:S01]  /*1d50*/  LOP3.LUT P2, RZ, R23, 0x4, RZ, 0xc0, !PT ;  /* 0x0000000417ff7812 */ /* 0x000fe2000784c0ff */
[----:B------:R-:W-:Y:S01]  /*1d60*/  HMMA.16816.F32.BF16 R144, R12, R16, RZ ;  /* 0x000000100c90723c */ /* 0x000fe200000418ff */
[----:B------:R-:W-:Y:S02]  /*1d70*/  IADD3.X R21, R7, UR5, RZ, P0, !PT ;  /* 0x0000000507157c10 */ /* 0x000fe400087fe4ff */
[----:B------:R-:W-:-:S02]  /*1d80*/  ISETP.LT.OR P0, PT, R22, 0x21, P3 ;  /* 0x000000211600780c */ /* 0x000fc40001f01670 */
[----:B------:R-:W-:-:S03]  /*1d90*/  SEL R0, R0, 0xffffffc0, !P2 ;  /* 0xffffffc000007807 */ /* 0x000fc60005000000 */
[----:B------:R-:W-:Y:S01]  /*1da0*/  HMMA.16816.F32.BF16 R168, R12, R18, RZ ;  /* 0x000000120ca8723c */ /* 0x000fe200000418ff */
[----:B------:R-:W1:Y:S01]  /*1db0*/  LDSM.16.M88.4 R16, [R233+0x9100] ;  /* 0x00910000e910783b */ /* 0x000e620000000200 */
[----:B------:R-:W-:Y:S02]  /*1dc0*/  IMAD.IADD R229, R143, 0x1, R0 ;  /* 0x000000018fe57824 */ /* 0x000fe400078e0200 */
[----:B------:R-:W-:Y:S01]  /*1dd0*/  IMAD.IADD R228, R0, 0x1, R234 ;  /* 0x0000000100e47824 */ /* 0x000fe200078e02ea */
[----:B------:R-:W-:-:S03]  /*1de0*/  LOP3.LUT R0, R140, R5, RZ, 0xfc, !PT ;  /* 0x000000058c007212 */ /* 0x000fc600078efcff */
[C---:B------:R-:W-:Y:S08]  /*1df0*/  HMMA.16816.F32.BF16 R136, R12.reuse, R32, RZ ;  /* 0x000000200c88723c */ /* 0x040ff000000418ff */
[C---:B------:R-:W-:Y:S01]  /*1e00*/  HMMA.16816.F32.BF16 R164, R12.reuse, R34, RZ ;  /* 0x000000220ca4723c */ /* 0x040fe200000418ff */
[----:B------:R-:W2:Y:S07]  /*1e10*/  LDSM.16.M88.4 R32, [R234+0x2000] ;  /* 0x00200000ea20783b */ /* 0x000eae0000000200 */
[C---:B------:R-:W-:Y:S08]  /*1e20*/  HMMA.16816.F32.BF16 R152, R12.reuse, R24, RZ ;  /* 0x000000180c98723c */ /* 0x040ff000000418ff */
[C---:B------:R-:W-:Y:S01]  /*1e30*/  HMMA.16816.F32.BF16 R172, R12.reuse, R26, RZ ;  /* 0x0000001a0cac723c */ /* 0x040fe200000418ff */
[----:B------:R-:W-:Y:S07]  /*1e40*/  LDSM.16.M88.4 R24, [R234+0x3000] ;  /* 0x00300000ea18783b */ /* 0x000fee0000000200 */
[C---:B------:R-:W-:Y:S08]  /*1e50*/  HMMA.16816.F32.BF16 R132, R12.reuse, R36, RZ ;  /* 0x000000240c84723c */ /* 0x040ff000000418ff */
[----:B------:R-:W-:Y:S01]  /*1e60*/  HMMA.16816.F32.BF16 R156, R12, R38, RZ ;  /* 0x000000260c9c723c */ /* 0x000fe200000418ff */
[----:B------:R-:W3:Y:S04]  /*1e70*/  LDSM.16.M88.4 R36, [R234+0x1800] ;  /* 0x00180000ea24783b */ /* 0x000ee80000000200 */
[----:B------:R-:W-:Y:S01]  /*1e80*/  @!PT LDS RZ, [RZ] ;  /* 0x00000000fffff984 */ /* 0x000fe20000000800 */
[----:B------:R-:W-:Y:S01]  /*1e90*/  @!PT LDS RZ, [RZ] ;  /* 0x00000000fffff984 */ /* 0x000fe20000000800 */
[----:B------:R-:W-:Y:S01]  /*1ea0*/  @!PT LDS RZ, [RZ] ;  /* 0x00000000fffff984 */ /* 0x000fe20000000800 */
[----:B------:R4:W-:Y:S01]  /*1eb0*/  LDGSTS.E.BYPASS.LTC128B.128 [R241+0x100], [R6.64], !P6 ;  /* 0x0010000006f17fae */ /* 0x0009e2000f101d48 */
[----:B------:R-:W-:-:S02]  /*1ec0*/  ISETP.LT.OR P6, PT, R22, 0x31, P3 ;  /* 0x000000311600780c */ /* 0x000fc40001fc1670 */
[----:B------:R-:W-:Y:S01]  /*1ed0*/  HMMA.16816.F32.BF16 R124, R12, R44, RZ ;  /* 0x0000002c0c7c723c */ /* 0x000fe200000418ff */
[----:B------:R5:W-:Y:S01]  /*1ee0*/  LDGSTS.E.BYPASS.LTC128B.128 [R241+0x900], [R20.64], !P5 ;  /* 0x0090000014f17fae */ /* 0x000be2000e901d48 */
[----:B------:R-:W-:-:S06]  /*1ef0*/  ISETP.LT.OR P5, PT, R22, 0x41, P3 ;  /* 0x000000411600780c */ /* 0x000fcc0001fa1670 */
[C---:B------:R-:W-:Y:S08]  /*1f00*/  HMMA.16816.F32.BF16 R148, R12.reuse, R46, RZ ;  /* 0x0000002e0c94723c */ /* 0x040ff000000418ff */
[C---:B------:R-:W-:Y:S08]  /*1f10*/  HMMA.16816.F32.BF16 R120, R12.reuse, R40, RZ ;  /* 0x000000280c78723c */ /* 0x040ff000000418ff */
[----:B------:R-:W-:Y:S07]  /*1f20*/  HMMA.16816.F32.BF16 R128, R12, R42, RZ ;  /* 0x0000002a0c80723c */ /* 0x000fee00000418ff */
[----:B------:R-:W-:Y:S01]  /*1f30*/  IADD3 R12, P4, R20, UR7, RZ ;  /* 0x00000007140c7c10 */ /* 0x000fe2000ff9e0ff */
[----:B-1----:R-:W-:Y:S03]  /*1f40*/  HMMA.16816.F32.BF16 R44, R16, R28, R80 ;  /* 0x0000001c102c723c */ /* 0x002fe60000041850 */
[----:B------:R-:W-:-:S02]  /*1f50*/  IADD3.X R13, R21, UR5, RZ, P4, !PT ;  /* 0x00000005150d7c10 */ /* 0x000fc4000a7fe4ff */
[----:B------:R-:W-:-:S03]  /*1f60*/  IADD3 R14, P4, R12, UR7, RZ ;  /* 0x000000070c0e7c10 */ /* 0x000fc6000ff9e0ff */
[----:B------:R1:W-:Y:S01]  /*1f70*/  LDGSTS.E.BYPASS.LTC128B.128 [R241+0x1100], [R12.64], !P0 ;  /* 0x011000000cf17fae */ /* 0x0003e2000c101d48 */
[----:B------:R-:W-:Y:S01]  /*1f80*/  IADD3.X R15, R13, UR5, RZ, P4, !PT ;  /* 0x000000050d0f7c10 */ /* 0x000fe2000a7fe4ff */
[----:B--2---:R-:W-:Y:S01]  /*1f90*/  HMMA.16816.F32.BF16 R40, R16, R32, R76 ;  /* 0x000000201028723c */ /* 0x004fe2000004184c */
[----:B----4-:R-:W-:-:S03]  /*1fa0*/  IADD3 R6, P4, R14, UR7, RZ ;  /* 0x000000070e067c10 */ /* 0x010fc6000ff9e0ff */
[----:B------:R2:W-:Y:S01]  /*1fb0*/  LDGSTS.E.BYPASS.LTC128B.128 [R241+0x1900], [R14.64], !P6 ;  /* 0x019000000ef17fae */ /* 0x0005e2000f101d48 */
[----:B------:R-:W-:Y:S02]  /*1fc0*/  IADD3.X R7, R15, UR5, RZ, P4, !PT ;  /* 0x000000050f077c10 */ /* 0x000fe4000a7fe4ff */
[C---:B------:R-:W-:Y:S01]  /*1fd0*/  ISETP.LT.OR P4, PT, R22.reuse, 0x51, P3 ;  /* 0x000000511600780c */ /* 0x040fe20001f81670 */
[C---:B------:R-:W-:Y:S01]  /*1fe0*/  HMMA.16816.F32.BF16 R104, R16.reuse, R56, R60 ;  /* 0x000000381068723c */ /* 0x040fe2000004183c */
[----:B------:R-:W-:Y:S01]  /*1ff0*/  ISETP.LT.OR P3, PT, R22, 0x61, P3 ;  /* 0x000000611600780c */ /* 0x000fe20001f61670 */
[----:B------:R4:W-:Y:S06]  /*2000*/  LDGSTS.E.BYPASS.LTC128B.128 [R241+0x2100], [R6.64], !P5 ;  /* 0x0210000006f17fae */ /* 0x0009ec000e901d48 */
[C---:B---3--:R-:W-:Y:S08]  /*2010*/  HMMA.16816.F32.BF16 R92, R16.reuse, R36, R72 ;  /* 0x00000024105c723c */ /* 0x048ff00000041848 */
[----:B------:R-:W-:Y:S01]  /*2020*/  HMMA.16816.F32.BF16 R180, R16, R58, R84 ;  /* 0x0000003a10b4723c */ /* 0x000fe20000041854 */
[----:B-1----:R-:W-:-:S04]  /*2030*/  IADD3 R12, P0, R6, UR7, RZ ;  /* 0x00000007060c7c10 */ /* 0x002fc8000ff1e0ff */
[----:B------:R-:W-:Y:S02]  /*2040*/  IADD3.X R13, R7, UR5, RZ, P0, !PT ;  /* 0x00000005070d7c10 */ /* 0x000fe400087fe4ff */
[----:B--2---:R-:W-:Y:S01]  /*2050*/  IADD3 R14, P0, R12, UR7, RZ ;  /* 0x000000070c0e7c10 */ /* 0x004fe2000ff1e0ff */
[----:B------:R-:W-:Y:S02]  /*2060*/  HMMA.16816.F32.BF16 R220, R16, R54, R108 ;  /* 0x0000003610dc723c */ /* 0x000fe4000004186c */
[----:B------:R1:W-:Y:S01]  /*2070*/  LDGSTS.E.BYPASS.LTC128B.128 [R241+0x2900], [R12.64], !P4 ;  /* 0x029000000cf17fae */ /* 0x0003e2000e101d48 */
[----:B------:R-:W-:-:S05]  /*2080*/  IADD3.X R15, R13, UR5, RZ, P0, !PT ;  /* 0x000000050d0f7c10 */ /* 0x000fca00087fe4ff */
[----:B------:R1:W-:Y:S01]  /*2090*/  LDGSTS.E.BYPASS.LTC128B.128 [R241+0x3100], [R14.64], !P3 ;  /* 0x031000000ef17fae */ /* 0x0003e2000d901d48 */
[C---:B------:R-:W-:Y:S03]  /*20a0*/  HMMA.16816.F32.BF16 R216, R16.reuse, R50, R112 ;  /* 0x0000003210d8723c */ /* 0x040fe60000041870 */
[----:B-----5:R-:W-:Y:S04]  /*20b0*/  LDSM.16.M88.4 R20, [R231+0x9100] ;  /* 0x00910000e714783b */ /* 0x020fe80000000200 */
[----:B------:R-:W2:Y:S01]  /*20c0*/  LDSM.16.M88.4 R80, [R229+0x5900] ;  /* 0x00590000e550783b */ /* 0x000ea20000000200 */
[C---:B------:R-:W-:Y:S03]  /*20d0*/  HMMA.16816.F32.BF16 R100, R16.reuse, R52, R64 ;  /* 0x000000341064723c */ /* 0x040fe60000041840 */
[----:B------:R-:W3:Y:S04]  /*20e0*/  LDSM.16.M88.4 R76, [R229+0x6100] ;  /* 0x00610000e54c783b */ /* 0x000ee80000000200 */
[----:B------:R-:W5:Y:S01]  /*20f0*/  LDSM.16.M88.4 R60, [R229+0x4100] ;  /* 0x00410000e53c783b */ /* 0x000f620000000200 */
[C---:B------:R-:W-:Y:S03]  /*2100*/  HMMA.16816.F32.BF16 R96, R16.reuse, R48, R68 ;  /* 0x000000301060723c */ /* 0x040fe60000041844 */
[----:B------:R-:W2:Y:S04]  /*2110*/  LDSM.16.M88.4 R84, [R229+0x5100] ;  /* 0x00510000e554783b */ /* 0x000ea80000000200 */
[----:B------:R-:W2:Y:S01]  /*2120*/  LDSM.16.M88.4 R72, [R229+0x6900] ;  /* 0x00690000e548783b */ /* 0x000ea20000000200 */
[C---:B------:R-:W-:Y:S03]  /*2130*/  HMMA.16816.F32.BF16 R88, R16.reuse, R24, R88 ;  /* 0x000000181058723c */ /* 0x040fe60000041858 */
[----:B------:R-:W2:Y:S04]  /*2140*/  LDSM.16.M88.4 R64, [R229+0x3900] ;  /* 0x00390000e540783b */ /* 0x000ea80000000200 */
[----:B------:R-:W-:Y:S01]  /*2150*/  LDSM.16.M88.4 R68, [R229+0x4900] ;  /* 0x00490000e544783b */ /* 0x000fe20000000200 */
[C---:B------:R-:W-:Y:S03]  /*2160*/  HMMA.16816.F32.BF16 R112, R16.reuse, R38, R116 ;  /* 0x000000261070723c */ /* 0x040fe60000041874 */
[----:B-1----:R-:W-:Y:S04]  /*2170*/  LDSM.16.M88.4 R12, [R232+0x7100] ;  /* 0x00710000e80c783b */ /* 0x002fe80000000200 */
[----:B------:R-:W0:Y:S01]  /*2180*/  LDGDEPBAR ;  /* 0x00000000000079af */ /* 0x000e220000000000 */
[C---:B------:R-:W-:Y:S08]  /*2190*/  HMMA.16816.F32.BF16 R108, R16.reuse, R34, R160 ;  /* 0x00000022106c723c */ /* 0x040ff000000418a0 */
[C---:B------:R-:W-:Y:S08]  /*21a0*/  HMMA.16816.F32.BF16 R200, R16.reuse, R30, R192 ;  /* 0x0000001e10c8723c */ /* 0x040ff000000418c0 */
[----:B------:R-:W-:Y:S01]  /*21b0*/  HMMA.16816.F32.BF16 R188, R16, R26, R188 ;  /* 0x0000001a10bc723c */ /* 0x000fe200000418bc */
[----:B------:R-:W1:Y:S07]  /*21c0*/  LDSM.16.M88.4 R16, [R231+0x7100] ;  /* 0x00710000e710783b */ /* 0x000e6e0000000200 */
[C---:B------:R-:W-:Y:S08]  /*21d0*/  HMMA.16816.F32.BF16 R184, R8.reuse, R56, R184 ;  /* 0x0000003808b8723c */ /* 0x040ff000000418b8 */
[C---:B------:R-:W-:Y:S08]  /*21e0*/  HMMA.16816.F32.BF16 R192, R8.reuse, R52, R152 ;  /* 0x0000003408c0723c */ /* 0x040ff00000041898 */
[C---:B------:R-:W-:Y:S08]  /*21f0*/  HMMA.16816.F32.BF16 R56, R8.reuse, R58, R176 ;  /* 0x0000003a0838723c */ /* 0x040ff000000418b0 */
[C---:B------:R-:W-:Y:S08]  /*2200*/  HMMA.16816.F32.BF16 R52, R8.reuse, R54, R172 ;  /* 0x000000360834723c */ /* 0x040ff000000418ac */
[C---:B------:R-:W-:Y:S08]  /*2210*/  HMMA.16816.F32.BF16 R204, R8.reuse, R36, R136 ;  /* 0x0000002408cc723c */ /* 0x040ff00000041888 */
[C---:B------:R-:W-:Y:S08]  /*2220*/  HMMA.16816.F32.BF16 R208, R8.reuse, R32, R132 ;  /* 0x0000002008d0723c */ /* 0x040ff00000041884 */
[C---:B------:R-:W-:Y:S08]  /*2230*/  HMMA.16816.F32.BF16 R132, R8.reuse, R50, R168 ;  /* 0x000000320884723c */ /* 0x040ff000000418a8 */
[C---:B------:R-:W-:Y:S01]  /*2240*/  HMMA.16816.F32.BF16 R136, R8.reuse, R38, R164 ;  /* 0x000000260888723c */ /* 0x040fe200000418a4 */
[----:B------:R-:W-:Y:S07]  /*2250*/  LDSM.16.M88.4 R36, [R228+0x1800] ;  /* 0x00180000e424783b */ /* 0x000fee0000000200 */
[C---:B------:R-:W-:Y:S01]  /*2260*/  HMMA.16816.F32.BF16 R196, R8.reuse, R48, R144 ;  /* 0x0000003008c4723c */ /* 0x040fe20000041890 */
[----:B------:R-:W-:Y:S07]  /*2270*/  LDSM.16.M88.4 R48, [R228] ;  /* 0x00000000e430783b */ /* 0x000fee0000000200 */
[C---:B------:R-:W-:Y:S08]  /*2280*/  HMMA.16816.F32.BF16 R212, R8.reuse, R28, R124 ;  /* 0x0000001c08d4723c */ /* 0x040ff0000004187c */
[C---:B------:R-:W-:Y:S01]  /*2290*/  HMMA.16816.F32.BF16 R172, R8.reuse, R30, R148 ;  /* 0x0000001e08ac723c */ /* 0x040fe20000041894 */
[----:B------:R-:W-:Y:S07]  /*22a0*/  LDSM.16.M88.4 R28, [R228+0x2800] ;  /* 0x00280000e41c783b */ /* 0x000fee0000000200 */
[C---:B------:R-:W-:Y:S08]  /*22b0*/  HMMA.16816.F32.BF16 R224, R8.reuse, R24, R120 ;  /* 0x0000001808e0723c */ /* 0x040ff00000041878 */
[C---:B------:R-:W-:Y:S01]  /*22c0*/  HMMA.16816.F32.BF16 R168, R8.reuse, R34, R156 ;  /* 0x0000002208a8723c */ /* 0x040fe2000004189c */
[----:B------:R-:W-:Y:S07]  /*22d0*/  LDSM.16.M88.4 R32, [R228+0x2000] ;  /* 0x00200000e420783b */ /* 0x000fee0000000200 */
[----:B------:R-:W-:Y:S01]  /*22e0*/  HMMA.16816.F32.BF16 R164, R8, R26, R128 ;  /* 0x0000001a08a4723c */ /* 0x000fe20000041880 */
[----:B------:R-:W-:Y:S04]  /*22f0*/  LDSM.16.M88.4 R8, [R232+0x9100] ;  /* 0x00910000e808783b */ /* 0x000fe80000000200 */
[----:B------:R-:W-:Y:S03]  /*2300*/  LDSM.16.M88.4 R24, [R228+0x3000] ;  /* 0x00300000e418783b */ /* 0x000fe60000000200 */
[C---:B--2---:R-:W-:Y:S01]  /*2310*/  HMMA.16816.F32.BF16 R144, R20.reuse, R80, R40 ;  /* 0x000000501490723c */ /* 0x044fe20000041828 */
[----:B------:R-:W2:Y:S07]  /*2320*/  LDSM.16.M88.4 R40, [R228+0x1000] ;  /* 0x00100000e428783b */ /* 0x000eae0000000200 */
[----:B---3--:R-:W-:Y:S01]  /*2330*/  HMMA.16816.F32.BF16 R128, R20, R76, R44 ;  /* 0x0000004c1480723c */ /* 0x008fe2000004182c */
[----:B------:R-:W3:Y:S01]  /*2340*/  LDSM.16.M88.4 R44, [R228+0x800] ;  /* 0x00080000e42c783b */ /* 0x000ee20000000200 */
[----:B------:R-:W-:-:S06]  /*2350*/  DEPBAR.LE SB0, 0x0 ;  /* 0x000080000000791a */ /* 0x000fcc0000000000 */
[C---:B-----5:R-:W-:Y:S08]  /*2360*/  HMMA.16816.F32.BF16 R156, R20.reuse, R60, R100 ;  /* 0x0000003c149c723c */ /* 0x060ff00000041864 */
[C---:B------:R-:W-:Y:S08]  /*2370*/  HMMA.16816.F32.BF16 R148, R20.reuse, R84, R92 ;  /* 0x000000541494723c */ /* 0x040ff0000004185c */
[C---:B------:R-:W-:Y:S08]  /*2380*/  HMMA.16816.F32.BF16 R100, R20.reuse, R72, R88 ;  /* 0x000000481464723c */ /* 0x040ff00000041858 */
[C---:B------:R-:W-:Y:S08]  /*2390*/  HMMA.16816.F32.BF16 R160, R20.reuse, R64, R104 ;  /* 0x0000004014a0723c */ /* 0x040ff00000041868 */
[----:B------:R-:W-:Y:S08]  /*23a0*/  HMMA.16816.F32.BF16 R124, R20, R66, R180 ;  /* 0x00000042147c723c */ /* 0x000ff000000418b4 */
[C---:B-1----:R-:W-:Y:S08]  /*23b0*/  HMMA.16816.F32.BF16 R92, R16.reuse, R64, R184 ;  /* 0x00000040105c723c */ /* 0x042ff000000418b8 */
[----:B------:R-:W-:Y:S08]  /*23c0*/  HMMA.16816.F32.BF16 R88, R16, R66, R56 ;  /* 0x000000421058723c */ /* 0x000ff00000041838 */
[C---:B------:R-:W-:Y:S08]  /*23d0*/  HMMA.16816.F32.BF16 R152, R20.reuse, R68, R96 ;  /* 0x000000441498723c */ /* 0x040ff00000041860 */
[----:B------:R-:W-:Y:S08]  /*23e0*/  HMMA.16816.F32.BF16 R120, R20, R62, R220 ;  /* 0x0000003e1478723c */ /* 0x000ff000000418dc */
[C---:B------:R-:W-:Y:S08]  /*23f0*/  HMMA.16816.F32.BF16 R64, R16.reuse, R60, R192 ;  /* 0x0000003c1040723c */ /* 0x040ff000000418c0 */
[----:B------:R-:W-:Y:S08]  /*2400*/  HMMA.16816.F32.BF16 R56, R16, R62, R52 ;  /* 0x0000003e1038723c */ /* 0x000ff00000041834 */
[C---:B------:R-:W-:Y:S08]  /*2410*/  HMMA.16816.F32.BF16 R116, R20.reuse, R70, R216 ;  /* 0x000000461474723c */ /* 0x040ff000000418d8 */
[C---:B------:R-:W-:Y:S08]  /*2420*/  HMMA.16816.F32.BF16 R112, R20.reuse, R86, R112 ;  /* 0x000000561470723c */ /* 0x040ff00000041870 */
[C---:B------:R-:W-:Y:S08]  /*2430*/  HMMA.16816.F32.BF16 R108, R20.reuse, R82, R108 ;  /* 0x00000052146c723c */ /* 0x040ff0000004186c */
[C---:B------:R-:W-:Y:S07]  /*2440*/  HMMA.16816.F32.BF16 R104, R20.reuse, R78, R200 ;  /* 0x0000004e1468723c */ /* 0x040fee00000418c8 */
[----:B------:R-:W-:Y:S01]  /*2450*/  IMAD.MOV.U32 R202, RZ, RZ, R235 ;  /* 0x000000ffffca7224 */ /* 0x000fe200078e00eb */
[----:B------:R-:W-:Y:S01]  /*2460*/  HMMA.16816.F32.BF16 R96, R20, R74, R188 ;  /* 0x0000004a1460723c */ /* 0x000fe200000418bc */
[----:B------:R-:W-:Y:S01]  /*2470*/  IMAD.MOV.U32 R203, RZ, RZ, R236 ;  /* 0x000000ffffcb7224 */ /* 0x000fe200078e00ec */
[----:B------:R-:W-:-:S02]  /*2480*/  IADD3 R236, R234, 0x2800, RZ ;  /* 0x00002800eaec7810 */ /* 0x000fc40007ffe0ff */
[----:B------:R-:W-:Y:S02]  /*2490*/  ISETP.GT.AND P0, PT, R142, R202, PT ;  /* 0x000000ca8e00720c */ /* 0x000fe40003f04270 */
[----:B------:R-:W-:Y:S02]  /*24a0*/  IADD3 R235, R234, 0x3000, RZ ;  /* 0x00003000eaeb7810 */ /* 0x000fe40007ffe0ff */
[C---:B------:R-:W-:Y:S08]  /*24b0*/  HMMA.16816.F32.BF16 R60, R16.reuse, R84, R204 ;  /* 0x00000054103c723c */ /* 0x040ff000000418cc */
        /* <DEDUP_REMOVED lines=8> */
[----:B------:R-:W-:Y:S08]  /*2540*/  HMMA.16816.F32.BF16 R72, R16, R74, R164 ;  /* 0x0000004a1048723c */ /* 0x000ff000000418a4 */
[C---:B--2---:R-:W-:Y:S08]  /*2550*/  HMMA.16816.F32.BF16 R152, R8.reuse, R40, R152 ;  /* 0x000000280898723c */ /* 0x044ff00000041898 */
[C---:B------:R-:W-:Y:S08]  /*2560*/  HMMA.16816.F32.BF16 R116, R8.reuse, R42, R116 ;  /* 0x0000002a0874723c */ /* 0x040ff00000041874 */
[----:B------:R-:W-:Y:S08]  /*2570*/  HMMA.16816.F32.BF16 R164, R8, R36, R148 ;  /* 0x0000002408a4723c */ /* 0x000ff00000041894 */
[C---:B------:R-:W-:Y:S08]  /*2580*/  HMMA.16816.F32.BF16 R52, R12.reuse, R40, R52 ;  /* 0x000000280c34723c */ /* 0x040ff00000041834 */
[----:B------:R-:W-:Y:S08]  /*2590*/  HMMA.16816.F32.BF16 R20, R12, R42, R20 ;  /* 0x0000002a0c14723c */ /* 0x000ff00000041814 */
[C---:B---3--:R-:W-:Y:S08]  /*25a0*/  HMMA.16816.F32.BF16 R156, R8.reuse, R44, R156 ;  /* 0x0000002c089c723c */ /* 0x048ff0000004189c */
[C---:B------:R-:W-:Y:S08]  /*25b0*/  HMMA.16816.F32.BF16 R120, R8.reuse, R46, R120 ;  /* 0x0000002e0878723c */ /* 0x040ff00000041878 */
[C---:B------:R-:W-:Y:S08]  /*25c0*/  HMMA.16816.F32.BF16 R148, R8.reuse, R38, R112 ;  /* 0x000000260894723c */ /* 0x040ff00000041870 */
[C---:B------:R-:W-:Y:S08]  /*25d0*/  HMMA.16816.F32.BF16 R144, R8.reuse, R32, R144 ;  /* 0x000000200890723c */ /* 0x040ff00000041890 */
[----:B------:R-:W-:Y:S08]  /*25e0*/  HMMA.16816.F32.BF16 R108, R8, R34, R108 ;  /* 0x00000022086c723c */ /* 0x000ff0000004186c */
[C---:B------:R-:W-:Y:S08]  /*25f0*/  HMMA.16816.F32.BF16 R64, R12.reuse, R44, R64 ;  /* 0x0000002c0c40723c */ /* 0x040ff00000041840 */
[C---:B------:R-:W-:Y:S08]  /*2600*/  HMMA.16816.F32.BF16 R56, R12.reuse, R46, R56 ;  /* 0x0000002e0c38723c */ /* 0x040ff00000041838 */
[C---:B------:R-:W-:Y:S08]  /*2610*/  HMMA.16816.F32.BF16 R16, R12.reuse, R36, R60 ;  /* 0x000000240c10723c */ /* 0x040ff0000004183c */
[----:B------:R-:W-:Y:S08]  /*2620*/  HMMA.16816.F32.BF16 R40, R12, R32, R68 ;  /* 0x000000200c28723c */ /* 0x000ff00000041844 */
[C---:B------:R-:W-:Y:S08]  /*2630*/  HMMA.16816.F32.BF16 R160, R8.reuse, R48, R160 ;  /* 0x0000003008a0723c */ /* 0x040ff000000418a0 */
[C---:B------:R-:W-:Y:S08]  /*2640*/  HMMA.16816.F32.BF16 R124, R8.reuse, R50, R124 ;  /* 0x00000032087c723c */ /* 0x040ff0000004187c */
        /* <DEDUP_REMOVED lines=9> */
[C---:B------:R-:W-:Y:S08]  /*26e0*/  HMMA.16816.F32.BF16 R68, R12.reuse, R30, R136 ;  /* 0x0000001e0c44723c */ /* 0x040ff00000041888 */
[C---:B------:R-:W-:Y:S08]  /*26f0*/  HMMA.16816.F32.BF16 R76, R12.reuse, R24, R76 ;  /* 0x000000180c4c723c */ /* 0x040ff0000004184c */
[----:B------:R-:W-:Y:S01]  /*2700*/  HMMA.16816.F32.BF16 R72, R12, R26, R72 ;  /* 0x0000001a0c48723c */ /* 0x000fe20000041848 */
[----:B------:R-:W-:Y:S06]  /*2710*/  BAR.SYNC.DEFER_BLOCKING 0x0 ;  /* 0x0000000000007b1d */ /* 0x000fec0000010000 */
[----:B------:R-:W-:Y:S05]  /*2720*/  @!P0 BRA `(.L_x_18) ;  /* 0x0000020000008947 */ /* 0x000fea0003800000 */
[----:B----4-:R-:W-:Y:S01]  /*2730*/  IADD3 R2, R203, -0x2, RZ ;  /* 0xfffffffecb027810 */ /* 0x010fe20007ffe0ff */
[----:B------:R-:W-:-:S03]  /*2740*/  IMAD.SHL.U32 R24, R245, 0x20, RZ ;  /* 0x00000020f5187824 */ /* 0x000fc600078e00ff */
[----:B------:R-:W-:Y:S01]  /*2750*/  SHF.R.S32.HI R6, RZ, 0x1f, R2 ;  /* 0x0000001fff067819 */ /* 0x000fe20000011402 */
[----:B------:R-:W-:Y:S02]  /*2760*/  IMAD R5, R243, R2, RZ ;  /* 0x00000002f3057224 */ /* 0x000fe400078e02ff */
[----:B------:R-:W-:-:S04]  /*2770*/  IMAD.WIDE.U32 R8, R2, R248, R250 ;  /* 0x000000f802087225 */ /* 0x000fc800078e00fa */
[----:B------:R-:W-:Y:S01]  /*2780*/  IMAD R2, R6, R248, R5 ;  /* 0x000000f806027224 */ /* 0x000fe200078e0205 */
[----:B------:R-:W-:Y:S02]  /*2790*/  LEA R6, P0, R8, c[0x0][0x1c8], 0x1 ;  /* 0x0000720008067a11 */ /* 0x000fe400078008ff */
[----:B------:R-:W-:Y:S01]  /*27a0*/  SHF.L.U64.HI R5, R245, 0x5, R246 ;  /* 0x00000005f5057819 */ /* 0x000fe200000102f6 */
[----:B------:R-:W-:Y:S01]  /*27b0*/  IMAD.IADD R2, R9, 0x1, R2 ;  /* 0x0000000109027824 */ /* 0x000fe200078e0202 */
[----:B------:R-:W-:-:S04]  /*27c0*/  IADD3 R14, P2, R24, R6, RZ ;  /* 0x00000006180e7210 */ /* 0x000fc80007f5e0ff */
[----:B------:R-:W-:Y:S02]  /*27d0*/  LEA.HI.X R7, R8, c[0x0][0x1cc], R2, 0x1, P0 ;  /* 0x0000730008077a11 */ /* 0x000fe400000f0c02 */
[----:B------:R-:W-:-:S03]  /*27e0*/  IADD3 R12, P0, R14, R24, RZ ;  /* 0x000000180e0c7210 */ /* 0x000fc60007f1e0ff */
[----:B------:R-:W-:Y:S01]  /*27f0*/  IMAD.X R15, R5, 0x1, R7, P2 ;  /* 0x00000001050f7824 */ /* 0x000fe200010e0607 */
[-C--:B------:R-:W-:Y:S01]  /*2800*/  IADD3 R10, P2, R12, R24.reuse, RZ ;  /* 0x000000180c0a7210 */ /* 0x080fe20007f5e0ff */
[----:B------:R-:W-:Y:S01]  /*2810*/  @!PT LDS RZ, [RZ] ;  /* 0x00000000fffff984 */ /* 0x000fe20000000800 */
[----:B------:R-:W-:Y:S01]  /*2820*/  @!PT LDS RZ, [RZ] ;  /* 0x00000000fffff984 */ /* 0x000fe20000000800 */
[----:B------:R-:W-:Y:S01]  /*2830*/  @!PT LDS RZ, [RZ] ;  /* 0x00000000fffff984 */ /* 0x000fe20000000800 */
[----:B------:R1:W-:Y:S02]  /*2840*/  LDGSTS.E.BYPASS.LTC128B.128 [R241+0x3900], [R6.64], !P1 ;  /* 0x0390000006f17fae */ /* 0x0003e4000c901d48 */
[--C-:B------:R-:W-:Y:S01]  /*2850*/  IMAD.X R13, R15, 0x1, R5.reuse, P0 ;  /* 0x000000010f0d7824 */ /* 0x100fe200000e0605 */
[----:B------:R-:W-:Y:S01]  /*2860*/  IADD3 R8, P0, R10, R24, RZ ;  /* 0x000000180a087210 */ /* 0x000fe20007f1e0ff */
[----:B------:R2:W-:Y:S02]  /*2870*/  LDGSTS.E.BYPASS.LTC128B.128 [R241+0x4100], [R14.64], !P1 ;  /* 0x041000000ef17fae */ /* 0x0005e4000c901d48 */
[--C-:B------:R-:W-:Y:S02]  /*2880*/  IMAD.X R11, R13, 0x1, R5.reuse, P2 ;  /* 0x000000010d0b7824 */ /* 0x100fe400010e0605 */
[----:B------:R3:W-:Y:S02]  /*2890*/  LDGSTS.E.BYPASS.LTC128B.128 [R241+0x4900], [R12.64], !P1 ;  /* 0x049000000cf17fae */ /* 0x0007e4000c901d48 */
[----:B------:R-:W-:-:S02]  /*28a0*/  IMAD.X R9, R11, 0x1, R5, P0 ;  /* 0x000000010b097824 */ /* 0x000fc400000e0605 */
[----:B------:R3:W-:Y:S04]  /*28b0*/  LDGSTS.E.BYPASS.LTC128B.128 [R241+0x5100], [R10.64], !P1 ;  /* 0x051000000af17fae */ /* 0x0007e8000c901d48 */
[----:B------:R3:W-:Y:S01]  /*28c0*/  LDGSTS.E.BYPASS.LTC128B.128 [R241+0x5900], [R8.64], !P1 ;  /* 0x0590000008f17fae */ /* 0x0007e2000c901d48 */
[----:B-1----:R-:W-:-:S04]  /*28d0*/  IADD3 R6, P2, R8, R24, RZ ;  /* 0x0000001808067210 */ /* 0x002fc80007f5e0ff */
[----:B--2---:R-:W-:Y:S01]  /*28e0*/  IADD3 R14, P0, R6, R24, RZ ;  /* 0x00000018060e7210 */ /* 0x004fe20007f1e0ff */
[----:B------:R-:W-:-:S04]  /*28f0*/  IMAD.X R7, R9, 0x1, R5, P2 ;  /* 0x0000000109077824 */ /* 0x000fc800010e0605 */
[----:B------:R-:W-:Y:S01]  /*2900*/  IMAD.X R15, R7, 0x1, R5, P0 ;  /* 0x00000001070f7824 */ /* 0x000fe200000e0605 */
[----:B------:R3:W-:Y:S04]  /*2910*/  LDGSTS.E.BYPASS.LTC128B.128 [R241+0x6100], [R6.64], !P1 ;  /* 0x0610000006f17fae */ /* 0x0007e8000c901d48 */
[----:B------:R3:W-:Y:S03]  /*2920*/  LDGSTS.E.BYPASS.LTC128B.128 [R241+0x6900], [R14.64], !P1 ;  /* 0x069000000ef17fae */ /* 0x0007e6000c901d48 */
.L_x_18:
[----:B----4-:R-:W-:Y:S01]  /*2930*/  LOP3.LUT R2, R242, 0xffffffe0, RZ, 0xc0, !PT ;  /* 0xffffffe0f2027812 */ /* 0x010fe200078ec0ff */
[----:B------:R-:W-:Y:S01]  /*2940*/  STL [R1+0x44], R228 ;  /* 0x000044e401007387 */ /* 0x000fe20000100800 */
[----:B---3--:R-:W-:Y:S01]  /*2950*/  IADD3 R6, R141, c[0x0][0x1d0], RZ ;  /* 0x000074008d067a10 */ /* 0x008fe20007ffe0ff */
[----:B------:R-:W-:Y:S02]  /*2960*/  IMAD.SHL.U32 R224, R0, 0x2, RZ ;  /* 0x0000000200e07824 */ /* 0x000fe400078e00ff */
[----:B------:R-:W-:Y:S01]  /*2970*/  IMAD.IADD R2, R244, 0x1, -R2 ;  /* 0x00000001f4027824 */ /* 0x000fe200078e0a02 */
[----:B------:R-:W-:Y:S01]  /*2980*/  STL [R1+0x40], R143 ;  /* 0x0000408f01007387 */ /* 0x000fe20000100800 */
[----:B------:R-:W-:-:S02]  /*2990*/  IMAD R225, R4, 0x2, R224 ;  /* 0x0000000204e17824 */ /* 0x000fc400078e02e0 */
[C---:B------:R-:W-:Y:S01]  /*29a0*/  IMAD R227, R3.reuse, 0x2, R224 ;  /* 0x0000000203e37824 */ /* 0x040fe200078e02e0 */
[----:B------:R-:W-:Y:S01]  /*29b0*/  SHF.R.S32.HI R5, RZ, 0x1f, R2 ;  /* 0x0000001fff057819 */ /* 0x000fe20000011402 */
[----:B------:R-:W0:Y:S01]  /*29c0*/  LDGDEPBAR ;  /* 0x00000000000079af */ /* 0x000e220000000000 */
[----:B------:R-:W-:Y:S02]  /*29d0*/  LEA R226, R3, R225, 0x1 ;  /* 0x000000e103e27211 */ /* 0x000fe400078e08ff */
[----:B------:R-:W-:-:S04]  /*29e0*/  LEA.HI R5, R5, R2, RZ, 0x2 ;  /* 0x0000000205057211 */ /* 0x000fc800078f10ff */
[----:B------:R-:W-:-:S05]  /*29f0*/  LOP3.LUT R5, R5, 0x7ffffffc, RZ, 0xc0, !PT ;  /* 0x7ffffffc05057812 */ /* 0x000fca00078ec0ff */
[----:B------:R-:W-:-:S04]  /*2a00*/  IMAD.IADD R2, R2, 0x1, -R5 ;  /* 0x0000000102027824 */ /* 0x000fc800078e0a05 */
[----:B------:R-:W-:-:S05]  /*2a10*/  IMAD R2, R2, -0x2, R6 ;  /* 0xfffffffe02027824 */ /* 0x000fca00078e0206 */
[C---:B------:R-:W-:Y:S02]  /*2a20*/  ISETP.GT.AND P2, PT, R2.reuse, RZ, PT ;  /* 0x000000ff0200720c */ /* 0x040fe40003f44270 */
[C---:B------:R-:W-:Y:S02]  /*2a30*/  ISETP.GT.AND P0, PT, R2.reuse, 0x1, PT ;  /* 0x000000010200780c */ /* 0x040fe40003f04270 */
[----:B------:R-:W-:Y:S02]  /*2a40*/  ISETP.GT.AND P4, PT, R2, 0x8, PT ;  /* 0x000000080200780c */ /* 0x000fe40003f84270 */
[----:B------:R-:W-:Y:S02]  /*2a50*/  FSEL R10, R92, -INF , P2 ;  /* 0xff8000005c0a7808 */ /* 0x000fe40001000000 */
[----:B------:R-:W-:Y:S02]  /*2a60*/  FSEL R11, R93, -INF , P0 ;  /* 0xff8000005d0b7808 */ /* 0x000fe40000000000 */
[----:B------:R-:W-:-:S02]  /*2a70*/  ISETP.GT.AND P3, PT, R2, 0x9, PT ;  /* 0x000000090200780c */ /* 0x000fc40003f64270 */
[----:B------:R-:W-:Y:S02]  /*2a80*/  FSEL R12, R88, -INF , P4 ;  /* 0xff800000580c7808 */ /* 0x000fe40002000000 */
[----:B------:R-:W-:Y:S02]  /*2a90*/  FMNMX.FTZ R5, R10, R11, !PT ;  /* 0x0000000b0a057209 */ /* 0x000fe40007810000 */
[----:B------:R-:W-:Y:S02]  /*2aa0*/  FSEL R27, R162, -INF , P2 ;  /* 0xff800000a21b7808 */ /* 0x000fe40001000000 */
        /* <DEDUP_REMOVED lines=32> */
[----:B------:R-:W-:-:S02]  /*2cb0*/  FSEL R84, R121, -INF , P3 ;  /* 0xff80000079547808 */ /* 0x000fc40001800000 */
[----:B------:R-:W-:Y:S02]  /*2cc0*/  ISETP.GT.AND P0, PT, R2, 0x21, PT ;  /* 0x000000210200780c */ /* 0x000fe40003f04270 */
[----:B------:R-:W-:Y:S02]  /*2cd0*/  FSEL R121, R52, -INF , P2 ;  /* 0xff80000034797808 */ /* 0x000fe40001000000 */
[----:B------:R-:W-:Y:S02]  /*2ce0*/  FMNMX.FTZ R5, R49, R5, !PT ;  /* 0x0000000531057209 */ /* 0x000fe40007810000 */
        /* <DEDUP_REMOVED lines=11> */
[----:B------:R-:W-:Y:S02]  /*2da0*/  FSEL R116, R20, -INF , P3 ;  /* 0xff80000014747808 */ /* 0x000fe40001800000 */
[----:B------:R-:W-:Y:S02]  /*2db0*/  FMNMX.FTZ R5, R120, R5, !PT ;  /* 0x0000000578057209 */ /* 0x000fe40007810000 */
[----:B------:R-:W-:Y:S02]  /*2dc0*/  FSEL R113, R155, -INF , P0 ;  /* 0xff8000009b717808 */ /* 0x000fe40000000000 */
[----:B------:R-:W-:-:S02]  /*2dd0*/  FSEL R106, R153, -INF , P0 ;  /* 0xff800000996a7808 */ /* 0x000fc40000000000 */
[----:B------:R-:W-:Y:S02]  /*2de0*/  FSEL R125, R55, -INF , P0 ;  /* 0xff800000377d7808 */ /* 0x000fe40000000000 */
[----:B------:R-:W-:Y:S02]  /*2df0*/  FSEL R107, R117, -INF , P2 ;  /* 0xff800000756b7808 */ /* 0x000fe40001000000 */
[----:B------:R-:W-:Y:S02]  /*2e00*/  ISETP.GT.AND P0, PT, R2, 0x30, PT ;  /* 0x000000300200780c */ /* 0x000fe40003f04270 */
[----:B------:R-:W-:Y:S02]  /*2e10*/  FSEL R117, R21, -INF , P2 ;  /* 0xff80000015757808 */ /* 0x000fe40001000000 */
[----:B------:R-:W-:Y:S02]  /*2e20*/  FMNMX.FTZ R5, R116, R5, !PT ;  /* 0x0000000574057209 */ /* 0x000fe40007810000 */
        /* <DEDUP_REMOVED lines=8> */
[----:B------:R-:W-:Y:S01]  /*2eb0*/  ISETP.GT.AND P3, PT, R2, 0x38, PT ;  /* 0x000000380200780c */ /* 0x000fe20003f64270 */
[----:B------:R-:W-:Y:S01]  /*2ec0*/  LDSM.16.MT88.4 R20, [R224+0x900] ;  /* 0x00090000e014783b */ /* 0x000fe20000004200 */
[----:B------:R-:W-:Y:S02]  /*2ed0*/  FSEL R119, R17, -INF , P2 ;  /* 0xff80000011777808 */ /* 0x000fe40001000000 */
[----:B------:R-:W-:Y:S02]  /*2ee0*/  FMNMX.FTZ R5, R118, R5, !PT ;  /* 0x0000000576057209 */ /* 0x000fe40007810000 */
[----:B------:R-:W-:Y:S02]  /*2ef0*/  FSEL R135, R166, -INF , P0 ;  /* 0xff800000a6877808 */ /* 0x000fe40000000000 */
[----:B------:R-:W-:Y:S01]  /*2f00*/  FSEL R127, R164, -INF , P0 ;  /* 0xff800000a47f7808 */ /* 0x000fe20000000000 */
[----:B------:R-:W-:Y:S01]  /*2f10*/  IMAD.MOV.U32 R164, RZ, RZ, R202 ;  /* 0x000000ffffa47224 */ /* 0x000fe200078e00ca */
[----:B------:R-:W-:-:S02]  /*2f20*/  FSEL R156, R18, -INF , P0 ;  /* 0xff800000129c7808 */ /* 0x000fc40000000000 */
[----:B------:R-:W-:Y:S02]  /*2f30*/  ISETP.GT.AND P0, PT, R2, 0x39, PT ;  /* 0x000000390200780c */ /* 0x000fe40003f04270 */
[----:B------:R-:W-:Y:S02]  /*2f40*/  FSEL R142, R36, -INF , P3 ;  /* 0xff800000248e7808 */ /* 0x000fe40001800000 */
[----:B------:R-:W-:Y:S02]  /*2f50*/  FMNMX.FTZ R5, R119, R5, !PT ;  /* 0x0000000577057209 */ /* 0x000fe40007810000 */
[----:B------:R-:W-:Y:S02]  /*2f60*/  FSEL R140, R167, -INF , P2 ;  /* 0xff800000a78c7808 */ /* 0x000fe40001000000 */
[----:B------:R-:W-:Y:S02]  /*2f70*/  FSEL R133, R165, -INF , P2 ;  /* 0xff800000a5857808 */ /* 0x000fe40001000000 */
[----:B------:R-:W-:-:S02]  /*2f80*/  FSEL R158, R19, -INF , P2 ;  /* 0xff800000139e7808 */ /* 0x000fc40001000000 */
[----:B------:R-:W-:Y:S01]  /*2f90*/  ISETP.GT.AND P2, PT, R2, 0x40, PT ;  /* 0x000000400200780c */ /* 0x000fe20003f44270 */
[----:B------:R-:W-:Y:S01]  /*2fa0*/  LDSM.16.MT88.4 R16, [R224+0x100] ;  /* 0x00010000e010783b */ /* 0x000fe20000004200 */
        /* <DEDUP_REMOVED lines=13> */
[----:B------:R-:W-:Y:S02]  /*3080*/  FSEL R134, R150, -INF , P3 ;  /* 0xff80000096867808 */ /* 0x000fe40001800000 */
[----:B------:R-:W-:Y:S02]  /*3090*/  FSEL R151, R38, -INF , P3 ;  /* 0xff80000026977808 */ /* 0x000fe40001800000 */
[C---:B------:R-:W-:Y:S01]  /*30a0*/  ISETP.GT.AND P0, PT, R2.reuse, 0x49, PT ;  /* 0x000000490200780c */ /* 0x040fe20003f04270 */
[----:B------:R-:W-:Y:S01]  /*30b0*/  LDSM.16.MT88.4 R36, [R226+0x100] ;  /* 0x00010000e224783b */ /* 0x000fe20000004200 */
[----:B------:R-:W-:-:S02]  /*30c0*/  ISETP.GT.AND P3, PT, R2, 0x48, PT ;  /* 0x000000480200780c */ /* 0x000fc40003f64270 */
[----:B------:R-:W-:Y:S02]  /*30d0*/  FMNMX.FTZ R5, R148, R5, !PT ;  /* 0x0000000594057209 */ /* 0x000fe40007810000 */
[----:B------:R-:W-:Y:S02]  /*30e0*/  FSEL R162, R109, -INF , P0 ;  /* 0xff8000006da27808 */ /* 0x000fe40000000000 */
[----:B------:R-:W-:Y:S02]  /*30f0*/  FSEL R109, R32, -INF , P3 ;  /* 0xff800000206d7808 */ /* 0x000fe40001800000 */
[----:B------:R-:W-:Y:S02]  /*3100*/  FMNMX.FTZ R5, R149, R5, !PT ;  /* 0x0000000595057209 */ /* 0x000fe40007810000 */
[----:B------:R-:W-:Y:S02]  /*3110*/  FSEL R163, R146, -INF , P2 ;  /* 0xff80000092a37808 */ /* 0x000fe40001000000 */
[----:B------:R-:W-:-:S02]  /*3120*/  FSEL R159, R144, -INF , P2 ;  /* 0xff800000909f7808 */ /* 0x000fc40001000000 */
[----:B------:R-:W-:Y:S02]  /*3130*/  FSEL R185, R42, -INF , P2 ;  /* 0xff8000002ab97808 */ /* 0x000fe40001000000 */
[----:B------:R-:W-:Y:S02]  /*3140*/  ISETP.GT.AND P2, PT, R2, 0x50, PT ;  /* 0x000000500200780c */ /* 0x000fe40003f44270 */
[----:B------:R-:W-:Y:S02]  /*3150*/  FSEL R150, R33, -INF , P0 ;  /* 0xff80000021967808 */ /* 0x000fe40000000000 */
[----:B------:R-:W-:Y:S02]  /*3160*/  FMNMX.FTZ R5, R109, R5, !PT ;  /* 0x000000056d057209 */ /* 0x000fe40007810000 */
[----:B------:R-:W-:Y:S02]  /*3170*/  FSEL R176, R111, -INF , P0 ;  /* 0xff8000006fb07808 */ /* 0x000fe40000000000 */
[----:B------:R-:W-:-:S02]  /*3180*/  FSEL R186, R35, -INF , P0 ;  /* 0xff80000023ba7808 */ /* 0x000fc40000000000 */
[----:B------:R-:W-:Y:S02]  /*3190*/  ISETP.GT.AND P0, PT, R2, 0x51, PT ;  /* 0x000000510200780c */ /* 0x000fe40003f04270 */
[----:B------:R-:W-:Y:S02]  /*31a0*/  FSEL R246, R44, -INF , P2 ;  /* 0xff8000002cf67808 */ /* 0x000fe40001000000 */
[----:B------:R-:W-:Y:S02]  /*31b0*/  FMNMX.FTZ R5, R150, R5, !PT ;  /* 0x0000000596057209 */ /* 0x000fe40007810000 */
[----:B------:R-:W-:Y:S02]  /*31c0*/  FSEL R100, R58, -INF , P4 ;  /* 0xff8000003a647808 */ /* 0x000fe40002000000 */
[----:B------:R-:W-:Y:S02]  /*31d0*/  ISETP.GT.AND P4, PT, R2, 0x58, PT ;  /* 0x000000580200780c */ /* 0x000fe40003f84270 */
[----:B------:R-:W-:-:S02]  /*31e0*/  FSEL R245, R45, -INF , P0 ;  /* 0xff8000002df57808 */ /* 0x000fc40000000000 */
[----:B------:R-:W-:Y:S02]  /*31f0*/  FMNMX.FTZ R5, R246, R5, !PT ;  /* 0x00000005f6057209 */ /* 0x000fe40007810000 */
[----:B------:R-:W-:Y:S02]  /*3200*/  ISETP.GT.AND P6, PT, R2, 0x59, PT ;  /* 0x000000590200780c */ /* 0x000fe40003fc4270 */
[----:B------:R-:W-:Y:S02]  /*3210*/  FSEL R152, R68, -INF , P4 ;  /* 0xff80000044987808 */ /* 0x000fe40002000000 */
[----:B------:R-:W-:Y:S02]  /*3220*/  FMNMX.FTZ R5, R245, R5, !PT ;  /* 0x00000005f5057209 */ /* 0x000fe40007810000 */
[----:B------:R-:W-:Y:S02]  /*3230*/  ISETP.GT.AND P5, PT, R2, 0x60, PT ;  /* 0x000000600200780c */ /* 0x000fe40003fa4270 */
[----:B------:R-:W-:-:S02]  /*3240*/  FSEL R153, R69, -INF , P6 ;  /* 0xff80000045997808 */ /* 0x000fc40003000000 */
[----:B------:R-:W-:Y:S02]  /*3250*/  FMNMX.FTZ R5, R152, R5, !PT ;  /* 0x0000000598057209 */ /* 0x000fe40007810000 */
[----:B------:R-:W-:Y:S02]  /*3260*/  ISETP.GT.AND P4, PT, R2, 0x61, PT ;  /* 0x000000610200780c */ /* 0x000fe40003f84270 */
[----:B------:R-:W-:Y:S02]  /*3270*/  FSEL R181, R76, -INF , P5 ;  /* 0xff8000004cb57808 */ /* 0x000fe40002800000 */
[----:B------:R-:W-:Y:S02]  /*3280*/  FMNMX.FTZ R5, R153, R5, !PT ;  /* 0x0000000599057209 */ /* 0x000fe40007810000 */
[----:B------:R-:W-:Y:S02]  /*3290*/  FSEL R177, R110, -INF , P3 ;  /* 0xff8000006eb17808 */ /* 0x000fe40001800000 */
[----:B------:R-:W-:-:S02]  /*32a0*/  FSEL R160, R108, -INF , P3 ;  /* 0xff8000006ca07808 */ /* 0x000fc40001800000 */
[----:B------:R-:W-:Y:S02]  /*32b0*/  FSEL R179, R34, -INF , P3 ;  /* 0xff80000022b37808 */ /* 0x000fe40001800000 */
[----:B------:R-:W-:Y:S01]  /*32c0*/  ISETP.GT.AND P3, PT, R2, 0x68, PT ;  /* 0x000000680200780c */ /* 0x000fe20003f64270 */
[----:B------:R-:W-:Y:S01]  /*32d0*/  LDSM.16.MT88.4 R32, [R225+0x100] ;  /* 0x00010000e120783b */ /* 0x000fe20000004200 */
        /* <DEDUP_REMOVED lines=9> */
[----:B------:R-:W-:-:S02]  /*3370*/  FMNMX.FTZ R5, R154, R5, !PT ;  /* 0x000000059a057209 */ /* 0x000fc40007810000 */
[----:B------:R-:W-:Y:S02]  /*3380*/  FSEL R213, R131, -INF , P0 ;  /* 0xff80000083d57808 */ /* 0x000fe40000000000 */
[----:B------:R-:W-:Y:S02]  /*3390*/  FMNMX.FTZ R5, R111, R5, !PT ;  /* 0x000000056f057209 */ /* 0x000fe40007810000 */
[----:B------:R-:W-:Y:S02]  /*33a0*/  FSEL R205, R129, -INF , P0 ;  /* 0xff80000081cd7808 */ /* 0x000fe40000000000 */
[----:B------:R-:W-:Y:S01]  /*33b0*/  FSEL R197, R47, -INF , P0 ;  /* 0xff8000002fc57808 */ /* 0x000fe20000000000 */
[----:B------:R-:W1:Y:S01]  /*33c0*/  SHFL.BFLY PT, R6, R5, 0x2, 0x1f ;  /* 0x0c401f0005067f89 */ /* 0x000e6200000e0000 */
[----:B------:R-:W-:Y:S02]  /*33d0*/  FMNMX.FTZ R8, R50, R51, !PT ;  /* 0x0000003332087209 */ /* 0x000fe40007810000 */
[----:B------:R-:W-:-:S02]  /*33e0*/  FSEL R129, R169, -INF , P6 ;  /* 0xff800000a9817808 */ /* 0x000fc40003000000 */
[----:B------:R-:W-:Y:S02]  /*33f0*/  FMNMX.FTZ R8, R60, R8, !PT ;  /* 0x000000083c087209 */ /* 0x000fe40007810000 */
[----:B------:R-:W-:Y:S02]  /*3400*/  FSEL R216, R172, -INF , P5 ;  /* 0xff800000acd87808 */ /* 0x000fe40002800000 */
[----:B------:R-:W-:Y:S02]  /*3410*/  FSEL R218, R173, -INF , P4 ;  /* 0xff800000adda7808 */ /* 0x000fe40002000000 */
[----:B------:R-:W-:Y:S02]  /*3420*/  FSEL R220, R96, -INF , P3 ;  /* 0xff80000060dc7808 */ /* 0x000fe40001800000 */
[----:B------:R-:W-:Y:S02]  /*3430*/  FSEL R221, R97, -INF , P2 ;  /* 0xff80000061dd7808 */ /* 0x000fe40001000000 */
[----:B------:R-:W-:-:S02]  /*3440*/  FSEL R130, R171, -INF , P6 ;  /* 0xff800000ab827808 */ /* 0x000fc40003000000 */
[----:B------:R-:W-:Y:S02]  /*3450*/  FSEL R174, R174, -INF , P5 ;  /* 0xff800000aeae7808 */ /* 0x000fe40002800000 */
[----:B------:R-:W-:Y:S02]  /*3460*/  FSEL R175, R175, -INF , P4 ;  /* 0xff800000afaf7808 */ /* 0x000fe40002000000 */
[----:B------:R-:W-:Y:S02]  /*3470*/  FSEL R249, R98, -INF , P3 ;  /* 0xff80000062f97808 */ /* 0x000fe40001800000 */
[----:B------:R-:W-:Y:S02]  /*3480*/  FSEL R190, R99, -INF , P2 ;  /* 0xff80000063be7808 */ /* 0x000fe40001000000 */
[----:B-1----:R-:W-:Y:S02]  /*3490*/  FMNMX.FTZ R5, R5, R6, !PT ;  /* 0x0000000605057209 */ /* 0x002fe40007810000 */
[----:B------:R-:W-:-:S02]  /*34a0*/  FSEL R173, R71, -INF , P6 ;  /* 0xff80000047ad7808 */ /* 0x000fc40003000000 */
[----:B------:R-:W-:Y:S01]  /*34b0*/  FSEL R252, R78, -INF , P5 ;  /* 0xff8000004efc7808 */ /* 0x000fe20002800000 */
[----:B------:R-:W1:Y:S01]  /*34c0*/  SHFL.BFLY PT, R6, R5, 0x1, 0x1f ;  /* 0x0c201f0005067f89 */ /* 0x000e6200000e0000 */
[----:B------:R-:W-:Y:S02]  /*34d0*/  FSEL R251, R79, -INF , P4 ;  /* 0xff8000004ffb7808 */ /* 0x000fe40002000000 */
[----:B------:R-:W-:Y:S02]  /*34e0*/  FSEL R223, R74, -INF , P3 ;  /* 0xff8000004adf7808 */ /* 0x000fe40001800000 */
[----:B------:R-:W-:Y:S02]  /*34f0*/  FSEL R222, R75, -INF , P2 ;  /* 0xff8000004bde7808 */ /* 0x000fe40001000000 */
[----:B------:R-:W-:Y:S02]  /*3500*/  MOV R167, R203 ;  /* 0x000000cb00a77202 */ /* 0x000fe40000000f00 */
[----:B-1----:R-:W-:-:S02]  /*3510*/  FMNMX.FTZ R138, R5, R6, !PT ;  /* 0x00000006058a7209 */ /* 0x002fc40007810000 */
[----:B------:R-:W-:Y:S02]  /*3520*/  FMNMX.FTZ R5, R15, R24, !PT ;  /* 0x000000180f057209 */ /* 0x000fe40007810000 */
[----:B------:R-:W-:Y:S01]  /*3530*/  FMNMX.FTZ R6, R27, R28, !PT ;  /* 0x0000001c1b067209 */ /* 0x000fe20007810000 */
[----:B------:R-:W-:Y:S01]  /*3540*/  FMUL.FTZ R7, R138, c[0x0][0x2d0] ;  /* 0x0000b4008a077a20 */ /* 0x000fe20000410000 */
[----:B------:R-:W-:Y:S02]  /*3550*/  FMNMX.FTZ R5, R25, R5, !PT ;  /* 0x0000000519057209 */ /* 0x000fe40007810000 */
[----:B------:R-:W-:Y:S02]  /*3560*/  FMNMX.FTZ R6, R29, R6, !PT ;  /* 0x000000061d067209 */ /* 0x000fe40007810000 */
[----:B------:R-:W-:Y:S02]  /*3570*/  FMNMX.FTZ R5, R26, R5, !PT ;  /* 0x000000051a057209 */ /* 0x000fe40007810000 */
[----:B------:R-:W-:-:S02]  /*3580*/  FMNMX.FTZ R6, R48, R6, !PT ;  /* 0x0000000630067209 */ /* 0x000fc40007810000 */
[----:B------:R-:W-:Y:S02]  /*3590*/  FMNMX.FTZ R5, R80, R5, !PT ;  /* 0x0000000550057209 */ /* 0x000fe40007810000 */
[----:B------:R-:W-:Y:S02]  /*35a0*/  FMNMX.FTZ R6, R88, R6, !PT ;  /* 0x0000000658067209 */ /* 0x000fe40007810000 */
        /* <DEDUP_REMOVED lines=19> */
[----:B------:R-:W-:Y:S02]  /*36e0*/  FSETP.NEU.FTZ.AND P0, PT, R138, -INF , PT ;  /* 0xff8000008a00780b */ /* 0x000fe40003f1d000 */
[----:B------:R-:W-:Y:S02]  /*36f0*/  FMNMX.FTZ R5, R132, R5, !PT ;  /* 0x0000000584057209 */ /* 0x000fe40007810000 */
[----:B------:R-:W-:-:S02]  /*3700*/  FMNMX.FTZ R6, R134, R6, !PT ;  /* 0x0000000686067209 */ /* 0x000fc40007810000 */
[----:B------:R-:W-:Y:S02]  /*3710*/  FMNMX.FTZ R5, R159, R5, !PT ;  /* 0x000000059f057209 */ /* 0x000fe40007810000 */
[----:B------:R-:W-:Y:S02]  /*3720*/  FSEL R7, R7, RZ, P0 ;  /* 0x000000ff07077208 */ /* 0x000fe40000000000 */
[----:B------:R-:W-:Y:S02]  /*3730*/  FMNMX.FTZ R5, R161, R5, !PT ;  /* 0x00000005a1057209 */ /* 0x000fe40007810000 */
[----:B------:R-:W-:Y:S02]  /*3740*/  ISETP.GT.AND P0, PT, R2, 0x58, PT ;  /* 0x000000580200780c */ /* 0x000fe40003f04270 */
[----:B------:R-:W-:Y:S02]  /*3750*/  FMNMX.FTZ R5, R160, R5, !PT ;  /* 0x00000005a0057209 */ /* 0x000fe40007810000 */
[----:B------:R-:W-:-:S02]  /*3760*/  FSEL R128, R168, -INF , P0 ;  /* 0xff800000a8807808 */ /* 0x000fc40000000000 */
        /* <DEDUP_REMOVED lines=21> */
[----:B------:R-:W-:Y:S01]  /*38c0*/  FSEL R131, R170, -INF , P0 ;  /* 0xff800000aa837808 */ /* 0x000fe20000000000 */
[----:B------:R-:W-:Y:S01]  /*38d0*/  IMAD.MOV.U32 R170, RZ, RZ, R181 ;  /* 0x000000ffffaa7224 */ /* 0x000fe200078e00b5 */
[----:B------:R-:W-:Y:S02]  /*38e0*/  FMNMX.FTZ R136, R220, R136, !PT ;  /* 0x00000088dc887209 */ /* 0x000fe40007810000 */
[----:B------:R-:W-:-:S02]  /*38f0*/  FMNMX.FTZ R5, R122, R5, !PT ;  /* 0x000000057a057209 */ /* 0x000fc40007810000 */
[----:B------:R-:W-:Y:S02]  /*3900*/  FMNMX.FTZ R2, R131, R2, !PT ;  /* 0x0000000283027209 */ /* 0x000fe40007810000 */
[----:B------:R-:W-:Y:S02]  /*3910*/  FMNMX.FTZ R136, R221, R136, !PT ;  /* 0x00000088dd887209 */ /* 0x000fe40007810000 */
[----:B------:R-:W-:Y:S02]  /*3920*/  FMNMX.FTZ R5, R124, R5, !PT ;  /* 0x000000057c057209 */ /* 0x000fe40007810000 */
[----:B------:R-:W-:Y:S01]  /*3930*/  FMNMX.FTZ R2, R130, R2, !PT ;  /* 0x0000000282027209 */ /* 0x000fe20007810000 */
[----:B------:R-:W1:Y:S01]  /*3940*/  SHFL.BFLY PT, R6, R136, 0x2, 0x1f ;  /* 0x0c401f0088067f89 */ /* 0x000e6200000e0000 */
        /* <DEDUP_REMOVED lines=9> */
[----:B------:R-:W-:Y:S01]  /*39e0*/  FSEL R172, R70, -INF , P0 ;  /* 0xff80000046ac7808 */ /* 0x000fe20000000000 */
[----:B------:R-:W2:Y:S01]  /*39f0*/  SHFL.BFLY PT, R8, R2, 0x2, 0x1f ;  /* 0x0c401f0002087f89 */ /* 0x000ea200000e0000 */
[----:B------:R-:W-:Y:S02]  /*3a00*/  FMNMX.FTZ R5, R184, R5, !PT ;  /* 0x00000005b8057209 */ /* 0x000fe40007810000 */
[----:B-1----:R-:W-:Y:S01]  /*3a10*/  FMNMX.FTZ R136, R136, R6, !PT ;  /* 0x0000000688887209 */ /* 0x002fe20007810000 */
[----:B------:R-:W-:Y:S01]  /*3a20*/  FFMA.FTZ R6, R10, c[0x0][0x2d0], -R7 ;  /* 0x0000b4000a067a23 */ /* 0x000fe20000010807 */
[----:B------:R-:W-:-:S03]  /*3a30*/  FMNMX.FTZ R5, R179, R5, !PT ;  /* 0x00000005b3057209 */ /* 0x000fc60007810000 */
[----:B------:R-:W1:Y:S01]  /*3a40*/  SHFL.BFLY PT, R9, R136, 0x1, 0x1f ;  /* 0x0c201f0088097f89 */ /* 0x000e6200000e0000 */
[----:B------:R-:W-:Y:S01]  /*3a50*/  FMNMX.FTZ R5, R186, R5, !PT ;  /* 0x00000005ba057209 */ /* 0x000fe20007810000 */
[----:B------:R3:W-:Y:S01]  /*3a60*/  MUFU.EX2 R110, R6 ;  /* 0x00000006006e7308 */ /* 0x0007e20000000800 */
[----:B--2---:R-:W-:Y:S02]  /*3a70*/  FMNMX.FTZ R2, R2, R8, !PT ;  /* 0x0000000802027209 */ /* 0x004fe40007810000 */
[----:B---3--:R-:W-:Y:S01]  /*3a80*/  FMNMX.FTZ R6, R108, R5, !PT ;  /* 0x000000056c067209 */ /* 0x008fe20007810000 */
[----:B------:R-:W-:Y:S02]  /*3a90*/  FFMA.FTZ R5, R11, c[0x0][0x2d0], -R7 ;  /* 0x0000b4000b057a23 */ /* 0x000fe40000010807 */
[----:B------:R-:W2:Y:S01]  /*3aa0*/  SHFL.BFLY PT, R11, R2, 0x1, 0x1f ;  /* 0x0c201f00020b7f89 */ /* 0x000ea200000e0000 */
[----:B------:R-:W-:Y:S01]  /*3ab0*/  FMNMX.FTZ R6, R197, R6, !PT ;  /* 0x00000006c5067209 */ /* 0x000fe20007810000 */
[----:B------:R3:W4:Y:S01]  /*3ac0*/  MUFU.EX2 R143, R5 ;  /* 0x00000005008f7308 */ /* 0x0007220000000800 */
[----:B-1----:R-:W-:-:S02]  /*3ad0*/  FMNMX.FTZ R136, R136, R9, !PT ;  /* 0x0000000988887209 */ /* 0x002fc40007810000 */
[----:B------:R-:W-:Y:S02]  /*3ae0*/  FMNMX.FTZ R6, R172, R6, !PT ;  /* 0x00000006ac067209 */ /* 0x000fe40007810000 */
[C---:B------:R-:W-:Y:S01]  /*3af0*/  FSETP.NEU.FTZ.AND P0, PT, R136.reuse, -INF , PT ;  /* 0xff8000008800780b */ /* 0x040fe20003f1d000 */
[----:B------:R-:W-:Y:S01]  /*3b00*/  FMUL.FTZ R9, R136, c[0x0][0x2d0] ;  /* 0x0000b40088097a20 */ /* 0x000fe20000410000 */
[----:B------:R-:W-:Y:S01]  /*3b10*/  FMNMX.FTZ R6, R173, R6, !PT ;  /* 0x00000006ad067209 */ /* 0x000fe20007810000 */
[----:B---3--:R-:W-:Y:S01]  /*3b20*/  FFMA.FTZ R5, R12, c[0x0][0x2d0], -R7 ;  /* 0x0000b4000c057a23 */ /* 0x008fe20000010807 */
[----:B----4-:R-:W-:-:S03]  /*3b30*/  F2FP.BF16.PACK_AB R12, R143, R110 ;  /* 0x0000006e8f0c723e */ /* 0x010fc600000010ff */
[----:B------:R1:W-:Y:S01]  /*3b40*/  MUFU.EX2 R166, R5 ;  /* 0x0000000500a67308 */ /* 0x0003e20000000800 */
[----:B--2---:R-:W-:Y:S02]  /*3b50*/  FMNMX.FTZ R2, R2, R11, !PT ;  /* 0x0000000b02027209 */ /* 0x004fe40007810000 */
[----:B-1----:R-:W-:Y:S01]  /*3b60*/  FMNMX.FTZ R5, R252, R6, !PT ;  /* 0x00000006fc057209 */ /* 0x002fe20007810000 */
[----:B------:R-:W-:-:S03]  /*3b70*/  FFMA.FTZ R6, R13, c[0x0][0x2d0], -R7 ;  /* 0x0000b4000d067a23 */ /* 0x000fc60000010807 */
[----:B------:R-:W-:Y:S01]  /*3b80*/  FMNMX.FTZ R5, R251, R5, !PT ;  /* 0x00000005fb057209 */ /* 0x000fe20007810000 */
[----:B------:R1:W2:Y:S03]  /*3b90*/  MUFU.EX2 R183, R6 ;  /* 0x0000000600b77308 */ /* 0x0002a60000000800 */
[----:B------:R-:W-:Y:S01]  /*3ba0*/  FMNMX.FTZ R8, R223, R5, !PT ;  /* 0x00000005df087209 */ /* 0x000fe20007810000 */
[----:B------:R-:W-:-:S03]  /*3bb0*/  FFMA.FTZ R5, R14, c[0x0][0x2d0], -R7 ;  /* 0x0000b4000e057a23 */ /* 0x000fc60000010807 */
[----:B------:R-:W-:Y:S01]  /*3bc0*/  FMNMX.FTZ R8, R222, R8, !PT ;  /* 0x00000008de087209 */ /* 0x000fe20007810000 */
[----:B------:R3:W-:Y:S04]  /*3bd0*/  MUFU.EX2 R192, R5 ;  /* 0x0000000500c07308 */ /* 0x0007e80000000800 */
[----:B------:R-:W4:Y:S01]  /*3be0*/  SHFL.BFLY PT, R10, R8, 0x2, 0x1f ;  /* 0x0c401f00080a7f89 */ /* 0x000f2200000e0000 */
[----:B-1----:R-:W-:Y:S02]  /*3bf0*/  FSEL R6, R9, RZ, P0 ;  /* 0x000000ff09067208 */ /* 0x002fe40000000000 */
[----:B------:R-:W-:Y:S02]  /*3c00*/  FSETP.NEU.FTZ.AND P0, PT, R2, -INF , PT ;  /* 0xff8000000200780b */ /* 0x000fe40003f1d000 */
[----:B--2---:R-:W-:Y:S01]  /*3c10*/  F2FP.BF16.PACK_AB R14, R183, R166 ;  /* 0x000000a6b70e723e */ /* 0x004fe200000010ff */
[----:B------:R-:W-:-:S02]  /*3c20*/  FFMA.FTZ R9, R25, c[0x0][0x2d0], -R6 ;  /* 0x0000b40019097a23 */ /* 0x000fc40000010806 */
[--C-:B---3--:R-:W-:Y:S02]  /*3c30*/  FFMA.FTZ R5, R15, c[0x0][0x2d0], -R6.reuse ;  /* 0x0000b4000f057a23 */ /* 0x108fe40000010806 */
[----:B------:R1:W-:Y:S08]  /*3c40*/  MUFU.EX2 R199, R9 ;  /* 0x0000000900c77308 */ /* 0x0003f00000000800 */
[----:B------:R2:W-:Y:S01]  /*3c50*/  MUFU.EX2 R219, R5 ;  /* 0x0000000500db7308 */ /* 0x0005e20000000800 */
[----:B----4-:R-:W-:Y:S01]  /*3c60*/  FMNMX.FTZ R8, R8, R10, !PT ;  /* 0x0000000a08087209 */ /* 0x010fe20007810000 */
[----:B-1----:R-:W-:-:S06]  /*3c70*/  FFMA.FTZ R9, R26, c[0x0][0x2d0], -R6 ;  /* 0x0000b4001a097a23 */ /* 0x002fcc0000010806 */
[----:B------:R-:W1:Y:S01]  /*3c80*/  MUFU.EX2 R194, R9 ;  /* 0x0000000900c27308 */ /* 0x000e620000000800 */
[----:B--2---:R-:W-:-:S07]  /*3c90*/  FFMA.FTZ R5, R24, c[0x0][0x2d0], -R6 ;  /* 0x0000b40018057a23 */ /* 0x004fce0000010806 */
[----:B------:R2:W3:Y:S01]  /*3ca0*/  MUFU.EX2 R217, R5 ;  /* 0x0000000500d97308 */ /* 0x0004e20000000800 */
[----:B-1----:R-:W-:Y:S01]  /*3cb0*/  F2FP.BF16.PACK_AB R10, R194, R199 ;  /* 0x000000c7c20a723e */ /* 0x002fe200000010ff */
[----:B--2---:R-:W-:-:S05]  /*3cc0*/  FMUL.FTZ R5, R2, c[0x0][0x2d0] ;  /* 0x0000b40002057a20 */ /* 0x004fca0000410000 */
[----:B------:R-:W-:-:S05]  /*3cd0*/  FSEL R5, R5, RZ, P0 ;  /* 0x000000ff05057208 */ /* 0x000fca0000000000 */
[--C-:B------:R-:W-:Y:S02]  /*3ce0*/  FFMA.FTZ R9, R27, c[0x0][0x2d0], -R5.reuse ;  /* 0x0000b4001b097a23 */ /* 0x100fe40000010805 */
[--C-:B------:R-:W-:Y:S01]  /*3cf0*/  FFMA.FTZ R0, R28, c[0x0][0x2d0], -R5.reuse ;  /* 0x0000b4001c007a23 */ /* 0x100fe20000010805 */
[----:B------:R-:W-:Y:S01]  /*3d00*/  LDSM.16.MT88.4 R24, [R227+0x100] ;  /* 0x00010000e318783b */ /* 0x000fe20000004200 */
[----:B------:R1:W-:Y:S08]  /*3d10*/  MUFU.EX2 R168, R9 ;  /* 0x0000000900a87308 */ /* 0x0003f00000000800 */
[----:B------:R2:W4:Y:S01]  /*3d20*/  MUFU.EX2 R191, R0 ;  /* 0x0000000000bf7308 */ /* 0x0005220000000800 */
[----:B-1----:R-:W1:Y:S01]  /*3d30*/  SHFL.BFLY PT, R9, R8, 0x1, 0x1f ;  /* 0x0c201f0008097f89 */ /* 0x002e6200000e0000 */
[----:B--2---:R-:W-:-:S06]  /*3d40*/  FFMA.FTZ R0, R29, c[0x0][0x2d0], -R5 ;  /* 0x0000b4001d007a23 */ /* 0x004fcc0000010805 */
[----:B------:R2:W-:Y:S01]  /*3d50*/  MUFU.EX2 R171, R0 ;  /* 0x0000000000ab7308 */ /* 0x0005e20000000800 */
[----:B-1----:R-:W-:Y:S02]  /*3d60*/  FMNMX.FTZ R137, R8, R9, !PT ;  /* 0x0000000908897209 */ /* 0x002fe40007810000 */
[----:B---3--:R-:W-:Y:S01]  /*3d70*/  F2FP.BF16.PACK_AB R8, R217, R219 ;  /* 0x000000dbd908723e */ /* 0x008fe200000010ff */
[----:B--2---:R-:W-:Y:S01]  /*3d80*/  FFMA.FTZ R0, R48, c[0x0][0x2d0], -R5 ;  /* 0x0000b40030007a23 */ /* 0x004fe20000010805 */
[C---:B------:R-:W-:Y:S01]  /*3d90*/  FSETP.NEU.FTZ.AND P0, PT, R137.reuse, -INF , PT ;  /* 0xff8000008900780b */ /* 0x040fe20003f1d000 */
[----:B------:R-:W-:Y:S01]  /*3da0*/  FMUL.FTZ R3, R137, c[0x0][0x2d0] ;  /* 0x0000b40089037a20 */ /* 0x000fe20000410000 */
[----:B----4-:R-:W-:Y:S01]  /*3db0*/  F2FP.BF16.PACK_AB R9, R191, R168 ;  /* 0x000000a8bf09723e */ /* 0x010fe200000010ff */
[----:B------:R1:W2:Y:S02]  /*3dc0*/  MUFU.EX2 R169, R0 ;  /* 0x0000000000a97308 */ /* 0x0002a40000000800 */
[----:B-1----:R-:W-:Y:S01]  /*3dd0*/  FFMA.FTZ R0, R31, c[0x0][0x2d0], -R7 ;  /* 0x0000b4001f007a23 */ /* 0x002fe20000010807 */
[----:B--2---:R-:W-:-:S05]  /*3de0*/  F2FP.BF16.PACK_AB R11, R169, R171 ;  /* 0x000000aba90b723e */ /* 0x004fca00000010ff */
[----:B------:R1:W-:Y:S02]  /*3df0*/  MUFU.EX2 R4, R0 ;  /* 0x0000000000047308 */ /* 0x0003e40000000800 */
[C---:B------:R-:W-:Y:S08]  /*3e00*/  HMMA.16816.F32.BF16 R76, R8.reuse, R16, RZ ;  /* 0x00000010084c723c */ /* 0x040ff000000418ff */
[----:B------:R-:W-:Y:S01]  /*3e10*/  HMMA.16816.F32.BF16 R72, R8, R24, RZ ;  /* 0x000000180848723c */ /* 0x000fe200000418ff */
[----:B-1----:R-:W-:-:S02]  /*3e20*/  FFMA.FTZ R0, R30, c[0x0][0x2d0], -R7 ;  /* 0x0000b4001e007a23 */ /* 0x002fc40000010807 */
[----:B------:R-:W1:Y:S02]  /*3e30*/  LDSM.16.MT88.4 R28, [R226+0x900] ;  /* 0x00090000e21c783b */ /* 0x000e640000004200 */
[----:B------:R2:W-:Y:S03]  /*3e40*/  MUFU.EX2 R182, R0 ;  /* 0x0000000000b67308 */ /* 0x0005e60000000800 */
[C---:B------:R-:W-:Y:S08]  /*3e50*/  HMMA.16816.F32.BF16 R56, R8.reuse, R26, RZ ;  /* 0x0000001a0838723c */ /* 0x040ff000000418ff */
[----:B------:R-:W-:Y:S01]  /*3e60*/  HMMA.16816.F32.BF16 R68, R8, R32, RZ ;  /* 0x000000200844723c */ /* 0x000fe200000418ff */
[----:B--2---:R-:W-:Y:S01]  /*3e70*/  FSEL R0, R3, RZ, P0 ;  /* 0x000000ff03007208 */ /* 0x004fe20000000000 */
[----:B------:R-:W-:-:S06]  /*3e80*/  FFMA.FTZ R3, R49, c[0x0][0x2d0], -R7 ;  /* 0x0000b40031037a23 */ /* 0x000fcc0000010807 */
[C---:B------:R-:W-:Y:S01]  /*3e90*/  HMMA.16816.F32.BF16 R64, R8.reuse, R36, RZ ;  /* 0x000000240840723c */ /* 0x040fe200000418ff */
[----:B------:R2:W-:Y:S07]  /*3ea0*/  MUFU.EX2 R196, R3 ;  /* 0x0000000300c47308 */ /* 0x0005ee0000000800 */
[----:B------:R-:W-:Y:S01]  /*3eb0*/  HMMA.16816.F32.BF16 R52, R8, R34, RZ ;  /* 0x000000220834723c */ /* 0x000fe200000418ff */
[----:B--2---:R-:W-:-:S04]  /*3ec0*/  FFMA.FTZ R3, R50, c[0x0][0x2d0], -R0 ;  /* 0x0000b40032037a23 */ /* 0x004fc80000010800 */
[----:B------:R2:W-:Y:S02]  /*3ed0*/  MUFU.EX2 R209, R3 ;  /* 0x0000000300d17308 */ /* 0x0005e40000000800 */
[--C-:B--2---:R-:W-:Y:S02]  /*3ee0*/  FFMA.FTZ R3, R51, c[0x0][0x2d0], -R0.reuse ;  /* 0x0000b40033037a23 */ /* 0x104fe40000010800 */
[----:B------:R-:W-:Y:S04]  /*3ef0*/  HMMA.16816.F32.BF16 R48, R8, R38, RZ ;  /* 0x000000260830723c */ /* 0x000fe800000418ff */
[----:B------:R2:W3:Y:S02]  /*3f00*/  MUFU.EX2 R208, R3 ;  /* 0x0000000300d07308 */ /* 0x0004e40000000800 */
[----:B--2---:R-:W-:Y:S01]  /*3f10*/  FFMA.FTZ R3, R60, c[0x0][0x2d0], -R0 ;  /* 0x0000b4003c037a23 */ /* 0x004fe20000010800 */
[----:B---3--:R-:W-:-:S05]  /*3f20*/  F2FP.BF16.PACK_AB R13, R208, R209 ;  /* 0x000000d1d00d723e */ /* 0x008fca00000010ff */
[----:B------:R2:W-:Y:S02]  /*3f30*/  MUFU.EX2 R248, R3 ;  /* 0x0000000300f87308 */ /* 0x0005e40000000800 */
[----:B--2---:R-:W-:Y:S02]  /*3f40*/  FFMA.FTZ R3, R61, c[0x0][0x2d0], -R0 ;  /* 0x0000b4003d037a23 */ /* 0x004fe40000010800 */
[----:B------:R-:W-:Y:S04]  /*3f50*/  HMMA.16816.F32.BF16 R60, R8, R18, RZ ;  /* 0x00000012083c723c */ /* 0x000fe800000418ff */
[----:B------:R2:W3:Y:S02]  /*3f60*/  MUFU.EX2 R250, R3 ;  /* 0x0000000300fa7308 */ /* 0x0004e40000000800 */
[----:B--2---:R-:W-:Y:S01]  /*3f70*/  FFMA.FTZ R3, R80, c[0x0][0x2d0], -R6 ;  /* 0x0000b40050037a23 */ /* 0x004fe20000010806 */
[----:B---3--:R-:W-:-:S05]  /*3f80*/  F2FP.BF16.PACK_AB R15, R250, R248 ;  /* 0x000000f8fa0f723e */ /* 0x008fca00000010ff */
[----:B------:R2:W-:Y:S02]  /*3f90*/  MUFU.EX2 R198, R3 ;  /* 0x0000000300c67308 */ /* 0x0005e40000000800 */
[C---:B------:R-:W-:Y:S08]  /*3fa0*/  HMMA.16816.F32.BF16 R44, R12.reuse, R24, RZ ;  /* 0x000000180c2c723c */ /* 0x040ff000000418ff */
[----:B------:R-:W-:Y:S01]  /*3fb0*/  HMMA.16816.F32.BF16 R40, R12, R32, RZ ;  /* 0x000000200c28723c */ /* 0x000fe200000418ff */
[----:B--2---:R-:W-:-:S04]  /*3fc0*/  FFMA.FTZ R3, R81, c[0x0][0x2d0], -R6 ;  /* 0x0000b40051037a23 */ /* 0x004fc80000010806 */
[----:B------:R2:W3:Y:S03]  /*3fd0*/  MUFU.EX2 R193, R3 ;  /* 0x0000000300c17308 */ /* 0x0004e60000000800 */
[C---:B------:R-:W-:Y:S08]  /*3fe0*/  HMMA.16816.F32.BF16 R96, R12.reuse, R34, RZ ;  /* 0x000000220c60723c */ /* 0x040ff000000418ff */
[----:B------:R-:W-:Y:S01]  /*3ff0*/  HMMA.16816.F32.BF16 R32, R12, R36, RZ ;  /* 0x000000240c20723c */ /* 0x000fe200000418ff */
[----:B--2---:R-:W-:Y:S01]  /*4000*/  FFMA.FTZ R3, R82, c[0x0][0x2d0], -R6 ;  /* 0x0000b40052037a23 */ /* 0x004fe20000010806 */
[----:B---3--:R-:W-:-:S06]  /*4010*/  F2FP.BF16.PACK_AB R8, R193, R198 ;  /* 0x000000c6c108723e */ /* 0x008fcc00000010ff */
[----:B------:R-:W-:Y:S01]  /*4020*/  HMMA.16816.F32.BF16 R80, R12, R16, RZ ;  /* 0x000000100c50723c */ /* 0x000fe200000418ff */
[----:B------:R2:W-:Y:S02]  /*4030*/  MUFU.EX2 R189, R3 ;  /* 0x0000000300bd7308 */ /* 0x0005e40000000800 */
[----:B--2---:R-:W-:-:S05]  /*4040*/  FFMA.FTZ R3, R84, c[0x0][0x2d0], -R6 ;  /* 0x0000b40054037a23 */ /* 0x004fca0000010806 */
[----:B------:R-:W-:Y:S01]  /*4050*/  HMMA.16816.F32.BF16 R84, R12, R18, RZ ;  /* 0x000000120c54723c */ /* 0x000fe200000418ff */
[----:B------:R-:W2:Y:S01]  /*4060*/  LDSM.16.MT88.4 R16, [R227+0x900] ;  /* 0x00090000e310783b */ /* 0x000ea20000004200 */
[----:B------:R3:W4:Y:S02]  /*4070*/  MUFU.EX2 R195, R3 ;  /* 0x0000000300c37308 */ /* 0x0007240000000800 */
[----:B---3--:R-:W-:Y:S01]  /*4080*/  FFMA.FTZ R3, R88, c[0x0][0x2d0], -R5 ;  /* 0x0000b40058037a23 */ /* 0x008fe20000010805 */
[----:B----4-:R-:W-:-:S05]  /*4090*/  F2FP.BF16.PACK_AB R10, R195, R189 ;  /* 0x000000bdc30a723e */ /* 0x010fca00000010ff */
[----:B------:R3:W-:Y:S02]  /*40a0*/  MUFU.EX2 R188, R3 ;  /* 0x0000000300bc7308 */ /* 0x0007e40000000800 */
[--C-:B---3--:R-:W-:Y:S02]  /*40b0*/  FFMA.FTZ R3, R89, c[0x0][0x2d0], -R5.reuse ;  /* 0x0000b40059037a23 */ /* 0x108fe40000010805 */
[----:B------:R-:W-:Y:S01]  /*40c0*/  HMMA.16816.F32.BF16 R88, R12, R26, RZ ;  /* 0x0000001a0c58723c */ /* 0x000fe200000418ff */
[----:B------:R-:W3:Y:S03]  /*40d0*/  LDSM.16.MT88.4 R24, [R225+0x900] ;  /* 0x00090000e118783b */ /* 0x000ee60000004200 */
[----:B------:R4:W1:Y:S02]  /*40e0*/  MUFU.EX2 R155, R3 ;  /* 0x00000003009b7308 */ /* 0x0008640000000800 */
[----:B----4-:R-:W-:Y:S01]  /*40f0*/  FFMA.FTZ R3, R92, c[0x0][0x2d0], -R5 ;  /* 0x0000b4005c037a23 */ /* 0x010fe20000010805 */
[----:B-1----:R-:W-:-:S05]  /*4100*/  F2FP.BF16.PACK_AB R9, R155, R188 ;  /* 0x000000bc9b09723e */ /* 0x002fca00000010ff */
[----:B------:R1:W-:Y:S02]  /*4110*/  MUFU.EX2 R180, R3 ;  /* 0x0000000300b47308 */ /* 0x0003e40000000800 */
[----:B-1----:R-:W-:-:S06]  /*4120*/  FFMA.FTZ R3, R93, c[0x0][0x2d0], -R5 ;  /* 0x0000b4005d037a23 */ /* 0x002fcc0000010805 */
[----:B------:R1:W4:Y:S02]  /*4130*/  MUFU.EX2 R228, R3 ;  /* 0x0000000300e47308 */ /* 0x0003240000000800 */
[----:B-1----:R-:W-:Y:S01]  /*4140*/  FFMA.FTZ R3, R94, c[0x0][0x2d0], -R0 ;  /* 0x0000b4005e037a23 */ /* 0x002fe20000010800 */
[----:B----4-:R-:W-:-:S05]  /*4150*/  F2FP.BF16.PACK_AB R11, R228, R180 ;  /* 0x000000b4e40b723e */ /* 0x010fca00000010ff */
[----:B------:R1:W-:Y:S02]  /*4160*/  MUFU.EX2 R244, R3 ;  /* 0x0000000300f47308 */ /* 0x0003e40000000800 */
[C---:B------:R-:W-:Y:S08]  /*4170*/  HMMA.16816.F32.BF16 R144, R8.reuse, R20, R76 ;  /* 0x000000140890723c */ /* 0x040ff0000004184c */
[----:B------:R-:W-:Y:S01]  /*4180*/  HMMA.16816.F32.BF16 R48, R8, R30, R48 ;  /* 0x0000001e0830723c */ /* 0x000fe20000041830 */
[----:B-1----:R-:W-:-:S04]  /*4190*/  FFMA.FTZ R3, R95, c[0x0][0x2d0], -R0 ;  /* 0x0000b4005f037a23 */ /* 0x002fc80000010800 */
[----:B------:R1:W4:Y:S03]  /*41a0*/  MUFU.EX2 R243, R3 ;  /* 0x0000000300f37308 */ /* 0x0003260000000800 */
[----:B------:R-:W-:Y:S01]  /*41b0*/  HMMA.16816.F32.BF16 R92, R12, R38, RZ ;  /* 0x000000260c5c723c */ /* 0x000fe200000418ff */
[----:B------:R-:W-:Y:S01]  /*41c0*/  LDSM.16.MT88.4 R12, [R224+0x1100] ;  /* 0x00110000e00c783b */ /* 0x000fe20000004200 */
[----:B-1----:R-:W-:-:S04]  /*41d0*/  FFMA.FTZ R3, R100, c[0x0][0x2d0], -R0 ;  /* 0x0000b40064037a23 */ /* 0x002fc80000010800 */
[----:B------:R1:W-:Y:S02]  /*41e0*/  MUFU.EX2 R247, R3 ;  /* 0x0000000300f77308 */ /* 0x0003e40000000800 */
[----:B-1----:R-:W-:Y:S02]  /*41f0*/  FFMA.FTZ R3, R101, c[0x0][0x2d0], -R0 ;  /* 0x0000b40065037a23 */ /* 0x002fe40000010800 */
[C---:B--2---:R-:W-:Y:S04]  /*4200*/  HMMA.16816.F32.BF16 R100, R8.reuse, R16, R72 ;  /* 0x000000100864723c */ /* 0x044fe80000041848 */
[----:B------:R1:W2:Y:S04]  /*4210*/  MUFU.EX2 R242, R3 ;  /* 0x0000000300f27308 */ /* 0x0002a80000000800 */
[C---:B---3--:R-:W-:Y:S08]  /*4220*/  HMMA.16816.F32.BF16 R72, R8.reuse, R24, R68 ;  /* 0x000000180848723c */ /* 0x048ff00000041844 */
[----:B------:R-:W-:Y:S01]  /*4230*/  HMMA.16816.F32.BF16 R68, R8, R28, R64 ;  /* 0x0000001c0844723c */ /* 0x000fe20000041840 */
[----:B-1----:R-:W-:-:S04]  /*4240*/  FFMA.FTZ R3, R104, c[0x0][0x2d0], -R6 ;  /* 0x0000b40068037a23 */ /* 0x002fc80000010806 */
[----:B------:R1:W-:Y:S03]  /*4250*/  MUFU.EX2 R215, R3 ;  /* 0x0000000300d77308 */ /* 0x0003e60000000800 */
[C---:B------:R-:W-:Y:S08]  /*4260*/  HMMA.16816.F32.BF16 R64, R8.reuse, R22, R60 ;  /* 0x000000160840723c */ /* 0x040ff0000004183c */
[----:B------:R-:W-:Y:S01]  /*4270*/  HMMA.16816.F32.BF16 R60, R8, R18, R56 ;  /* 0x00000012083c723c */ /* 0x000fe20000041838 */
[----:B-1----:R-:W-:-:S07]  /*4280*/  FFMA.FTZ R3, R106, c[0x0][0x2d0], -R6 ;  /* 0x0000b4006a037a23 */ /* 0x002fce0000010806 */
[----:B------:R-:W-:Y:S01]  /*4290*/  HMMA.16816.F32.BF16 R56, R8, R26, R52 ;  /* 0x0000001a0838723c */ /* 0x000fe20000041834 */
[----:B------:R1:W3:Y:S06]  /*42a0*/  MUFU.EX2 R214, R3 ;  /* 0x0000000300d67308 */ /* 0x0002ec0000000800 */
[----:B------:R-:W-:Y:S02]  /*42b0*/  F2FP.BF16.PACK_AB R8, R4, R192 ;  /* 0x000000c00408723e */ /* 0x000fe400000010ff */
[----:B----4-:R-:W-:Y:S02]  /*42c0*/  F2FP.BF16.PACK_AB R9, R243, R244 ;  /* 0x000000f4f309723e */ /* 0x010fe400000010ff */
[----:B------:R-:W-:-:S02]  /*42d0*/  F2FP.BF16.PACK_AB R10, R196, R182 ;  /* 0x000000b6c40a723e */ /* 0x000fc400000010ff */
[----:B--2---:R-:W-:Y:S01]  /*42e0*/  F2FP.BF16.PACK_AB R11, R242, R247 ;  /* 0x000000f7f20b723e */ /* 0x004fe200000010ff */
[----:B-1----:R-:W-:-:S06]  /*42f0*/  FFMA.FTZ R3, R105, c[0x0][0x2d0], -R6 ;  /* 0x0000b40069037a23 */ /* 0x002fcc0000010806 */
[C---:B------:R-:W-:Y:S01]  /*4300*/  HMMA.16816.F32.BF16 R76, R8.reuse, R24, R40 ;  /* 0x00000018084c723c */ /* 0x040fe20000041828 */
[----:B------:R1:W-:Y:S07]  /*4310*/  MUFU.EX2 R212, R3 ;  /* 0x0000000300d47308 */ /* 0x0003ee0000000800 */
[C---:B------:R-:W-:Y:S01]  /*4320*/  HMMA.16816.F32.BF16 R40, R8.reuse, R26, R96 ;  /* 0x0000001a0828723c */ /* 0x040fe20000041860 */
[----:B------:R-:W-:Y:S06]  /*4330*/  LDSM.16.MT88.4 R24, [R226+0x1100] ;  /* 0x00110000e218783b */ /* 0x000fec0000004200 */
[----:B------:R-:W-:Y:S01]  /*4340*/  MOV R99, R193 ;  /* 0x000000c100637202 */ /* 0x000fe20000000f00 */
[----:B------:R-:W-:Y:S01]  /*4350*/  IMAD.MOV.U32 R98, RZ, RZ, R192 ;  /* 0x000000ffff627224 */ /* 0x000fe200078e00c0 */
[----:B------:R-:W-:Y:S01]  /*4360*/  HMMA.16816.F32.BF16 R52, R8, R20, R80 ;  /* 0x000000140834723c */ /* 0x000fe20000041850 */
[----:B-1----:R-:W-:-:S02]  /*4370*/  FFMA.FTZ R3, R107, c[0x0][0x2d0], -R6 ;  /* 0x0000b4006b037a23 */ /* 0x002fc40000010806 */
[----:B------:R-:W-:Y:S02]  /*4380*/  IMAD.MOV.U32 R97, RZ, RZ, R191 ;  /* 0x000000ffff617224 */ /* 0x000fe400078e00bf */
[----:B------:R1:W2:Y:S01]  /*4390*/  MUFU.EX2 R211, R3 ;  /* 0x0000000300d37308 */ /* 0x0002a20000000800 */
[----:B------:R-:W-:Y:S02]  /*43a0*/  IMAD.MOV.U32 R96, RZ, RZ, R189 ;  /* 0x000000ffff607224 */ /* 0x000fe400078e00bd */
[C---:B------:R-:W-:Y:S01]  /*43b0*/  HMMA.16816.F32.BF16 R104, R8.reuse, R28, R32 ;  /* 0x0000001c0868723c */ /* 0x040fe20000041820 */
[----:B------:R-:W4:Y:S06]  /*43c0*/  LDSM.16.MT88.4 R32, [R225+0x1100] ;  /* 0x00110000e120783b */ /* 0x000f2c0000004200 */
[----:B------:R-:W-:Y:S01]  /*43d0*/  IMAD.MOV.U32 R29, RZ, RZ, R199 ;  /* 0x000000ffff1d7224 */ /* 0x000fe200078e00c7 */
[----:B------:R-:W-:Y:S01]  /*43e0*/  HMMA.16816.F32.BF16 R36, R8, R22, R84 ;  /* 0x000000160824723c */ /* 0x000fe20000041854 */
[----:B------:R-:W-:Y:S01]  /*43f0*/  IMAD.MOV.U32 R28, RZ, RZ, R198 ;  /* 0x000000ffff1c7224 */ /* 0x000fe200078e00c6 */
[----:B------:R-:W4:Y:S01]  /*4400*/  LDSM.16.MT88.4 R20, [R227+0x1100] ;  /* 0x00110000e314783b */ /* 0x000f220000004200 */
[----:B-1----:R-:W-:-:S02]  /*4410*/  FFMA.FTZ R3, R112, c[0x0][0x2d0], -R5 ;  /* 0x0000b40070037a23 */ /* 0x002fc40000010805 */
[----:B------:R-:W-:-:S03]  /*4420*/  IMAD.MOV.U32 R112, RZ, RZ, R182 ;  /* 0x000000ffff707224 */ /* 0x000fc600078e00b6 */
[C---:B------:R-:W-:Y:S01]  /*4430*/  HMMA.16816.F32.BF16 R44, R8.reuse, R16, R44 ;  /* 0x00000010082c723c */ /* 0x040fe2000004182c */
[----:B------:R1:W-:Y:S07]  /*4440*/  MUFU.EX2 R207, R3 ;  /* 0x0000000300cf7308 */ /* 0x0003ee0000000800 */
[C---:B------:R-:W-:Y:S07]  /*4450*/  HMMA.16816.F32.BF16 R16, R8.reuse, R18, R88 ;  /* 0x000000120810723c */ /* 0x040fee0000041858 */
[----:B------:R-:W-:Y:S01]  /*4460*/  IMAD.MOV.U32 R90, RZ, RZ, R180 ;  /* 0x000000ffff5a7224 */ /* 0x000fe200078e00b4 */
[----:B------:R-:W-:Y:S01]  /*4470*/  HMMA.16816.F32.BF16 R80, R8, R30, R92 ;  /* 0x0000001e0850723c */ /* 0x000fe2000004185c */
[----:B-1----:R-:W-:-:S02]  /*4480*/  FFMA.FTZ R3, R113, c[0x0][0x2d0], -R5 ;  /* 0x0000b40071037a23 */ /* 0x002fc40000010805 */
[----:B------:R-:W-:Y:S02]  /*4490*/  IMAD.MOV.U32 R113, RZ, RZ, R196 ;  /* 0x000000ffff717224 */ /* 0x000fe400078e00c4 */
[----:B------:R1:W1:Y:S01]  /*44a0*/  MUFU.EX2 R206, R3 ;  /* 0x0000000300ce7308 */ /* 0x0002620000000800 */
[----:B------:R-:W-:Y:S01]  /*44b0*/  IMAD.MOV.U32 R91, RZ, RZ, R183 ;  /* 0x000000ffff5b7224 */ /* 0x000fe200078e00b7 */
[----:B---3--:R-:W-:Y:S01]  /*44c0*/  F2FP.BF16.PACK_AB R8, R214, R215 ;  /* 0x000000d7d608723e */ /* 0x008fe200000010ff */
[----:B------:R-:W-:Y:S01]  /*44d0*/  IMAD.MOV.U32 R88, RZ, RZ, R28 ;  /* 0x000000ffff587224 */ /* 0x000fe200078e001c */
[----:B--2---:R-:W-:Y:S01]  /*44e0*/  F2FP.BF16.PACK_AB R10, R211, R212 ;  /* 0x000000d4d30a723e */ /* 0x004fe200000010ff */
[----:B------:R-:W-:Y:S01]  /*44f0*/  IMAD.MOV.U32 R95, RZ, RZ, R154 ;  /* 0x000000ffff5f7224 */ /* 0x000fe200078e009a */
[----:B------:R-:W-:Y:S01]  /*4500*/  MOV R93, R4 ;  /* 0x00000004005d7202 */ /* 0x000fe20000000f00 */
[----:B------:R-:W-:Y:S02]  /*4510*/  IMAD.MOV.U32 R94, RZ, RZ, R171 ;  /* 0x000000ffff5e7224 */ /* 0x000fe400078e00ab */
[----:B------:R-:W-:-:S02]  /*4520*/  IMAD.MOV.U32 R4, RZ, RZ, R170 ;  /* 0x000000ffff047224 */ /* 0x000fc400078e00aa */
[----:B-1----:R-:W-:Y:S01]  /*4530*/  FFMA.FTZ R3, R114, c[0x0][0x2d0], -R5 ;  /* 0x0000b40072037a23 */ /* 0x002fe20000010805 */
[----:B------:R-:W-:Y:S01]  /*4540*/  F2FP.BF16.PACK_AB R9, R206, R207 ;  /* 0x000000cfce09723e */ /* 0x000fe200000010ff */
[----:B------:R-:W-:Y:S02]  /*4550*/  IMAD.MOV.U32 R114, RZ, RZ, R197 ;  /* 0x000000ffff727224 */ /* 0x000fe400078e00c5 */
[----:B------:R1:W-:Y:S02]  /*4560*/  MUFU.EX2 R204, R3 ;  /* 0x0000000300cc7308 */ /* 0x0003e40000000800 */
[----:B------:R-:W-:Y:S02]  /*4570*/  IMAD.MOV.U32 R89, RZ, RZ, R114 ;  /* 0x000000ffff597224 */ /* 0x000fe400078e0072 */
[----:B-1----:R-:W-:Y:S02]  /*4580*/  FFMA.FTZ R3, R115, c[0x0][0x2d0], -R5 ;  /* 0x0000b40073037a23 */ /* 0x002fe40000010805 */
[----:B------:R-:W-:-:S02]  /*4590*/  IMAD.MOV.U32 R115, RZ, RZ, R29 ;  /* 0x000000ffff737224 */ /* 0x000fc400078e001d */
[----:B------:R1:W2:Y:S02]  /*45a0*/  MUFU.EX2 R203, R3 ;  /* 0x0000000300cb7308 */ /* 0x0002a40000000800 */
[----:B-1----:R-:W-:Y:S01]  /*45b0*/  FFMA.FTZ R3, R121, c[0x0][0x2d0], -R7 ;  /* 0x0000b40079037a23 */ /* 0x002fe20000010807 */
[----:B--2---:R-:W-:Y:S01]  /*45c0*/  F2FP.BF16.PACK_AB R11, R203, R204 ;  /* 0x000000cccb0b723e */ /* 0x004fe200000010ff */
[----:B------:R-:W-:-:S04]  /*45d0*/  IMAD.MOV.U32 R121, RZ, RZ, R91 ;  /* 0x000000ffff797224 */ /* 0x000fc800078e005b */
[----:B------:R1:W-:Y:S01]  /*45e0*/  MUFU.EX2 R202, R3 ;  /* 0x0000000300ca7308 */ /* 0x0003e20000000800 */
[----:B------:R-:W-:Y:S01]  /*45f0*/  IMAD.MOV.U32 R91, RZ, RZ, R188 ;  /* 0x000000ffff5b7224 */ /* 0x000fe200078e00bc */
[----:B----4-:R-:W-:Y:S03]  /*4600*/  HMMA.16816.F32.BF16 R180, R8, R32, R72 ;  /* 0x0000002008b4723c */ /* 0x010fe60000041848 */
[----:B------:R-:W-:Y:S02]  /*4610*/  IMAD.MOV.U32 R92, RZ, RZ, R91 ;  /* 0x000000ffff5c7224 */ /* 0x000fe400078e005b */
[----:B------:R-:W-:-:S03]  /*4620*/  IMAD.MOV.U32 R91, RZ, RZ, R152 ;  /* 0x000000ffff5b7224 */ /* 0x000fc600078e0098 */
[----:B------:R-:W-:Y:S01]  /*4630*/  HMMA.16816.F32.BF16 R72, R8, R14, R64 ;  /* 0x0000000e0848723c */ /* 0x000fe20000041840 */
[----:B-1----:R-:W-:-:S04]  /*4640*/  FFMA.FTZ R3, R120, c[0x0][0x2d0], -R7 ;  /* 0x0000b40078037a23 */ /* 0x002fc80000010807 */
[----:B------:R1:W2:Y:S03]  /*4650*/  MUFU.EX2 R201, R3 ;  /* 0x0000000300c97308 */ /* 0x0002a60000000800 */
[C---:B------:R-:W-:Y:S08]  /*4660*/  HMMA.16816.F32.BF16 R84, R8.reuse, R24, R68 ;  /* 0x000000180854723c */ /* 0x040ff00000041844 */
[----:B------:R-:W-:Y:S01]  /*4670*/  HMMA.16816.F32.BF16 R64, R8, R34, R56 ;  /* 0x000000220840723c */ /* 0x000fe20000041838 */
[----:B-1----:R-:W-:-:S07]  /*4680*/  FFMA.FTZ R3, R116, c[0x0][0x2d0], -R7 ;  /* 0x0000b40074037a23 */ /* 0x002fce0000010807 */
[----:B------:R-:W-:Y:S01]  /*4690*/  HMMA.16816.F32.BF16 R144, R8, R12, R144 ;  /* 0x0000000c0890723c */ /* 0x000fe20000041890 */
[----:B------:R-:W-:Y:S01]  /*46a0*/  IMAD.MOV.U32 R116, RZ, RZ, R88 ;  /* 0x000000ffff747224 */ /* 0x000fe200078e0058 */
[----:B------:R1:W-:Y:S01]  /*46b0*/  MUFU.EX2 R200, R3 ;  /* 0x0000000300c87308 */ /* 0x0003e20000000800 */
[----:B------:R-:W-:-:S05]  /*46c0*/  IMAD.MOV.U32 R88, RZ, RZ, R153 ;  /* 0x000000ffff587224 */ /* 0x000fca00078e0099 */
[C---:B------:R-:W-:Y:S08]  /*46d0*/  HMMA.16816.F32.BF16 R100, R8.reuse, R20, R100 ;  /* 0x000000140864723c */ /* 0x040ff00000041864 */
[----:B------:R-:W-:Y:S01]  /*46e0*/  HMMA.16816.F32.BF16 R68, R8, R22, R60 ;  /* 0x000000160844723c */ /* 0x000fe2000004183c */
[----:B-1----:R-:W-:-:S04]  /*46f0*/  FFMA.FTZ R3, R117, c[0x0][0x2d0], -R7 ;  /* 0x0000b40075037a23 */ /* 0x002fc80000010807 */
[----:B------:R1:W3:Y:S03]  /*4700*/  MUFU.EX2 R199, R3 ;  /* 0x0000000300c77308 */ /* 0x0002e60000000800 */
[----:B------:R-:W-:Y:S07]  /*4710*/  HMMA.16816.F32.BF16 R56, R8, R26, R48 ;  /* 0x0000001a0838723c */ /* 0x000fee0000041830 */
[----:B--2---:R-:W-:Y:S01]  /*4720*/  F2FP.BF16.PACK_AB R8, R201, R202 ;  /* 0x000000cac908723e */ /* 0x004fe200000010ff */
[----:B-1----:R-:W-:Y:S01]  /*4730*/  FFMA.FTZ R3, R123, c[0x0][0x2d0], -R0 ;  /* 0x0000b4007b037a23 */ /* 0x002fe20000010800 */
[----:B---3--:R-:W-:-:S03]  /*4740*/  F2FP.BF16.PACK_AB R10, R199, R200 ;  /* 0x000000c8c70a723e */ /* 0x008fc600000010ff */
[----:B------:R1:W-:Y:S02]  /*4750*/  MUFU.EX2 R198, R3 ;  /* 0x0000000300c67308 */ /* 0x0003e40000000800 */
[----:B-1----:R-:W-:Y:S02]  /*4760*/  FFMA.FTZ R3, R125, c[0x0][0x2d0], -R0 ;  /* 0x0000b4007d037a23 */ /* 0x002fe40000010800 */
[----:B------:R-:W-:-:S04]  /*4770*/  IMAD.MOV.U32 R125, RZ, RZ, R112 ;  /* 0x000000ffff7d7224 */ /* 0x000fc800078e0070 */
[----:B------:R1:W2:Y:S02]  /*4780*/  MUFU.EX2 R197, R3 ;  /* 0x0000000300c57308 */ /* 0x0002a40000000800 */
[----:B-1----:R-:W-:Y:S01]  /*4790*/  FFMA.FTZ R3, R122, c[0x0][0x2d0], -R0 ;  /* 0x0000b4007a037a23 */ /* 0x002fe20000010800 */
[----:B--2---:R-:W-:Y:S01]  /*47a0*/  F2FP.BF16.PACK_AB R9, R197, R198 ;  /* 0x000000c6c509723e */ /* 0x004fe200000010ff */
[----:B------:R-:W-:-:S04]  /*47b0*/  IMAD.MOV.U32 R122, RZ, RZ, R195 ;  /* 0x000000ffff7a7224 */ /* 0x000fc800078e00c3 */
[----:B------:R1:W-:Y:S02]  /*47c0*/  MUFU.EX2 R196, R3 ;  /* 0x0000000300c47308 */ /* 0x0003e40000000800 */
[----:B-1----:R-:W-:Y:S02]  /*47d0*/  FFMA.FTZ R3, R124, c[0x0][0x2d0], -R0 ;  /* 0x0000b4007c037a23 */ /* 0x002fe40000010800 */
[----:B------:R-:W-:-:S04]  /*47e0*/  IMAD.MOV.U32 R124, RZ, RZ, R155 ;  /* 0x000000ffff7c7224 */ /* 0x000fc800078e009b */
[----:B------:R1:W2:Y:S02]  /*47f0*/  MUFU.EX2 R195, R3 ;  /* 0x0000000300c37308 */ /* 0x0002a40000000800 */
[----:B-1----:R-:W-:Y:S01]  /*4800*/  FFMA.FTZ R3, R118, c[0x0][0x2d0], -R7 ;  /* 0x0000b40076037a23 */ /* 0x002fe20000010807 */
[----:B------:R-:W-:Y:S02]  /*4810*/  MOV R118, R194 ;  /* 0x000000c200767202 */ /* 0x000fe40000000f00 */
[----:B--2---:R-:W-:-:S03]  /*4820*/  F2FP.BF16.PACK_AB R11, R195, R196 ;  /* 0x000000c4c30b723e */ /* 0x004fc600000010ff */
[----:B------:R1:W-:Y:S04]  /*4830*/  MUFU.EX2 R194, R3 ;  /* 0x0000000300c27308 */ /* 0x0003e80000000800 */
[C---:B------:R-:W-:Y:S08]  /*4840*/  HMMA.16816.F32.BF16 R52, R8.reuse, R12, R52 ;  /* 0x0000000c0834723c */ /* 0x040ff00000041834 */
[----:B------:R-:W-:Y:S01]  /*4850*/  HMMA.16816.F32.BF16 R48, R8, R14, R36 ;  /* 0x0000000e0830723c */ /* 0x000fe20000041824 */
[----:B------:R-:W-:Y:S01]  /*4860*/  LDSM.16.MT88.4 R12, [R227+0x1900] ;  /* 0x00190000e30c783b */ /* 0x000fe20000004200 */
[----:B-1----:R-:W-:-:S02]  /*4870*/  FFMA.FTZ R3, R119, c[0x0][0x2d0], -R7 ;  /* 0x0000b40077037a23 */ /* 0x002fc40000010807 */
[----:B------:R-:W-:Y:S02]  /*4880*/  IMAD.MOV.U32 R119, RZ, RZ, R90 ;  /* 0x000000ffff777224 */ /* 0x000fe400078e005a */
[----:B------:R1:W-:Y:S01]  /*4890*/  MUFU.EX2 R193, R3 ;  /* 0x0000000300c17308 */ /* 0x0003e20000000800 */
[----:B------:R-:W-:Y:S01]  /*48a0*/  IMAD.MOV.U32 R90, RZ, RZ, R190 ;  /* 0x000000ffff5a7224 */ /* 0x000fe200078e00be */
[C---:B------:R-:W-:Y:S08]  /*48b0*/  HMMA.16816.F32.BF16 R60, R8.reuse, R24, R104 ;  /* 0x00000018083c723c */ /* 0x040ff00000041868 */
[----:B------:R-:W-:Y:S01]  /*48c0*/  HMMA.16816.F32.BF16 R44, R8, R20, R44 ;  /* 0x00000014082c723c */ /* 0x000fe2000004182c */
[----:B-1----:R-:W-:-:S07]  /*48d0*/  FFMA.FTZ R3, R127, c[0x0][0x2d0], -R6 ;  /* 0x0000b4007f037a23 */ /* 0x002fce0000010806 */
[C---:B------:R-:W-:Y:S01]  /*48e0*/  HMMA.16816.F32.BF16 R36, R8.reuse, R22, R16 ;  /* 0x000000160824723c */ /* 0x040fe20000041810 */
[----:B------:R-:W1:Y:S01]  /*48f0*/  LDSM.16.MT88.4 R16, [R224+0x1900] ;  /* 0x00190000e010783b */ /* 0x000e620000004200 */
[----:B------:R2:W-:Y:S03]  /*4900*/  MUFU.EX2 R192, R3 ;  /* 0x0000000300c07308 */ /* 0x0005e60000000800 */
[----:B------:R-:W3:Y:S03]  /*4910*/  LDSM.16.MT88.4 R20, [R225+0x1900] ;  /* 0x00190000e114783b */ /* 0x000ee60000004200 */
[C---:B------:R-:W-:Y:S08]  /*4920*/  HMMA.16816.F32.BF16 R28, R8.reuse, R32, R76 ;  /* 0x00000020081c723c */ /* 0x040ff0000004184c */
[----:B------:R-:W-:Y:S01]  /*4930*/  HMMA.16816.F32.BF16 R40, R8, R34, R40 ;  /* 0x000000220828723c */ /* 0x000fe20000041828 */
[----:B--2---:R-:W-:-:S02]  /*4940*/  FFMA.FTZ R3, R133, c[0x0][0x2d0], -R6 ;  /* 0x0000b40085037a23 */ /* 0x004fc40000010806 */
[----:B------:R-:W-:Y:S02]  /*4950*/  IMAD.MOV.U32 R133, RZ, RZ, R94 ;  /* 0x000000ffff857224 */ /* 0x000fe400078e005e */
[----:B------:R2:W4:Y:S03]  /*4960*/  MUFU.EX2 R191, R3 ;  /* 0x0000000300bf7308 */ /* 0x0005260000000800 */
[----:B------:R-:W-:Y:S01]  /*4970*/  HMMA.16816.F32.BF16 R80, R8, R26, R80 ;  /* 0x0000001a0850723c */ /* 0x000fe20000041850 */
[----:B------:R-:W1:Y:S01]  /*4980*/  LDSM.16.MT88.4 R24, [R226+0x1900] ;  /* 0x00190000e218783b */ /* 0x000e620000004200 */
[----:B--2---:R-:W-:-:S05]  /*4990*/  FFMA.FTZ R3, R126, c[0x0][0x2d0], -R6 ;  /* 0x0000b4007e037a23 */ /* 0x004fca0000010806 */
[----:B----4-:R-:W-:Y:S01]  /*49a0*/  F2FP.BF16.PACK_AB R8, R191, R192 ;  /* 0x000000c0bf08723e */ /* 0x010fe200000010ff */
[----:B------:R-:W-:Y:S01]  /*49b0*/  IMAD.MOV.U32 R126, RZ, RZ, R93 ;  /* 0x000000ffff7e7224 */ /* 0x000fe200078e005d */
[----:B------:R2:W-:Y:S02]  /*49c0*/  MUFU.EX2 R190, R3 ;  /* 0x0000000300be7308 */ /* 0x0005e40000000800 */
[----:B--2---:R-:W-:Y:S02]  /*49d0*/  FFMA.FTZ R3, R132, c[0x0][0x2d0], -R6 ;  /* 0x0000b40084037a23 */ /* 0x004fe40000010806 */
[----:B------:R-:W-:-:S04]  /*49e0*/  IMAD.MOV.U32 R132, RZ, RZ, R92 ;  /* 0x000000ffff847224 */ /* 0x000fc800078e005c */
[----:B------:R2:W4:Y:S02]  /*49f0*/  MUFU.EX2 R189, R3 ;  /* 0x0000000300bd7308 */ /* 0x0005240000000800 */
[----:B--2---:R-:W-:Y:S01]  /*4a00*/  FFMA.FTZ R3, R135, c[0x0][0x2d0], -R5 ;  /* 0x0000b40087037a23 */ /* 0x004fe20000010805 */
[----:B----4-:R-:W-:Y:S02]  /*4a10*/  F2FP.BF16.PACK_AB R10, R189, R190 ;  /* 0x000000bebd0a723e */ /* 0x010fe400000010ff */
[----:B------:R-:W-:-:S03]  /*4a20*/  MOV R135, R116 ;  /* 0x0000007400877202 */ /* 0x000fc60000000f00 */
[----:B------:R2:W-:Y:S02]  /*4a30*/  MUFU.EX2 R188, R3 ;  /* 0x0000000300bc7308 */ /* 0x0005e40000000800 */
[----:B--2---:R-:W-:-:S06]  /*4a40*/  FFMA.FTZ R3, R140, c[0x0][0x2d0], -R5 ;  /* 0x0000b4008c037a23 */ /* 0x004fcc0000010805 */
[----:B------:R2:W4:Y:S02]  /*4a50*/  MUFU.EX2 R140, R3 ;  /* 0x00000003008c7308 */ /* 0x0005240000000800 */
[----:B--2---:R-:W-:Y:S01]  /*4a60*/  FFMA.FTZ R3, R134, c[0x0][0x2d0], -R5 ;  /* 0x0000b40086037a23 */ /* 0x004fe20000010805 */
[----:B----4-:R-:W-:-:S05]  /*4a70*/  F2FP.BF16.PACK_AB R9, R140, R188 ;  /* 0x000000bc8c09723e */ /* 0x010fca00000010ff */
[----:B------:R2:W-:Y:S02]  /*4a80*/  MUFU.EX2 R114, R3 ;  /* 0x0000000300727308 */ /* 0x0005e40000000800 */
[----:B--2---:R-:W-:Y:S01]  /*4a90*/  FFMA.FTZ R3, R139, c[0x0][0x2d0], -R5 ;  /* 0x0000b4008b037a23 */ /* 0x004fe20000010805 */
[----:B------:R-:W-:Y:S01]  /*4aa0*/  MOV R139, R96 ;  /* 0x00000060008b7202 */ /* 0x000fe20000000f00 */
[----:B------:R-:W-:Y:S02]  /*4ab0*/  IMAD.MOV.U32 R96, RZ, RZ, R97 ;  /* 0x000000ffff607224 */ /* 0x000fe400078e0061 */
[----:B------:R-:W-:Y:S02]  /*4ac0*/  IMAD.MOV.U32 R97, RZ, RZ, R98 ;  /* 0x000000ffff617224 */ /* 0x000fe400078e0062 */
[----:B------:R-:W-:Y:S02]  /*4ad0*/  IMAD.MOV.U32 R98, RZ, RZ, R99 ;  /* 0x000000ffff627224 */ /* 0x000fe400078e0063 */
[----:B------:R-:W-:-:S02]  /*4ae0*/  IMAD.MOV.U32 R99, RZ, RZ, R115 ;  /* 0x000000ffff637224 */ /* 0x000fc400078e0073 */
[----:B------:R2:W4:Y:S01]  /*4af0*/  MUFU.EX2 R115, R3 ;  /* 0x0000000300737308 */ /* 0x0005220000000800 */
[----:B------:R-:W-:Y:S01]  /*4b00*/  MOV R123, R98 ;  /* 0x00000062007b7202 */ /* 0x000fe20000000f00 */
[----:B------:R-:W-:Y:S02]  /*4b10*/  IMAD.MOV.U32 R98, RZ, RZ, R110 ;  /* 0x000000ffff627224 */ /* 0x000fe400078e006e */
[----:B------:R-:W-:Y:S02]  /*4b20*/  IMAD.MOV.U32 R127, RZ, RZ, R97 ;  /* 0x000000ffff7f7224 */ /* 0x000fe400078e0061 */
[----:B------:R-:W-:Y:S02]  /*4b30*/  IMAD.MOV.U32 R97, RZ, RZ, R108 ;  /* 0x000000ffff617224 */ /* 0x000fe400078e006c */
[----:B------:R-:W-:Y:S02]  /*4b40*/  IMAD.MOV.U32 R117, RZ, RZ, R99 ;  /* 0x000000ffff757224 */ /* 0x000fe400078e0063 */
[----:B------:R-:W-:-:S02]  /*4b50*/  IMAD.MOV.U32 R99, RZ, RZ, R165 ;  /* 0x000000ffff637224 */ /* 0x000fc400078e00a5 */
[----:B------:R-:W-:Y:S02]  /*4b60*/  IMAD.MOV.U32 R116, RZ, RZ, R98 ;  /* 0x000000ffff747224 */ /* 0x000fe400078e0062 */
[----:B------:R-:W-:Y:S02]  /*4b70*/  IMAD.MOV.U32 R134, RZ, RZ, R117 ;  /* 0x000000ffff867224 */ /* 0x000fe400078e0075 */
[----:B--2---:R-:W-:Y:S01]  /*4b80*/  FFMA.FTZ R3, R142, c[0x0][0x2d0], -R7 ;  /* 0x0000b4008e037a23 */ /* 0x004fe20000010807 */
[----:B----4-:R-:W-:Y:S01]  /*4b90*/  F2FP.BF16.PACK_AB R11, R115, R114 ;  /* 0x00000072730b723e */ /* 0x010fe200000010ff */
[----:B------:R-:W-:Y:S02]  /*4ba0*/  IMAD.MOV.U32 R142, RZ, RZ, R113 ;  /* 0x000000ffff8e7224 */ /* 0x000fe400078e0071 */
[----:B------:R2:W-:Y:S04]  /*4bb0*/  MUFU.EX2 R113, R3 ;  /* 0x0000000300717308 */ /* 0x0005e80000000800 */
[C---:B-1----:R-:W-:Y:S08]  /*4bc0*/  HMMA.16816.F32.BF16 R152, R8.reuse, R18, R72 ;  /* 0x000000120898723c */ /* 0x042ff00000041848 */
[C---:B------:R-:W-:Y:S01]  /*4bd0*/  HMMA.16816.F32.BF16 R144, R8.reuse, R16, R144 ;  /* 0x000000100890723c */ /* 0x040fe20000041890 */
[----:B--2---:R-:W-:Y:S01]  /*4be0*/  FFMA.FTZ R3, R141, c[0x0][0x2d0], -R7 ;  /* 0x0000b4008d037a23 */ /* 0x004fe20000010807 */
[----:B------:R-:W-:Y:S01]  /*4bf0*/  MOV R141, R121 ;  /* 0x00000079008d7202 */ /* 0x000fe20000000f00 */
[----:B------:R-:W-:Y:S01]  /*4c00*/  IMAD.MOV.U32 R121, RZ, RZ, R89 ;  /* 0x000000ffff797224 */ /* 0x000fe200078e0059 */
[----:B------:R-:W-:Y:S01]  /*4c10*/  MOV R89, R164 ;  /* 0x000000a400597202 */ /* 0x000fe20000000f00 */
[----:B------:R1:W-:Y:S03]  /*4c20*/  MUFU.EX2 R112, R3 ;  /* 0x0000000300707308 */ /* 0x0003e60000000800 */
[C---:B---3--:R-:W-:Y:S08]  /*4c30*/  HMMA.16816.F32.BF16 R180, R8.reuse, R20, R180 ;  /* 0x0000001408b4723c */ /* 0x048ff000000418b4 */
[----:B------:R-:W-:Y:S01]  /*4c40*/  HMMA.16816.F32.BF16 R76, R8, R22, R64 ;  /* 0x00000016084c723c */ /* 0x000fe20000041840 */
[----:B-1----:R-:W-:-:S07]  /*4c50*/  FFMA.FTZ R3, R148, c[0x0][0x2d0], -R7 ;  /* 0x0000b40094037a23 */ /* 0x002fce0000010807 */
[----:B------:R-:W-:Y:S01]  /*4c60*/  HMMA.16816.F32.BF16 R72, R8, R24, R84 ;  /* 0x000000180848723c */ /* 0x000fe20000041854 */
[----:B------:R-:W-:Y:S02]  /*4c70*/  IMAD.MOV.U32 R148, RZ, RZ, R168 ;  /* 0x000000ffff947224 */ /* 0x000fe400078e00a8 */
[----:B------:R-:W-:Y:S02]  /*4c80*/  IMAD.MOV.U32 R168, RZ, RZ, R111 ;  /* 0x000000ffffa87224 */ /* 0x000fe400078e006f */
[----:B------:R1:W-:Y:S02]  /*4c90*/  MUFU.EX2 R111, R3 ;  /* 0x00000003006f7308 */ /* 0x0003e40000000800 */
[----:B------:R-:W-:Y:S02]  /*4ca0*/  IMAD.MOV.U32 R120, RZ, RZ, R168 ;  /* 0x000000ffff787224 */ /* 0x000fe400078e00a8 */
[----:B-1----:R-:W-:Y:S02]  /*4cb0*/  FFMA.FTZ R3, R149, c[0x0][0x2d0], -R7 ;  /* 0x0000b40095037a23 */ /* 0x002fe40000010807 */
[----:B------:R-:W-:-:S02]  /*4cc0*/  IMAD.MOV.U32 R149, RZ, RZ, R96 ;  /* 0x000000ffff957224 */ /* 0x000fc400078e0060 */
[----:B------:R1:W-:Y:S01]  /*4cd0*/  MUFU.EX2 R110, R3 ;  /* 0x00000003006e7308 */ /* 0x0003e20000000800 */
[----:B------:R-:W-:Y:S02]  /*4ce0*/  IMAD.MOV.U32 R96, RZ, RZ, R90 ;  /* 0x000000ffff607224 */ /* 0x000fe400078e005a */
[----:B------:R-:W-:-:S04]  /*4cf0*/  IMAD.MOV.U32 R90, RZ, RZ, R167 ;  /* 0x000000ffff5a7224 */ /* 0x000fc800078e00a7 */
[----:B------:R-:W-:Y:S02]  /*4d00*/  IMAD.MOV.U32 R117, RZ, RZ, R90 ;  /* 0x000000ffff757224 */ /* 0x000fe400078e005a */
[----:B-1----:R-:W-:Y:S02]  /*4d10*/  FFMA.FTZ R3, R156, c[0x0][0x2d0], -R0 ;  /* 0x0000b4009c037a23 */ /* 0x002fe40000010800 */
[----:B------:R-:W-:Y:S02]  /*4d20*/  IMAD.MOV.U32 R156, RZ, RZ, R166 ;  /* 0x000000ffff9c7224 */ /* 0x000fe400078e00a6 */
[----:B------:R1:W-:Y:S01]  /*4d30*/  MUFU.EX2 R108, R3 ;  /* 0x00000003006c7308 */ /* 0x0003e20000000800 */
[----:B------:R-:W-:Y:S01]  /*4d40*/  HMMA.16816.F32.BF16 R164, R8, R12, R100 ;  /* 0x0000000c08a4723c */ /* 0x000fe20000041864 */
[----:B-1----:R-:W-:Y:S01]  /*4d50*/  FFMA.FTZ R3, R158, c[0x0][0x2d0], -R0 ;  /* 0x0000b4009e037a23 */ /* 0x002fe20000010800 */
[----:B------:R-:W-:-:S06]  /*4d60*/  MOV R158, R169 ;  /* 0x000000a9009e7202 */ /* 0x000fcc0000000f00 */
[C---:B------:R-:W-:Y:S01]  /*4d70*/  HMMA.16816.F32.BF16 R168, R8.reuse, R14, R68 ;  /* 0x0000000e08a8723c */ /* 0x040fe20000041844 */
[----:B------:R1:W2:Y:S07]  /*4d80*/  MUFU.EX2 R107, R3 ;  /* 0x00000003006b7308 */ /* 0x0002ae0000000800 */
[----:B------:R-:W-:Y:S07]  /*4d90*/  HMMA.16816.F32.BF16 R68, R8, R26, R56 ;  /* 0x0000001a0844723c */ /* 0x000fee0000041838 */
[----:B------:R-:W-:Y:S01]  /*4da0*/  F2FP.BF16.PACK_AB R8, R193, R194 ;  /* 0x000000c2c108723e */ /* 0x000fe200000010ff */
[--C-:B-1----:R-:W-:Y:S01]  /*4db0*/  FFMA.FTZ R3, R151, c[0x0][0x2d0], -R0.reuse ;  /* 0x0000b40097037a23 */ /* 0x102fe20000010800 */
[----:B--2---:R-:W-:Y:S01]  /*4dc0*/  F2FP.BF16.PACK_AB R9, R107, R108 ;  /* 0x0000006c6b09723e */ /* 0x004fe200000010ff */
[----:B------:R-:W-:Y:S01]  /*4dd0*/  IMAD.MOV.U32 R151, RZ, RZ, R127 ;  /* 0x000000ffff977224 */ /* 0x000fe200078e007f */
[----:B------:R-:W-:Y:S01]  /*4de0*/  F2FP.BF16.PACK_AB R10, R112, R113 ;  /* 0x00000071700a723e */ /* 0x000fe200000010ff */
[----:B------:R1:W-:Y:S01]  /*4df0*/  MUFU.EX2 R105, R3 ;  /* 0x0000000300697308 */ /* 0x0003e20000000800 */
[----:B------:R-:W-:Y:S01]  /*4e00*/  IMAD.MOV.U32 R127, RZ, RZ, R123 ;  /* 0x000000ffff7f7224 */ /* 0x000fe200078e007b */
[----:B------:R-:W-:Y:S01]  /*4e10*/  MOV R123, R89 ;  /* 0x00000059007b7202 */ /* 0x000fe20000000f00 */
[----:B-1----:R-:W-:-:S02]  /*4e20*/  FFMA.FTZ R3, R157, c[0x0][0x2d0], -R0 ;  /* 0x0000b4009d037a23 */ /* 0x002fc40000010800 */
[----:B------:R-:W-:-:S03]  /*4e30*/  IMAD.MOV.U32 R157, RZ, RZ, R95 ;  /* 0x000000ffff9d7224 */ /* 0x000fc600078e005f */
[----:B------:R1:W2:Y:S02]  /*4e40*/  MUFU.EX2 R104, R3 ;  /* 0x0000000300687308 */ /* 0x0002a40000000800 */
[----:B-1----:R-:W-:Y:S01]  /*4e50*/  FFMA.FTZ R3, R109, c[0x0][0x2d0], -R7 ;  /* 0x0000b4006d037a23 */ /* 0x002fe20000010807 */
[----:B--2---:R-:W-:-:S05]  /*4e60*/  F2FP.BF16.PACK_AB R11, R104, R105 ;  /* 0x00000069680b723e */ /* 0x004fca00000010ff */
[----:B------:R1:W-:Y:S02]  /*4e70*/  MUFU.EX2 R109, R3 ;  /* 0x00000003006d7308 */ /* 0x0003e40000000800 */
[C---:B------:R-:W-:Y:S08]  /*4e80*/  HMMA.16816.F32.BF16 R64, R8.reuse, R16, R52 ;  /* 0x000000100840723c */ /* 0x040ff00000041834 */
[----:B------:R-:W-:Y:S01]  /*4e90*/  HMMA.16816.F32.BF16 R56, R8, R18, R48 ;  /* 0x000000120838723c */ /* 0x000fe20000041830 */
[----:B------:R-:W2:Y:S01]  /*4ea0*/  LDSM.16.MT88.4 R16, [R224+0x2100] ;  /* 0x00210000e010783b */ /* 0x000ea20000004200 */
[----:B-1----:R-:W-:-:S02]  /*4eb0*/  FFMA.FTZ R3, R150, c[0x0][0x2d0], -R7 ;  /* 0x0000b40096037a23 */ /* 0x002fc40000010807 */
[----:B------:R-:W-:Y:S02]  /*4ec0*/  IMAD.MOV.U32 R150, RZ, RZ, R120 ;  /* 0x000000ffff967224 */ /* 0x000fe400078e0078 */
[----:B------:R1:W-:Y:S01]  /*4ed0*/  MUFU.EX2 R106, R3 ;  /* 0x00000003006a7308 */ /* 0x0003e20000000800 */
[----:B------:R-:W-:Y:S01]  /*4ee0*/  IMAD.MOV.U32 R120, RZ, RZ, R99 ;  /* 0x000000ffff787224 */ /* 0x000fe200078e0063 */
[C---:B------:R-:W-:Y:S08]  /*4ef0*/  HMMA.16816.F32.BF16 R52, R8.reuse, R12, R44 ;  /* 0x0000000c0834723c */ /* 0x040ff0000004182c */
[----:B------:R-:W-:Y:S01]  /*4f00*/  HMMA.16816.F32.BF16 R48, R8, R14, R36 ;  /* 0x0000000e0830723c */ /* 0x000fe20000041824 */
[----:B------:R-:W3:Y:S01]  /*4f10*/  LDSM.16.MT88.4 R12, [R227+0x2100] ;  /* 0x00210000e30c783b */ /* 0x000ee20000004200 */
[----:B-1----:R-:W-:Y:S01]  /*4f20*/  FFMA.FTZ R3, R159, c[0x0][0x2d0], -R6 ;  /* 0x0000b4009f037a23 */ /* 0x002fe20000010806 */
[----:B------:R-:W-:Y:S01]  /*4f30*/  MOV R159, R121 ;  /* 0x00000079009f7202 */ /* 0x000fe20000000f00 */
[----:B------:R-:W-:-:S04]  /*4f40*/  IMAD.MOV.U32 R121, RZ, RZ, R96 ;  /* 0x000000ffff797224 */ /* 0x000fc800078e0060 */
[C---:B------:R-:W-:Y:S01]  /*4f50*/  HMMA.16816.F32.BF16 R32, R8.reuse, R20, R28 ;  /* 0x000000140820723c */ /* 0x040fe2000004181c */
[----:B------:R1:W-:Y:S01]  /*4f60*/  MUFU.EX2 R103, R3 ;  /* 0x0000000300677308 */ /* 0x0003e20000000800 */
[----:B------:R-:W-:Y:S06]  /*4f70*/  LDSM.16.MT88.4 R28, [R226+0x2100] ;  /* 0x00210000e21c783b */ /* 0x000fec0000004200 */
[C---:B------:R-:W-:Y:S01]  /*4f80*/  HMMA.16816.F32.BF16 R40, R8.reuse, R22, R40 ;  /* 0x000000160828723c */ /* 0x040fe20000041828 */
[----:B------:R-:W4:Y:S07]  /*4f90*/  LDSM.16.MT88.4 R20, [R225+0x2100] ;  /* 0x00210000e114783b */ /* 0x000f2e0000004200 */
[----:B------:R-:W-:Y:S01]  /*4fa0*/  HMMA.16816.F32.BF16 R44, R8, R24, R60 ;  /* 0x00000018082c723c */ /* 0x000fe2000004183c */
[----:B-1----:R-:W-:-:S02]  /*4fb0*/  FFMA.FTZ R3, R161, c[0x0][0x2d0], -R6 ;  /* 0x0000b400a1037a23 */ /* 0x002fc40000010806 */
[----:B------:R-:W-:Y:S02]  /*4fc0*/  IMAD.MOV.U32 R161, RZ, RZ, R97 ;  /* 0x000000ffffa17224 */ /* 0x000fe400078e0061 */
[----:B------:R1:W1:Y:S03]  /*4fd0*/  MUFU.EX2 R102, R3 ;  /* 0x0000000300667308 */ /* 0x0002660000000800 */
[----:B------:R-:W-:Y:S01]  /*4fe0*/  HMMA.16816.F32.BF16 R36, R8, R26, R80 ;  /* 0x0000001a0824723c */ /* 0x000fe20000041850 */
[----:B------:R-:W2:Y:S01]  /*4ff0*/  LDSM.16.MT88.4 R24, [R224+0x2900] ;  /* 0x00290000e018783b */ /* 0x000ea20000004200 */
[----:B-1----:R-:W-:-:S05]  /*5000*/  FFMA.FTZ R3, R160, c[0x0][0x2d0], -R6 ;  /* 0x0000b400a0037a23 */ /* 0x002fca0000010806 */
[----:B------:R-:W-:Y:S01]  /*5010*/  F2FP.BF16.PACK_AB R8, R102, R103 ;  /* 0x000000676608723e */ /* 0x000fe200000010ff */
[----:B------:R-:W-:Y:S01]  /*5020*/  IMAD.MOV.U32 R160, RZ, RZ, R88 ;  /* 0x000000ffffa07224 */ /* 0x000fe200078e0058 */
[----:B------:R1:W-:Y:S02]  /*5030*/  MUFU.EX2 R101, R3 ;  /* 0x0000000300657308 */ /* 0x0003e40000000800 */
[----:B-1----:R-:W-:Y:S02]  /*5040*/  FFMA.FTZ R3, R162, c[0x0][0x2d0], -R6 ;  /* 0x0000b400a2037a23 */ /* 0x002fe40000010806 */
[----:B------:R-:W-:-:S04]  /*5050*/  IMAD.MOV.U32 R162, RZ, RZ, R91 ;  /* 0x000000ffffa27224 */ /* 0x000fc800078e005b */
[----:B------:R1:W1:Y:S02]  /*5060*/  MUFU.EX2 R100, R3 ;  /* 0x0000000300647308 */ /* 0x0002640000000800 */
[----:B-1----:R-:W-:Y:S01]  /*5070*/  FFMA.FTZ R3, R163, c[0x0][0x2d0], -R5 ;  /* 0x0000b400a3037a23 */ /* 0x002fe20000010805 */
[----:B------:R-:W-:-:S05]  /*5080*/  F2FP.BF16.PACK_AB R10, R100, R101 ;  /* 0x00000065640a723e */ /* 0x000fca00000010ff */
[----:B------:R1:W-:Y:S02]  /*5090*/  MUFU.EX2 R99, R3 ;  /* 0x0000000300637308 */ /* 0x0003e40000000800 */
[----:B-1----:R-:W-:-:S06]  /*50a0*/  FFMA.FTZ R3, R178, c[0x0][0x2d0], -R5 ;  /* 0x0000b400b2037a23 */ /* 0x002fcc0000010805 */
        /* <DEDUP_REMOVED lines=9> */
[C---:B--2---:R-:W-:Y:S08]  /*5140*/  HMMA.16816.F32.BF16 R144, R8.reuse, R16, R144 ;  /* 0x000000100890723c */ /* 0x044ff00000041890 */
[----:B------:R-:W-:Y:S01]  /*5150*/  HMMA.16816.F32.BF16 R152, R8, R18, R152 ;  /* 0x000000120898723c */ /* 0x000fe20000041898 */
[----:B-1----:R-:W-:-:S04]  /*5160*/  FFMA.FTZ R3, R184, c[0x0][0x2d0], -R0 ;  /* 0x0000b400b8037a23 */ /* 0x002fc80000010800 */
[----:B------:R1:W2:Y:S03]  /*5170*/  MUFU.EX2 R94, R3 ;  /* 0x00000003005e7308 */ /* 0x0002a60000000800 */
[C---:B---3--:R-:W-:Y:S08]  /*5180*/  HMMA.16816.F32.BF16 R164, R8.reuse, R12, R164 ;  /* 0x0000000c08a4723c */ /* 0x048ff000000418a4 */
[----:B------:R-:W-:Y:S01]  /*5190*/  HMMA.16816.F32.BF16 R168, R8, R14, R168 ;  /* 0x0000000e08a8723c */ /* 0x000fe200000418a8 */
[----:B-1----:R-:W-:-:S07]  /*51a0*/  FFMA.FTZ R3, R179, c[0x0][0x2d0], -R0 ;  /* 0x0000b400b3037a23 */ /* 0x002fce0000010800 */
[C---:B----4-:R-:W-:Y:S01]  /*51b0*/  HMMA.16816.F32.BF16 R180, R8.reuse, R20, R180 ;  /* 0x0000001408b4723c */ /* 0x050fe200000418b4 */
[----:B------:R1:W-:Y:S07]  /*51c0*/  MUFU.EX2 R93, R3 ;  /* 0x00000003005d7308 */ /* 0x0003ee0000000800 */
[C---:B------:R-:W-:Y:S08]  /*51d0*/  HMMA.16816.F32.BF16 R76, R8.reuse, R22, R76 ;  /* 0x00000016084c723c */ /* 0x040ff0000004184c */
[----:B------:R-:W-:Y:S01]  /*51e0*/  HMMA.16816.F32.BF16 R72, R8, R28, R72 ;  /* 0x0000001c0848723c */ /* 0x000fe20000041848 */
[----:B-1----:R-:W-:-:S04]  /*51f0*/  FFMA.FTZ R3, R186, c[0x0][0x2d0], -R0 ;  /* 0x0000b400ba037a23 */ /* 0x002fc80000010800 */
[----:B------:R1:W3:Y:S03]  /*5200*/  MUFU.EX2 R92, R3 ;  /* 0x00000003005c7308 */ /* 0x0002e60000000800 */
[----:B------:R-:W-:Y:S07]  /*5210*/  HMMA.16816.F32.BF16 R68, R8, R30, R68 ;  /* 0x0000001e0844723c */ /* 0x000fee0000041844 */
[----:B------:R-:W-:-:S02]  /*5220*/  F2FP.BF16.PACK_AB R8, R110, R111 ;  /* 0x0000006f6e08723e */ /* 0x000fc400000010ff */
[----:B--2---:R-:W-:Y:S02]  /*5230*/  F2FP.BF16.PACK_AB R9, R94, R95 ;  /* 0x0000005f5e09723e */ /* 0x004fe400000010ff */
[----:B------:R-:W-:Y:S01]  /*5240*/  F2FP.BF16.PACK_AB R10, R106, R109 ;  /* 0x0000006d6a0a723e */ /* 0x000fe200000010ff */
[----:B-1----:R-:W-:Y:S01]  /*5250*/  FFMA.FTZ R3, R187, c[0x0][0x2d0], -R6 ;  /* 0x0000b400bb037a23 */ /* 0x002fe20000010806 */
[----:B---3--:R-:W-:-:S03]  /*5260*/  F2FP.BF16.PACK_AB R11, R92, R93 ;  /* 0x0000005d5c0b723e */ /* 0x008fc600000010ff */
[----:B------:R1:W-:Y:S04]  /*5270*/  MUFU.EX2 R91, R3 ;  /* 0x00000003005b7308 */ /* 0x0003e80000000800 */
[C---:B------:R-:W-:Y:S08]  /*5280*/  HMMA.16816.F32.BF16 R64, R8.reuse, R16, R64 ;  /* 0x000000100840723c */ /* 0x040ff00000041840 */
[----:B------:R-:W-:Y:S01]  /*5290*/  HMMA.16816.F32.BF16 R56, R8, R18, R56 ;  /* 0x000000120838723c */ /* 0x000fe20000041838 */
[----:B------:R-:W-:Y:S01]  /*52a0*/  LDSM.16.MT88.4 R16, [R225+0x2900] ;  /* 0x00290000e110783b */ /* 0x000fe20000004200 */
[----:B-1----:R-:W-:-:S04]  /*52b0*/  FFMA.FTZ R3, R205, c[0x0][0x2d0], -R6 ;  /* 0x0000b400cd037a23 */ /* 0x002fc80000010806 */
[----:B------:R1:W2:Y:S02]  /*52c0*/  MUFU.EX2 R90, R3 ;  /* 0x00000003005a7308 */ /* 0x0002a40000000800 */
[C---:B------:R-:W-:Y:S08]  /*52d0*/  HMMA.16816.F32.BF16 R52, R8.reuse, R12, R52 ;  /* 0x0000000c0834723c */ /* 0x040ff00000041834 */
[----:B------:R-:W-:Y:S01]  /*52e0*/  HMMA.16816.F32.BF16 R48, R8, R14, R48 ;  /* 0x0000000e0830723c */ /* 0x000fe20000041830 */
[----:B------:R-:W-:Y:S01]  /*52f0*/  LDSM.16.MT88.4 R12, [R226+0x2900] ;  /* 0x00290000e20c783b */ /* 0x000fe20000004200 */
[----:B-1----:R-:W-:-:S06]  /*5300*/  FFMA.FTZ R3, R128, c[0x0][0x2d0], -R6 ;  /* 0x0000b40080037a23 */ /* 0x002fcc0000010806 */
[C---:B------:R-:W-:Y:S01]  /*5310*/  HMMA.16816.F32.BF16 R32, R8.reuse, R20, R32 ;  /* 0x000000140820723c */ /* 0x040fe20000041820 */
[----:B------:R1:W-:Y:S07]  /*5320*/  MUFU.EX2 R89, R3 ;  /* 0x0000000300597308 */ /* 0x0003ee0000000800 */
[C---:B------:R-:W-:Y:S01]  /*5330*/  HMMA.16816.F32.BF16 R40, R8.reuse, R22, R40 ;  /* 0x000000160828723c */ /* 0x040fe20000041828 */
[----:B------:R-:W3:Y:S07]  /*5340*/  LDSM.16.MT88.4 R20, [R227+0x2900] ;  /* 0x00290000e314783b */ /* 0x000eee0000004200 */
[----:B------:R-:W-:Y:S01]  /*5350*/  HMMA.16816.F32.BF16 R44, R8, R28, R44 ;  /* 0x0000001c082c723c */ /* 0x000fe2000004182c */
[----:B-1----:R-:W-:-:S04]  /*5360*/  FFMA.FTZ R3, R129, c[0x0][0x2d0], -R6 ;  /* 0x0000b40081037a23 */ /* 0x002fc80000010806 */
[----:B------:R1:W4:Y:S03]  /*5370*/  MUFU.EX2 R88, R3 ;  /* 0x0000000300587308 */ /* 0x0003260000000800 */
[----:B------:R-:W-:Y:S01]  /*5380*/  HMMA.16816.F32.BF16 R36, R8, R30, R36 ;  /* 0x0000001e0824723c */ /* 0x000fe20000041824 */
[----:B------:R-:W-:-:S06]  /*5390*/  IMAD.MOV.U32 R185, RZ, RZ, R116 ;  /* 0x000000ffffb97224 */ /* 0x000fcc00078e0074 */
[----:B--2---:R-:W-:Y:S01]  /*53a0*/  F2FP.BF16.PACK_AB R8, R90, R91 ;  /* 0x0000005b5a08723e */ /* 0x004fe200000010ff */
[----:B-1----:R-:W-:Y:S01]  /*53b0*/  FFMA.FTZ R3, R210, c[0x0][0x2d0], -R5 ;  /* 0x0000b400d2037a23 */ /* 0x002fe20000010805 */
[----:B----4-:R-:W-:-:S03]  /*53c0*/  F2FP.BF16.PACK_AB R10, R88, R89 ;  /* 0x00000059580a723e */ /* 0x010fc600000010ff */
[----:B------:R1:W-:Y:S02]  /*53d0*/  MUFU.EX2 R87, R3 ;  /* 0x0000000300577308 */ /* 0x0003e40000000800 */
[----:B-1----:R-:W-:-:S06]  /*53e0*/  FFMA.FTZ R3, R213, c[0x0][0x2d0], -R5 ;  /* 0x0000b400d5037a23 */ /* 0x002fcc0000010805 */
[----:B------:R1:W2:Y:S02]  /*53f0*/  MUFU.EX2 R86, R3 ;  /* 0x0000000300567308 */ /* 0x0002a40000000800 */
[----:B-1----:R-:W-:Y:S01]  /*5400*/  FFMA.FTZ R3, R131, c[0x0][0x2d0], -R5 ;  /* 0x0000b40083037a23 */ /* 0x002fe20000010805 */
[----:B--2---:R-:W-:-:S05]  /*5410*/  F2FP.BF16.PACK_AB R9, R86, R87 ;  /* 0x000000575609723e */ /* 0x004fca00000010ff */
        /* <DEDUP_REMOVED lines=8> */
[----:B-1----:R-:W-:Y:S02]  /*54a0*/  FFMA.FTZ R3, R162, c[0x0][0x2d0], -R7 ;  /* 0x0000b400a2037a23 */ /* 0x002fe40000010807 */
[----:B------:R-:W-:Y:S02]  /*54b0*/  IMAD.MOV.U32 R162, RZ, RZ, R160 ;  /* 0x000000ffffa27224 */ /* 0x000fe400078e00a0 */
[----:B------:R-:W-:Y:S02]  /*54c0*/  IMAD.MOV.U32 R160, RZ, RZ, R161 ;  /* 0x000000ffffa07224 */ /* 0x000fe400078e00a1 */
[----:B------:R1:W-:Y:S01]  /*54d0*/  MUFU.EX2 R81, R3 ;  /* 0x0000000300517308 */ /* 0x0003e20000000800 */
[----:B------:R-:W-:Y:S01]  /*54e0*/  IMAD.MOV.U32 R161, RZ, RZ, R159 ;  /* 0x000000ffffa17224 */ /* 0x000fe200078e009f */
[----:B------:R-:W-:Y:S01]  /*54f0*/  MOV R159, R150 ;  /* 0x00000096009f7202 */ /* 0x000fe20000000f00 */
[----:B------:R-:W-:-:S02]  /*5500*/  IMAD.MOV.U32 R150, RZ, RZ, R157 ;  /* 0x000000ffff967224 */ /* 0x000fc400078e009d */
[----:B------:R-:W-:Y:S02]  /*5510*/  IMAD.MOV.U32 R157, RZ, RZ, R151 ;  /* 0x000000ffff9d7224 */ /* 0x000fe400078e0097 */
[----:B------:R-:W-:Y:S02]  /*5520*/  IMAD.MOV.U32 R151, RZ, RZ, R158 ;  /* 0x000000ffff977224 */ /* 0x000fe400078e009e */
[----:B------:R-:W-:Y:S02]  /*5530*/  IMAD.MOV.U32 R158, RZ, RZ, R156 ;  /* 0x000000ffff9e7224 */ /* 0x000fe400078e009c */
[----:B------:R-:W-:Y:S01]  /*5540*/  IMAD.MOV.U32 R156, RZ, RZ, R149 ;  /* 0x000000ffff9c7224 */ /* 0x000fe200078e0095 */
[----:B------:R-:W-:Y:S01]  /*5550*/  MOV R149, R148 ;  /* 0x0000009400957202 */ /* 0x000fe20000000f00 */
[----:B------:R-:W-:Y:S02]  /*5560*/  IMAD.MOV.U32 R148, RZ, RZ, R141 ;  /* 0x000000ffff947224 */ /* 0x000fe400078e008d */
[----:B------:R-:W-:-:S02]  /*5570*/  IMAD.MOV.U32 R141, RZ, RZ, R142 ;  /* 0x000000ffff8d7224 */ /* 0x000fc400078e008e */
[----:B-1----:R-:W-:Y:S02]  /*5580*/  FFMA.FTZ R3, R162, c[0x0][0x2d0], -R7 ;  /* 0x0000b400a2037a23 */ /* 0x002fe40000010807 */
[----:B------:R-:W-:Y:S02]  /*5590*/  IMAD.MOV.U32 R162, RZ, RZ, R160 ;  /* 0x000000ffffa27224 */ /* 0x000fe400078e00a0 */
[----:B------:R1:W-:Y:S01]  /*55a0*/  MUFU.EX2 R80, R3 ;  /* 0x0000000300507308 */ /* 0x0003e20000000800 */
[----:B------:R-:W-:Y:S02]  /*55b0*/  IMAD.MOV.U32 R160, RZ, RZ, R161 ;  /* 0x000000ffffa07224 */ /* 0x000fe400078e00a1 */
[----:B------:R-:W-:Y:S02]  /*55c0*/  IMAD.MOV.U32 R142, RZ, RZ, R139 ;  /* 0x000000ffff8e7224 */ /* 0x000fe400078e008b */
[----:B-1----:R-:W-:Y:S02]  /*55d0*/  FFMA.FTZ R3, R162, c[0x0][0x2d0], -R0 ;  /* 0x0000b400a2037a23 */ /* 0x002fe40000010800 */
[----:B------:R-:W-:-:S02]  /*55e0*/  IMAD.MOV.U32 R161, RZ, RZ, R159 ;  /* 0x000000ffffa17224 */ /* 0x000fc400078e009f */
[----:B------:R1:W-:Y:S01]  /*55f0*/  MUFU.EX2 R63, R3 ;  /* 0x00000003003f7308 */ /* 0x0003e20000000800 */
[----:B------:R-:W-:Y:S01]  /*5600*/  IMAD.MOV.U32 R159, RZ, RZ, R150 ;  /* 0x000000ffff9f7224 */ /* 0x000fe200078e0096 */
[----:B------:R-:W-:Y:S01]  /*5610*/  MOV R150, R157 ;  /* 0x0000009d00967202 */ /* 0x000fe20000000f00 */
[----:B------:R-:W-:Y:S02]  /*5620*/  IMAD.MOV.U32 R157, RZ, RZ, R151 ;  /* 0x000000ffff9d7224 */ /* 0x000fe400078e0097 */
[----:B------:R-:W-:Y:S02]  /*5630*/  IMAD.MOV.U32 R139, RZ, RZ, R119 ;  /* 0x000000ffff8b7224 */ /* 0x000fe400078e0077 */
[----:B-1----:R-:W-:Y:S02]  /*5640*/  FFMA.FTZ R3, R160, c[0x0][0x2d0], -R0 ;  /* 0x0000b400a0037a23 */ /* 0x002fe40000010800 */
[----:B------:R-:W-:Y:S02]  /*5650*/  IMAD.MOV.U32 R151, RZ, RZ, R158 ;  /* 0x000000ffff977224 */ /* 0x000fe400078e009e */
[----:B------:R1:W4:Y:S01]  /*5660*/  MUFU.EX2 R62, R3 ;  /* 0x00000003003e7308 */ /* 0x0003220000000800 */
[----:B------:R-:W-:-:S02]  /*5670*/  IMAD.MOV.U32 R158, RZ, RZ, R156 ;  /* 0x000000ffff9e7224 */ /* 0x000fc400078e009c */
[----:B------:R-:W-:Y:S01]  /*5680*/  IMAD.MOV.U32 R119, RZ, RZ, R118 ;  /* 0x000000ffff777224 */ /* 0x000fe200078e0076 */
[----:B------:R-:W-:Y:S01]  /*5690*/  MOV R118, R122 ;  /* 0x0000007a00767202 */ /* 0x000fe20000000f00 */
[----:B------:R-:W-:Y:S02]  /*56a0*/  IMAD.MOV.U32 R156, RZ, RZ, R149 ;  /* 0x000000ffff9c7224 */ /* 0x000fe400078e0095 */
[----:B-1----:R-:W-:Y:S02]  /*56b0*/  FFMA.FTZ R3, R172, c[0x0][0x2d0], -R0 ;  /* 0x0000b400ac037a23 */ /* 0x002fe40000010800 */
[----:B------:R-:W-:Y:S02]  /*56c0*/  IMAD.MOV.U32 R122, RZ, RZ, R228 ;  /* 0x000000ffff7a7224 */ /* 0x000fe400078e00e4 */
[----:B------:R1:W-:Y:S01]  /*56d0*/  MUFU.EX2 R61, R3 ;  /* 0x00000003003d7308 */ /* 0x0003e20000000800 */
[----:B------:R-:W-:Y:S01]  /*56e0*/  IMAD.MOV.U32 R149, RZ, RZ, R148 ;  /* 0x000000ffff957224 */ /* 0x000fe200078e0094 */
[----:B------:R-:W-:Y:S01]  /*56f0*/  MOV R148, R141 ;  /* 0x0000008d00947202 */ /* 0x000fe20000000f00 */
[----:B------:R-:W-:-:S02]  /*5700*/  IMAD.MOV.U32 R141, RZ, RZ, R142 ;  /* 0x000000ffff8d7224 */ /* 0x000fc400078e008e */
[----:B------:R-:W-:Y:S02]  /*5710*/  IMAD.MOV.U32 R179, RZ, RZ, R161 ;  /* 0x000000ffffb37224 */ /* 0x000fe400078e00a1 */
[----:B------:R-:W-:Y:S01]  /*5720*/  IMAD.MOV.U32 R162, RZ, RZ, R150 ;  /* 0x000000ffffa27224 */ /* 0x000fe200078e0096 */
[C---:B------:R-:W-:Y:S08]  /*5730*/  HMMA.16816.F32.BF16 R144, R8.reuse, R24, R144 ;  /* 0x000000180890723c */ /* 0x040ff00000041890 */
[----:B------:R-:W-:Y:S01]  /*5740*/  HMMA.16816.F32.BF16 R152, R8, R26, R152 ;  /* 0x0000001a0898723c */ /* 0x000fe20000041898 */
[----:B-1----:R-:W-:-:S07]  /*5750*/  FFMA.FTZ R3, R173, c[0x0][0x2d0], -R0 ;  /* 0x0000b400ad037a23 */ /* 0x002fce0000010800 */
[----:B---3--:R-:W-:Y:S01]  /*5760*/  HMMA.16816.F32.BF16 R164, R8, R20, R164 ;  /* 0x0000001408a4723c */ /* 0x008fe200000418a4 */
[----:B------:R1:W3:Y:S01]  /*5770*/  MUFU.EX2 R60, R3 ;  /* 0x00000003003c7308 */ /* 0x0002e20000000800 */
[----:B------:R-:W-:-:S06]  /*5780*/  IMAD.MOV.U32 R142, RZ, RZ, R139 ;  /* 0x000000ffff8e7224 */ /* 0x000fcc00078e008b */
[----:B------:R-:W-:Y:S01]  /*5790*/  HMMA.16816.F32.BF16 R168, R8, R22, R168 ;  /* 0x0000001608a8723c */ /* 0x000fe200000418a8 */
[----:B------:R-:W-:-:S07]  /*57a0*/  IMAD.MOV.U32 R139, RZ, RZ, R119 ;  /* 0x000000ffff8b7224 */ /* 0x000fce00078e0077 */
[----:B------:R-:W-:Y:S01]  /*57b0*/  HMMA.16816.F32.BF16 R180, R8, R16, R180 ;  /* 0x0000001008b4723c */ /* 0x000fe200000418b4 */
[----:B-1----:R-:W-:-:S07]  /*57c0*/  FFMA.FTZ R3, R216, c[0x0][0x2d0], -R6 ;  /* 0x0000b400d8037a23 */ /* 0x002fce0000010806 */
[----:B------:R-:W-:Y:S01]  /*57d0*/  HMMA.16816.F32.BF16 R72, R8, R12, R72 ;  /* 0x0000000c0848723c */ /* 0x000fe20000041848 */
[----:B------:R1:W-:Y:S01]  /*57e0*/  MUFU.EX2 R29, R3 ;  /* 0x00000003001d7308 */ /* 0x0003e20000000800 */
[----:B------:R-:W-:-:S06]  /*57f0*/  IMAD.MOV.U32 R119, RZ, RZ, R118 ;  /* 0x000000ffff777224 */ /* 0x000fcc00078e0076 */
[----:B------:R-:W-:Y:S01]  /*5800*/  HMMA.16816.F32.BF16 R68, R8, R14, R68 ;  /* 0x0000000e0844723c */ /* 0x000fe20000041844 */
[----:B------:R-:W-:Y:S01]  /*5810*/  IMAD.MOV.U32 R118, RZ, RZ, R122 ;  /* 0x000000ffff767224 */ /* 0x000fe200078e007a */
[----:B------:R-:W-:Y:S01]  /*5820*/  MOV R122, R123 ;  /* 0x0000007b007a7202 */ /* 0x000fe20000000f00 */
[----:B------:R-:W-:Y:S02]  /*5830*/  IMAD.MOV.U32 R123, RZ, RZ, R117 ;  /* 0x000000ffff7b7224 */ /* 0x000fe400078e0075 */
[----:B------:R-:W-:Y:S01]  /*5840*/  IMAD.MOV.U32 R205, RZ, RZ, R121 ;  /* 0x000000ffffcd7224 */ /* 0x000fe200078e0079 */
[----:B------:R-:W-:Y:S01]  /*5850*/  MOV R187, R120 ;  /* 0x0000007800bb7202 */ /* 0x000fe20000000f00 */
[----:B------:R-:W-:Y:S02]  /*5860*/  IMAD.MOV.U32 R186, RZ, RZ, R159 ;  /* 0x000000ffffba7224 */ /* 0x000fe400078e009f */
[----:B------:R-:W-:Y:S01]  /*5870*/  FFMA.FTZ R4, R4, c[0x0][0x2d0], -R7 ;  /* 0x0000b40004047a23 */ /* 0x000fe20000010807 */
[----:B------:R-:W-:Y:S01]  /*5880*/  MOV R163, R157 ;  /* 0x0000009d00a37202 */ /* 0x000fe20000000f00 */
[----:B-1----:R-:W-:Y:S01]  /*5890*/  FFMA.FTZ R3, R218, c[0x0][0x2d0], -R6 ;  /* 0x0000b400da037a23 */ /* 0x002fe20000010806 */
[----:B------:R1:W5:Y:S01]  /*58a0*/  LDL.LU R228, [R1+0x44] ;  /* 0x0000440001e47983 */ /* 0x0003620000300800 */
[----:B------:R-:W-:-:S02]  /*58b0*/  IMAD.MOV.U32 R117, RZ, RZ, R143 ;  /* 0x000000ffff757224 */ /* 0x000fc400078e008f */
[----:B------:R3:W1:Y:S01]  /*58c0*/  MUFU.EX2 R31, R3 ;  /* 0x00000003001f7308 */ /* 0x0006620000000800 */
[----:B------:R-:W-:Y:S01]  /*58d0*/  MOV R161, R148 ;  /* 0x0000009400a17202 */ /* 0x000fe20000000f00 */
[----:B------:R-:W-:Y:S01]  /*58e0*/  IMAD.MOV.U32 R150, RZ, RZ, R141 ;  /* 0x000000ffff967224 */ /* 0x000fe200078e008d */
[----:B------:R-:W-:Y:S01]  /*58f0*/  MOV R141, R118 ;  /* 0x00000076008d7202 */ /* 0x000fe20000000f00 */
[----:B------:R-:W-:Y:S01]  /*5900*/  IMAD.MOV.U32 R148, RZ, RZ, R119 ;  /* 0x000000ffff947224 */ /* 0x000fe200078e0077 */
[----:B------:R1:W5:Y:S01]  /*5910*/  LDL.LU R143, [R1+0x40] ;  /* 0x00004000018f7983 */ /* 0x0003620000300800 */
[----:B------:R-:W-:Y:S01]  /*5920*/  IMAD.MOV.U32 R184, RZ, RZ, R117 ;  /* 0x000000ffffb87224 */ /* 0x000fe200078e0075 */
[----:B------:R-:W-:Y:S01]  /*5930*/  MOV R210, R161 ;  /* 0x000000a100d27202 */ /* 0x000fe20000000f00 */
[----:B------:R-:W-:Y:S01]  /*5940*/  HMMA.16816.F32.BF16 R116, R8, R18, R76 ;  /* 0x000000120874723c */ /* 0x000fe2000004184c */
[----:B------:R-:W-:Y:S02]  /*5950*/  IMAD.MOV.U32 R177, RZ, RZ, R158 ;  /* 0x000000ffffb17224 */ /* 0x000fe400078e009e */
[----:B------:R-:W-:-:S02]  /*5960*/  IMAD.MOV.U32 R176, RZ, RZ, R156 ;  /* 0x000000ffffb07224 */ /* 0x000fc400078e009c */
[----:B------:R-:W-:Y:S01]  /*5970*/  IMAD.MOV.U32 R178, RZ, RZ, R151 ;  /* 0x000000ffffb27224 */ /* 0x000fe200078e0097 */
[----:B------:R-:W1:Y:S01]  /*5980*/  LDSM.16.MT88.4 R156, [R224+0x3100] ;  /* 0x00310000e09c783b */ /* 0x000e620000004200 */
[----:B--2---:R-:W-:Y:S01]  /*5990*/  F2FP.BF16.PACK_AB R8, R82, R83 ;  /* 0x000000535208723e */ /* 0x004fe200000010ff */
[----:B---3--:R-:W-:Y:S01]  /*59a0*/  FFMA.FTZ R3, R220, c[0x0][0x2d0], -R6 ;  /* 0x0000b400dc037a23 */ /* 0x008fe20000010806 */
[----:B----4-:R-:W-:Y:S01]  /*59b0*/  F2FP.BF16.PACK_AB R9, R62, R63 ;  /* 0x0000003f3e09723e */ /* 0x010fe200000010ff */
[----:B------:R-:W-:Y:S01]  /*59c0*/  IMAD.MOV.U32 R160, RZ, RZ, R149 ;  /* 0x000000ffffa07224 */ /* 0x000fe200078e0095 */
[----:B------:R-:W-:Y:S01]  /*59d0*/  F2FP.BF16.PACK_AB R10, R80, R81 ;  /* 0x00000051500a723e */ /* 0x000fe200000010ff */
[----:B------:R2:W-:Y:S01]  /*59e0*/  MUFU.EX2 R30, R3 ;  /* 0x00000003001e7308 */ /* 0x0005e20000000800 */
[----:B------:R-:W-:Y:S01]  /*59f0*/  F2FP.BF16.PACK_AB R11, R60, R61 ;  /* 0x0000003d3c0b723e */ /* 0x000fe200000010ff */
[----:B------:R-:W-:Y:S02]  /*5a00*/  IMAD.MOV.U32 R149, RZ, RZ, R139 ;  /* 0x000000ffff957224 */ /* 0x000fe400078e008b */
[----:B------:R-:W-:-:S02]  /*5a10*/  IMAD.MOV.U32 R151, RZ, RZ, R142 ;  /* 0x000000ffff977224 */ /* 0x000fc400078e008e */
[----:B------:R-:W-:Y:S02]  /*5a20*/  IMAD.MOV.U32 R246, RZ, RZ, R150 ;  /* 0x000000fffff67224 */ /* 0x000fe400078e0096 */
[C---:B------:R-:W-:Y:S01]  /*5a30*/  HMMA.16816.F32.BF16 R56, R8.reuse, R26, R56 ;  /* 0x0000001a0838723c */ /* 0x040fe20000041838 */
[----:B------:R-:W-:Y:S02]  /*5a40*/  IMAD.MOV.U32 R213, RZ, RZ, R151 ;  /* 0x000000ffffd57224 */ /* 0x000fe400078e0097 */
[----:B------:R-:W-:Y:S02]  /*5a50*/  IMAD.MOV.U32 R139, RZ, RZ, R122 ;  /* 0x000000ffff8b7224 */ /* 0x000fe400078e007a */
[----:B------:R-:W-:Y:S02]  /*5a60*/  IMAD.MOV.U32 R142, RZ, RZ, R123 ;  /* 0x000000ffff8e7224 */ /* 0x000fe400078e007b */
[----:B------:R-:W-:Y:S01]  /*5a70*/  LDSM.16.MT88.4 R120, [R225+0x3100] ;  /* 0x00310000e178783b */ /* 0x000fe20000004200 */
[----:B--2---:R-:W-:Y:S01]  /*5a80*/  FFMA.FTZ R3, R221, c[0x0][0x2d0], -R6 ;  /* 0x0000b400dd037a23 */ /* 0x004fe20000010806 */
[----:B------:R-:W-:Y:S01]  /*5a90*/  HMMA.16816.F32.BF16 R64, R8, R24, R64 ;  /* 0x000000180840723c */ /* 0x000fe20000041840 */
[----:B------:R-:W-:-:S02]  /*5aa0*/  FFMA.FTZ R6, R252, c[0x0][0x2d0], -R0 ;  /* 0x0000b400fc067a23 */ /* 0x000fc40000010800 */
[----:B------:R2:W3:Y:S05]  /*5ab0*/  MUFU.EX2 R28, R3 ;  /* 0x00000003001c7308 */ /* 0x0004ea0000000800 */
[C---:B------:R-:W-:Y:S03]  /*5ac0*/  HMMA.16816.F32.BF16 R48, R8.reuse, R22, R48 ;  /* 0x000000160830723c */ /* 0x040fe60000041830 */
[----:B------:R4:W-:Y:S05]  /*5ad0*/  MUFU.EX2 R23, R4 ;  /* 0x0000000400177308 */ /* 0x0009ea0000000800 */
[----:B------:R-:W-:Y:S01]  /*5ae0*/  HMMA.16816.F32.BF16 R44, R8, R12, R44 ;  /* 0x0000000c082c723c */ /* 0x000fe2000004182c */
[----:B--2---:R-:W-:-:S04]  /*5af0*/  FFMA.FTZ R3, R174, c[0x0][0x2d0], -R5 ;  /* 0x0000b400ae037a23 */ /* 0x004fc80000010805 */
[----:B------:R2:W-:Y:S02]  /*5b00*/  MUFU.EX2 R27, R3 ;  /* 0x00000003001b7308 */ /* 0x0005e40000000800 */
[----:B------:R-:W-:Y:S01]  /*5b10*/  FFMA.FTZ R12, R223, c[0x0][0x2d0], -R0 ;  /* 0x0000b400df0c7a23 */ /* 0x000fe20000010800 */
[C---:B------:R-:W-:Y:S01]  /*5b20*/  HMMA.16816.F32.BF16 R52, R8.reuse, R20, R52 ;  /* 0x000000140834723c */ /* 0x040fe20000041834 */
[----:B------:R-:W-:Y:S01]  /*5b30*/  FADD.FTZ R13, R185, R184 ;  /* 0x000000b8b90d7221 */ /* 0x000fe20000010000 */
[----:B------:R-:W-:Y:S01]  /*5b40*/  MOV R185, R163 ;  /* 0x000000a300b97202 */ /* 0x000fe20000000f00 */
[----:B----4-:R-:W-:Y:S02]  /*5b50*/  FFMA.FTZ R4, R251, c[0x0][0x2d0], -R0 ;  /* 0x0000b400fb047a23 */ /* 0x010fe40000010800 */
[----:B------:R-:W-:Y:S02]  /*5b60*/  IMAD.MOV.U32 R184, RZ, RZ, R178 ;  /* 0x000000ffffb87224 */ /* 0x000fe400078e00b2 */
[----:B------:R-:W-:Y:S01]  /*5b70*/  FFMA.FTZ R0, R222, c[0x0][0x2d0], -R0 ;  /* 0x0000b400de007a23 */ /* 0x000fe20000010800 */
[----:B------:R-:W-:Y:S01]  /*5b80*/  HMMA.16816.F32.BF16 R36, R8, R14, R36 ;  /* 0x0000000e0824723c */ /* 0x000fe20000041824 */
[----:B------:R-:W-:-:S02]  /*5b90*/  FADD.FTZ R20, R209, R208 ;  /* 0x000000d0d1147221 */ /* 0x000fc40000010000 */
[----:B------:R-:W-:Y:S02]  /*5ba0*/  FADD.FTZ R21, R219, R217 ;  /* 0x000000d9db157221 */ /* 0x000fe40000010000 */
[----:B------:R-:W-:Y:S02]  /*5bb0*/  IMAD.MOV.U32 R178, RZ, RZ, R135 ;  /* 0x000000ffffb27224 */ /* 0x000fe400078e0087 */
[----:B--2---:R-:W-:Y:S01]  /*5bc0*/  FFMA.FTZ R3, R175, c[0x0][0x2d0], -R5 ;  /* 0x0000b400af037a23 */ /* 0x004fe20000010805 */
[----:B------:R-:W-:Y:S01]  /*5bd0*/  HMMA.16816.F32.BF16 R32, R8, R16, R32 ;  /* 0x000000100820723c */ /* 0x000fe20000041820 */
[----:B------:R-:W-:Y:S01]  /*5be0*/  IMAD.MOV.U32 R163, RZ, RZ, R132 ;  /* 0x000000ffffa37224 */ /* 0x000fe200078e0084 */
[----:B------:R-:W2:Y:S01]  /*5bf0*/  LDSM.16.MT88.4 R172, [R227+0x3100] ;  /* 0x00310000e3ac783b */ /* 0x000ea20000004200 */
[----:B------:R4:W-:Y:S01]  /*5c00*/  MUFU.EX2 R26, R3 ;  /* 0x00000003001a7308 */ /* 0x0009e20000000800 */
[----:B------:R-:W-:Y:S01]  /*5c10*/  IMAD.MOV.U32 R77, RZ, RZ, R185 ;  /* 0x000000ffff4d7224 */ /* 0x000fe200078e00b9 */
[----:B-1----:R-:W-:Y:S01]  /*5c20*/  F2FP.BF16.PACK_AB R132, R31, R29 ;  /* 0x0000001d1f84723e */ /* 0x002fe200000010ff */
[----:B------:R-:W-:-:S02]  /*5c30*/  IMAD.MOV.U32 R79, RZ, RZ, R178 ;  /* 0x000000ffff4f7224 */ /* 0x000fc400078e00b2 */
[----:B------:R-:W-:Y:S01]  /*5c40*/  HMMA.16816.F32.BF16 R40, R8, R18, R40 ;  /* 0x000000120828723c */ /* 0x000fe20000041828 */
[----:B------:R-:W-:Y:S01]  /*5c50*/  IMAD.MOV.U32 R245, RZ, RZ, R163 ;  /* 0x000000fffff57224 */ /* 0x000fe200078e00a3 */
[----:B------:R-:W1:Y:S01]  /*5c60*/  LDSM.16.MT88.4 R16, [R226+0x3100] ;  /* 0x00310000e210783b */ /* 0x000e620000004200 */
[----:B------:R3:W-:Y:S01]  /*5c70*/  MUFU.EX2 R9, R4 ;  /* 0x0000000400097308 */ /* 0x0007e20000000800 */
[----:B----4-:R-:W-:-:S07]  /*5c80*/  FFMA.FTZ R3, R249, c[0x0][0x2d0], -R5 ;  /* 0x0000b400f9037a23 */ /* 0x010fce0000010805 */
[----:B------:R-:W-:Y:S01]  /*5c90*/  MUFU.EX2 R11, R12 ;  /* 0x0000000c000b7308 */ /* 0x000fe20000000800 */
[----:B---3--:R-:W-:-:S07]  /*5ca0*/  FADD.FTZ R4, R184, R13 ;  /* 0x0000000db8047221 */ /* 0x008fce0000010000 */
[----:B------:R3:W-:Y:S01]  /*5cb0*/  MUFU.EX2 R25, R3 ;  /* 0x0000000300197308 */ /* 0x0007e20000000800 */
[----:B------:R-:W-:-:S07]  /*5cc0*/  FADD.FTZ R4, R160, R4 ;  /* 0x00000004a0047221 */ /* 0x000fce0000010000 */
[----:B------:R4:W-:Y:S01]  /*5cd0*/  MUFU.EX2 R12, R0 ;  /* 0x00000000000c7308 */ /* 0x0009e20000000800 */
[----:B---3--:R-:W-:-:S07]  /*5ce0*/  FFMA.FTZ R3, R205, c[0x0][0x2d0], -R5 ;  /* 0x0000b400cd037a23 */ /* 0x008fce0000010805 */
[----:B------:R-:W3:Y:S01]  /*5cf0*/  MUFU.EX2 R10, R6 ;  /* 0x00000006000a7308 */ /* 0x000ee20000000800 */
[----:B------:R-:W-:Y:S02]  /*5d00*/  FFMA.FTZ R5, R186, c[0x0][0x2d0], -R7 ;  /* 0x0000b400ba057a23 */ /* 0x000fe40000010807 */
[----:B------:R-:W-:Y:S02]  /*5d10*/  IMAD.MOV.U32 R186, RZ, RZ, R177 ;  /* 0x000000ffffba7224 */ /* 0x000fe400078e00b1 */
[----:B------:R-:W-:Y:S01]  /*5d20*/  IMAD.MOV.U32 R177, RZ, RZ, R134 ;  /* 0x000000ffffb17224 */ /* 0x000fe200078e0086 */
[----:B------:R-:W-:Y:S01]  /*5d30*/  F2FP.BF16.PACK_AB R134, R28, R30 ;  /* 0x0000001e1c86723e */ /* 0x000fe200000010ff */
[----:B------:R-:W-:Y:S01]  /*5d40*/  IMAD.MOV.U32 R205, RZ, RZ, R148 ;  /* 0x000000ffffcd7224 */ /* 0x000fe200078e0094 */
[----:B------:R1:W1:Y:S01]  /*5d50*/  MUFU.EX2 R24, R3 ;  /* 0x0000000300187308 */ /* 0x0002620000000800 */
[----:B----4-:R-:W-:-:S07]  /*5d60*/  FADD.FTZ R0, R177, R21 ;  /* 0x00000015b1007221 */ /* 0x010fce0000010000 */
[----:B------:R4:W-:Y:S01]  /*5d70*/  MUFU.EX2 R15, R5 ;  /* 0x00000005000f7308 */ /* 0x0009e20000000800 */
[----:B---3--:R-:W-:Y:S01]  /*5d80*/  F2FP.BF16.PACK_AB R185, R9, R10 ;  /* 0x0000000a09b9723e */ /* 0x008fe200000010ff */
[--C-:B-1----:R-:W-:Y:S01]  /*5d90*/  FFMA.FTZ R3, R187, c[0x0][0x2d0], -R7.reuse ;  /* 0x0000b400bb037a23 */ /* 0x102fe20000010807 */
[----:B------:R-:W-:Y:S01]  /*5da0*/  F2FP.BF16.PACK_AB R135, R24, R25 ;  /* 0x000000191887723e */ /* 0x000fe200000010ff */
[----:B------:R-:W-:Y:S01]  /*5db0*/  FFMA.FTZ R7, R179, c[0x0][0x2d0], -R7 ;  /* 0x0000b400b3077a23 */ /* 0x000fe20000010807 */
[----:B------:R-:W-:Y:S01]  /*5dc0*/  F2FP.BF16.PACK_AB R187, R12, R11 ;  /* 0x0000000b0cbb723e */ /* 0x000fe200000010ff */
[----:B------:R-:W-:Y:S02]  /*5dd0*/  IMAD.MOV.U32 R179, RZ, RZ, R176 ;  /* 0x000000ffffb37224 */ /* 0x000fe400078e00b0 */
[----:B------:R1:W3:Y:S01]  /*5de0*/  MUFU.EX2 R22, R3 ;  /* 0x0000000300167308 */ /* 0x0002e20000000800 */
[----:B------:R-:W-:Y:S01]  /*5df0*/  IMAD.MOV.U32 R176, RZ, RZ, R162 ;  /* 0x000000ffffb07224 */ /* 0x000fe200078e00a2 */
[----:B------:R-:W-:Y:S01]  /*5e00*/  MOV R162, R133 ;  /* 0x0000008500a27202 */ /* 0x000fe20000000f00 */
[----:B----4-:R-:W-:Y:S01]  /*5e10*/  FADD.FTZ R5, R179, R186 ;  /* 0x000000bab3057221 */ /* 0x010fe20000010000 */
[----:B------:R-:W-:Y:S01]  /*5e20*/  F2FP.BF16.PACK_AB R133, R26, R27 ;  /* 0x0000001b1a85723e */ /* 0x000fe200000010ff */
[----:B------:R-:W-:-:S02]  /*5e30*/  IMAD.MOV.U32 R78, RZ, RZ, R176 ;  /* 0x000000ffff4e7224 */ /* 0x000fc400078e00b0 */
[----:B------:R-:W-:Y:S01]  /*5e40*/  FADD.FTZ R6, R162, R5 ;  /* 0x00000005a2067221 */ /* 0x000fe20000010000 */
[----:B------:R4:W2:Y:S03]  /*5e50*/  MUFU.EX2 R14, R7 ;  /* 0x00000007000e7308 */ /* 0x0008a60000000800 */
[----:B------:R-:W-:Y:S01]  /*5e60*/  HMMA.16816.F32.BF16 R144, R132, R156, R144 ;  /* 0x0000009c8490723c */ /* 0x000fe20000041890 */
[----:B-1----:R-:W-:Y:S01]  /*5e70*/  FADD.FTZ R3, R248, R20 ;  /* 0x00000014f8037221 */ /* 0x002fe20000010000 */
[----:B---3--:R-:W-:-:S06]  /*5e80*/  F2FP.BF16.PACK_AB R184, R22, R23 ;  /* 0x0000001716b8723e */ /* 0x008fcc00000010ff */
[C---:B------:R-:W-:Y:S01]  /*5e90*/  HMMA.16816.F32.BF16 R152, R132.reuse, R158, R152 ;  /* 0x0000009e8498723c */ /* 0x040fe20000041898 */
[----:B------:R-:W-:Y:S02]  /*5ea0*/  FADD.FTZ R5, R250, R3 ;  /* 0x00000003fa057221 */ /* 0x000fe40000010000 */
[----:B------:R-:W-:Y:S02]  /*5eb0*/  FADD.FTZ R3, R77, R6 ;  /* 0x000000064d037221 */ /* 0x000fe40000010000 */
[----:B----4-:R-:W-:Y:S01]  /*5ec0*/  FADD.FTZ R7, R149, R0 ;  /* 0x0000000095077221 */ /* 0x010fe20000010000 */
[----:B--2---:R-:W-:Y:S01]  /*5ed0*/  F2FP.BF16.PACK_AB R186, R14, R15 ;  /* 0x0000000f0eba723e */ /* 0x004fe200000010ff */
[----:B------:R-:W-:Y:S01]  /*5ee0*/  FADD.FTZ R0, R78, R4 ;  /* 0x000000044e007221 */ /* 0x000fe20000010000 */
[----:B------:R-:W-:Y:S01]  /*5ef0*/  HMMA.16816.F32.BF16 R164, R132, R172, R164 ;  /* 0x000000ac84a4723c */ /* 0x000fe200000418a4 */
[----:B------:R-:W-:Y:S02]  /*5f00*/  FADD.FTZ R5, R244, R5 ;  /* 0x00000005f4057221 */ /* 0x000fe40000010000 */
[----:B------:R-:W-:-:S02]  /*5f10*/  FADD.FTZ R4, R79, R7 ;  /* 0x000000074f047221 */ /* 0x000fc40000010000 */
[----:B------:R-:W-:Y:S02]  /*5f20*/  FADD.FTZ R3, R245, R3 ;  /* 0x00000003f5037221 */ /* 0x000fe40000010000 */
[----:B------:R-:W-:Y:S01]  /*5f30*/  FADD.FTZ R0, R126, R0 ;  /* 0x000000007e007221 */ /* 0x000fe20000010000 */
[C---:B------:R-:W-:Y:S01]  /*5f40*/  HMMA.16816.F32.BF16 R168, R132.reuse, R174, R168 ;  /* 0x000000ae84a8723c */ /* 0x040fe200000418a8 */
[----:B------:R-:W-:Y:S02]  /*5f50*/  FADD.FTZ R8, R243, R5 ;  /* 0x00000005f3087221 */ /* 0x000fe40000010000 */
[----:B------:R-:W-:Y:S02]  /*5f60*/  FADD.FTZ R7, R127, R4 ;  /* 0x000000047f077221 */ /* 0x000fe40000010000 */
[----:B------:R-:W-:Y:S02]  /*5f70*/  FADD.FTZ R6, R124, R3 ;  /* 0x000000037c067221 */ /* 0x000fe40000010000 */
[----:B------:R-:W-:Y:S01]  /*5f80*/  FADD.FTZ R5, R125, R0 ;  /* 0x000000007d057221 */ /* 0x000fe20000010000 */
[----:B------:R-:W-:Y:S01]  /*5f90*/  HMMA.16816.F32.BF16 R180, R132, R120, R180 ;  /* 0x0000007884b4723c */ /* 0x000fe200000418b4 */
[----:B------:R-:W-:-:S02]  /*5fa0*/  FADD.FTZ R4, R247, R8 ;  /* 0x00000008f7047221 */ /* 0x000fc40000010000 */
[----:B------:R-:W-:Y:S02]  /*5fb0*/  FADD.FTZ R3, R246, R7 ;  /* 0x00000007f6037221 */ /* 0x000fe40000010000 */
[----:B------:R-:W-:Y:S02]  /*5fc0*/  FADD.FTZ R0, R213, R6 ;  /* 0x00000006d5007221 */ /* 0x000fe40000010000 */
[----:B------:R-:W-:Y:S01]  /*5fd0*/  FADD.FTZ R6, R210, R5 ;  /* 0x00000005d2067221 */ /* 0x000fe20000010000 */
[----:B------:R-:W-:Y:S01]  /*5fe0*/  HMMA.16816.F32.BF16 R116, R132, R122, R116 ;  /* 0x0000007a8474723c */ /* 0x000fe20000041874 */
[----:B------:R-:W-:Y:S01]  /*5ff0*/  FADD.FTZ R4, R242, R4 ;  /* 0x00000004f2047221 */ /* 0x000fe20000010000 */
[----:B------:R-:W-:Y:S01]  /*6000*/  IADD3 R242, R142, -0x2, RZ ;  /* 0xfffffffe8ef27810 */ /* 0x000fe20007ffe0ff */
[----:B------:R-:W-:Y:S02]  /*6010*/  FADD.FTZ R5, R205, R3 ;  /* 0x00000003cd057221 */ /* 0x000fe40000010000 */
[----:B------:R-:W-:Y:S01]  /*6020*/  FADD.FTZ R3, R141, R0 ;  /* 0x000000008d037221 */ /* 0x000fe20000010000 */
[----:B------:R-:W-:Y:S01]  /*6030*/  ISETP.GE.AND P0, PT, R242, R139, PT ;  /* 0x0000008bf200720c */ /* 0x000fe20003f06270 */
[----:B------:R-:W-:Y:S01]  /*6040*/  FADD.FTZ R0, R202, R6 ;  /* 0x00000006ca007221 */ /* 0x000fe20000010000 */
[----:B------:R-:W-:Y:S01]  /*6050*/  HMMA.16816.F32.BF16 R148, R184, R156, R64 ;  /* 0x0000009cb894723c */ /* 0x000fe20000041840 */
[----:B------:R-:W-:-:S02]  /*6060*/  FADD.FTZ R4, R198, R4 ;  /* 0x00000004c6047221 */ /* 0x000fc40000010000 */
[----:B------:R-:W-:Y:S02]  /*6070*/  FADD.FTZ R5, R215, R5 ;  /* 0x00000005d7057221 */ /* 0x000fe40000010000 */
[----:B------:R-:W-:Y:S02]  /*6080*/  FADD.FTZ R6, R207, R3 ;  /* 0x00000003cf067221 */ /* 0x000fe40000010000 */
[----:B------:R-:W-:Y:S01]  /*6090*/  FADD.FTZ R0, R201, R0 ;  /* 0x00000000c9007221 */ /* 0x000fe20000010000 */
[----:B------:R-:W-:Y:S01]  /*60a0*/  HMMA.16816.F32.BF16 R160, R184, R172, R52 ;  /* 0x000000acb8a0723c */ /* 0x000fe20000041834 */
[----:B------:R-:W-:Y:S02]  /*60b0*/  FADD.FTZ R4, R197, R4 ;  /* 0x00000004c5047221 */ /* 0x000fe40000010000 */
[----:B------:R-:W-:Y:S02]  /*60c0*/  FADD.FTZ R5, R214, R5 ;  /* 0x00000005d6057221 */ /* 0x000fe40000010000 */
[----:B------:R-:W-:-:S02]  /*60d0*/  FADD.FTZ R6, R206, R6 ;  /* 0x00000006ce067221 */ /* 0x000fc40000010000 */
[----:B------:R-:W-:Y:S01]  /*60e0*/  FADD.FTZ R0, R200, R0 ;  /* 0x00000000c8007221 */ /* 0x000fe20000010000 */
[----:B------:R-:W-:Y:S01]  /*60f0*/  HMMA.16816.F32.BF16 R176, R184, R120, R32 ;  /* 0x00000078b8b0723c */ /* 0x000fe20000041820 */
        /* <DEDUP_REMOVED lines=29> */
[-C--:B------:R-:W-:Y:S01]  /*62d0*/  HMMA.16816.F32.BF16 R132, R132, R18.reuse, R68 ;  /* 0x000000128484723c */ /* 0x080fe20000041844 */
        /* <DEDUP_REMOVED lines=8> */
[----:B------:R-:W-:Y:S02]  /*6360*/  FADD.FTZ R0, R109, R0 ;  /* 0x000000006d007221 */ /* 0x000fe40000010000 */
[----:B------:R-:W-:Y:S02]  /*6370*/  FADD.FTZ R4, R93, R4 ;  /* 0x000000045d047221 */ /* 0x000fe40000010000 */
[----:B------:R-:W-:Y:S02]  /*6380*/  FADD.FTZ R5, R101, R5 ;  /* 0x0000000565057221 */ /* 0x000fe40000010000 */
        /* <DEDUP_REMOVED lines=35> */
[----:B------:R-:W-:Y:S01]  /*65c0*/  FADD.FTZ R3, R28, R0 ;  /* 0x000000001c037221 */ /* 0x000fe20000010000 */
[----:B------:R1:W-:Y:S01]  /*65d0*/  STL [R1], R6 ;  /* 0x0000000601007387 */ /* 0x0003e20000100800 */
[----:B------:R-:W-:-:S03]  /*65e0*/  FADD.FTZ R0, R24, R5 ;  /* 0x0000000518007221 */ /* 0x000fc60000010000 */
[----:B------:R1:W-:Y:S04]  /*65f0*/  STL [R1+0x4], R4 ;  /* 0x0000040401007387 */ /* 0x0003e80000100800 */
[----:B------:R1:W-:Y:S04]  /*6600*/  STL [R1+0xc], R0 ;  /* 0x00000c0001007387 */ /* 0x0003e80000100800 */
[----:B------:R1:W-:Y:S01]  /*6610*/  STL [R1+0x8], R3 ;  /* 0x0000080301007387 */ /* 0x0003e20000100800 */
[----:B------:R-:W-:Y:S05]  /*6620*/  @!P0 BRA `(.L_x_19) ;  /* 0x00003eb000008947 */ /* 0x000fea0003800000 */
[----:B------:R-:W2:Y:S01]  /*6630*/  LDL.LU.64 R76, [R1+0x30] ;  /* 0x00003000014c7983 */ /* 0x000ea20000300a00 */
[----:B-1----:R-:W-:Y:S01]  /*6640*/  IMAD.MOV.U32 R3, RZ, RZ, R137 ;  /* 0x000000ffff037224 */ /* 0x002fe200078e0089 */
[----:B------:R-:W-:Y:S01]  /*6650*/  MOV R142, R2 ;  /* 0x00000002008e7202 */ /* 0x000fe20000000f00 */
[----:B------:R-:W-:Y:S01]  /*6660*/  IMAD.MOV.U32 R0, RZ, RZ, R138 ;  /* 0x000000ffff007224 */ /* 0x000fe200078e008a */
[----:B------:R-:W3:Y:S01]  /*6670*/  LDL.LU.64 R78, [R1+0x38] ;  /* 0x00003800014e7983 */ /* 0x000ee20000300a00 */
[----:B------:R-:W-:Y:S01]  /*6680*/  IMAD.MOV.U32 R140, RZ, RZ, R136 ;  /* 0x000000ffff8c7224 */ /* 0x000fe200078e0088 */
[----:B--2---:R-:W-:-:S02]  /*6690*/  MOV R5, R77 ;  /* 0x0000004d00057202 */ /* 0x004fc40000000f00 */
[----:B---3--:R-:W-:-:S05]  /*66a0*/  MOV R4, R78 ;  /* 0x0000004e00047202 */ /* 0x008fca0000000f00 */
[----:B------:R1:W-:Y:S02]  /*66b0*/  STL.64 [R1+0x10], R4 ;  /* 0x0000100401007387 */ /* 0x0003e40000100a00 */
.L_x_20:
[----:B------:R-:W2:Y:S01]  /*66c0*/  LDL.64 R72, [R1+0x10] ;  /* 0x0000100001487983 */ /* 0x000ea20000100a00 */
[----:B------:R-:W-:Y:S04]  /*66d0*/  DEPBAR.LE SB0, 0x0 ;  /* 0x000080000000791a */ /* 0x000fe80000000000 */
[----:B------:R-:W-:Y:S01]  /*66e0*/  SHF.R.S32.HI R2, RZ, 0x1f, R242 ;  /* 0x0000001fff027819 */ /* 0x000fe200000114f2 */
[----:B------:R-:W-:Y:S01]  /*66f0*/  BAR.SYNC.DEFER_BLOCKING 0x0 ;  /* 0x0000000000007b1d */ /* 0x000fe20000010000 */
[----:B------:R-:W-:Y:S01]  /*6700*/  IMAD.WIDE.U32 R84, R242, c[0x0][0x208], RZ ;  /* 0x00008200f2547a25 */ /* 0x000fe200078e00ff */
[----:B------:R-:W-:Y:S03]  /*6710*/  MOV R247, c[0x0][0x1e4] ;  /* 0x0000790000f77a02 */ /* 0x000fe60000000f00 */
[----:B------:R-:W-:Y:S04]  /*6720*/  IMAD R2, R2, c[0x0][0x208], RZ ;  /* 0x0000820002027a24 */ /* 0x000fe800078e02ff */
[----:B------:R-:W-:Y:S05]  /*6730*/  IMAD R2, R242, c[0x0][0x20c], R2 ;  /* 0x00008300f2027a24 */ /* 0x000fea00078e0202 */
[----:B------:R-:W-:Y:S05]  /*6740*/  IADD3 R2, R85, R2, RZ ;  /* 0x0000000255027210 */ /* 0x000fea0007ffe0ff */
[----:B------:R-:W-:Y:S01]  /*6750*/  IMAD R2, R2, 0x70, RZ ;  /* 0x0000007002027824 */ /* 0x000fe200078e02ff */
[----:B------:R-:W-:Y:S08]  /*6760*/  LDSM.16.M88.4 R112, [R230+0x7100] ;  /* 0x00710000e670783b */ /* 0x000ff00000000200 */
[----:B-----5:R-:W3:Y:S08]  /*6770*/  LDSM.16.M88.4 R16, [R143+0x3900] ;  /* 0x003900008f10783b */ /* 0x020ef00000000200 */
[----:B------:R-:W4:Y:S08]  /*6780*/  LDSM.16.M88.4 R108, [R230+0x9100] ;  /* 0x00910000e66c783b */ /* 0x000f300000000200 */
[----:B------:R-:W1:Y:S08]  /*6790*/  LDSM.16.M88.4 R32, [R143+0x4100] ;  /* 0x004100008f20783b */ /* 0x000e700000000200 */
[----:B------:R-:W2:Y:S04]  /*67a0*/  LDL R245, [R1+0x24] ;  /* 0x0000240001f57983 */ /* 0x000ea80000100800 */
[----:B------:R-:W1:Y:S08]  /*67b0*/  LDSM.16.M88.4 R48, [R143+0x4900] ;  /* 0x004900008f30783b */ /* 0x000e700000000200 */
[----:B------:R-:W1:Y:S02]  /*67c0*/  LDSM.16.M88.4 R64, [R143+0x5100] ;  /* 0x005100008f40783b */ /* 0x000e640000000200 */
[-C--:B-1-3--:R-:W-:Y:S06]  /*67d0*/  HMMA.16816.F32.BF16 R4, R112, R16.reuse, RZ ;  /* 0x000000107004723c */ /* 0x08afec00000418ff */
[----:B------:R-:W1:Y:S02]  /*67e0*/  LDSM.16.M88.4 R80, [R143+0x5900] ;  /* 0x005900008f50783b */ /* 0x000e640000000200 */
[C---:B----4-:R-:W-:Y:S06]  /*67f0*/  HMMA.16816.F32.BF16 R8, R108.reuse, R16, RZ ;  /* 0x000000106c08723c */ /* 0x050fec00000418ff */
[----:B------:R-:W3:Y:S02]  /*6800*/  LDSM.16.M88.4 R96, [R143+0x6100] ;  /* 0x006100008f60783b */ /* 0x000ee40000000200 */
[-C--:B------:R-:W-:Y:S06]  /*6810*/  HMMA.16816.F32.BF16 R12, R108, R18.reuse, RZ ;  /* 0x000000126c0c723c */ /* 0x080fec00000418ff */
[----:B------:R-:W4:Y:S02]  /*6820*/  LDSM.16.M88.4 R136, [R143+0x6900] ;  /* 0x006900008f88783b */ /* 0x000f240000000200 */
[C---:B------:R-:W-:Y:S06]  /*6830*/  HMMA.16816.F32.BF16 R16, R112.reuse, R18, RZ ;  /* 0x000000127010723c */ /* 0x040fec00000418ff */
[----:B------:R-:W-:Y:S02]  /*6840*/  LDSM.16.M88.4 R188, [R233+0x7100] ;  /* 0x00710000e9bc783b */ /* 0x000fe40000000200 */
[-C--:B------:R-:W-:Y:S06]  /*6850*/  HMMA.16816.F32.BF16 R20, R112, R32.reuse, RZ ;  /* 0x000000207014723c */ /* 0x080fec00000418ff */
[----:B------:R-:W1:Y:S02]  /*6860*/  LDSM.16.M88.4 R192, [R234] ;  /* 0x00000000eac0783b */ /* 0x000e640000000200 */
[C---:B------:R-:W-:Y:S06]  /*6870*/  HMMA.16816.F32.BF16 R24, R108.reuse, R32, RZ ;  /* 0x000000206c18723c */ /* 0x040fec00000418ff */
[----:B------:R-:W1:Y:S02]  /*6880*/  LDSM.16.M88.4 R196, [R233+0x9100] ;  /* 0x00910000e9c4783b */ /* 0x000e640000000200 */
[-C--:B------:R-:W-:Y:S06]  /*6890*/  HMMA.16816.F32.BF16 R28, R108, R34.reuse, RZ ;  /* 0x000000226c1c723c */ /* 0x080fec00000418ff */
[----:B------:R-:W1:Y:S02]  /*68a0*/  LDSM.16.M88.4 R200, [R240] ;  /* 0x00000000f0c8783b */ /* 0x000e640000000200 */
[C---:B------:R-:W-:Y:S06]  /*68b0*/  HMMA.16816.F32.BF16 R32, R112.reuse, R34, RZ ;  /* 0x000000227020723c */ /* 0x040fec00000418ff */
[----:B------:R-:W1:Y:S02]  /*68c0*/  LDSM.16.M88.4 R204, [R239] ;  /* 0x00000000efcc783b */ /* 0x000e640000000200 */
[-C--:B------:R-:W-:Y:S06]  /*68d0*/  HMMA.16816.F32.BF16 R36, R112, R48.reuse, RZ ;  /* 0x000000307024723c */ /* 0x080fec00000418ff */
[----:B------:R-:W1:Y:S02]  /*68e0*/  LDSM.16.M88.4 R208, [R238] ;  /* 0x00000000eed0783b */ /* 0x000e640000000200 */
[C---:B------:R-:W-:Y:S06]  /*68f0*/  HMMA.16816.F32.BF16 R40, R108.reuse, R48, RZ ;  /* 0x000000306c28723c */ /* 0x040fec00000418ff */
[----:B------:R-:W1:Y:S02]  /*6900*/  LDSM.16.M88.4 R212, [R237] ;  /* 0x00000000edd4783b */ /* 0x000e640000000200 */
[-C--:B------:R-:W-:Y:S06]  /*6910*/  HMMA.16816.F32.BF16 R44, R108, R50.reuse, RZ ;  /* 0x000000326c2c723c */ /* 0x080fec00000418ff */
[----:B------:R-:W1:Y:S02]  /*6920*/  LDSM.16.M88.4 R216, [R236] ;  /* 0x00000000ecd8783b */ /* 0x000e640000000200 */
[C---:B------:R-:W-:Y:S06]  /*6930*/  HMMA.16816.F32.BF16 R48, R112.reuse, R50, RZ ;  /* 0x000000327030723c */ /* 0x040fec00000418ff */
[----:B------:R-:W2:Y:S02]  /*6940*/  LDSM.16.M88.4 R220, [R235] ;  /* 0x00000000ebdc783b */ /* 0x000ea40000000200 */
[-C--:B------:R-:W-:Y:S06]  /*6950*/  HMMA.16816.F32.BF16 R52, R112, R64.reuse, RZ ;  /* 0x000000407034723c */ /* 0x080fec00000418ff */
[----:B------:R-:W4:Y:S02]  /*6960*/  LDL.64 R250, [R1+0x18] ;  /* 0x0000180001fa7983 */ /* 0x000f240000100a00 */
[C---:B------:R-:W-:Y:S04]  /*6970*/  HMMA.16816.F32.BF16 R56, R108.reuse, R64, RZ ;  /* 0x000000406c38723c */ /* 0x040fe800000418ff */
[----:B------:R-:W4:Y:S04]  /*6980*/  LDL.64 R248, [R1+0x28] ;  /* 0x0000280001f87983 */ /* 0x000f280000100a00 */
[-C--:B------:R-:W-:Y:S08]  /*6990*/  HMMA.16816.F32.BF16 R60, R108, R66.reuse, RZ ;  /* 0x000000426c3c723c */ /* 0x080ff000000418ff */
[C---:B------:R-:W-:Y:S08]  /*69a0*/  HMMA.16816.F32.BF16 R64, R112.reuse, R66, RZ ;  /* 0x000000427040723c */ /* 0x040ff000000418ff */
[-C--:B-1----:R-:W-:Y:S01]  /*69b0*/  HMMA.16816.F32.BF16 R68, R112, R80.reuse, RZ ;  /* 0x000000507044723c */ /* 0x082fe200000418ff */
[----:B--2---:R-:W-:Y:S07]  /*69c0*/  IMAD.WIDE.U32 R84, R84, 0x70, R72 ;  /* 0x0000007054547825 */ /* 0x004fee00078e0048 */
[C---:B------:R-:W-:Y:S04]  /*69d0*/  HMMA.16816.F32.BF16 R72, R108.reuse, R80, RZ ;  /* 0x000000506c48723c */ /* 0x040fe800000418ff */
[----:B------:R-:W-:Y:S02]  /*69e0*/  LEA R88, P0, R84, c[0x0][0x1f8], 0x1 ;  /* 0x00007e0054587a11 */ /* 0x000fe400078008ff */
[----:B------:R-:W-:Y:S02]  /*69f0*/  IADD3 R2, R85, R2, RZ ;  /* 0x0000000255027210 */ /* 0x000fe40007ffe0ff */
[----:B------:R-:W-:Y:S01]  /*6a00*/  IADD3 R92, P2, R88, UR7, RZ ;  /* 0x00000007585c7c10 */ /* 0x000fe2000ff5e0ff */
[-C--:B------:R-:W-:Y:S03]  /*6a10*/  HMMA.16816.F32.BF16 R76, R108, R82.reuse, RZ ;  /* 0x000000526c4c723c */ /* 0x080fe600000418ff */
[----:B------:R-:W-:Y:S02]  /*6a20*/  LEA.HI.X R89, R84, c[0x0][0x1fc], R2, 0x1, P0 ;  /* 0x00007f0054597a11 */ /* 0x000fe400000f0c02 */
[----:B------:R-:W-:Y:S03]  /*6a30*/  IADD3 R94, P0, R92, UR7, RZ ;  /* 0x000000075c5e7c10 */ /* 0x000fe6000ff1e0ff */
[----:B------:R-:W-:Y:S01]  /*6a40*/  @!PT LDS RZ, [RZ] ;  /* 0x00000000fffff984 */ /* 0x000fe20000000800 */
[----:B------:R-:W-:Y:S01]  /*6a50*/  @!PT LDS RZ, [RZ] ;  /* 0x00000000fffff984 */ /* 0x000fe20000000800 */
[----:B------:R-:W-:Y:S01]  /*6a60*/  @!PT LDS RZ, [RZ] ;  /* 0x00000000fffff984 */ /* 0x000fe20000000800 */
[----:B------:R1:W-:Y:S01]  /*6a70*/  LDGSTS.E.BYPASS.LTC128B.128 [R241+0x100], [R88.64], !P1 ;  /* 0x0010000058f17fae */ /* 0x0003e2000c901d48 */
[----:B------:R-:W-:Y:S01]  /*6a80*/  IADD3.X R93, R89, UR5, RZ, P2, !PT ;  /* 0x00000005595d7c10 */ /* 0x000fe200097fe4ff */
[C---:B------:R-:W-:Y:S03]  /*6a90*/  HMMA.16816.F32.BF16 R80, R112.reuse, R82, RZ ;  /* 0x000000527050723c */ /* 0x040fe600000418ff */
[----:B------:R-:W-:Y:S03]  /*6aa0*/  IADD3.X R95, R93, UR5, RZ, P0, !PT ;  /* 0x000000055d5f7c10 */ /* 0x000fe600087fe4ff */
[----:B------:R2:W-:Y:S01]  /*6ab0*/  LDGSTS.E.BYPASS.LTC128B.128 [R241+0x900], [R92.64], !P1 ;  /* 0x009000005cf17fae */ /* 0x0005e2000c901d48 */
[----:B------:R-:W-:Y:S01]  /*6ac0*/  IADD3 R102, P2, R94, UR7, RZ ;  /* 0x000000075e667c10 */ /* 0x000fe2000ff5e0ff */
[-C--:B---3--:R-:W-:Y:S04]  /*6ad0*/  HMMA.16816.F32.BF16 R84, R112, R96.reuse, RZ ;  /* 0x000000607054723c */ /* 0x088fe800000418ff */
[----:B------:R-:W-:Y:S02]  /*6ae0*/  IADD3.X R103, R95, UR5, RZ, P2, !PT ;  /* 0x000000055f677c10 */ /* 0x000fe400097fe4ff */
[----:B------:R2:W-:Y:S08]  /*6af0*/  LDGSTS.E.BYPASS.LTC128B.128 [R241+0x1100], [R94.64], !P1 ;  /* 0x011000005ef17fae */ /* 0x0005f0000c901d48 */
[----:B------:R3:W-:Y:S01]  /*6b00*/  LDGSTS.E.BYPASS.LTC128B.128 [R241+0x1900], [R102.64], !P1 ;  /* 0x0190000066f17fae */ /* 0x0007e2000c901d48 */
[C---:B-1----:R-:W-:Y:S07]  /*6b10*/  HMMA.16816.F32.BF16 R88, R108.reuse, R96, RZ ;  /* 0x000000606c58723c */ /* 0x042fee00000418ff */
[----:B------:R-:W-:Y:S05]  /*6b20*/  IADD3 R96, P0, R102, UR7, RZ ;  /* 0x0000000766607c10 */ /* 0x000fea000ff1e0ff */
[----:B------:R-:W-:Y:S02]  /*6b30*/  IADD3.X R97, R103, UR5, RZ, P0, !PT ;  /* 0x0000000567617c10 */ /* 0x000fe400087fe4ff */
[----:B------:R-:W-:Y:S01]  /*6b40*/  IADD3 R100, P2, R96, UR7, RZ ;  /* 0x0000000760647c10 */ /* 0x000fe2000ff5e0ff */
[-C--:B--2---:R-:W-:Y:S02]  /*6b50*/  HMMA.16816.F32.BF16 R92, R108, R98.reuse, RZ ;  /* 0x000000626c5c723c */ /* 0x084fe400000418ff */
[----:B------:R1:W-:Y:S01]  /*6b60*/  LDGSTS.E.BYPASS.LTC128B.128 [R241+0x2100], [R96.64], !P1 ;  /* 0x0210000060f17fae */ /* 0x0003e2000c901d48 */
[----:B------:R-:W-:Y:S02]  /*6b70*/  IADD3.X R101, R97, UR5, RZ, P2, !PT ;  /* 0x0000000561657c10 */ /* 0x000fe400097fe4ff */
[----:B---3--:R-:W-:Y:S05]  /*6b80*/  IADD3 R102, P0, R100, UR7, RZ ;  /* 0x0000000764667c10 */ /* 0x008fea000ff1e0ff */
[----:B------:R4:W-:Y:S02]  /*6b90*/  LDGSTS.E.BYPASS.LTC128B.128 [R241+0x2900], [R100.64], !P1 ;  /* 0x0290000064f17fae */ /* 0x0009e4000c901d48 */
[----:B------:R-:W-:Y:S02]  /*6ba0*/  IADD3.X R103, R101, UR5, RZ, P0, !PT ;  /* 0x0000000565677c10 */ /* 0x000fe400087fe4ff */
[C---:B------:R-:W-:Y:S02]  /*6bb0*/  ISETP.GT.AND P0, PT, R242.reuse, R245, PT ;  /* 0x000000f5f200720c */ /* 0x040fe40003f04270 */
[----:B------:R-:W-:Y:S02]  /*6bc0*/  MOV R245, c[0x0][0x1e0] ;  /* 0x0000780000f57a02 */ /* 0x000fe40000000f00 */
[----:B------:R4:W-:Y:S01]  /*6bd0*/  LDGSTS.E.BYPASS.LTC128B.128 [R241+0x3100], [R102.64], !P1 ;  /* 0x0310000066f17fae */ /* 0x0009e2000c901d48 */
[----:B------:R-:W-:Y:S07]  /*6be0*/  IADD3 R242, R242, -0x1, RZ ;  /* 0xfffffffff2f27810 */ /* 0x000fee0007ffe0ff */
[----:B------:R-:W0:Y:S01]  /*6bf0*/  LDGDEPBAR ;  /* 0x00000000000079af */ /* 0x000e220000000000 */
[C---:B-1----:R-:W-:Y:S08]  /*6c00*/  HMMA.16816.F32.BF16 R96, R112.reuse, R98, RZ ;  /* 0x000000627060723c */ /* 0x042ff000000418ff */
[-C--:B----4-:R-:W-:Y:S08]  /*6c10*/  HMMA.16816.F32.BF16 R100, R112, R136.reuse, RZ ;  /* 0x000000887064723c */ /* 0x090ff000000418ff */
[C---:B------:R-:W-:Y:S08]  /*6c20*/  HMMA.16816.F32.BF16 R104, R108.reuse, R136, RZ ;  /* 0x000000886c68723c */ /* 0x040ff000000418ff */
[-C--:B------:R-:W-:Y:S08]  /*6c30*/  HMMA.16816.F32.BF16 R108, R108, R138.reuse, RZ ;  /* 0x0000008a6c6c723c */ /* 0x080ff000000418ff */
[----:B------:R-:W-:Y:S01]  /*6c40*/  HMMA.16816.F32.BF16 R112, R112, R138, RZ ;  /* 0x0000008a7070723c */ /* 0x000fe200000418ff */
[----:B------:R-:W-:Y:S07]  /*6c50*/  LDSM.16.M88.4 R136, [R231+0x7100] ;  /* 0x00710000e788783b */ /* 0x000fee0000000200 */
[-C--:B------:R-:W-:Y:S08]  /*6c60*/  HMMA.16816.F32.BF16 R4, R188, R192.reuse, R4 ;  /* 0x000000c0bc04723c */ /* 0x080ff00000041804 */
[C---:B------:R-:W-:Y:S08]  /*6c70*/  HMMA.16816.F32.BF16 R8, R196.reuse, R192, R8 ;  /* 0x000000c0c408723c */ /* 0x040ff00000041808 */
[-C--:B------:R-:W-:Y:S08]  /*6c80*/  HMMA.16816.F32.BF16 R12, R196, R194.reuse, R12 ;  /* 0x000000c2c40c723c */ /* 0x080ff0000004180c */
[C---:B------:R-:W-:Y:S01]  /*6c90*/  HMMA.16816.F32.BF16 R16, R188.reuse, R194, R16 ;  /* 0x000000c2bc10723c */ /* 0x040fe20000041810 */
[----:B------:R-:W1:Y:S07]  /*6ca0*/  LDSM.16.M88.4 R192, [R229+0x3900] ;  /* 0x00390000e5c0783b */ /* 0x000e6e0000000200 */
[-C--:B------:R-:W-:Y:S08]  /*6cb0*/  HMMA.16816.F32.BF16 R20, R188, R200.reuse, R20 ;  /* 0x000000c8bc14723c */ /* 0x080ff00000041814 */
[C---:B------:R-:W-:Y:S08]  /*6cc0*/  HMMA.16816.F32.BF16 R24, R196.reuse, R200, R24 ;  /* 0x000000c8c418723c */ /* 0x040ff00000041818 */
[-C--:B------:R-:W-:Y:S08]  /*6cd0*/  HMMA.16816.F32.BF16 R28, R196, R202.reuse, R28 ;  /* 0x000000cac41c723c */ /* 0x080ff0000004181c */
[C---:B------:R-:W-:Y:S01]  /*6ce0*/  HMMA.16816.F32.BF16 R32, R188.reuse, R202, R32 ;  /* 0x000000cabc20723c */ /* 0x040fe20000041820 */
[----:B------:R-:W2:Y:S07]  /*6cf0*/  LDSM.16.M88.4 R200, [R231+0x9100] ;  /* 0x00910000e7c8783b */ /* 0x000eae0000000200 */
[-C--:B------:R-:W-:Y:S08]  /*6d00*/  HMMA.16816.F32.BF16 R36, R188, R204.reuse, R36 ;  /* 0x000000ccbc24723c */ /* 0x080ff00000041824 */
[C---:B------:R-:W-:Y:S08]  /*6d10*/  HMMA.16816.F32.BF16 R40, R196.reuse, R204, R40 ;  /* 0x000000ccc428723c */ /* 0x040ff00000041828 */
[-C--:B------:R-:W-:Y:S08]  /*6d20*/  HMMA.16816.F32.BF16 R44, R196, R206.reuse, R44 ;  /* 0x000000cec42c723c */ /* 0x080ff0000004182c */
[C---:B------:R-:W-:Y:S01]  /*6d30*/  HMMA.16816.F32.BF16 R48, R188.reuse, R206, R48 ;  /* 0x000000cebc30723c */ /* 0x040fe20000041830 */
[----:B------:R-:W3:Y:S07]  /*6d40*/  LDSM.16.M88.4 R204, [R229+0x4100] ;  /* 0x00410000e5cc783b */ /* 0x000eee0000000200 */
[-C--:B------:R-:W-:Y:S08]  /*6d50*/  HMMA.16816.F32.BF16 R52, R188, R208.reuse, R52 ;  /* 0x000000d0bc34723c */ /* 0x080ff00000041834 */
[C---:B------:R-:W-:Y:S08]  /*6d60*/  HMMA.16816.F32.BF16 R56, R196.reuse, R208, R56 ;  /* 0x000000d0c438723c */ /* 0x040ff00000041838 */
[-C--:B------:R-:W-:Y:S08]  /*6d70*/  HMMA.16816.F32.BF16 R60, R196, R210.reuse, R60 ;  /* 0x000000d2c43c723c */ /* 0x080ff0000004183c */
[C---:B------:R-:W-:Y:S01]  /*6d80*/  HMMA.16816.F32.BF16 R64, R188.reuse, R210, R64 ;  /* 0x000000d2bc40723c */ /* 0x040fe20000041840 */
[----:B------:R-:W4:Y:S07]  /*6d90*/  LDSM.16.M88.4 R208, [R229+0x4900] ;  /* 0x00490000e5d0783b */ /* 0x000f2e0000000200 */
[-C--:B------:R-:W-:Y:S08]  /*6da0*/  HMMA.16816.F32.BF16 R68, R188, R212.reuse, R68 ;  /* 0x000000d4bc44723c */ /* 0x080ff00000041844 */
[C---:B------:R-:W-:Y:S08]  /*6db0*/  HMMA.16816.F32.BF16 R72, R196.reuse, R212, R72 ;  /* 0x000000d4c448723c */ /* 0x040ff00000041848 */
[-C--:B------:R-:W-:Y:S08]  /*6dc0*/  HMMA.16816.F32.BF16 R76, R196, R214.reuse, R76 ;  /* 0x000000d6c44c723c */ /* 0x080ff0000004184c */
[C---:B------:R-:W-:Y:S01]  /*6dd0*/  HMMA.16816.F32.BF16 R80, R188.reuse, R214, R80 ;  /* 0x000000d6bc50723c */ /* 0x040fe20000041850 */
[----:B------:R-:W-:Y:S07]  /*6de0*/  LDSM.16.M88.4 R212, [R229+0x5900] ;  /* 0x00590000e5d4783b */ /* 0x000fee0000000200 */
[-C--:B------:R-:W-:Y:S08]  /*6df0*/  HMMA.16816.F32.BF16 R84, R188, R216.reuse, R84 ;  /* 0x000000d8bc54723c */ /* 0x080ff00000041854 */
[C---:B------:R-:W-:Y:S08]  /*6e00*/  HMMA.16816.F32.BF16 R88, R196.reuse, R216, R88 ;  /* 0x000000d8c458723c */ /* 0x040ff00000041858 */
[-C--:B------:R-:W-:Y:S08]  /*6e10*/  HMMA.16816.F32.BF16 R92, R196, R218.reuse, R92 ;  /* 0x000000dac45c723c */ /* 0x080ff0000004185c */
[C---:B------:R-:W-:Y:S01]  /*6e20*/  HMMA.16816.F32.BF16 R96, R188.reuse, R218, R96 ;  /* 0x000000dabc60723c */ /* 0x040fe20000041860 */
[----:B------:R-:W-:Y:S07]  /*6e30*/  LDSM.16.M88.4 R216, [R229+0x6900] ;  /* 0x00690000e5d8783b */ /* 0x000fee0000000200 */
[-C--:B------:R-:W-:Y:S08]  /*6e40*/  HMMA.16816.F32.BF16 R100, R188, R220.reuse, R100 ;  /* 0x000000dcbc64723c */ /* 0x080ff00000041864 */
[C---:B------:R-:W-:Y:S08]  /*6e50*/  HMMA.16816.F32.BF16 R104, R196.reuse, R220, R104 ;  /* 0x000000dcc468723c */ /* 0x040ff00000041868 */
[-C--:B------:R-:W-:Y:S01]  /*6e60*/  HMMA.16816.F32.BF16 R108, R196, R222.reuse, R108 ;  /* 0x000000dec46c723c */ /* 0x080fe2000004186c */
[----:B------:R-:W3:Y:S07]  /*6e70*/  LDSM.16.M88.4 R196, [R229+0x5100] ;  /* 0x00510000e5c4783b */ /* 0x000eee0000000200 */
[----:B------:R-:W-:Y:S01]  /*6e80*/  HMMA.16816.F32.BF16 R112, R188, R222, R112 ;  /* 0x000000debc70723c */ /* 0x000fe20000041870 */
[----:B------:R-:W4:Y:S07]  /*6e90*/  LDSM.16.M88.4 R188, [R229+0x6100] ;  /* 0x00610000e5bc783b */ /* 0x000f2e0000000200 */
[-C--:B-1----:R-:W-:Y:S08]  /*6ea0*/  HMMA.16816.F32.BF16 R4, R136, R192.reuse, R4 ;  /* 0x000000c08804723c */ /* 0x082ff00000041804 */
[C---:B--2---:R-:W-:Y:S08]  /*6eb0*/  HMMA.16816.F32.BF16 R8, R200.reuse, R192, R8 ;  /* 0x000000c0c808723c */ /* 0x044ff00000041808 */
[-C--:B------:R-:W-:Y:S08]  /*6ec0*/  HMMA.16816.F32.BF16 R12, R200, R194.reuse, R12 ;  /* 0x000000c2c80c723c */ /* 0x080ff0000004180c */
[C---:B------:R-:W-:Y:S01]  /*6ed0*/  HMMA.16816.F32.BF16 R16, R136.reuse, R194, R16 ;  /* 0x000000c28810723c */ /* 0x040fe20000041810 */
[----:B------:R-:W-:Y:S07]  /*6ee0*/  LDSM.16.M88.4 R192, [R228] ;  /* 0x00000000e4c0783b */ /* 0x000fee0000000200 */
[-C--:B---3--:R-:W-:Y:S08]  /*6ef0*/  HMMA.16816.F32.BF16 R20, R136, R204.reuse, R20 ;  /* 0x000000cc8814723c */ /* 0x088ff00000041814 */
[C---:B------:R-:W-:Y:S08]  /*6f00*/  HMMA.16816.F32.BF16 R24, R200.reuse, R204, R24 ;  /* 0x000000ccc818723c */ /* 0x040ff00000041818 */
[-C--:B------:R-:W-:Y:S08]  /*6f10*/  HMMA.16816.F32.BF16 R28, R200, R206.reuse, R28 ;  /* 0x000000cec81c723c */ /* 0x080ff0000004181c */
[C---:B------:R-:W-:Y:S01]  /*6f20*/  HMMA.16816.F32.BF16 R32, R136.reuse, R206, R32 ;  /* 0x000000ce8820723c */ /* 0x040fe20000041820 */
[----:B------:R-:W-:Y:S07]  /*6f30*/  LDSM.16.M88.4 R204, [R228+0x800] ;  /* 0x00080000e4cc783b */ /* 0x000fee0000000200 */
[-C--:B----4-:R-:W-:Y:S08]  /*6f40*/  HMMA.16816.F32.BF16 R36, R136, R208.reuse, R36 ;  /* 0x000000d08824723c */ /* 0x090ff00000041824 */
        /* <DEDUP_REMOVED lines=21> */
[-C--:B------:R-:W-:Y:S01]  /*70a0*/  HMMA.16816.F32.BF16 R108, R200, R218.reuse, R108 ;  /* 0x000000dac86c723c */ /* 0x080fe2000004186c */
[----:B------:R-:W2:Y:S07]  /*70b0*/  LDSM.16.M88.4 R200, [R228+0x2000] ;  /* 0x00200000e4c8783b */ /* 0x000eae0000000200 */
[----:B------:R-:W-:Y:S01]  /*70c0*/  HMMA.16816.F32.BF16 R112, R136, R218, R112 ;  /* 0x000000da8870723c */ /* 0x000fe20000041870 */
[----:B------:R-:W3:Y:S07]  /*70d0*/  LDSM.16.M88.4 R136, [R228+0x2800] ;  /* 0x00280000e488783b */ /* 0x000eee0000000200 */
[-C--:B-1----:R-:W-:Y:S08]  /*70e0*/  HMMA.16816.F32.BF16 R4, R188, R192.reuse, R4 ;  /* 0x000000c0bc04723c */ /* 0x082ff00000041804 */
[C---:B------:R-:W-:Y:S08]  /*70f0*/  HMMA.16816.F32.BF16 R8, R196.reuse, R192, R8 ;  /* 0x000000c0c408723c */ /* 0x040ff00000041808 */
[-C--:B------:R-:W-:Y:S08]  /*7100*/  HMMA.16816.F32.BF16 R12, R196, R194.reuse, R12 ;  /* 0x000000c2c40c723c */ /* 0x080ff0000004180c */
[C---:B------:R-:W-:Y:S01]  /*7110*/  HMMA.16816.F32.BF16 R16, R188.reuse, R194, R16 ;  /* 0x000000c2bc10723c */ /* 0x040fe20000041810 */
[----:B------:R-:W1:Y:S01]  /*7120*/  LDSM.16.M88.4 R192, [R228+0x3000] ;  /* 0x00300000e4c0783b */ /* 0x000e620000000200 */
[----:B------:R-:W-:Y:S04]  /*7130*/  DEPBAR.LE SB0, 0x0 ;  /* 0x000080000000791a */ /* 0x000fe80000000000 */
[----:B------:R-:W-:Y:S02]  /*7140*/  FMNMX.FTZ R2, R4, R0, !PT ;  /* 0x0000000004027209 */ /* 0x000fe40007810000 */
[-C--:B------:R-:W-:Y:S01]  /*7150*/  HMMA.16816.F32.BF16 R20, R188, R204.reuse, R20 ;  /* 0x000000ccbc14723c */ /* 0x080fe20000041814 */
[----:B------:R-:W-:Y:S04]  /*7160*/  BAR.SYNC.DEFER_BLOCKING 0x0 ;  /* 0x0000000000007b1d */ /* 0x000fe80000010000 */
[----:B------:R-:W-:Y:S02]  /*7170*/  FMNMX.FTZ R2, R5, R2, !PT ;  /* 0x0000000205027209 */ /* 0x000fe40007810000 */
[----:B------:R-:W-:Y:S01]  /*7180*/  FMNMX.FTZ R141, R6, R3, !PT ;  /* 0x00000003068d7209 */ /* 0x000fe20007810000 */
[C---:B------:R-:W-:Y:S04]  /*7190*/  HMMA.16816.F32.BF16 R24, R196.reuse, R204, R24 ;  /* 0x000000ccc418723c */ /* 0x040fe80000041818 */
[----:B------:R-:W-:Y:S04]  /*71a0*/  FMNMX.FTZ R141, R7, R141, !PT ;  /* 0x0000008d078d7209 */ /* 0x000fe80007810000 */
[-C--:B------:R-:W-:Y:S04]  /*71b0*/  HMMA.16816.F32.BF16 R28, R196, R206.reuse, R28 ;  /* 0x000000cec41c723c */ /* 0x080fe8000004181c */
[----:B------:R-:W-:Y:S02]  /*71c0*/  FMNMX.FTZ R2, R16, R2, !PT ;  /* 0x0000000210027209 */ /* 0x000fe40007810000 */
[----:B------:R-:W-:Y:S02]  /*71d0*/  FMNMX.FTZ R141, R18, R141, !PT ;  /* 0x0000008d128d7209 */ /* 0x000fe40007810000 */
[C---:B------:R-:W-:Y:S04]  /*71e0*/  HMMA.16816.F32.BF16 R32, R188.reuse, R206, R32 ;  /* 0x000000cebc20723c */ /* 0x040fe80000041820 */
[----:B------:R-:W-:Y:S02]  /*71f0*/  FMNMX.FTZ R2, R17, R2, !PT ;  /* 0x0000000211027209 */ /* 0x000fe40007810000 */
[----:B------:R-:W-:Y:S02]  /*7200*/  FMNMX.FTZ R141, R19, R141, !PT ;  /* 0x0000008d138d7209 */ /* 0x000fe40007810000 */
[-C--:B------:R-:W-:Y:S04]  /*7210*/  HMMA.16816.F32.BF16 R36, R188, R208.reuse, R36 ;  /* 0x000000d0bc24723c */ /* 0x080fe80000041824 */
[----:B------:R-:W-:Y:S04]  /*7220*/  FMNMX.FTZ R2, R20, R2, !PT ;  /* 0x0000000214027209 */ /* 0x000fe80007810000 */
[C---:B------:R-:W-:Y:S04]  /*7230*/  HMMA.16816.F32.BF16 R40, R196.reuse, R208, R40 ;  /* 0x000000d0c428723c */ /* 0x040fe80000041828 */
[----:B------:R-:W-:Y:S04]  /*7240*/  FMNMX.FTZ R2, R21, R2, !PT ;  /* 0x0000000215027209 */ /* 0x000fe80007810000 */
        /* <DEDUP_REMOVED lines=12> */
[-C--:B--2---:R-:W-:Y:S04]  /*7310*/  HMMA.16816.F32.BF16 R68, R188, R200.reuse, R68 ;  /* 0x000000c8bc44723c */ /* 0x084fe80000041844 */
[----:B------:R-:W-:Y:S04]  /*7320*/  FMNMX.FTZ R2, R52, R2, !PT ;  /* 0x0000000234027209 */ /* 0x000fe80007810000 */
[C---:B------:R-:W-:Y:S04]  /*7330*/  HMMA.16816.F32.BF16 R72, R196.reuse, R200, R72 ;  /* 0x000000c8c448723c */ /* 0x040fe80000041848 */
[----:B------:R-:W-:Y:S03]  /*7340*/  FMNMX.FTZ R2, R53, R2, !PT ;  /* 0x0000000235027209 */ /* 0x000fe60007810000 */
[----:B------:R-:W-:Y:S01]  /*7350*/  FMNMX.FTZ R200, R8, R140, !PT ;  /* 0x0000008c08c87209 */ /* 0x000fe20007810000 */
[-C--:B------:R-:W-:Y:S04]  /*7360*/  HMMA.16816.F32.BF16 R76, R196, R202.reuse, R76 ;  /* 0x000000cac44c723c */ /* 0x080fe8000004184c */
[----:B------:R-:W-:Y:S04]  /*7370*/  FMNMX.FTZ R2, R64, R2, !PT ;  /* 0x0000000240027209 */ /* 0x000fe80007810000 */
[C---:B------:R-:W-:Y:S04]  /*7380*/  HMMA.16816.F32.BF16 R80, R188.reuse, R202, R80 ;  /* 0x000000cabc50723c */ /* 0x040fe80000041850 */
[----:B------:R-:W-:Y:S04]  /*7390*/  FMNMX.FTZ R2, R65, R2, !PT ;  /* 0x0000000241027209 */ /* 0x000fe80007810000 */
[-C--:B---3--:R-:W-:Y:S04]  /*73a0*/  HMMA.16816.F32.BF16 R84, R188, R136.reuse, R84 ;  /* 0x00000088bc54723c */ /* 0x088fe80000041854 */
[----:B------:R-:W-:Y:S04]  /*73b0*/  FMNMX.FTZ R2, R68, R2, !PT ;  /* 0x0000000244027209 */ /* 0x000fe80007810000 */
[C---:B------:R-:W-:Y:S07]  /*73c0*/  HMMA.16816.F32.BF16 R88, R196.reuse, R136, R88 ;  /* 0x00000088c458723c */ /* 0x040fee0000041858 */
[----:B------:R-:W-:Y:S01]  /*73d0*/  FMNMX.FTZ R136, R22, R141, !PT ;  /* 0x0000008d16887209 */ /* 0x000fe20007810000 */
[-C--:B------:R-:W-:Y:S04]  /*73e0*/  HMMA.16816.F32.BF16 R92, R196, R138.reuse, R92 ;  /* 0x0000008ac45c723c */ /* 0x080fe8000004185c */
[----:B------:R-:W-:Y:S02]  /*73f0*/  FMNMX.FTZ R137, R9, R200, !PT ;  /* 0x000000c809897209 */ /* 0x000fe40007810000 */
[----:B------:R-:W-:Y:S02]  /*7400*/  FMNMX.FTZ R136, R23, R136, !PT ;  /* 0x0000008817887209 */ /* 0x000fe40007810000 */
[----:B------:R-:W-:Y:S01]  /*7410*/  FMNMX.FTZ R137, R12, R137, !PT ;  /* 0x000000890c897209 */ /* 0x000fe20007810000 */
[C---:B------:R-:W-:Y:S04]  /*7420*/  HMMA.16816.F32.BF16 R96, R188.reuse, R138, R96 ;  /* 0x0000008abc60723c */ /* 0x040fe80000041860 */
[----:B------:R-:W-:Y:S02]  /*7430*/  FMNMX.FTZ R137, R13, R137, !PT ;  /* 0x000000890d897209 */ /* 0x000fe40007810000 */
[----:B------:R-:W-:Y:S02]  /*7440*/  FMNMX.FTZ R136, R34, R136, !PT ;  /* 0x0000008822887209 */ /* 0x000fe40007810000 */
[----:B------:R-:W-:Y:S01]  /*7450*/  FMNMX.FTZ R137, R24, R137, !PT ;  /* 0x0000008918897209 */ /* 0x000fe20007810000 */
[-C--:B-1----:R-:W-:Y:S03]  /*7460*/  HMMA.16816.F32.BF16 R100, R188, R192.reuse, R100 ;  /* 0x000000c0bc64723c */ /* 0x082fe60000041864 */
[----:B------:R-:W-:Y:S02]  /*7470*/  FMNMX.FTZ R136, R35, R136, !PT ;  /* 0x0000008823887209 */ /* 0x000fe40007810000 */
[----:B------:R-:W-:Y:S02]  /*7480*/  FMNMX.FTZ R137, R25, R137, !PT ;  /* 0x0000008919897209 */ /* 0x000fe40007810000 */
[----:B------:R-:W-:Y:S01]  /*7490*/  FMNMX.FTZ R136, R38, R136, !PT ;  /* 0x0000008826887209 */ /* 0x000fe20007810000 */
[C---:B------:R-:W-:Y:S04]  /*74a0*/  HMMA.16816.F32.BF16 R104, R196.reuse, R192, R104 ;  /* 0x000000c0c468723c */ /* 0x040fe80000041868 */
[----:B------:R-:W-:Y:S02]  /*74b0*/  FMNMX.FTZ R137, R28, R137, !PT ;  /* 0x000000891c897209 */ /* 0x000fe40007810000 */
[----:B------:R-:W-:Y:S02]  /*74c0*/  FMNMX.FTZ R136, R39, R136, !PT ;  /* 0x0000008827887209 */ /* 0x000fe40007810000 */
[----:B------:R-:W-:Y:S01]  /*74d0*/  FMNMX.FTZ R137, R29, R137, !PT ;  /* 0x000000891d897209 */ /* 0x000fe20007810000 */
[-C--:B------:R-:W-:Y:S03]  /*74e0*/  HMMA.16816.F32.BF16 R108, R196, R194.reuse, R108 ;  /* 0x000000c2c46c723c */ /* 0x080fe6000004186c */
[----:B------:R-:W-:Y:S02]  /*74f0*/  FMNMX.FTZ R136, R50, R136, !PT ;  /* 0x0000008832887209 */ /* 0x000fe40007810000 */
[----:B------:R-:W-:Y:S02]  /*7500*/  FMNMX.FTZ R137, R40, R137, !PT ;  /* 0x0000008928897209 */ /* 0x000fe40007810000 */
[----:B------:R-:W-:Y:S01]  /*7510*/  FMNMX.FTZ R136, R51, R136, !PT ;  /* 0x0000008833887209 */ /* 0x000fe20007810000 */
[----:B------:R-:W-:Y:S04]  /*7520*/  HMMA.16816.F32.BF16 R112, R188, R194, R112 ;  /* 0x000000c2bc70723c */ /* 0x000fe80000041870 */
[----:B------:R-:W-:Y:S02]  /*7530*/  FMNMX.FTZ R136, R54, R136, !PT ;  /* 0x0000008836887209 */ /* 0x000fe40007810000 */
[----:B------:R-:W-:Y:S02]  /*7540*/  FMNMX.FTZ R137, R41, R137, !PT ;  /* 0x0000008929897209 */ /* 0x000fe40007810000 */
[----:B------:R-:W-:Y:S04]  /*7550*/  FMNMX.FTZ R136, R55, R136, !PT ;  /* 0x0000008837887209 */ /* 0x000fe80007810000 */
[----:B------:R-:W-:Y:S02]  /*7560*/  FMNMX.FTZ R137, R44, R137, !PT ;  /* 0x000000892c897209 */ /* 0x000fe40007810000 */
        /* <DEDUP_REMOVED lines=38> */
[----:B------:R-:W-:Y:S01]  /*77d0*/  FMNMX.FTZ R136, R76, R136, !PT ;  /* 0x000000884c887209 */ /* 0x000fe20007810000 */
[----:B------:R-:W1:Y:S01]  /*77e0*/  SHFL.BFLY PT, R188, R138, 0x2, 0x1f ;  /* 0x0c401f008abc7f89 */ /* 0x000e6200000e0000 */
[----:B------:R-:W-:Y:S02]  /*77f0*/  FMNMX.FTZ R137, R42, R137, !PT ;  /* 0x000000892a897209 */ /* 0x000fe40007810000 */
[----:B------:R-:W-:Y:S02]  /*7800*/  FMNMX.FTZ R2, R114, R2, !PT ;  /* 0x0000000272027209 */ /* 0x000fe40007810000 */
[----:B------:R-:W-:Y:S02]  /*7810*/  FMNMX.FTZ R136, R77, R136, !PT ;  /* 0x000000884d887209 */ /* 0x000fe40007810000 */
[----:B------:R-:W-:Y:S02]  /*7820*/  FMNMX.FTZ R137, R43, R137, !PT ;  /* 0x000000892b897209 */ /* 0x000fe40007810000 */
[----:B------:R-:W-:Y:S02]  /*7830*/  FMNMX.FTZ R2, R115, R2, !PT ;  /* 0x0000000273027209 */ /* 0x000fe40007810000 */
[----:B------:R-:W-:Y:S02]  /*7840*/  FMNMX.FTZ R136, R88, R136, !PT ;  /* 0x0000008858887209 */ /* 0x000fe40007810000 */
[----:B------:R-:W-:Y:S01]  /*7850*/  FMNMX.FTZ R137, R46, R137, !PT ;  /* 0x000000892e897209 */ /* 0x000fe20007810000 */
[----:B------:R-:W2:Y:S01]  /*7860*/  SHFL.BFLY PT, R141, R2, 0x2, 0x1f ;  /* 0x0c401f00028d7f89 */ /* 0x000ea200000e0000 */
        /* <DEDUP_REMOVED lines=8> */
[----:B-1----:R-:W-:Y:S02]  /*78f0*/  FMNMX.FTZ R138, R138, R188, !PT ;  /* 0x000000bc8a8a7209 */ /* 0x002fe40007810000 */
[----:B------:R-:W-:Y:S02]  /*7900*/  FMNMX.FTZ R136, R105, R136, !PT ;  /* 0x0000008869887209 */ /* 0x000fe40007810000 */
[----:B------:R-:W-:Y:S01]  /*7910*/  FMNMX.FTZ R137, R63, R137, !PT ;  /* 0x000000893f897209 */ /* 0x000fe20007810000 */
[----:B------:R-:W1:Y:S01]  /*7920*/  SHFL.BFLY PT, R188, R138, 0x1, 0x1f ;  /* 0x0c201f008abc7f89 */ /* 0x000e6200000e0000 */
[----:B------:R-:W-:Y:S02]  /*7930*/  FMNMX.FTZ R136, R108, R136, !PT ;  /* 0x000000886c887209 */ /* 0x000fe40007810000 */
[----:B------:R-:W-:Y:S02]  /*7940*/  FMNMX.FTZ R137, R74, R137, !PT ;  /* 0x000000894a897209 */ /* 0x000fe40007810000 */
[----:B------:R-:W-:Y:S02]  /*7950*/  FMNMX.FTZ R136, R109, R136, !PT ;  /* 0x000000886d887209 */ /* 0x000fe40007810000 */
[----:B--2---:R-:W-:Y:S02]  /*7960*/  FMNMX.FTZ R2, R2, R141, !PT ;  /* 0x0000008d02027209 */ /* 0x004fe40007810000 */
[----:B------:R-:W-:Y:S01]  /*7970*/  FMNMX.FTZ R137, R75, R137, !PT ;  /* 0x000000894b897209 */ /* 0x000fe20007810000 */
[----:B------:R-:W2:Y:S03]  /*7980*/  SHFL.BFLY PT, R139, R136, 0x2, 0x1f ;  /* 0x0c401f00888b7f89 */ /* 0x000ea600000e0000 */
[----:B------:R-:W-:Y:S04]  /*7990*/  FMNMX.FTZ R137, R78, R137, !PT ;  /* 0x000000894e897209 */ /* 0x000fe80007810000 */
[----:B------:R-:W-:Y:S01]  /*79a0*/  FMNMX.FTZ R137, R79, R137, !PT ;  /* 0x000000894f897209 */ /* 0x000fe20007810000 */
[----:B------:R-:W3:Y:S03]  /*79b0*/  SHFL.BFLY PT, R141, R2, 0x1, 0x1f ;  /* 0x0c201f00028d7f89 */ /* 0x000ee600000e0000 */
[----:B------:R-:W-:Y:S02]  /*79c0*/  FMNMX.FTZ R137, R90, R137, !PT ;  /* 0x000000895a897209 */ /* 0x000fe40007810000 */
[----:B-1----:R-:W-:Y:S02]  /*79d0*/  FMNMX.FTZ R138, R138, R188, !PT ;  /* 0x000000bc8a8a7209 */ /* 0x002fe40007810000 */
[----:B------:R-:W-:Y:S03]  /*79e0*/  FMNMX.FTZ R137, R91, R137, !PT ;  /* 0x000000895b897209 */ /* 0x000fe60007810000 */
[----:B------:R-:W-:Y:S01]  /*79f0*/  FADD.FTZ R0, -R138, R0 ;  /* 0x000000008a007221 */ /* 0x000fe20000010100 */
[----:B------:R-:W-:Y:S01]  /*7a00*/  FMNMX.FTZ R137, R94, R137, !PT ;  /* 0x000000895e897209 */ /* 0x000fe20007810000 */
[----:B------:R-:W-:Y:S03]  /*7a10*/  FMUL.FTZ R192, R138, c[0x0][0x2d0] ;  /* 0x0000b4008ac07a20 */ /* 0x000fe60000410000 */
[----:B------:R-:W-:Y:S01]  /*7a20*/  FMNMX.FTZ R137, R95, R137, !PT ;  /* 0x000000895f897209 */ /* 0x000fe20007810000 */
[--C-:B------:R-:W-:Y:S01]  /*7a30*/  FFMA.FTZ R20, R20, c[0x0][0x2d0], -R192.reuse ;  /* 0x0000b40014147a23 */ /* 0x100fe200000108c0 */
[----:B--2---:R-:W-:Y:S01]  /*7a40*/  FMNMX.FTZ R136, R136, R139, !PT ;  /* 0x0000008b88887209 */ /* 0x004fe20007810000 */
[--C-:B------:R-:W-:Y:S01]  /*7a50*/  FFMA.FTZ R21, R21, c[0x0][0x2d0], -R192.reuse ;  /* 0x0000b40015157a23 */ /* 0x100fe200000108c0 */
[----:B------:R-:W-:Y:S01]  /*7a60*/  FMNMX.FTZ R139, R106, R137, !PT ;  /* 0x000000896a8b7209 */ /* 0x000fe20007810000 */
[----:B------:R-:W-:Y:S01]  /*7a70*/  MUFU.EX2 R209, R20 ;  /* 0x0000001400d17308 */ /* 0x000fe20000000800 */
[--C-:B------:R-:W-:Y:S01]  /*7a80*/  FFMA.FTZ R52, R52, c[0x0][0x2d0], -R192.reuse ;  /* 0x0000b40034347a23 */ /* 0x100fe200000108c0 */
[----:B------:R-:W1:Y:S01]  /*7a90*/  SHFL.BFLY PT, R189, R136, 0x1, 0x1f ;  /* 0x0c201f0088bd7f89 */ /* 0x000e6200000e0000 */
[----:B---3--:R-:W-:Y:S01]  /*7aa0*/  FMNMX.FTZ R137, R2, R141, !PT ;  /* 0x0000008d02897209 */ /* 0x008fe20007810000 */
[----:B------:R-:W-:Y:S01]  /*7ab0*/  FMUL.FTZ R2, R0, c[0x0][0x2d0] ;  /* 0x0000b40000027a20 */ /* 0x000fe20000410000 */
[----:B------:R-:W-:Y:S01]  /*7ac0*/  FMNMX.FTZ R0, R107, R139, !PT ;  /* 0x0000008b6b007209 */ /* 0x000fe20007810000 */
[--C-:B------:R-:W-:Y:S02]  /*7ad0*/  FFMA.FTZ R53, R53, c[0x0][0x2d0], -R192.reuse ;  /* 0x0000b40035357a23 */ /* 0x100fe400000108c0 */
[--C-:B------:R-:W-:Y:S01]  /*7ae0*/  FFMA.FTZ R64, R64, c[0x0][0x2d0], -R192.reuse ;  /* 0x0000b40040407a23 */ /* 0x100fe200000108c0 */
[----:B------:R-:W-:Y:S01]  /*7af0*/  FMNMX.FTZ R0, R110, R0, !PT ;  /* 0x000000006e007209 */ /* 0x000fe20007810000 */
[----:B------:R2:W3:Y:S01]  /*7b00*/  MUFU.EX2 R141, R2 ;  /* 0x00000002008d7308 */ /* 0x0004e20000000800 */
[--C-:B------:R-:W-:Y:S02]  /*7b10*/  FFMA.FTZ R65, R65, c[0x0][0x2d0], -R192.reuse ;  /* 0x0000b40041417a23 */ /* 0x100fe400000108c0 */
[----:B------:R-:W-:Y:S01]  /*7b20*/  FMNMX.FTZ R0, R111, R0, !PT ;  /* 0x000000006f007209 */ /* 0x000fe20007810000 */
[--C-:B------:R-:W-:Y:S02]  /*7b30*/  FFMA.FTZ R68, R68, c[0x0][0x2d0], -R192.reuse ;  /* 0x0000b40044447a23 */ /* 0x100fe400000108c0 */
[--C-:B------:R-:W-:Y:S02]  /*7b40*/  FFMA.FTZ R69, R69, c[0x0][0x2d0], -R192.reuse ;  /* 0x0000b40045457a23 */ /* 0x100fe400000108c0 */
[----:B------:R-:W-:Y:S02]  /*7b50*/  FMUL.FTZ R193, R137, c[0x0][0x2d0] ;  /* 0x0000b40089c17a20 */ /* 0x000fe40000410000 */
[----:B------:R-:W-:Y:S01]  /*7b60*/  MUFU.EX2 R208, R21 ;  /* 0x0000001500d07308 */ /* 0x000fe20000000800 */
[--C-:B------:R-:W-:Y:S02]  /*7b70*/  FFMA.FTZ R4, R4, c[0x0][0x2d0], -R192.reuse ;  /* 0x0000b40004047a23 */ /* 0x100fe400000108c0 */
[--C-:B------:R-:W-:Y:S02]  /*7b80*/  FFMA.FTZ R22, R22, c[0x0][0x2d0], -R193.reuse ;  /* 0x0000b40016167a23 */ /* 0x100fe400000108c1 */
[--C-:B------:R-:W-:Y:S01]  /*7b90*/  FFMA.FTZ R23, R23, c[0x0][0x2d0], -R193.reuse ;  /* 0x0000b40017177a23 */ /* 0x100fe200000108c1 */
[----:B-1----:R-:W-:Y:S01]  /*7ba0*/  FMNMX.FTZ R136, R136, R189, !PT ;  /* 0x000000bd88887209 */ /* 0x002fe20007810000 */
[--C-:B------:R-:W-:Y:S02]  /*7bb0*/  FFMA.FTZ R54, R54, c[0x0][0x2d0], -R193.reuse ;  /* 0x0000b40036367a23 */ /* 0x100fe400000108c1 */
[--C-:B------:R-:W-:Y:S01]  /*7bc0*/  FFMA.FTZ R55, R55, c[0x0][0x2d0], -R193.reuse ;  /* 0x0000b40037377a23 */ /* 0x100fe200000108c1 */
[----:B------:R1:W-:Y:S01]  /*7bd0*/  MUFU.EX2 R219, R4 ;  /* 0x0000000400db7308 */ /* 0x0003e20000000800 */
[--C-:B------:R-:W-:Y:S02]  /*7be0*/  FFMA.FTZ R6, R6, c[0x0][0x2d0], -R193.reuse ;  /* 0x0000b40006067a23 */ /* 0x100fe400000108c1 */
[----:B------:R-:W-:Y:S02]  /*7bf0*/  FFMA.FTZ R66, R66, c[0x0][0x2d0], -R193 ;  /* 0x0000b40042427a23 */ /* 0x000fe400000108c1 */
[----:B--2---:R-:W-:Y:S02]  /*7c00*/  FADD.FTZ R2, -R137, R3 ;  /* 0x0000000389027221 */ /* 0x004fe40000010100 */
[----:B------:R-:W2:Y:S01]  /*7c10*/  SHFL.BFLY PT, R3, R0, 0x2, 0x1f ;  /* 0x0c401f0000037f89 */ /* 0x000ea200000e0000 */
[--C-:B------:R-:W-:Y:S02]  /*7c20*/  FFMA.FTZ R67, R67, c[0x0][0x2d0], -R193.reuse ;  /* 0x0000b40043437a23 */ /* 0x100fe400000108c1 */
[----:B------:R-:W-:Y:S01]  /*7c30*/  MUFU.EX2 R218, R6 ;  /* 0x0000000600da7308 */ /* 0x000fe20000000800 */
[----:B------:R-:W-:Y:S02]  /*7c40*/  FMUL.FTZ R2, R2, c[0x0][0x2d0] ;  /* 0x0000b40002027a20 */ /* 0x000fe40000410000 */
[--C-:B------:R-:W-:Y:S02]  /*7c50*/  FFMA.FTZ R70, R70, c[0x0][0x2d0], -R193.reuse ;  /* 0x0000b40046467a23 */ /* 0x100fe400000108c1 */
[--C-:B------:R-:W-:Y:S02]  /*7c60*/  FFMA.FTZ R71, R71, c[0x0][0x2d0], -R193.reuse ;  /* 0x0000b40047477a23 */ /* 0x100fe400000108c1 */
[--C-:B------:R-:W-:Y:S02]  /*7c70*/  FFMA.FTZ R7, R7, c[0x0][0x2d0], -R193.reuse ;  /* 0x0000b40007077a23 */ /* 0x100fe400000108c1 */
[----:B------:R-:W-:Y:S01]  /*7c80*/  FMUL.FTZ R194, R136, c[0x0][0x2d0] ;  /* 0x0000b40088c27a20 */ /* 0x000fe20000410000 */
[----:B------:R4:W4:Y:S01]  /*7c90*/  MUFU.EX2 R139, R2 ;  /* 0x00000002008b7308 */ /* 0x0009220000000800 */
[----:B------:R-:W-:Y:S02]  /*7ca0*/  FFMA.FTZ R5, R5, c[0x0][0x2d0], -R192 ;  /* 0x0000b40005057a23 */ /* 0x000fe400000108c0 */
[----:B------:R-:W-:Y:S01]  /*7cb0*/  FFMA.FTZ R60, R60, c[0x0][0x2d0], -R194 ;  /* 0x0000b4003c3c7a23 */ /* 0x000fe200000108c2 */
[----:B-1----:R-:W-:Y:S01]  /*7cc0*/  @P0 SHF.R.S32.HI R4, RZ, 0x1f, R242 ;  /* 0x0000001fff040819 */ /* 0x002fe200000114f2 */
[----:B------:R-:W-:Y:S02]  /*7cd0*/  FFMA.FTZ R61, R61, c[0x0][0x2d0], -R194 ;  /* 0x0000b4003d3d7a23 */ /* 0x000fe400000108c2 */
[--C-:B------:R-:W-:Y:S02]  /*7ce0*/  FFMA.FTZ R16, R16, c[0x0][0x2d0], -R192.reuse ;  /* 0x0000b40010107a23 */ /* 0x100fe400000108c0 */
[----:B------:R-:W-:Y:S01]  /*7cf0*/  FFMA.FTZ R17, R17, c[0x0][0x2d0], -R192 ;  /* 0x0000b40011117a23 */ /* 0x000fe200000108c0 */
[----:B------:R-:W-:Y:S01]  /*7d00*/  MUFU.EX2 R220, R7 ;  /* 0x0000000700dc7308 */ /* 0x000fe20000000800 */
[----:B--2---:R-:W-:Y:S01]  /*7d10*/  FMNMX.FTZ R0, R0, R3, !PT ;  /* 0x0000000300007209 */ /* 0x004fe20007810000 */
[--C-:B------:R-:W-:Y:S02]  /*7d20*/  FFMA.FTZ R18, R18, c[0x0][0x2d0], -R193.reuse ;  /* 0x0000b40012127a23 */ /* 0x100fe400000108c1 */
[----:B------:R-:W-:Y:S02]  /*7d30*/  FFMA.FTZ R19, R19, c[0x0][0x2d0], -R193 ;  /* 0x0000b40013137a23 */ /* 0x000fe400000108c1 */
[C---:B---3--:R-:W-:Y:S02]  /*7d40*/  FMUL.FTZ R120, R141.reuse, R120 ;  /* 0x000000788d787220 */ /* 0x048fe40000410000 */
[----:B------:R-:W-:Y:S02]  /*7d50*/  FMUL.FTZ R121, R141, R121 ;  /* 0x000000798d797220 */ /* 0x000fe40000410000 */
[----:B------:R-:W-:Y:S01]  /*7d60*/  MUFU.EX2 R223, R5 ;  /* 0x0000000500df7308 */ /* 0x000fe20000000800 */
[--C-:B------:R-:W-:Y:S02]  /*7d70*/  FFMA.FTZ R8, R8, c[0x0][0x2d0], -R194.reuse ;  /* 0x0000b40008087a23 */ /* 0x100fe400000108c2 */
[----:B------:R-:W-:Y:S02]  /*7d80*/  FFMA.FTZ R9, R9, c[0x0][0x2d0], -R194 ;  /* 0x0000b40009097a23 */ /* 0x000fe400000108c2 */
[----:B----4-:R-:W-:Y:S02]  /*7d90*/  FADD.FTZ R2, -R136, R140 ;  /* 0x0000008c88027221 */ /* 0x010fe40000010100 */
[C---:B------:R-:W-:Y:S02]  /*7da0*/  FMUL.FTZ R122, R139.reuse, R122 ;  /* 0x0000007a8b7a7220 */ /* 0x040fe40000410000 */
[----:B------:R-:W-:Y:S01]  /*7db0*/  FMUL.FTZ R2, R2, c[0x0][0x2d0] ;  /* 0x0000b40002027a20 */ /* 0x000fe20000410000 */
[----:B------:R1:W-:Y:S01]  /*7dc0*/  MUFU.EX2 R216, R8 ;  /* 0x0000000800d87308 */ /* 0x0003e20000000800 */
[----:B------:R-:W-:Y:S02]  /*7dd0*/  FMUL.FTZ R123, R139, R123 ;  /* 0x0000007b8b7b7220 */ /* 0x000fe40000410000 */
[C---:B------:R-:W-:Y:S02]  /*7de0*/  FMUL.FTZ R124, R141.reuse, R124 ;  /* 0x0000007c8d7c7220 */ /* 0x040fe40000410000 */
[----:B------:R-:W-:Y:S02]  /*7df0*/  FMUL.FTZ R125, R141, R125 ;  /* 0x0000007d8d7d7220 */ /* 0x000fe40000410000 */
[C---:B------:R-:W-:Y:S02]  /*7e00*/  FMUL.FTZ R126, R139.reuse, R126 ;  /* 0x0000007e8b7e7220 */ /* 0x040fe40000410000 */
[----:B------:R-:W-:Y:S01]  /*7e10*/  FMUL.FTZ R127, R139, R127 ;  /* 0x0000007f8b7f7220 */ /* 0x000fe20000410000 */
[----:B------:R2:W3:Y:S01]  /*7e20*/  MUFU.EX2 R140, R2 ;  /* 0x00000002008c7308 */ /* 0x0004e20000000800 */
[--C-:B------:R-:W-:Y:S02]  /*7e30*/  FFMA.FTZ R56, R56, c[0x0][0x2d0], -R194.reuse ;  /* 0x0000b40038387a23 */ /* 0x100fe400000108c2 */
[----:B------:R-:W-:Y:S02]  /*7e40*/  FFMA.FTZ R57, R57, c[0x0][0x2d0], -R194 ;  /* 0x0000b40039397a23 */ /* 0x000fe400000108c2 */
[--C-:B------:R-:W-:Y:S02]  /*7e50*/  FFMA.FTZ R80, R80, c[0x0][0x2d0], -R192.reuse ;  /* 0x0000b40050507a23 */ /* 0x100fe400000108c0 */
[----:B------:R-:W-:Y:S02]  /*7e60*/  FFMA.FTZ R81, R81, c[0x0][0x2d0], -R192 ;  /* 0x0000b40051517a23 */ /* 0x000fe400000108c0 */
[--C-:B------:R-:W-:Y:S01]  /*7e70*/  FFMA.FTZ R13, R13, c[0x0][0x2d0], -R194.reuse ;  /* 0x0000b4000d0d7a23 */ /* 0x100fe200000108c2 */
[----:B------:R4:W-:Y:S01]  /*7e80*/  MUFU.EX2 R217, R9 ;  /* 0x0000000900d97308 */ /* 0x0009e20000000800 */
[--C-:B------:R-:W-:Y:S02]  /*7e90*/  FFMA.FTZ R24, R24, c[0x0][0x2d0], -R194.reuse ;  /* 0x0000b40018187a23 */ /* 0x100fe400000108c2 */
[--C-:B------:R-:W-:Y:S01]  /*7ea0*/  FFMA.FTZ R12, R12, c[0x0][0x2d0], -R194.reuse ;  /* 0x0000b4000c0c7a23 */ /* 0x100fe200000108c2 */
[----:B-1----:R-:W-:Y:S01]  /*7eb0*/  @P0 MOV R8, R248 ;  /* 0x000000f800080202 */ /* 0x002fe20000000f00 */
[----:B------:R-:W-:Y:S02]  /*7ec0*/  FFMA.FTZ R25, R25, c[0x0][0x2d0], -R194 ;  /* 0x0000b40019197a23 */ /* 0x000fe400000108c2 */
[----:B------:R-:W-:Y:S02]  /*7ed0*/  FFMA.FTZ R33, R33, c[0x0][0x2d0], -R192 ;  /* 0x0000b40021217a23 */ /* 0x000fe400000108c0 */
[--C-:B------:R-:W-:Y:S01]  /*7ee0*/  FFMA.FTZ R28, R28, c[0x0][0x2d0], -R194.reuse ;  /* 0x0000b4001c1c7a23 */ /* 0x100fe200000108c2 */
[----:B------:R1:W-:Y:S01]  /*7ef0*/  MUFU.EX2 R205, R13 ;  /* 0x0000000d00cd7308 */ /* 0x0003e20000000800 */
[----:B------:R-:W-:Y:S02]  /*7f00*/  @P0 IMAD R6, R4, c[0x0][0x1e0], RZ ;  /* 0x0000780004060a24 */ /* 0x000fe400078e02ff */
[----:B------:R-:W-:Y:S01]  /*7f10*/  FFMA.FTZ R29, R29, c[0x0][0x2d0], -R194 ;  /* 0x0000b4001d1d7a23 */ /* 0x000fe200000108c2 */
[----:B--2---:R-:W2:Y:S01]  /*7f20*/  SHFL.BFLY PT, R2, R0, 0x1, 0x1f ;  /* 0x0c201f0000027f89 */ /* 0x004ea200000e0000 */
[C---:B---3--:R-:W-:Y:S02]  /*7f30*/  FMUL.FTZ R116, R140.reuse, R116 ;  /* 0x000000748c747220 */ /* 0x048fe40000410000 */
[C---:B------:R-:W-:Y:S02]  /*7f40*/  FMUL.FTZ R117, R140.reuse, R117 ;  /* 0x000000758c757220 */ /* 0x040fe40000410000 */
[----:B------:R-:W-:Y:S01]  /*7f50*/  FMUL.FTZ R128, R140, R128 ;  /* 0x000000808c807220 */ /* 0x000fe20000410000 */
[----:B------:R3:W-:Y:S01]  /*7f60*/  MUFU.EX2 R206, R12 ;  /* 0x0000000c00ce7308 */ /* 0x0007e20000000800 */
[C---:B------:R-:W-:Y:S01]  /*7f70*/  @P0 IMAD.WIDE.U32 R4, R242.reuse, c[0x0][0x1e0], RZ ;  /* 0x00007800f2040a25 */ /* 0x040fe200078e00ff */
[----:B----4-:R-:W-:Y:S03]  /*7f80*/  @P0 MOV R9, R251 ;  /* 0x000000fb00090202 */ /* 0x010fe60000000f00 */
[----:B------:R-:W-:Y:S02]  /*7f90*/  @P0 IMAD R6, R242, c[0x0][0x1e4], R6 ;  /* 0x00007900f2060a24 */ /* 0x000fe400078e0206 */
[----:B------:R-:W-:Y:S02]  /*7fa0*/  FMUL.FTZ R129, R140, R129 ;  /* 0x000000818c817220 */ /* 0x000fe40000410000 */
[----:B------:R-:W-:Y:S01]  /*7fb0*/  @P0 IMAD.WIDE.U32 R8, R4, 0x70, R8 ;  /* 0x0000007004080825 */ /* 0x000fe200078e0008 */
[----:B------:R-:W-:Y:S01]  /*7fc0*/  MUFU.EX2 R203, R23 ;  /* 0x0000001700cb7308 */ /* 0x000fe20000000800 */
[----:B------:R-:W-:Y:S02]  /*7fd0*/  @P0 IADD3 R6, R5, R6, RZ ;  /* 0x0000000605060210 */ /* 0x000fe40007ffe0ff */
[C---:B------:R-:W-:Y:S01]  /*7fe0*/  FMUL.FTZ R132, R140.reuse, R132 ;  /* 0x000000848c847220 */ /* 0x040fe20000410000 */
[----:B-1----:R-:W-:Y:S01]  /*7ff0*/  @P0 SHF.L.U32 R13, R245, 0x5, RZ ;  /* 0x00000005f50d0819 */ /* 0x002fe200000006ff */
[----:B------:R-:W-:Y:S02]  /*8000*/  FMUL.FTZ R133, R140, R133 ;  /* 0x000000858c857220 */ /* 0x000fe40000410000 */
[----:B------:R-:W-:Y:S01]  /*8010*/  @P0 IMAD R4, R6, 0x70, RZ ;  /* 0x0000007006040824 */ /* 0x000fe200078e02ff */
[----:B--2---:R-:W-:Y:S01]  /*8020*/  FMNMX.FTZ R2, R0, R2, !PT ;  /* 0x0000000200027209 */ /* 0x004fe20007810000 */
[----:B------:R-:W-:Y:S01]  /*8030*/  FFMA.FTZ R35, R35, c[0x0][0x2d0], -R193 ;  /* 0x0000b40023237a23 */ /* 0x000fe200000108c1 */
[----:B------:R1:W-:Y:S01]  /*8040*/  MUFU.EX2 R246, R16 ;  /* 0x0000001000f67308 */ /* 0x0003e20000000800 */
[----:B------:R-:W-:Y:S01]  /*8050*/  @P0 LEA R6, P3, R8, c[0x0][0x1c8], 0x1 ;  /* 0x0000720008060a11 */ /* 0x000fe200078608ff */
[----:B------:R-:W-:Y:S01]  /*8060*/  FFMA.FTZ R36, R36, c[0x0][0x2d0], -R192 ;  /* 0x0000b40024247a23 */ /* 0x000fe200000108c0 */
[----:B------:R-:W-:Y:S01]  /*8070*/  @P0 IADD3 R5, R9, R4, RZ ;  /* 0x0000000409050210 */ /* 0x000fe20007ffe0ff */
[----:B------:R-:W-:Y:S01]  /*8080*/  FMUL.FTZ R3, R2, c[0x0][0x2d0] ;  /* 0x0000b40002037a20 */ /* 0x000fe20000410000 */
[-C--:B------:R-:W-:Y:S01]  /*8090*/  @P0 IADD3 R4, P2, R6, R13.reuse, RZ ;  /* 0x0000000d06040210 */ /* 0x080fe20007f5e0ff */
[----:B------:R-:W-:Y:S01]  /*80a0*/  FADD.FTZ R0, -R2, R142 ;  /* 0x0000008e02007221 */ /* 0x000fe20000010100 */
[----:B------:R-:W-:Y:S01]  /*80b0*/  @P0 LEA.HI.X R7, R8, c[0x0][0x1cc], R5, 0x1, P3 ;  /* 0x0000730008070a11 */ /* 0x000fe200018f0c05 */
[----:B------:R-:W-:Y:S01]  /*80c0*/  FFMA.FTZ R10, R10, c[0x0][0x2d0], -R3 ;  /* 0x0000b4000a0a7a23 */ /* 0x000fe20000010803 */
[----:B---3--:R-:W-:Y:S01]  /*80d0*/  @P0 SHF.L.U64.HI R12, R245, 0x5, R247 ;  /* 0x00000005f50c0819 */ /* 0x008fe200000102f7 */
[----:B------:R-:W-:Y:S01]  /*80e0*/  MUFU.EX2 R142, R22 ;  /* 0x00000016008e7308 */ /* 0x000fe20000000800 */
[--C-:B------:R-:W-:Y:S01]  /*80f0*/  FFMA.FTZ R62, R62, c[0x0][0x2d0], -R3.reuse ;  /* 0x0000b4003e3e7a23 */ /* 0x100fe20000010803 */
[----:B------:R2:W-:Y:S01]  /*8100*/  @P0 LDGSTS.E.BYPASS.LTC128B.128 [R241+0x3900], [R6.64], !P1 ;  /* 0x0390000006f10fae */ /* 0x0005e2000c901d48 */
[----:B------:R-:W-:Y:S01]  /*8110*/  @P0 IADD3.X R5, R7, R12, RZ, P2, !PT ;  /* 0x0000000c07050210 */ /* 0x000fe200017fe4ff */
[--C-:B------:R-:W-:Y:S02]  /*8120*/  FFMA.FTZ R63, R63, c[0x0][0x2d0], -R3.reuse ;  /* 0x0000b4003f3f7a23 */ /* 0x100fe40000010803 */
[--C-:B------:R-:W-:Y:S02]  /*8130*/  FFMA.FTZ R11, R11, c[0x0][0x2d0], -R3.reuse ;  /* 0x0000b4000b0b7a23 */ /* 0x100fe40000010803 */
[--C-:B------:R-:W-:Y:S02]  /*8140*/  FFMA.FTZ R14, R14, c[0x0][0x2d0], -R3.reuse ;  /* 0x0000b4000e0e7a23 */ /* 0x100fe40000010803 */
[----:B------:R3:W-:Y:S01]  /*8150*/  MUFU.EX2 R195, R10 ;  /* 0x0000000a00c37308 */ /* 0x0007e20000000800 */
[----:B------:R4:W-:Y:S01]  /*8160*/  @P0 LDGSTS.E.BYPASS.LTC128B.128 [R241+0x4100], [R4.64], !P1 ;  /* 0x0410000004f10fae */ /* 0x0009e2000c901d48 */
[--C-:B------:R-:W-:Y:S02]  /*8170*/  FFMA.FTZ R15, R15, c[0x0][0x2d0], -R3.reuse ;  /* 0x0000b4000f0f7a23 */ /* 0x100fe40000010803 */
[----:B-1----:R-:W-:Y:S02]  /*8180*/  FMUL.FTZ R16, R141, R156 ;  /* 0x0000009c8d107220 */ /* 0x002fe40000410000 */
[--C-:B------:R-:W-:Y:S02]  /*8190*/  FFMA.FTZ R58, R58, c[0x0][0x2d0], -R3.reuse ;  /* 0x0000b4003a3a7a23 */ /* 0x100fe40000010803 */
[--C-:B------:R-:W-:Y:S02]  /*81a0*/  FFMA.FTZ R59, R59, c[0x0][0x2d0], -R3.reuse ;  /* 0x0000b4003b3b7a23 */ /* 0x100fe40000010803 */
[----:B------:R1:W-:Y:S01]  /*81b0*/  MUFU.EX2 R207, R17 ;  /* 0x0000001100cf7308 */ /* 0x0003e20000000800 */
[----:B------:R-:W-:Y:S02]  /*81c0*/  FMUL.FTZ R0, R0, c[0x0][0x2d0] ;  /* 0x0000b40000007a20 */ /* 0x000fe40000410000 */
[--C-:B------:R-:W-:Y:S02]  /*81d0*/  FFMA.FTZ R31, R31, c[0x0][0x2d0], -R3.reuse ;  /* 0x0000b4001f1f7a23 */ /* 0x100fe40000010803 */
[--C-:B------:R-:W-:Y:S02]  /*81e0*/  FFMA.FTZ R26, R26, c[0x0][0x2d0], -R3.reuse ;  /* 0x0000b4001a1a7a23 */ /* 0x100fe40000010803 */
[--C-:B------:R-:W-:Y:S02]  /*81f0*/  FFMA.FTZ R27, R27, c[0x0][0x2d0], -R3.reuse ;  /* 0x0000b4001b1b7a23 */ /* 0x100fe40000010803 */
[----:B------:R-:W-:Y:S01]  /*8200*/  FFMA.FTZ R30, R30, c[0x0][0x2d0], -R3 ;  /* 0x0000b4001e1e7a23 */ /* 0x000fe20000010803 */
[----:B------:R4:W-:Y:S01]  /*8210*/  MUFU.EX2 R196, R11 ;  /* 0x0000000b00c47308 */ /* 0x0009e20000000800 */
[--C-:B------:R-:W-:Y:S02]  /*8220*/  FFMA.FTZ R37, R37, c[0x0][0x2d0], -R192.reuse ;  /* 0x0000b40025257a23 */ /* 0x100fe400000108c0 */
[--C-:B------:R-:W-:Y:S01]  /*8230*/  FFMA.FTZ R38, R38, c[0x0][0x2d0], -R193.reuse ;  /* 0x0000b40026267a23 */ /* 0x100fe200000108c1 */
[-C--:B---3--:R-:W-:Y:S01]  /*8240*/  @P0 IADD3 R10, P4, R4, R13.reuse, RZ ;  /* 0x0000000d040a0210 */ /* 0x088fe20007f9e0ff */
[--C-:B------:R-:W-:Y:S02]  /*8250*/  FFMA.FTZ R39, R39, c[0x0][0x2d0], -R193.reuse ;  /* 0x0000b40027277a23 */ /* 0x100fe400000108c1 */
[--C-:B------:R-:W-:Y:S01]  /*8260*/  FFMA.FTZ R48, R48, c[0x0][0x2d0], -R192.reuse ;  /* 0x0000b40030307a23 */ /* 0x100fe200000108c0 */
[-C--:B------:R-:W-:Y:S01]  /*8270*/  @P0 IADD3 R8, P3, R10, R13.reuse, RZ ;  /* 0x0000000d0a080210 */ /* 0x080fe20007f7e0ff */
[----:B------:R-:W-:Y:S01]  /*8280*/  FFMA.FTZ R49, R49, c[0x0][0x2d0], -R192 ;  /* 0x0000b40031317a23 */ /* 0x000fe200000108c0 */
[----:B------:R3:W-:Y:S01]  /*8290*/  MUFU.EX2 R244, R18 ;  /* 0x0000001200f47308 */ /* 0x0007e20000000800 */
[--C-:B------:R-:W-:Y:S01]  /*82a0*/  FFMA.FTZ R50, R50, c[0x0][0x2d0], -R193.reuse ;  /* 0x0000b40032327a23 */ /* 0x100fe200000108c1 */
[----:B--2---:R-:W-:Y:S01]  /*82b0*/  @P0 IADD3 R6, P2, R8, R13, RZ ;  /* 0x0000000d08060210 */ /* 0x004fe20007f5e0ff */
[----:B------:R-:W-:Y:S02]  /*82c0*/  FFMA.FTZ R51, R51, c[0x0][0x2d0], -R193 ;  /* 0x0000b40033337a23 */ /* 0x000fe400000108c1 */
[----:B-1----:R-:W-:Y:S02]  /*82d0*/  FMUL.FTZ R17, R141, R157 ;  /* 0x0000009d8d117220 */ /* 0x002fe40000410000 */
[--C-:B------:R-:W-:Y:S02]  /*82e0*/  FFMA.FTZ R40, R40, c[0x0][0x2d0], -R194.reuse ;  /* 0x0000b40028287a23 */ /* 0x100fe400000108c2 */
[--C-:B------:R-:W-:Y:S01]  /*82f0*/  FFMA.FTZ R41, R41, c[0x0][0x2d0], -R194.reuse ;  /* 0x0000b40029297a23 */ /* 0x100fe200000108c2 */
[----:B------:R1:W-:Y:S01]  /*8300*/  MUFU.EX2 R204, R19 ;  /* 0x0000001300cc7308 */ /* 0x0003e20000000800 */
[--C-:B------:R-:W-:Y:S02]  /*8310*/  FFMA.FTZ R42, R42, c[0x0][0x2d0], -R3.reuse ;  /* 0x0000b4002a2a7a23 */ /* 0x100fe40000010803 */
[--C-:B------:R-:W-:Y:S01]  /*8320*/  FFMA.FTZ R43, R43, c[0x0][0x2d0], -R3.reuse ;  /* 0x0000b4002b2b7a23 */ /* 0x100fe20000010803 */
[-C--:B----4-:R-:W-:Y:S01]  /*8330*/  @P0 IADD3.X R11, R5, R12.reuse, RZ, P4, !PT ;  /* 0x0000000c050b0210 */ /* 0x090fe200027fe4ff */
[--C-:B------:R-:W-:Y:S02]  /*8340*/  FFMA.FTZ R44, R44, c[0x0][0x2d0], -R194.reuse ;  /* 0x0000b4002c2c7a23 */ /* 0x100fe400000108c2 */
[----:B------:R-:W-:Y:S01]  /*8350*/  FFMA.FTZ R45, R45, c[0x0][0x2d0], -R194 ;  /* 0x0000b4002d2d7a23 */ /* 0x000fe200000108c2 */
[-C--:B------:R-:W-:Y:S01]  /*8360*/  @P0 IADD3.X R9, R11, R12.reuse, RZ, P3, !PT ;  /* 0x0000000c0b090210 */ /* 0x080fe20001ffe4ff */
[----:B------:R2:W-:Y:S01]  /*8370*/  @P0 LDGSTS.E.BYPASS.LTC128B.128 [R241+0x4900], [R10.64], !P1 ;  /* 0x049000000af10fae */ /* 0x0005e2000c901d48 */
[----:B------:R-:W4:Y:S01]  /*8380*/  MUFU.EX2 R0, R0 ;  /* 0x0000000000007308 */ /* 0x000f220000000800 */
[----:B------:R-:W-:Y:S01]  /*8390*/  @P0 IADD3 R4, P3, R6, R13, RZ ;  /* 0x0000000d06040210 */ /* 0x000fe20007f7e0ff */
[----:B------:R-:W-:Y:S01]  /*83a0*/  FFMA.FTZ R46, R46, c[0x0][0x2d0], -R3 ;  /* 0x0000b4002e2e7a23 */ /* 0x000fe20000010803 */
[----:B------:R-:W-:Y:S01]  /*83b0*/  @P0 IADD3.X R7, R9, R12, RZ, P2, !PT ;  /* 0x0000000c09070210 */ /* 0x000fe200017fe4ff */
[----:B---3--:R-:W-:Y:S02]  /*83c0*/  FMUL.FTZ R18, R139, R158 ;  /* 0x0000009e8b127220 */ /* 0x008fe40000410000 */
[----:B------:R-:W-:Y:S01]  /*83d0*/  FFMA.FTZ R113, R113, c[0x0][0x2d0], -R192 ;  /* 0x0000b40071717a23 */ /* 0x000fe200000108c0 */
[----:B------:R3:W-:Y:S01]  /*83e0*/  @P0 LDGSTS.E.BYPASS.LTC128B.128 [R241+0x5100], [R8.64], !P1 ;  /* 0x0510000008f10fae */ /* 0x0007e2000c901d48 */
[----:B------:R-:W-:Y:S01]  /*83f0*/  @P0 IADD3.X R5, R7, R12, RZ, P3, !PT ;  /* 0x0000000c07050210 */ /* 0x000fe20001ffe4ff */
[----:B------:R-:W-:Y:S01]  /*8400*/  FFMA.FTZ R109, R109, c[0x0][0x2d0], -R194 ;  /* 0x0000b4006d6d7a23 */ /* 0x000fe200000108c2 */
[----:B------:R3:W-:Y:S01]  /*8410*/  MUFU.EX2 R201, R14 ;  /* 0x0000000e00c97308 */ /* 0x0007e20000000800 */
[----:B------:R-:W-:Y:S02]  /*8420*/  FFMA.FTZ R32, R32, c[0x0][0x2d0], -R192 ;  /* 0x0000b40020207a23 */ /* 0x000fe400000108c0 */
[--C-:B------:R-:W-:Y:S02]  /*8430*/  FFMA.FTZ R34, R34, c[0x0][0x2d0], -R193.reuse ;  /* 0x0000b40022227a23 */ /* 0x100fe400000108c1 */
[----:B------:R3:W-:Y:S01]  /*8440*/  @P0 LDGSTS.E.BYPASS.LTC128B.128 [R241+0x5900], [R6.64], !P1 ;  /* 0x0590000006f10fae */ /* 0x0007e2000c901d48 */
[----:B-1----:R-:W-:Y:S02]  /*8450*/  FMUL.FTZ R19, R139, R159 ;  /* 0x0000009f8b137220 */ /* 0x002fe40000410000 */
[--C-:B------:R-:W-:Y:S02]  /*8460*/  FFMA.FTZ R82, R82, c[0x0][0x2d0], -R193.reuse ;  /* 0x0000b40052527a23 */ /* 0x100fe400000108c1 */
[----:B------:R1:W1:Y:S01]  /*8470*/  MUFU.EX2 R202, R15 ;  /* 0x0000000f00ca7308 */ /* 0x0002620000000800 */
[----:B------:R-:W-:Y:S02]  /*8480*/  FFMA.FTZ R83, R83, c[0x0][0x2d0], -R193 ;  /* 0x0000b40053537a23 */ /* 0x000fe400000108c1 */
[----:B------:R1:W-:Y:S01]  /*8490*/  @P0 LDGSTS.E.BYPASS.LTC128B.128 [R241+0x6100], [R4.64], !P1 ;  /* 0x0610000004f10fae */ /* 0x0003e2000c901d48 */
[----:B----4-:R-:W-:Y:S01]  /*84a0*/  FMUL.FTZ R118, R0, R118 ;  /* 0x0000007600767220 */ /* 0x010fe20000410000 */
[----:B--2---:R-:W-:Y:S01]  /*84b0*/  @P0 IADD3 R10, P2, R4, R13, RZ ;  /* 0x0000000d040a0210 */ /* 0x004fe20007f5e0ff */
[----:B------:R-:W-:Y:S02]  /*84c0*/  FMUL.FTZ R13, R140, R153 ;  /* 0x000000998c0d7220 */ /* 0x000fe40000410000 */
[----:B------:R-:W-:Y:S02]  /*84d0*/  FMUL.FTZ R119, R0, R119 ;  /* 0x0000007700777220 */ /* 0x000fe40000410000 */
[----:B------:R-:W2:Y:S01]  /*84e0*/  MUFU.EX2 R243, R32 ;  /* 0x0000002000f37308 */ /* 0x000ea20000000800 */
[----:B------:R-:W-:Y:S01]  /*84f0*/  @P0 IADD3.X R11, R5, R12, RZ, P2, !PT ;  /* 0x0000000c050b0210 */ /* 0x000fe200017fe4ff */
[C---:B------:R-:W-:Y:S02]  /*8500*/  FMUL.FTZ R12, R140.reuse, R152 ;  /* 0x000000988c0c7220 */ /* 0x040fe40000410000 */
[C---:B---3--:R-:W-:Y:S01]  /*8510*/  FMUL.FTZ R8, R140.reuse, R144 ;  /* 0x000000908c087220 */ /* 0x048fe20000410000 */
[----:B------:R-:W-:Y:S01]  /*8520*/  F2FP.BF16.PACK_AB R144, R217, R216 ;  /* 0x000000d8d990723e */ /* 0x000fe200000010ff */
[----:B------:R3:W-:Y:S01]  /*8530*/  @P0 LDGSTS.E.BYPASS.LTC128B.128 [R241+0x6900], [R10.64], !P1 ;  /* 0x069000000af10fae */ /* 0x0007e2000c901d48 */
[----:B------:R-:W-:Y:S01]  /*8540*/  FMUL.FTZ R9, R140, R145 ;  /* 0x000000918c097220 */ /* 0x000fe20000410000 */
[----:B------:R-:W-:Y:S01]  /*8550*/  F2FP.BF16.PACK_AB R145, R196, R195 ;  /* 0x000000c3c491723e */ /* 0x000fe200000010ff */
[C---:B------:R-:W-:Y:S01]  /*8560*/  FMUL.FTZ R14, R0.reuse, R154 ;  /* 0x0000009a000e7220 */ /* 0x040fe20000410000 */
[----:B------:R4:W-:Y:S01]  /*8570*/  MUFU.EX2 R200, R31 ;  /* 0x0000001f00c87308 */ /* 0x0009e20000000800 */
[----:B------:R-:W-:Y:S02]  /*8580*/  FMUL.FTZ R130, R0, R130 ;  /* 0x0000008200827220 */ /* 0x000fe40000410000 */
[----:B------:R-:W-:Y:S01]  /*8590*/  FMUL.FTZ R6, R139, R150 ;  /* 0x000000968b067220 */ /* 0x000fe20000410000 */
[----:B------:R-:W2:Y:S01]  /*85a0*/  LDSM.16.MT88.4 R20, [R224+0x100] ;  /* 0x00010000e014783b */ /* 0x000ea20000004200 */
[----:B------:R-:W-:Y:S01]  /*85b0*/  F2FP.BF16.PACK_AB R150, R207, R246 ;  /* 0x000000f6cf96723e */ /* 0x000fe200000010ff */
[----:B------:R-:W-:Y:S01]  /*85c0*/  FMUL.FTZ R7, R139, R151 ;  /* 0x000000978b077220 */ /* 0x000fe20000410000 */
[----:B------:R-:W-:Y:S01]  /*85d0*/  F2FP.BF16.PACK_AB R151, R204, R244 ;  /* 0x000000f4cc97723e */ /* 0x000fe200000010ff */
[----:B-1----:R-:W-:Y:S02]  /*85e0*/  FMUL.FTZ R15, R0, R155 ;  /* 0x0000009b000f7220 */ /* 0x002fe40000410000 */
[----:B------:R1:W-:Y:S01]  /*85f0*/  MUFU.EX2 R252, R24 ;  /* 0x0000001800fc7308 */ /* 0x0003e20000000800 */
[----:B------:R-:W-:Y:S01]  /*8600*/  FMUL.FTZ R4, R141, R148 ;  /* 0x000000948d047220 */ /* 0x000fe20000410000 */
[----:B------:R-:W-:Y:S01]  /*8610*/  F2FP.BF16.PACK_AB R148, R223, R219 ;  /* 0x000000dbdf94723e */ /* 0x000fe200000010ff */
[----:B------:R-:W-:Y:S01]  /*8620*/  FMUL.FTZ R5, R141, R149 ;  /* 0x000000958d057220 */ /* 0x000fe20000410000 */
[----:B------:R-:W-:Y:S01]  /*8630*/  F2FP.BF16.PACK_AB R149, R220, R218 ;  /* 0x000000dadc95723e */ /* 0x000fe200000010ff */
[----:B------:R-:W2:Y:S01]  /*8640*/  LDSM.16.MT88.4 R188, [R227+0x100] ;  /* 0x00010000e3bc783b */ /* 0x000ea20000004200 */
[C---:B------:R-:W-:Y:S02]  /*8650*/  FMUL.FTZ R131, R0.reuse, R131 ;  /* 0x0000008300837220 */ /* 0x040fe40000410000 */
[C---:B------:R-:W-:Y:S02]  /*8660*/  FMUL.FTZ R134, R0.reuse, R134 ;  /* 0x0000008600867220 */ /* 0x040fe40000410000 */
[----:B------:R-:W-:Y:S01]  /*8670*/  MUFU.EX2 R212, R52 ;  /* 0x0000003400d47308 */ /* 0x000fe20000000800 */
[C---:B------:R-:W-:Y:S02]  /*8680*/  FMUL.FTZ R135, R0.reuse, R135 ;  /* 0x0000008700877220 */ /* 0x040fe40000410000 */
[----:B------:R-:W2:Y:S01]  /*8690*/  LDSM.16.MT88.4 R152, [R225+0x100] ;  /* 0x00010000e198783b */ /* 0x000ea20000004200 */
[C---:B---3--:R-:W-:Y:S01]  /*86a0*/  FMUL.FTZ R10, R0.reuse, R146 ;  /* 0x00000092000a7220 */ /* 0x048fe20000410000 */
[----:B------:R-:W-:Y:S01]  /*86b0*/  F2FP.BF16.PACK_AB R146, R205, R206 ;  /* 0x000000cecd92723e */ /* 0x000fe200000010ff */
[----:B------:R-:W-:Y:S01]  /*86c0*/  FMUL.FTZ R11, R0, R147 ;  /* 0x00000093000b7220 */ /* 0x000fe20000410000 */
[----:B------:R-:W-:Y:S01]  /*86d0*/  F2FP.BF16.PACK_AB R147, R202, R201 ;  /* 0x000000c9ca93723e */ /* 0x000fe200000010ff */
[----:B----4-:R-:W-:Y:S01]  /*86e0*/  FMUL.FTZ R31, R0, R171 ;  /* 0x000000ab001f7220 */ /* 0x010fe20000410000 */
[----:B--2---:R-:W-:Y:S01]  /*86f0*/  MOV R171, R243 ;  /* 0x000000f300ab7202 */ /* 0x004fe20000000f00 */
[----:B------:R-:W-:Y:S01]  /*8700*/  MUFU.EX2 R210, R33 ;  /* 0x0000002100d27308 */ /* 0x000fe20000000800 */
[----:B------:R-:W2:Y:S01]  /*8710*/  LDSM.16.MT88.4 R156, [R226+0x100] ;  /* 0x00010000e29c783b */ /* 0x000ea20000004200 */
[--C-:B------:R-:W-:Y:S02]  /*8720*/  FFMA.FTZ R72, R72, c[0x0][0x2d0], -R194.reuse ;  /* 0x0000b40048487a23 */ /* 0x100fe400000108c2 */
[----:B-1----:R-:W-:Y:S02]  /*8730*/  FMUL.FTZ R24, R140, R164 ;  /* 0x000000a48c187220 */ /* 0x002fe40000410000 */
[--C-:B------:R-:W-:Y:S02]  /*8740*/  FFMA.FTZ R73, R73, c[0x0][0x2d0], -R194.reuse ;  /* 0x0000b40049497a23 */ /* 0x100fe400000108c2 */
[--C-:B------:R-:W-:Y:S01]  /*8750*/  FFMA.FTZ R76, R76, c[0x0][0x2d0], -R194.reuse ;  /* 0x0000b4004c4c7a23 */ /* 0x100fe200000108c2 */
[----:B------:R-:W0:Y:S01]  /*8760*/  LDGDEPBAR ;  /* 0x00000000000079af */ /* 0x000e220000000000 */
[----:B------:R-:W1:Y:S01]  /*8770*/  MUFU.EX2 R211, R35 ;  /* 0x0000002300d37308 */ /* 0x000e620000000800 */
[----:B------:R-:W-:Y:S02]  /*8780*/  FFMA.FTZ R77, R77, c[0x0][0x2d0], -R194 ;  /* 0x0000b4004d4d7a23 */ /* 0x000fe400000108c2 */
[--C-:B------:R-:W-:Y:S01]  /*8790*/  FFMA.FTZ R74, R74, c[0x0][0x2d0], -R3.reuse ;  /* 0x0000b4004a4a7a23 */ /* 0x100fe20000010803 */
[-C--:B------:R-:W-:Y:S05]  /*87a0*/  HMMA.16816.F32.BF16 R4, R148, R20.reuse, R4 ;  /* 0x000000149404723c */ /* 0x080fea0000041804 */
[--C-:B------:R-:W-:Y:S01]  /*87b0*/  FFMA.FTZ R75, R75, c[0x0][0x2d0], -R3.reuse ;  /* 0x0000b4004b4b7a23 */ /* 0x100fe20000010803 */
[----:B------:R3:W-:Y:S01]  /*87c0*/  MUFU.EX2 R249, R37 ;  /* 0x0000002500f97308 */ /* 0x0007e20000000800 */
[--C-:B------:R-:W-:Y:S01]  /*87d0*/  FFMA.FTZ R78, R78, c[0x0][0x2d0], -R3.reuse ;  /* 0x0000b4004e4e7a23 */ /* 0x100fe20000010803 */
[C---:B------:R-:W-:Y:S04]  /*87e0*/  HMMA.16816.F32.BF16 R8, R144.reuse, R20, R8 ;  /* 0x000000149008723c */ /* 0x040fe80000041808 */
[----:B------:R-:W-:Y:S02]  /*87f0*/  FFMA.FTZ R79, R79, c[0x0][0x2d0], -R3 ;  /* 0x0000b4004f4f7a23 */ /* 0x000fe40000010803 */
[--C-:B------:R-:W-:Y:S02]  /*8800*/  FFMA.FTZ R84, R84, c[0x0][0x2d0], -R192.reuse ;  /* 0x0000b40054547a23 */ /* 0x100fe400000108c0 */
[-C--:B------:R-:W-:Y:S01]  /*8810*/  HMMA.16816.F32.BF16 R12, R144, R22.reuse, R12 ;  /* 0x00000016900c723c */ /* 0x080fe2000004180c */
[----:B------:R4:W-:Y:S03]  /*8820*/  MUFU.EX2 R251, R25 ;  /* 0x0000001900fb7308 */ /* 0x0009e60000000800 */
[C---:B------:R-:W-:Y:S01]  /*8830*/  FMUL.FTZ R20, R141.reuse, R160 ;  /* 0x000000a08d147220 */ /* 0x040fe20000410000 */
[----:B-1----:R-:W-:Y:S01]  /*8840*/  MOV R164, R211 ;  /* 0x000000d300a47202 */ /* 0x002fe20000000f00 */
[----:B------:R-:W-:Y:S02]  /*8850*/  FMUL.FTZ R21, R141, R161 ;  /* 0x000000a18d157220 */ /* 0x000fe40000410000 */
[C---:B------:R-:W-:Y:S03]  /*8860*/  HMMA.16816.F32.BF16 R16, R148.reuse, R22, R16 ;  /* 0x000000169410723c */ /* 0x040fe60000041810 */
[----:B------:R1:W-:Y:S01]  /*8870*/  MUFU.EX2 R197, R26 ;  /* 0x0000001a00c57308 */ /* 0x0003e20000000800 */
[----:B------:R-:W-:Y:S01]  /*8880*/  FMUL.FTZ R35, R139, R175 ;  /* 0x000000af8b237220 */ /* 0x000fe20000410000 */
[----:B------:R-:W-:Y:S01]  /*8890*/  MOV R175, R206 ;  /* 0x000000ce00af7202 */ /* 0x000fe20000000f00 */
[----:B---3--:R-:W-:Y:S02]  /*88a0*/  FMUL.FTZ R37, R141, R177 ;  /* 0x000000b18d257220 */ /* 0x008fe40000410000 */
[C---:B------:R-:W-:Y:S04]  /*88b0*/  FMUL.FTZ R22, R139.reuse, R162 ;  /* 0x000000a28b167220 */ /* 0x040fe80000410000 */
[----:B------:R-:W-:Y:S01]  /*88c0*/  FMUL.FTZ R23, R139, R163 ;  /* 0x000000a38b177220 */ /* 0x000fe20000410000 */
[----:B------:R3:W-:Y:S01]  /*88d0*/  MUFU.EX2 R198, R27 ;  /* 0x0000001b00c67308 */ /* 0x0007e20000000800 */
[----:B------:R-:W-:Y:S01]  /*88e0*/  LDSM.16.MT88.4 R160, [R227+0x900] ;  /* 0x00090000e3a0783b */ /* 0x000fe20000004200 */
[--C-:B------:R-:W-:Y:S02]  /*88f0*/  FFMA.FTZ R85, R85, c[0x0][0x2d0], -R192.reuse ;  /* 0x0000b40055557a23 */ /* 0x100fe400000108c0 */
[----:B----4-:R-:W-:Y:S01]  /*8900*/  FMUL.FTZ R25, R140, R165 ;  /* 0x000000a58c197220 */ /* 0x010fe20000410000 */
[----:B------:R-:W-:Y:S01]  /*8910*/  MOV R165, R210 ;  /* 0x000000d200a57202 */ /* 0x000fe20000000f00 */
[-C--:B------:R-:W-:Y:S03]  /*8920*/  HMMA.16816.F32.BF16 R20, R148, R188.reuse, R20 ;  /* 0x000000bc9414723c */ /* 0x080fe60000041814 */
[--C-:B------:R-:W-:Y:S01]  /*8930*/  FFMA.FTZ R96, R96, c[0x0][0x2d0], -R192.reuse ;  /* 0x0000b40060607a23 */ /* 0x100fe200000108c0 */
[----:B------:R-:W4:Y:S01]  /*8940*/  MUFU.EX2 R32, R34 ;  /* 0x0000002200207308 */ /* 0x000f220000000800 */
[--C-:B------:R-:W-:Y:S02]  /*8950*/  FFMA.FTZ R97, R97, c[0x0][0x2d0], -R192.reuse ;  /* 0x0000b40061617a23 */ /* 0x100fe400000108c0 */
[--C-:B------:R-:W-:Y:S02]  /*8960*/  FFMA.FTZ R86, R86, c[0x0][0x2d0], -R193.reuse ;  /* 0x0000b40056567a23 */ /* 0x100fe400000108c1 */
[----:B-1----:R-:W-:Y:S03]  /*8970*/  FMUL.FTZ R26, R0, R166 ;  /* 0x000000a6001a7220 */ /* 0x002fe60000410000 */
[--C-:B------:R-:W-:Y:S02]  /*8980*/  FFMA.FTZ R87, R87, c[0x0][0x2d0], -R193.reuse ;  /* 0x0000b40057577a23 */ /* 0x100fe400000108c1 */
[----:B------:R1:W1:Y:S01]  /*8990*/  MUFU.EX2 R33, R28 ;  /* 0x0000001c00217308 */ /* 0x0002620000000800 */
[--C-:B------:R-:W-:Y:S02]  /*89a0*/  FFMA.FTZ R98, R98, c[0x0][0x2d0], -R193.reuse ;  /* 0x0000b40062627a23 */ /* 0x100fe400000108c1 */
[----:B------:R-:W-:Y:S02]  /*89b0*/  FFMA.FTZ R99, R99, c[0x0][0x2d0], -R193 ;  /* 0x0000b40063637a23 */ /* 0x000fe400000108c1 */
[----:B---3--:R-:W-:Y:S02]  /*89c0*/  FMUL.FTZ R27, R0, R167 ;  /* 0x000000a7001b7220 */ /* 0x008fe40000410000 */
[--C-:B------:R-:W-:Y:S02]  /*89d0*/  FFMA.FTZ R90, R90, c[0x0][0x2d0], -R3.reuse ;  /* 0x0000b4005a5a7a23 */ /* 0x100fe40000010803 */
[--C-:B------:R-:W-:Y:S01]  /*89e0*/  FFMA.FTZ R91, R91, c[0x0][0x2d0], -R3.reuse ;  /* 0x0000b4005b5b7a23 */ /* 0x100fe20000010803 */
[----:B------:R3:W2:Y:S01]  /*89f0*/  MUFU.EX2 R34, R29 ;  /* 0x0000001d00227308 */ /* 0x0006a20000000800 */
[--C-:B------:R-:W-:Y:S01]  /*8a00*/  FFMA.FTZ R94, R94, c[0x0][0x2d0], -R3.reuse ;  /* 0x0000b4005e5e7a23 */ /* 0x100fe20000010803 */
[C---:B------:R-:W-:Y:S04]  /*8a10*/  HMMA.16816.F32.BF16 R24, R144.reuse, R188, R24 ;  /* 0x000000bc9018723c */ /* 0x040fe80000041818 */
[----:B----4-:R-:W-:Y:S01]  /*8a20*/  MOV R167, R32 ;  /* 0x0000002000a77202 */ /* 0x010fe20000000f00 */
[----:B------:R-:W-:Y:S01]  /*8a30*/  FMUL.FTZ R32, R141, R172 ;  /* 0x000000ac8d207220 */ /* 0x000fe20000410000 */
[----:B------:R-:W-:Y:S01]  /*8a40*/  MOV R172, R205 ;  /* 0x000000cd00ac7202 */ /* 0x000fe20000000f00 */
[--C-:B------:R-:W-:Y:S01]  /*8a50*/  FFMA.FTZ R95, R95, c[0x0][0x2d0], -R3.reuse ;  /* 0x0000b4005f5f7a23 */ /* 0x100fe20000010803 */
[----:B------:R4:W2:Y:S01]  /*8a60*/  MUFU.EX2 R199, R30 ;  /* 0x0000001e00c77308 */ /* 0x0008a20000000800 */
[--C-:B------:R-:W-:Y:S03]  /*8a70*/  FFMA.FTZ R106, R106, c[0x0][0x2d0], -R3.reuse ;  /* 0x0000b4006a6a7a23 */ /* 0x100fe60000010803 */
[----:B-1----:R-:W-:Y:S01]  /*8a80*/  FMUL.FTZ R28, R140, R168 ;  /* 0x000000a88c1c7220 */ /* 0x002fe20000410000 */
[----:B------:R-:W-:Y:S01]  /*8a90*/  MOV R166, R33 ;  /* 0x0000002100a67202 */ /* 0x000fe20000000f00 */
[----:B------:R-:W-:Y:S01]  /*8aa0*/  FMUL.FTZ R33, R141, R173 ;  /* 0x000000ad8d217220 */ /* 0x000fe20000410000 */
[----:B------:R-:W-:Y:S01]  /*8ab0*/  MOV R173, R204 ;  /* 0x000000cc00ad7202 */ /* 0x000fe20000000f00 */
[--C-:B------:R-:W-:Y:S02]  /*8ac0*/  FFMA.FTZ R107, R107, c[0x0][0x2d0], -R3.reuse ;  /* 0x0000b4006b6b7a23 */ /* 0x100fe40000010803 */
[----:B------:R1:W-:Y:S01]  /*8ad0*/  MUFU.EX2 R243, R39 ;  /* 0x0000002700f37308 */ /* 0x0003e20000000800 */
[----:B------:R-:W-:Y:S02]  /*8ae0*/  FFMA.FTZ R110, R110, c[0x0][0x2d0], -R3 ;  /* 0x0000b4006e6e7a23 */ /* 0x000fe40000010803 */
[--C-:B------:R-:W-:Y:S02]  /*8af0*/  FFMA.FTZ R100, R100, c[0x0][0x2d0], -R192.reuse ;  /* 0x0000b40064647a23 */ /* 0x100fe400000108c0 */
[----:B---3--:R-:W-:Y:S02]  /*8b00*/  FMUL.FTZ R29, R140, R169 ;  /* 0x000000a98c1d7220 */ /* 0x008fe40000410000 */
[--C-:B------:R-:W-:Y:S02]  /*8b10*/  FFMA.FTZ R101, R101, c[0x0][0x2d0], -R192.reuse ;  /* 0x0000b40065657a23 */ /* 0x100fe400000108c0 */
[----:B------:R-:W-:Y:S01]  /*8b20*/  FFMA.FTZ R112, R112, c[0x0][0x2d0], -R192 ;  /* 0x0000b40070707a23 */ /* 0x000fe200000108c0 */
[----:B------:R3:W-:Y:S01]  /*8b30*/  MUFU.EX2 R250, R36 ;  /* 0x0000002400fa7308 */ /* 0x0007e20000000800 */
[--C-:B------:R-:W-:Y:S02]  /*8b40*/  FFMA.FTZ R102, R102, c[0x0][0x2d0], -R193.reuse ;  /* 0x0000b40066667a23 */ /* 0x100fe400000108c1 */
[--C-:B------:R-:W-:Y:S02]  /*8b50*/  FFMA.FTZ R103, R103, c[0x0][0x2d0], -R193.reuse ;  /* 0x0000b40067677a23 */ /* 0x100fe400000108c1 */
[----:B----4-:R-:W-:Y:S01]  /*8b60*/  FMUL.FTZ R30, R0, R170 ;  /* 0x000000aa001e7220 */ /* 0x010fe20000410000 */
[----:B--2---:R-:W-:Y:S01]  /*8b70*/  MOV R170, R34 ;  /* 0x0000002200aa7202 */ /* 0x004fe20000000f00 */
[----:B------:R-:W-:Y:S01]  /*8b80*/  FMUL.FTZ R34, R139, R174 ;  /* 0x000000ae8b227220 */ /* 0x000fe20000410000 */
[----:B------:R-:W-:Y:S01]  /*8b90*/  MOV R174, R207 ;  /* 0x000000cf00ae7202 */ /* 0x000fe20000000f00 */
[--C-:B------:R-:W-:Y:S01]  /*8ba0*/  FFMA.FTZ R114, R114, c[0x0][0x2d0], -R193.reuse ;  /* 0x0000b40072727a23 */ /* 0x100fe200000108c1 */
[----:B------:R2:W-:Y:S01]  /*8bb0*/  MUFU.EX2 R245, R38 ;  /* 0x0000002600f57308 */ /* 0x0005e20000000800 */
[----:B------:R-:W-:Y:S01]  /*8bc0*/  FFMA.FTZ R193, R115, c[0x0][0x2d0], -R193 ;  /* 0x0000b40073c17a23 */ /* 0x000fe200000108c1 */
[-C--:B------:R-:W-:Y:S03]  /*8bd0*/  HMMA.16816.F32.BF16 R28, R144, R190.reuse, R28 ;  /* 0x000000be901c723c */ /* 0x080fe6000004181c */
[----:B-1----:R-:W-:Y:S02]  /*8be0*/  FMUL.FTZ R39, R139, R179 ;  /* 0x000000b38b277220 */ /* 0x002fe40000410000 */
[--C-:B------:R-:W-:Y:S02]  /*8bf0*/  FFMA.FTZ R105, R105, c[0x0][0x2d0], -R194.reuse ;  /* 0x0000b40069697a23 */ /* 0x100fe400000108c2 */
[--C-:B------:R-:W-:Y:S01]  /*8c00*/  FFMA.FTZ R108, R108, c[0x0][0x2d0], -R194.reuse ;  /* 0x0000b4006c6c7a23 */ /* 0x100fe200000108c2 */
[C---:B------:R-:W-:Y:S01]  /*8c10*/  HMMA.16816.F32.BF16 R32, R148.reuse, R190, R32 ;  /* 0x000000be9420723c */ /* 0x040fe20000041820 */
[----:B------:R1:W-:Y:S03]  /*8c20*/  MUFU.EX2 R248, R48 ;  /* 0x0000003000f87308 */ /* 0x0003e60000000800 */
[----:B---3--:R-:W-:Y:S02]  /*8c30*/  FMUL.FTZ R36, R141, R176 ;  /* 0x000000b08d247220 */ /* 0x008fe40000410000 */
[--C-:B------:R-:W-:Y:S02]  /*8c40*/  FFMA.FTZ R88, R88, c[0x0][0x2d0], -R194.reuse ;  /* 0x0000b40058587a23 */ /* 0x100fe400000108c2 */
[--C-:B------:R-:W-:Y:S03]  /*8c50*/  FFMA.FTZ R89, R89, c[0x0][0x2d0], -R194.reuse ;  /* 0x0000b40059597a23 */ /* 0x100fe600000108c2 */
[----:B------:R3:W-:Y:S01]  /*8c60*/  MUFU.EX2 R222, R50 ;  /* 0x0000003200de7308 */ /* 0x0007e20000000800 */
[--C-:B------:R-:W-:Y:S02]  /*8c70*/  FFMA.FTZ R92, R92, c[0x0][0x2d0], -R194.reuse ;  /* 0x0000b4005c5c7a23 */ /* 0x100fe400000108c2 */
[----:B--2---:R-:W-:Y:S02]  /*8c80*/  FMUL.FTZ R38, R139, R178 ;  /* 0x000000b28b267220 */ /* 0x004fe40000410000 */
[--C-:B------:R-:W-:Y:S02]  /*8c90*/  FFMA.FTZ R93, R93, c[0x0][0x2d0], -R194.reuse ;  /* 0x0000b4005d5d7a23 */ /* 0x100fe400000108c2 */
[----:B------:R-:W-:Y:S03]  /*8ca0*/  FFMA.FTZ R104, R104, c[0x0][0x2d0], -R194 ;  /* 0x0000b40068687a23 */ /* 0x000fe600000108c2 */
[-C--:B------:R-:W-:Y:S01]  /*8cb0*/  HMMA.16816.F32.BF16 R36, R148, R152.reuse, R36 ;  /* 0x000000989424723c */ /* 0x080fe20000041824 */
[----:B------:R2:W-:Y:S02]  /*8cc0*/  MUFU.EX2 R247, R49 ;  /* 0x0000003100f77308 */ /* 0x0005e40000000800 */
[----:B-1----:R-:W-:Y:S08]  /*8cd0*/  FMUL.FTZ R48, R140, R180 ;  /* 0x000000b48c307220 */ /* 0x002ff00000410000 */
[----:B------:R1:W-:Y:S01]  /*8ce0*/  MUFU.EX2 R221, R51 ;  /* 0x0000003300dd7308 */ /* 0x0003e20000000800 */
[----:B---3--:R-:W-:Y:S09]  /*8cf0*/  FMUL.FTZ R50, R0, R182 ;  /* 0x000000b600327220 */ /* 0x008ff20000410000 */
[----:B------:R3:W-:Y:S01]  /*8d00*/  MUFU.EX2 R169, R40 ;  /* 0x0000002800a97308 */ /* 0x0007e20000000800 */
[----:B--2---:R-:W-:Y:S09]  /*8d10*/  FMUL.FTZ R49, R140, R181 ;  /* 0x000000b58c317220 */ /* 0x004ff20000410000 */
[----:B------:R2:W2:Y:S01]  /*8d20*/  MUFU.EX2 R215, R41 ;  /* 0x0000002900d77308 */ /* 0x0004a20000000800 */
[----:B-1----:R-:W-:Y:S09]  /*8d30*/  FMUL.FTZ R51, R0, R183 ;  /* 0x000000b700337220 */ /* 0x002ff20000410000 */
[----:B------:R-:W-:Y:S01]  /*8d40*/  MUFU.EX2 R211, R53 ;  /* 0x0000003500d37308 */ /* 0x000fe20000000800 */
[C---:B------:R-:W-:Y:S04]  /*8d50*/  HMMA.16816.F32.BF16 R48, R144.reuse, R152, R48 ;  /* 0x000000989030723c */ /* 0x040fe80000041830 */
[C---:B---3--:R-:W-:Y:S01]  /*8d60*/  FMUL.FTZ R40, R141.reuse, R184 ;  /* 0x000000b88d287220 */ /* 0x048fe20000410000 */
[----:B------:R-:W-:Y:S03]  /*8d70*/  MOV R184, R203 ;  /* 0x000000cb00b87202 */ /* 0x000fe60000000f00 */
[-C--:B------:R-:W-:Y:S01]  /*8d80*/  HMMA.16816.F32.BF16 R116, R144, R154.reuse, R116 ;  /* 0x0000009a9074723c */ /* 0x080fe20000041874 */
[----:B------:R-:W-:Y:S03]  /*8d90*/  MUFU.EX2 R207, R55 ;  /* 0x0000003700cf7308 */ /* 0x000fe60000000800 */
[----:B--2---:R-:W-:Y:S01]  /*8da0*/  FMUL.FTZ R41, R141, R185 ;  /* 0x000000b98d297220 */ /* 0x004fe20000410000 */
[----:B------:R-:W-:Y:S03]  /*8db0*/  MOV R185, R208 ;  /* 0x000000d000b97202 */ /* 0x000fe60000000f00 */
[C---:B------:R-:W-:Y:S01]  /*8dc0*/  HMMA.16816.F32.BF16 R120, R148.reuse, R154, R120 ;  /* 0x0000009a9478723c */ /* 0x040fe20000041878 */
[----:B------:R-:W1:Y:S02]  /*8dd0*/  LDSM.16.MT88.4 R152, [R224+0x900] ;  /* 0x00090000e098783b */ /* 0x000e640000004200 */
[----:B------:R2:W-:Y:S05]  /*8de0*/  MUFU.EX2 R168, R42 ;  /* 0x0000002a00a87308 */ /* 0x0005ea0000000800 */
[-C--:B------:R-:W-:Y:S05]  /*8df0*/  HMMA.16816.F32.BF16 R124, R148, R156.reuse, R124 ;  /* 0x0000009c947c723c */ /* 0x080fea000004187c */
[----:B------:R3:W1:Y:S03]  /*8e00*/  MUFU.EX2 R178, R43 ;  /* 0x0000002b00b27308 */ /* 0x0006660000000800 */
[C---:B------:R-:W-:Y:S01]  /*8e10*/  HMMA.16816.F32.BF16 R128, R144.reuse, R156, R128 ;  /* 0x0000009c9080723c */ /* 0x040fe20000041880 */
[----:B------:R-:W4:Y:S04]  /*8e20*/  LDL.LU R157, [R1+0x8] ;  /* 0x00000800019d7983 */ /* 0x000f280000300800 */
[----:B------:R-:W4:Y:S02]  /*8e30*/  LDL.LU R156, [R1+0xc] ;  /* 0x00000c00019c7983 */ /* 0x000f240000300800 */
[----:B------:R1:W-:Y:S01]  /*8e40*/  MUFU.EX2 R214, R44 ;  /* 0x0000002c00d67308 */ /* 0x0003e20000000800 */
[-C--:B------:R-:W-:Y:S04]  /*8e50*/  HMMA.16816.F32.BF16 R132, R144, R158.reuse, R132 ;  /* 0x0000009e9084723c */ /* 0x080fe80000041884 */
[----:B--2---:R-:W-:Y:S01]  /*8e60*/  FMUL.FTZ R42, R139, R186 ;  /* 0x000000ba8b2a7220 */ /* 0x004fe20000410000 */
[----:B------:R-:W-:Y:S01]  /*8e70*/  MOV R186, R142 ;  /* 0x0000008e00ba7202 */ /* 0x000fe20000000f00 */
[--C-:B------:R-:W-:Y:S01]  /*8e80*/  FFMA.FTZ R142, R47, c[0x0][0x2d0], -R3.reuse ;  /* 0x0000b4002f8e7a23 */ /* 0x100fe20000010803 */
[----:B------:R-:W-:Y:S01]  /*8e90*/  F2FP.BF16.PACK_AB R47, R164, R167 ;  /* 0x000000a7a42f723e */ /* 0x000fe200000010ff */
[----:B------:R-:W-:Y:S01]  /*8ea0*/  FFMA.FTZ R3, R111, c[0x0][0x2d0], -R3 ;  /* 0x0000b4006f037a23 */ /* 0x000fe20000010803 */
[----:B------:R2:W2:Y:S03]  /*8eb0*/  MUFU.EX2 R213, R45 ;  /* 0x0000002d00d57308 */ /* 0x0004a60000000800 */
[----:B------:R-:W-:Y:S01]  /*8ec0*/  F2FP.BF16.PACK_AB R144, R251, R252 ;  /* 0x000000fcfb90723e */ /* 0x000fe200000010ff */
[----:B---3--:R-:W-:Y:S01]  /*8ed0*/  FMUL.FTZ R43, R139, R187 ;  /* 0x000000bb8b2b7220 */ /* 0x008fe20000410000 */
[----:B------:R-:W-:Y:S02]  /*8ee0*/  MOV R187, R209 ;  /* 0x000000d100bb7202 */ /* 0x000fe40000000f00 */
[----:B------:R-:W-:Y:S02]  /*8ef0*/  F2FP.BF16.PACK_AB R146, R170, R166 ;  /* 0x000000a6aa92723e */ /* 0x000fe400000010ff */
[----:B------:R-:W-:Y:S01]  /*8f00*/  F2FP.BF16.PACK_AB R145, R198, R197 ;  /* 0x000000c5c691723e */ /* 0x000fe200000010ff */
[----:B------:R3:W-:Y:S01]  /*8f10*/  MUFU.EX2 R177, R46 ;  /* 0x0000002e00b17308 */ /* 0x0007e20000000800 */
[----:B------:R-:W-:Y:S01]  /*8f20*/  HMMA.16816.F32.BF16 R40, R148, R158, R40 ;  /* 0x0000009e9428723c */ /* 0x000fe20000041828 */
[----:B------:R-:W3:Y:S03]  /*8f30*/  LDSM.16.MT88.4 R148, [R225+0x900] ;  /* 0x00090000e194783b */ /* 0x000ee60000004200 */
[----:B-1----:R-:W-:Y:S02]  /*8f40*/  F2FP.BF16.PACK_AB R44, R185, R187 ;  /* 0x000000bbb92c723e */ /* 0x002fe400000010ff */
[----:B------:R-:W-:Y:S03]  /*8f50*/  F2FP.BF16.PACK_AB R147, R200, R199 ;  /* 0x000000c7c893723e */ /* 0x000fe600000010ff */
[----:B------:R1:W-:Y:S01]  /*8f60*/  MUFU.EX2 R208, R54 ;  /* 0x0000003600d07308 */ /* 0x0003e20000000800 */
[----:B------:R-:W4:Y:S02]  /*8f70*/  LDL.LU R158, [R1] ;  /* 0x00000000019e7983 */ /* 0x000f240000300800 */
[----:B--2---:R-:W-:Y:S02]  /*8f80*/  F2FP.BF16.PACK_AB R45, R184, R186 ;  /* 0x000000bab82d723e */ /* 0x004fe400000010ff */
[----:B------:R-:W2:Y:S05]  /*8f90*/  LDL.LU R159, [R1+0x4] ;  /* 0x00000400019f7983 */ /* 0x000eaa0000300800 */
[----:B------:R-:W-:Y:S01]  /*8fa0*/  MUFU.EX2 R210, R64 ;  /* 0x0000004000d27308 */ /* 0x000fe20000000800 */
[----:B---3--:R-:W-:Y:S09]  /*8fb0*/  F2FP.BF16.PACK_AB R46, R165, R171 ;  /* 0x000000aba52e723e */ /* 0x008ff200000010ff */
[----:B------:R-:W-:Y:S01]  /*8fc0*/  MUFU.EX2 R209, R65 ;  /* 0x0000004100d17308 */ /* 0x000fe20000000800 */
[-C--:B------:R-:W-:Y:S01]  /*8fd0*/  HMMA.16816.F32.BF16 R4, R44, R152.reuse, R4 ;  /* 0x000000982c04723c */ /* 0x080fe20000041804 */
[----:B-1----:R-:W-:Y:S07]  /*8fe0*/  LDSM.16.MT88.4 R52, [R224+0x1100] ;  /* 0x00110000e034783b */ /* 0x002fee0000004200 */
[C---:B------:R-:W-:Y:S01]  /*8ff0*/  HMMA.16816.F32.BF16 R8, R144.reuse, R152, R8 ;  /* 0x000000989008723c */ /* 0x040fe20000041808 */
[----:B------:R-:W-:Y:S07]  /*9000*/  MUFU.EX2 R183, R66 ;  /* 0x0000004200b77308 */ /* 0x000fee0000000800 */
[-C--:B------:R-:W-:Y:S03]  /*9010*/  HMMA.16816.F32.BF16 R12, R144, R154.reuse, R12 ;  /* 0x0000009a900c723c */ /* 0x080fe6000004180c */
[----:B------:R1:W-:Y:S05]  /*9020*/  MUFU.EX2 R206, R67 ;  /* 0x0000004300ce7308 */ /* 0x0003ea0000000800 */
[C---:B------:R-:W-:Y:S01]  /*9030*/  HMMA.16816.F32.BF16 R16, R44.reuse, R154, R16 ;  /* 0x0000009a2c10723c */ /* 0x040fe20000041810 */
[----:B------:R-:W3:Y:S04]  /*9040*/  LDSM.16.MT88.4 R152, [R226+0x900] ;  /* 0x00090000e298783b */ /* 0x000ee80000004200 */
[----:B------:R-:W-:Y:S03]  /*9050*/  MUFU.EX2 R205, R60 ;  /* 0x0000003c00cd7308 */ /* 0x000fe60000000800 */
[-C--:B------:R-:W-:Y:S07]  /*9060*/  HMMA.16816.F32.BF16 R20, R44, R160.reuse, R20 ;  /* 0x000000a02c14723c */ /* 0x080fee0000041814 */
[----:B------:R-:W-:Y:S01]  /*9070*/  MUFU.EX2 R204, R61 ;  /* 0x0000003d00cc7308 */ /* 0x000fe20000000800 */
[C---:B------:R-:W-:Y:S01]  /*9080*/  HMMA.16816.F32.BF16 R24, R144.reuse, R160, R24 ;  /* 0x000000a09018723c */ /* 0x040fe20000041818 */
[----:B-1----:R-:W1:Y:S07]  /*9090*/  LDSM.16.MT88.4 R64, [R227+0x1100] ;  /* 0x00110000e340783b */ /* 0x002e6e0000004200 */
[-C--:B------:R-:W-:Y:S01]  /*90a0*/  HMMA.16816.F32.BF16 R28, R144, R162.reuse, R28 ;  /* 0x000000a2901c723c */ /* 0x080fe2000004181c */
[----:B------:R-:W-:Y:S07]  /*90b0*/  MUFU.EX2 R188, R62 ;  /* 0x0000003e00bc7308 */ /* 0x000fee0000000800 */
[C---:B------:R-:W-:Y:S03]  /*90c0*/  HMMA.16816.F32.BF16 R32, R44.reuse, R162, R32 ;  /* 0x000000a22c20723c */ /* 0x040fe60000041820 */
[----:B------:R-:W-:Y:S05]  /*90d0*/  MUFU.EX2 R190, R68 ;  /* 0x0000004400be7308 */ /* 0x000fea0000000800 */
[-C--:B------:R-:W-:Y:S05]  /*90e0*/  HMMA.16816.F32.BF16 R36, R44, R148.reuse, R36 ;  /* 0x000000942c24723c */ /* 0x080fea0000041824 */
[----:B------:R-:W-:Y:S03]  /*90f0*/  MUFU.EX2 R203, R69 ;  /* 0x0000004500cb7308 */ /* 0x000fe60000000800 */
[C---:B------:R-:W-:Y:S07]  /*9100*/  HMMA.16816.F32.BF16 R48, R144.reuse, R148, R48 ;  /* 0x000000949030723c */ /* 0x040fee0000041830 */
[----:B------:R-:W1:Y:S01]  /*9110*/  MUFU.EX2 R176, R142 ;  /* 0x0000008e00b07308 */ /* 0x000e620000000800 */
[-C--:B------:R-:W-:Y:S08]  /*9120*/  HMMA.16816.F32.BF16 R116, R144, R150.reuse, R116 ;  /* 0x000000969074723c */ /* 0x080ff00000041874 */
[C---:B------:R-:W-:Y:S01]  /*9130*/  HMMA.16816.F32.BF16 R120, R44.reuse, R150, R120 ;  /* 0x000000962c78723c */ /* 0x040fe20000041878 */
[----:B------:R1:W-:Y:S07]  /*9140*/  MUFU.EX2 R142, R63 ;  /* 0x0000003f008e7308 */ /* 0x0003ee0000000800 */
[-C--:B---3--:R-:W-:Y:S03]  /*9150*/  HMMA.16816.F32.BF16 R124, R44, R152.reuse, R124 ;  /* 0x000000982c7c723c */ /* 0x088fe6000004187c */
[----:B------:R3:W-:Y:S05]  /*9160*/  MUFU.EX2 R179, R56 ;  /* 0x0000003800b37308 */ /* 0x0007ea0000000800 */
[C---:B------:R-:W-:Y:S05]  /*9170*/  HMMA.16816.F32.BF16 R128, R144.reuse, R152, R128 ;  /* 0x000000989080723c */ /* 0x040fea0000041880 */
[----:B------:R3:W3:Y:S03]  /*9180*/  MUFU.EX2 R182, R57 ;  /* 0x0000003900b67308 */ /* 0x0006e60000000800 */
[-C--:B------:R-:W-:Y:S01]  /*9190*/  HMMA.16816.F32.BF16 R132, R144, R154.reuse, R132 ;  /* 0x0000009a9084723c */ /* 0x080fe20000041884 */
[----:B-1----:R-:W1:Y:S06]  /*91a0*/  LDSM.16.MT88.4 R60, [R225+0x1100] ;  /* 0x00110000e13c783b */ /* 0x002e6c0000004200 */
[----:B------:R1:W-:Y:S01]  /*91b0*/  MUFU.EX2 R181, R58 ;  /* 0x0000003a00b57308 */ /* 0x0003e20000000800 */
[----:B------:R-:W-:Y:S04]  /*91c0*/  HMMA.16816.F32.BF16 R40, R44, R154, R40 ;  /* 0x0000009a2c28723c */ /* 0x000fe80000041828 */
[----:B---3--:R-:W-:Y:S03]  /*91d0*/  F2FP.BF16.PACK_AB R56, R215, R169 ;  /* 0x000000a9d738723e */ /* 0x008fe600000010ff */
[----:B------:R-:W-:Y:S02]  /*91e0*/  F2FP.BF16.PACK_AB R44, R249, R250 ;  /* 0x000000faf92c723e */ /* 0x000fe400000010ff */
[----:B------:R3:W1:Y:S03]  /*91f0*/  MUFU.EX2 R180, R59 ;  /* 0x0000003b00b47308 */ /* 0x0006660000000800 */
[----:B------:R-:W-:Y:S02]  /*9200*/  F2FP.BF16.PACK_AB R46, R247, R248 ;  /* 0x000000f8f72e723e */ /* 0x000fe400000010ff */
[----:B------:R-:W-:Y:S02]  /*9210*/  F2FP.BF16.PACK_AB R45, R243, R245 ;  /* 0x000000f5f32d723e */ /* 0x000fe400000010ff */
[----:B------:R-:W-:Y:S02]  /*9220*/  F2FP.BF16.PACK_AB R47, R221, R222 ;  /* 0x000000dedd2f723e */ /* 0x000fe400000010ff */
[----:B------:R-:W-:Y:S01]  /*9230*/  F2FP.BF16.PACK_AB R57, R178, R168 ;  /* 0x000000a8b239723e */ /* 0x000fe200000010ff */
[----:B------:R-:W-:Y:S04]  /*9240*/  MUFU.EX2 R191, R80 ;  /* 0x0000005000bf7308 */ /* 0x000fe80000000800 */
[-C--:B------:R-:W-:Y:S03]  /*9250*/  HMMA.16816.F32.BF16 R4, R44, R52.reuse, R4 ;  /* 0x000000342c04723c */ /* 0x080fe60000041804 */
[----:B-1----:R-:W-:Y:S03]  /*9260*/  F2FP.BF16.PACK_AB R58, R213, R214 ;  /* 0x000000d6d53a723e */ /* 0x002fe600000010ff */
[----:B------:R-:W-:Y:S01]  /*9270*/  MUFU.EX2 R80, R71 ;  /* 0x0000004700507308 */ /* 0x000fe20000000800 */
[----:B---3--:R-:W-:Y:S09]  /*9280*/  F2FP.BF16.PACK_AB R59, R176, R177 ;  /* 0x000000b1b03b723e */ /* 0x008ff200000010ff */
[----:B------:R-:W-:Y:S01]  /*9290*/  MUFU.EX2 R189, R81 ;  /* 0x0000005100bd7308 */ /* 0x000fe20000000800 */
[C---:B------:R-:W-:Y:S09]  /*92a0*/  HMMA.16816.F32.BF16 R8, R56.reuse, R52, R8 ;  /* 0x000000343808723c */ /* 0x040ff20000041808 */
[----:B------:R1:W-:Y:S01]  /*92b0*/  MUFU.EX2 R81, R70 ;  /* 0x0000004600517308 */ /* 0x0003e20000000800 */
[-C--:B------:R-:W-:Y:S08]  /*92c0*/  HMMA.16816.F32.BF16 R12, R56, R54.reuse, R12 ;  /* 0x00000036380c723c */ /* 0x080ff0000004180c */
[C---:B------:R-:W-:Y:S01]  /*92d0*/  HMMA.16816.F32.BF16 R16, R44.reuse, R54, R16 ;  /* 0x000000362c10723c */ /* 0x040fe20000041810 */
[----:B------:R-:W3:Y:S01]  /*92e0*/  LDSM.16.MT88.4 R52, [R226+0x1100] ;  /* 0x00110000e234783b */ /* 0x000ee20000004200 */
[----:B------:R-:W-:Y:S06]  /*92f0*/  MUFU.EX2 R113, R113 ;  /* 0x0000007100717308 */ /* 0x000fec0000000800 */
[-C--:B------:R-:W-:Y:S04]  /*9300*/  HMMA.16816.F32.BF16 R20, R44, R64.reuse, R20 ;  /* 0x000000402c14723c */ /* 0x080fe80000041814 */
[----:B------:R-:W-:Y:S01]  /*9310*/  MUFU.EX2 R193, R193 ;  /* 0x000000c100c17308 */ /* 0x000fe20000000800 */
[----:B-1----:R-:W-:Y:S03]  /*9320*/  LDSM.16.MT88.4 R68, [R225+0x2100] ;  /* 0x00210000e144783b */ /* 0x002fe60000004200 */
[C---:B------:R-:W-:Y:S06]  /*9330*/  HMMA.16816.F32.BF16 R24, R56.reuse, R64, R24 ;  /* 0x000000403818723c */ /* 0x040fec0000041818 */
[----:B------:R-:W-:Y:S02]  /*9340*/  MUFU.EX2 R109, R109 ;  /* 0x0000006d006d7308 */ /* 0x000fe40000000800 */
[-C--:B------:R-:W-:Y:S08]  /*9350*/  HMMA.16816.F32.BF16 R28, R56, R66.reuse, R28 ;  /* 0x00000042381c723c */ /* 0x080ff0000004181c */
[C---:B------:R-:W-:Y:S01]  /*9360*/  HMMA.16816.F32.BF16 R32, R44.reuse, R66, R32 ;  /* 0x000000422c20723c */ /* 0x040fe20000041820 */
[----:B------:R-:W1:Y:S01]  /*9370*/  LDSM.16.MT88.4 R64, [R224+0x1900] ;  /* 0x00190000e040783b */ /* 0x000e620000004200 */
[----:B------:R-:W-:Y:S06]  /*9380*/  MUFU.EX2 R82, R82 ;  /* 0x0000005200527308 */ /* 0x000fec0000000800 */
[-C--:B------:R-:W-:Y:S04]  /*9390*/  HMMA.16816.F32.BF16 R36, R44, R60.reuse, R36 ;  /* 0x0000003c2c24723c */ /* 0x080fe80000041824 */
[----:B------:R-:W-:Y:S04]  /*93a0*/  MUFU.EX2 R83, R83 ;  /* 0x0000005300537308 */ /* 0x000fe80000000800 */
[C---:B------:R-:W-:Y:S06]  /*93b0*/  HMMA.16816.F32.BF16 R48, R56.reuse, R60, R48 ;  /* 0x0000003c3830723c */ /* 0x040fec0000041830 */
[----:B------:R-:W-:Y:S02]  /*93c0*/  MUFU.EX2 R72, R72 ;  /* 0x0000004800487308 */ /* 0x000fe40000000800 */
[-C--:B------:R-:W-:Y:S08]  /*93d0*/  HMMA.16816.F32.BF16 R116, R56, R62.reuse, R116 ;  /* 0x0000003e3874723c */ /* 0x080ff00000041874 */
[C---:B------:R-:W-:Y:S01]  /*93e0*/  HMMA.16816.F32.BF16 R120, R44.reuse, R62, R120 ;  /* 0x0000003e2c78723c */ /* 0x040fe20000041878 */
[----:B------:R-:W-:Y:S01]  /*93f0*/  LDSM.16.MT88.4 R60, [R225+0x1900] ;  /* 0x00190000e13c783b */ /* 0x000fe20000004200 */
[----:B------:R-:W1:Y:S02]  /*9400*/  MUFU.EX2 R73, R73 ;  /* 0x0000004900497308 */ /* 0x000e640000000800 */
[----:B----4-:R-:W-:Y:S02]  /*9410*/  FFMA.FTZ R140, R140, R157, R216 ;  /* 0x0000009d8c8c7223 */ /* 0x010fe400000100d8 */
[----:B------:R-:W-:Y:S02]  /*9420*/  FFMA.FTZ R0, R0, R156, R195 ;  /* 0x0000009c00007223 */ /* 0x000fe400000100c3 */
[-C--:B---3--:R-:W-:Y:S04]  /*9430*/  HMMA.16816.F32.BF16 R124, R44, R52.reuse, R124 ;  /* 0x000000342c7c723c */ /* 0x088fe8000004187c */
[----:B------:R-:W-:Y:S01]  /*9440*/  FADD.FTZ R140, R217, R140 ;  /* 0x0000008cd98c7221 */ /* 0x000fe20000010000 */
[----:B------:R-:W-:Y:S01]  /*9450*/  MUFU.EX2 R76, R76 ;  /* 0x0000004c004c7308 */ /* 0x000fe20000000800 */
[----:B------:R-:W-:Y:S02]  /*9460*/  FADD.FTZ R0, R196, R0 ;  /* 0x00000000c4007221 */ /* 0x000fe40000010000 */
[C---:B------:R-:W-:Y:S04]  /*9470*/  HMMA.16816.F32.BF16 R128, R56.reuse, R52, R128 ;  /* 0x000000343880723c */ /* 0x040fe80000041880 */
[----:B------:R-:W-:Y:S03]  /*9480*/  FADD.FTZ R0, R201, R0 ;  /* 0x00000000c9007221 */ /* 0x000fe60000010000 */
[----:B------:R-:W-:Y:S01]  /*9490*/  F2FP.BF16.PACK_AB R52, R182, R179 ;  /* 0x000000b3b634723e */ /* 0x000fe200000010ff */
[-C--:B------:R-:W-:Y:S01]  /*94a0*/  HMMA.16816.F32.BF16 R132, R56, R54.reuse, R132 ;  /* 0x000000363884723c */ /* 0x080fe20000041884 */
[----:B------:R-:W3:Y:S01]  /*94b0*/  LDSM.16.MT88.4 R56, [R227+0x1900] ;  /* 0x00190000e338783b */ /* 0x000ee20000004200 */
[----:B------:R-:W4:Y:S02]  /*94c0*/  MUFU.EX2 R77, R77 ;  /* 0x0000004d004d7308 */ /* 0x000f240000000800 */
[----:B------:R-:W-:Y:S04]  /*94d0*/  F2FP.BF16.PACK_AB R53, R180, R181 ;  /* 0x000000b5b435723e */ /* 0x000fe800000010ff */
[----:B------:R-:W-:Y:S04]  /*94e0*/  HMMA.16816.F32.BF16 R40, R44, R54, R40 ;  /* 0x000000362c28723c */ /* 0x000fe80000041828 */
[----:B------:R-:W-:Y:S01]  /*94f0*/  MUFU.EX2 R74, R74 ;  /* 0x0000004a004a7308 */ /* 0x000fe20000000800 */
[----:B------:R-:W-:Y:S02]  /*9500*/  FFMA.FTZ R141, R141, R158, R219 ;  /* 0x0000009e8d8d7223 */ /* 0x000fe400000100db */
[----:B------:R-:W-:Y:S02]  /*9510*/  F2FP.BF16.PACK_AB R44, R211, R212 ;  /* 0x000000d4d32c723e */ /* 0x000fe400000010ff */
[----:B------:R-:W-:Y:S03]  /*9520*/  F2FP.BF16.PACK_AB R46, R209, R210 ;  /* 0x000000d2d12e723e */ /* 0x000fe600000010ff */
[----:B------:R-:W-:Y:S01]  /*9530*/  F2FP.BF16.PACK_AB R45, R207, R208 ;  /* 0x000000d0cf2d723e */ /* 0x000fe200000010ff */
[----:B--2---:R-:W-:Y:S01]  /*9540*/  FFMA.FTZ R139, R139, R159, R218 ;  /* 0x0000009f8b8b7223 */ /* 0x004fe200000100da */
[----:B------:R-:W-:Y:S01]  /*9550*/  F2FP.BF16.PACK_AB R47, R206, R183 ;  /* 0x000000b7ce2f723e */ /* 0x000fe200000010ff */
[----:B------:R-:W-:Y:S01]  /*9560*/  LDSM.16.MT88.4 R156, [R224+0x3100] ;  /* 0x00310000e09c783b */ /* 0x000fe20000004200 */
[----:B------:R-:W-:Y:S01]  /*9570*/  F2FP.BF16.PACK_AB R54, R204, R205 ;  /* 0x000000cdcc36723e */ /* 0x000fe200000010ff */
[----:B------:R-:W2:Y:S01]  /*9580*/  MUFU.EX2 R75, R75 ;  /* 0x0000004b004b7308 */ /* 0x000ea20000000800 */
[----:B------:R-:W-:Y:S01]  /*9590*/  F2FP.BF16.PACK_AB R55, R142, R188 ;  /* 0x000000bc8e37723e */ /* 0x000fe200000010ff */
[----:B------:R-:W-:Y:S02]  /*95a0*/  FADD.FTZ R141, R223, R141 ;  /* 0x0000008ddf8d7221 */ /* 0x000fe40000010000 */
[-C--:B-1----:R-:W-:Y:S03]  /*95b0*/  HMMA.16816.F32.BF16 R4, R44, R64.reuse, R4 ;  /* 0x000000402c04723c */ /* 0x082fe60000041804 */
[----:B------:R-:W-:Y:S02]  /*95c0*/  FADD.FTZ R141, R246, R141 ;  /* 0x0000008df68d7221 */ /* 0x000fe40000010000 */
[----:B------:R-:W-:Y:S01]  /*95d0*/  FADD.FTZ R139, R220, R139 ;  /* 0x0000008bdc8b7221 */ /* 0x000fe20000010000 */
[----:B------:R-:W-:Y:S02]  /*95e0*/  MUFU.EX2 R78, R78 ;  /* 0x0000004e004e7308 */ /* 0x000fe40000000800 */
[C---:B------:R-:W-:Y:S04]  /*95f0*/  HMMA.16816.F32.BF16 R8, R52.reuse, R64, R8 ;  /* 0x000000403408723c */ /* 0x040fe80000041808 */
[----:B------:R-:W-:Y:S04]  /*9600*/  FADD.FTZ R139, R244, R139 ;  /* 0x0000008bf48b7221 */ /* 0x000fe80000010000 */
[-C--:B------:R-:W-:Y:S01]  /*9610*/  HMMA.16816.F32.BF16 R12, R52, R66.reuse, R12 ;  /* 0x00000042340c723c */ /* 0x080fe2000004180c */
[----:B------:R-:W1:Y:S07]  /*9620*/  MUFU.EX2 R79, R79 ;  /* 0x0000004f004f7308 */ /* 0x000e6e0000000800 */
[C---:B------:R-:W-:Y:S01]  /*9630*/  HMMA.16816.F32.BF16 R16, R44.reuse, R66, R16 ;  /* 0x000000422c10723c */ /* 0x040fe20000041810 */
[----:B------:R-:W1:Y:S02]  /*9640*/  LDSM.16.MT88.4 R64, [R226+0x1900] ;  /* 0x00190000e240783b */ /* 0x000e640000004200 */
[----:B------:R-:W-:Y:S05]  /*9650*/  MUFU.EX2 R84, R84 ;  /* 0x0000005400547308 */ /* 0x000fea0000000800 */
[-C--:B---3--:R-:W-:Y:S05]  /*9660*/  HMMA.16816.F32.BF16 R20, R44, R56.reuse, R20 ;  /* 0x000000382c14723c */ /* 0x088fea0000041814 */
[----:B------:R-:W-:Y:S03]  /*9670*/  MUFU.EX2 R85, R85 ;  /* 0x0000005500557308 */ /* 0x000fe60000000800 */
[C---:B------:R-:W-:Y:S07]  /*9680*/  HMMA.16816.F32.BF16 R24, R52.reuse, R56, R24 ;  /* 0x000000383418723c */ /* 0x040fee0000041818 */
[----:B------:R-:W-:Y:S01]  /*9690*/  MUFU.EX2 R96, R96 ;  /* 0x0000006000607308 */ /* 0x000fe20000000800 */
[-C--:B------:R-:W-:Y:S08]  /*96a0*/  HMMA.16816.F32.BF16 R28, R52, R58.reuse, R28 ;  /* 0x0000003a341c723c */ /* 0x080ff0000004181c */
[C---:B------:R-:W-:Y:S01]  /*96b0*/  HMMA.16816.F32.BF16 R32, R44.reuse, R58, R32 ;  /* 0x0000003a2c20723c */ /* 0x040fe20000041820 */
[----:B------:R-:W3:Y:S01]  /*96c0*/  LDSM.16.MT88.4 R56, [R224+0x2100] ;  /* 0x00210000e038783b */ /* 0x000ee20000004200 */
[----:B------:R-:W-:Y:S06]  /*96d0*/  MUFU.EX2 R97, R97 ;  /* 0x0000006100617308 */ /* 0x000fec0000000800 */
[-C--:B------:R-:W-:Y:S04]  /*96e0*/  HMMA.16816.F32.BF16 R36, R44, R60.reuse, R36 ;  /* 0x0000003c2c24723c */ /* 0x080fe80000041824 */
[----:B------:R-:W-:Y:S04]  /*96f0*/  MUFU.EX2 R86, R86 ;  /* 0x0000005600567308 */ /* 0x000fe80000000800 */
[C---:B------:R-:W-:Y:S06]  /*9700*/  HMMA.16816.F32.BF16 R48, R52.reuse, R60, R48 ;  /* 0x0000003c3430723c */ /* 0x040fec0000041830 */
[----:B------:R-:W-:Y:S02]  /*9710*/  MUFU.EX2 R87, R87 ;  /* 0x0000005700577308 */ /* 0x000fe40000000800 */
[-C--:B------:R-:W-:Y:S08]  /*9720*/  HMMA.16816.F32.BF16 R116, R52, R62.reuse, R116 ;  /* 0x0000003e3474723c */ /* 0x080ff00000041874 */
[C---:B------:R-:W-:Y:S01]  /*9730*/  HMMA.16816.F32.BF16 R120, R44.reuse, R62, R120 ;  /* 0x0000003e2c78723c */ /* 0x040fe20000041878 */
[----:B------:R-:W3:Y:S01]  /*9740*/  LDSM.16.MT88.4 R60, [R227+0x2100] ;  /* 0x00210000e33c783b */ /* 0x000ee20000004200 */
[----:B------:R-:W-:Y:S06]  /*9750*/  MUFU.EX2 R98, R98 ;  /* 0x0000006200627308 */ /* 0x000fec0000000800 */
[-C--:B-1----:R-:W-:Y:S04]  /*9760*/  HMMA.16816.F32.BF16 R124, R44, R64.reuse, R124 ;  /* 0x000000402c7c723c */ /* 0x082fe8000004187c */
[----:B------:R-:W-:Y:S04]  /*9770*/  MUFU.EX2 R99, R99 ;  /* 0x0000006300637308 */ /* 0x000fe80000000800 */
[C---:B------:R-:W-:Y:S06]  /*9780*/  HMMA.16816.F32.BF16 R128, R52.reuse, R64, R128 ;  /* 0x000000403480723c */ /* 0x040fec0000041880 */
[----:B------:R-:W-:Y:S02]  /*9790*/  MUFU.EX2 R100, R100 ;  /* 0x0000006400647308 */ /* 0x000fe40000000800 */
[-C--:B------:R-:W-:Y:S07]  /*97a0*/  HMMA.16816.F32.BF16 R132, R52, R66.reuse, R132 ;  /* 0x000000423484723c */ /* 0x080fee0000041884 */
[----:B------:R-:W-:Y:S01]  /*97b0*/  F2FP.BF16.PACK_AB R52, R73, R72 ;  /* 0x000000484934723e */ /* 0x000fe200000010ff */
[----:B------:R-:W-:Y:S01]  /*97c0*/  HMMA.16816.F32.BF16 R40, R44, R66, R40 ;  /* 0x000000422c28723c */ /* 0x000fe20000041828 */
[----:B------:R-:W1:Y:S01]  /*97d0*/  LDSM.16.MT88.4 R64, [R226+0x2100] ;  /* 0x00210000e240783b */ /* 0x000e620000004200 */
[----:B------:R-:W-:Y:S02]  /*97e0*/  MUFU.EX2 R101, R101 ;  /* 0x0000006500657308 */ /* 0x000fe40000000800 */
[----:B----4-:R-:W-:Y:S02]  /*97f0*/  F2FP.BF16.PACK_AB R54, R77, R76 ;  /* 0x0000004c4d36723e */ /* 0x010fe400000010ff */
[----:B--2---:R-:W-:Y:S02]  /*9800*/  F2FP.BF16.PACK_AB R53, R75, R74 ;  /* 0x0000004a4b35723e */ /* 0x004fe400000010ff */
[----:B------:R-:W-:Y:S04]  /*9810*/  F2FP.BF16.PACK_AB R44, R203, R190 ;  /* 0x000000becb2c723e */ /* 0x000fe800000010ff */
[----:B------:R-:W-:Y:S01]  /*9820*/  F2FP.BF16.PACK_AB R46, R189, R191 ;  /* 0x000000bfbd2e723e */ /* 0x000fe200000010ff */
[----:B------:R-:W-:Y:S01]  /*9830*/  MUFU.EX2 R112, R112 ;  /* 0x0000007000707308 */ /* 0x000fe20000000800 */
[----:B------:R-:W-:Y:S02]  /*9840*/  F2FP.BF16.PACK_AB R45, R80, R81 ;  /* 0x00000051502d723e */ /* 0x000fe400000010ff */
[----:B------:R-:W-:Y:S02]  /*9850*/  F2FP.BF16.PACK_AB R47, R83, R82 ;  /* 0x00000052532f723e */ /* 0x000fe400000010ff */
[----:B------:R-:W-:Y:S05]  /*9860*/  F2FP.BF16.PACK_AB R55, R79, R78 ;  /* 0x0000004e4f37723e */ /* 0x000fea00000010ff */
[-C--:B---3--:R-:W-:Y:S01]  /*9870*/  HMMA.16816.F32.BF16 R4, R44, R56.reuse, R4 ;  /* 0x000000382c04723c */ /* 0x088fe20000041804 */
[----:B------:R-:W-:Y:S07]  /*9880*/  MUFU.EX2 R102, R102 ;  /* 0x0000006600667308 */ /* 0x000fee0000000800 */
[C---:B------:R-:W-:Y:S03]  /*9890*/  HMMA.16816.F32.BF16 R8, R52.reuse, R56, R8 ;  /* 0x000000383408723c */ /* 0x040fe60000041808 */
[----:B------:R-:W-:Y:S05]  /*98a0*/  MUFU.EX2 R103, R103 ;  /* 0x0000006700677308 */ /* 0x000fea0000000800 */
[-C--:B------:R-:W-:Y:S05]  /*98b0*/  HMMA.16816.F32.BF16 R12, R52, R58.reuse, R12 ;  /* 0x0000003a340c723c */ /* 0x080fea000004180c */
[----:B------:R-:W-:Y:S03]  /*98c0*/  MUFU.EX2 R114, R114 ;  /* 0x0000007200727308 */ /* 0x000fe60000000800 */
[C---:B------:R-:W-:Y:S01]  /*98d0*/  HMMA.16816.F32.BF16 R16, R44.reuse, R58, R16 ;  /* 0x0000003a2c10723c */ /* 0x040fe20000041810 */
[----:B------:R-:W2:Y:S06]  /*98e0*/  LDSM.16.MT88.4 R56, [R224+0x2900] ;  /* 0x00290000e038783b */ /* 0x000eac0000004200 */
[----:B------:R-:W-:Y:S01]  /*98f0*/  MUFU.EX2 R105, R105 ;  /* 0x0000006900697308 */ /* 0x000fe20000000800 */
[-C--:B------:R-:W-:Y:S08]  /*9900*/  HMMA.16816.F32.BF16 R20, R44, R60.reuse, R20 ;  /* 0x0000003c2c14723c */ /* 0x080ff00000041814 */
[C---:B------:R-:W-:Y:S01]  /*9910*/  HMMA.16816.F32.BF16 R24, R52.reuse, R60, R24 ;  /* 0x0000003c3418723c */ /* 0x040fe20000041818 */
[----:B------:R-:W-:Y:S07]  /*9920*/  MUFU.EX2 R108, R108 ;  /* 0x0000006c006c7308 */ /* 0x000fee0000000800 */
[-C--:B------:R-:W-:Y:S03]  /*9930*/  HMMA.16816.F32.BF16 R28, R52, R62.reuse, R28 ;  /* 0x0000003e341c723c */ /* 0x080fe6000004181c */
[----:B------:R-:W-:Y:S05]  /*9940*/  MUFU.EX2 R88, R88 ;  /* 0x0000005800587308 */ /* 0x000fea0000000800 */
[C---:B------:R-:W-:Y:S01]  /*9950*/  HMMA.16816.F32.BF16 R32, R44.reuse, R62, R32 ;  /* 0x0000003e2c20723c */ /* 0x040fe20000041820 */
[----:B------:R-:W3:Y:S04]  /*9960*/  LDSM.16.MT88.4 R60, [R227+0x2900] ;  /* 0x00290000e33c783b */ /* 0x000ee80000004200 */
[----:B------:R-:W4:Y:S03]  /*9970*/  MUFU.EX2 R89, R89 ;  /* 0x0000005900597308 */ /* 0x000f260000000800 */
[-C--:B------:R-:W-:Y:S07]  /*9980*/  HMMA.16816.F32.BF16 R36, R44, R68.reuse, R36 ;  /* 0x000000442c24723c */ /* 0x080fee0000041824 */
[----:B------:R-:W-:Y:S01]  /*9990*/  MUFU.EX2 R92, R92 ;  /* 0x0000005c005c7308 */ /* 0x000fe20000000800 */
[C---:B------:R-:W-:Y:S08]  /*99a0*/  HMMA.16816.F32.BF16 R48, R52.reuse, R68, R48 ;  /* 0x000000443430723c */ /* 0x040ff00000041830 */
[-C--:B------:R-:W-:Y:S01]  /*99b0*/  HMMA.16816.F32.BF16 R116, R52, R70.reuse, R116 ;  /* 0x000000463474723c */ /* 0x080fe20000041874 */
[----:B------:R-:W2:Y:S07]  /*99c0*/  MUFU.EX2 R93, R93 ;  /* 0x0000005d005d7308 */ /* 0x000eae0000000800 */
[C---:B------:R-:W-:Y:S01]  /*99d0*/  HMMA.16816.F32.BF16 R120, R44.reuse, R70, R120 ;  /* 0x000000462c78723c */ /* 0x040fe20000041878 */
[----:B------:R-:W3:Y:S02]  /*99e0*/  LDSM.16.MT88.4 R68, [R225+0x2900] ;  /* 0x00290000e144783b */ /* 0x000ee40000004200 */
[----:B------:R-:W-:Y:S05]  /*99f0*/  MUFU.EX2 R90, R90 ;  /* 0x0000005a005a7308 */ /* 0x000fea0000000800 */
[-C--:B-1----:R-:W-:Y:S05]  /*9a00*/  HMMA.16816.F32.BF16 R124, R44, R64.reuse, R124 ;  /* 0x000000402c7c723c */ /* 0x082fea000004187c */
[----:B------:R-:W1:Y:S03]  /*9a10*/  MUFU.EX2 R91, R91 ;  /* 0x0000005b005b7308 */ /* 0x000e660000000800 */
[C---:B------:R-:W-:Y:S07]  /*9a20*/  HMMA.16816.F32.BF16 R128, R52.reuse, R64, R128 ;  /* 0x000000403480723c */ /* 0x040fee0000041880 */
[----:B------:R-:W-:Y:S01]  /*9a30*/  MUFU.EX2 R94, R94 ;  /* 0x0000005e005e7308 */ /* 0x000fe20000000800 */
[-C--:B------:R-:W-:Y:S07]  /*9a40*/  HMMA.16816.F32.BF16 R132, R52, R66.reuse, R132 ;  /* 0x000000423484723c */ /* 0x080fee0000041884 */
[----:B----4-:R-:W-:Y:S01]  /*9a50*/  F2FP.BF16.PACK_AB R52, R89, R88 ;  /* 0x000000585934723e */ /* 0x010fe200000010ff */
[----:B------:R-:W-:Y:S01]  /*9a60*/  HMMA.16816.F32.BF16 R40, R44, R66, R40 ;  /* 0x000000422c28723c */ /* 0x000fe20000041828 */
[----:B------:R-:W4:Y:S01]  /*9a70*/  MUFU.EX2 R95, R95 ;  /* 0x0000005f005f7308 */ /* 0x000f220000000800 */
[----:B------:R-:W3:Y:S02]  /*9a80*/  LDSM.16.MT88.4 R64, [R226+0x2900] ;  /* 0x00290000e240783b */ /* 0x000ee40000004200 */
[----:B--2---:R-:W-:Y:S02]  /*9a90*/  F2FP.BF16.PACK_AB R54, R93, R92 ;  /* 0x0000005c5d36723e */ /* 0x004fe400000010ff */
[----:B-1----:R-:W-:Y:S02]  /*9aa0*/  F2FP.BF16.PACK_AB R53, R91, R90 ;  /* 0x0000005a5b35723e */ /* 0x002fe400000010ff */
[----:B------:R-:W-:Y:S03]  /*9ab0*/  F2FP.BF16.PACK_AB R44, R85, R84 ;  /* 0x00000054552c723e */ /* 0x000fe600000010ff */
[----:B------:R-:W1:Y:S01]  /*9ac0*/  MUFU.EX2 R104, R104 ;  /* 0x0000006800687308 */ /* 0x000e620000000800 */
[----:B------:R-:W-:Y:S02]  /*9ad0*/  F2FP.BF16.PACK_AB R46, R97, R96 ;  /* 0x00000060612e723e */ /* 0x000fe400000010ff */
[----:B------:R-:W-:Y:S02]  /*9ae0*/  F2FP.BF16.PACK_AB R45, R87, R86 ;  /* 0x00000056572d723e */ /* 0x000fe400000010ff */
[----:B------:R-:W-:Y:S05]  /*9af0*/  F2FP.BF16.PACK_AB R47, R99, R98 ;  /* 0x00000062632f723e */ /* 0x000fea00000010ff */
[----:B------:R-:W-:Y:S02]  /*9b00*/  MUFU.EX2 R106, R106 ;  /* 0x0000006a006a7308 */ /* 0x000fe40000000800 */
[-C--:B------:R-:W-:Y:S03]  /*9b10*/  HMMA.16816.F32.BF16 R4, R44, R56.reuse, R4 ;  /* 0x000000382c04723c */ /* 0x080fe60000041804 */
[----:B----4-:R-:W-:Y:S05]  /*9b20*/  F2FP.BF16.PACK_AB R55, R95, R94 ;  /* 0x0000005e5f37723e */ /* 0x010fea00000010ff */
[----:B------:R-:W2:Y:S02]  /*9b30*/  MUFU.EX2 R107, R107 ;  /* 0x0000006b006b7308 */ /* 0x000ea40000000800 */
[C---:B------:R-:W-:Y:S07]  /*9b40*/  HMMA.16816.F32.BF16 R8, R52.reuse, R56, R8 ;  /* 0x000000383408723c */ /* 0x040fee0000041808 */
[----:B------:R-:W-:Y:S01]  /*9b50*/  FADD.FTZ R57, R174, R141 ;  /* 0x0000008dae397221 */ /* 0x000fe20000010000 */
[-C--:B------:R-:W-:Y:S04]  /*9b60*/  HMMA.16816.F32.BF16 R12, R52, R58.reuse, R12 ;  /* 0x0000003a340c723c */ /* 0x080fe8000004180c */
[----:B------:R-:W-:Y:S01]  /*9b70*/  FADD.FTZ R56, R175, R140 ;  /* 0x0000008caf387221 */ /* 0x000fe20000010000 */
[----:B------:R-:W-:Y:S03]  /*9b80*/  MOV R140, R136 ;  /* 0x00000088008c7202 */ /* 0x000fe60000000f00 */
[C---:B------:R-:W-:Y:S07]  /*9b90*/  HMMA.16816.F32.BF16 R16, R44.reuse, R58, R16 ;  /* 0x0000003a2c10723c */ /* 0x040fee0000041810 */
[----:B------:R-:W-:Y:S01]  /*9ba0*/  FADD.FTZ R59, R173, R139 ;  /* 0x0000008bad3b7221 */ /* 0x000fe20000010000 */
[-C--:B---3--:R-:W-:Y:S04]  /*9bb0*/  HMMA.16816.F32.BF16 R20, R44, R60.reuse, R20 ;  /* 0x0000003c2c14723c */ /* 0x088fe80000041814 */
[----:B------:R-:W-:Y:S02]  /*9bc0*/  FADD.FTZ R58, R172, R56 ;  /* 0x00000038ac3a7221 */ /* 0x000fe40000010000 */
[----:B------:R-:W3:Y:S01]  /*9bd0*/  LDSM.16.MT88.4 R172, [R227+0x3100] ;  /* 0x00310000e3ac783b */ /* 0x000ee20000004200 */
[----:B------:R-:W-:Y:S01]  /*9be0*/  FADD.FTZ R56, R202, R0 ;  /* 0x00000000ca387221 */ /* 0x000fe20000010000 */
[C---:B------:R-:W-:Y:S01]  /*9bf0*/  HMMA.16816.F32.BF16 R24, R52.reuse, R60, R24 ;  /* 0x0000003c3418723c */ /* 0x040fe20000041818 */
[----:B------:R4:W-:Y:S03]  /*9c00*/  MUFU.EX2 R60, R3 ;  /* 0x00000003003c7308 */ /* 0x0009e60000000800 */
[----:B------:R-:W-:Y:S02]  /*9c10*/  FADD.FTZ R0, R252, R58 ;  /* 0x0000003afc007221 */ /* 0x000fe40000010000 */
[----:B------:R-:W-:Y:S02]  /*9c20*/  FADD.FTZ R56, R197, R56 ;  /* 0x00000038c5387221 */ /* 0x000fe40000010000 */
[-C--:B------:R-:W-:Y:S03]  /*9c30*/  HMMA.16816.F32.BF16 R28, R52, R62.reuse, R28 ;  /* 0x0000003e341c723c */ /* 0x080fe6000004181c */
[----:B------:R-:W1:Y:S01]  /*9c40*/  MUFU.EX2 R61, R110 ;  /* 0x0000006e003d7308 */ /* 0x000e620000000800 */
[----:B------:R-:W-:Y:S04]  /*9c50*/  FADD.FTZ R56, R198, R56 ;  /* 0x00000038c6387221 */ /* 0x000fe80000010000 */
[C---:B------:R-:W-:Y:S08]  /*9c60*/  HMMA.16816.F32.BF16 R32, R44.reuse, R62, R32 ;  /* 0x0000003e2c20723c */ /* 0x040ff00000041820 */
[-C--:B------:R-:W-:Y:S04]  /*9c70*/  HMMA.16816.F32.BF16 R36, R44, R68.reuse, R36 ;  /* 0x000000442c24723c */ /* 0x080fe80000041824 */
[----:B----4-:R-:W-:Y:S01]  /*9c80*/  FADD.FTZ R3, R186, R59 ;  /* 0x0000003bba037221 */ /* 0x010fe20000010000 */
[----:B------:R-:W-:Y:S03]  /*9c90*/  F2FP.BF16.PACK_AB R186, R113, R112 ;  /* 0x0000007071ba723e */ /* 0x000fe600000010ff */
[C---:B------:R-:W-:Y:S04]  /*9ca0*/  HMMA.16816.F32.BF16 R48, R52.reuse, R68, R48 ;  /* 0x000000443430723c */ /* 0x040fe80000041830 */
[----:B------:R-:W-:Y:S01]  /*9cb0*/  FADD.FTZ R3, R184, R3 ;  /* 0x00000003b8037221 */ /* 0x000fe20000010000 */
[----:B------:R-:W-:Y:S03]  /*9cc0*/  F2FP.BF16.PACK_AB R184, R101, R100 ;  /* 0x0000006465b8723e */ /* 0x000fe600000010ff */
[-C--:B------:R-:W-:Y:S08]  /*9cd0*/  HMMA.16816.F32.BF16 R116, R52, R70.reuse, R116 ;  /* 0x000000463474723c */ /* 0x080ff00000041874 */
[C---:B------:R-:W-:Y:S08]  /*9ce0*/  HMMA.16816.F32.BF16 R120, R44.reuse, R70, R120 ;  /* 0x000000462c78723c */ /* 0x040ff00000041878 */
[-C--:B------:R-:W-:Y:S08]  /*9cf0*/  HMMA.16816.F32.BF16 R124, R44, R64.reuse, R124 ;  /* 0x000000402c7c723c */ /* 0x080ff0000004187c */
[C---:B------:R-:W-:Y:S08]  /*9d00*/  HMMA.16816.F32.BF16 R128, R52.reuse, R64, R128 ;  /* 0x000000403480723c */ /* 0x040ff00000041880 */
[-C--:B------:R-:W-:Y:S07]  /*9d10*/  HMMA.16816.F32.BF16 R132, R52, R66.reuse, R132 ;  /* 0x000000423484723c */ /* 0x080fee0000041884 */
[----:B------:R-:W-:Y:S01]  /*9d20*/  FADD.FTZ R52, R187, R57 ;  /* 0x00000039bb347221 */ /* 0x000fe20000010000 */
[----:B------:R-:W-:Y:S04]  /*9d30*/  HMMA.16816.F32.BF16 R40, R44, R66, R40 ;  /* 0x000000422c28723c */ /* 0x000fe80000041828 */
[----:B------:R-:W-:Y:S01]  /*9d40*/  FADD.FTZ R52, R185, R52 ;  /* 0x00000034b9347221 */ /* 0x000fe20000010000 */
[----:B------:R-:W-:Y:S01]  /*9d50*/  F2FP.BF16.PACK_AB R185, R103, R102 ;  /* 0x0000006667b9723e */ /* 0x000fe200000010ff */
[----:B------:R-:W-:Y:S01]  /*9d60*/  FADD.FTZ R53, R251, R0 ;  /* 0x00000000fb357221 */ /* 0x000fe20000010000 */
[----:B------:R-:W-:Y:S01]  /*9d70*/  F2FP.BF16.PACK_AB R187, R193, R114 ;  /* 0x00000072c1bb723e */ /* 0x000fe200000010ff */
[----:B------:R-:W-:Y:S01]  /*9d80*/  FADD.FTZ R0, R171, R52 ;  /* 0x00000034ab007221 */ /* 0x000fe20000010000 */
[----:B-1----:R-:W-:Y:S03]  /*9d90*/  F2FP.BF16.PACK_AB R44, R105, R104 ;  /* 0x00000068692c723e */ /* 0x002fe600000010ff */
[----:B------:R-:W-:Y:S01]  /*9da0*/  FADD.FTZ R52, R167, R3 ;  /* 0x00000003a7347221 */ /* 0x000fe20000010000 */
[----:B------:R-:W-:Y:S01]  /*9db0*/  F2FP.BF16.PACK_AB R46, R109, R108 ;  /* 0x0000006c6d2e723e */ /* 0x000fe200000010ff */
[----:B------:R-:W-:Y:S01]  /*9dc0*/  FADD.FTZ R3, R199, R56 ;  /* 0x00000038c7037221 */ /* 0x000fe20000010000 */
[-C--:B------:R-:W-:Y:S01]  /*9dd0*/  HMMA.16816.F32.BF16 R148, R184, R156.reuse, R4 ;  /* 0x0000009cb894723c */ /* 0x080fe20000041804 */
[----:B------:R-:W1:Y:S04]  /*9de0*/  LDSM.16.MT88.4 R4, [R225+0x3100] ;  /* 0x00310000e104783b */ /* 0x000e680000004200 */
[----:B------:R-:W-:Y:S01]  /*9df0*/  FADD.FTZ R0, R165, R0 ;  /* 0x00000000a5007221 */ /* 0x000fe20000010000 */
[----:B--2---:R-:W-:Y:S01]  /*9e00*/  F2FP.BF16.PACK_AB R45, R107, R106 ;  /* 0x0000006a6b2d723e */ /* 0x004fe200000010ff */
[----:B------:R-:W-:Y:S01]  /*9e10*/  FADD.FTZ R3, R200, R3 ;  /* 0x00000003c8037221 */ /* 0x000fe20000010000 */
[----:B------:R-:W-:Y:S01]  /*9e20*/  F2FP.BF16.PACK_AB R47, R60, R61 ;  /* 0x0000003d3c2f723e */ /* 0x000fe200000010ff */
[----:B------:R-:W-:Y:S06]  /*9e30*/  FADD.FTZ R0, R250, R0 ;  /* 0x00000000fa007221 */ /* 0x000fec0000010000 */
[C---:B------:R-:W-:Y:S07]  /*9e40*/  HMMA.16816.F32.BF16 R144, R44.reuse, R156, R8 ;  /* 0x0000009c2c90723c */ /* 0x040fee0000041808 */
[----:B------:R-:W-:Y:S01]  /*9e50*/  FADD.FTZ R8, R166, R53 ;  /* 0x00000035a6087221 */ /* 0x000fe20000010000 */
[-C--:B------:R-:W-:Y:S04]  /*9e60*/  HMMA.16816.F32.BF16 R152, R44, R158.reuse, R12 ;  /* 0x0000009e2c98723c */ /* 0x080fe8000004180c */
[----:B------:R-:W-:Y:S02]  /*9e70*/  FADD.FTZ R8, R170, R8 ;  /* 0x00000008aa087221 */ /* 0x000fe40000010000 */
[----:B------:R-:W-:Y:S02]  /*9e80*/  FADD.FTZ R10, R168, R3 ;  /* 0x00000003a80a7221 */ /* 0x000fe40000010000 */
[----:B------:R-:W-:Y:S01]  /*9e90*/  FADD.FTZ R12, R164, R52 ;  /* 0x00000034a40c7221 */ /* 0x000fe20000010000 */
[C---:B------:R-:W-:Y:S04]  /*9ea0*/  HMMA.16816.F32.BF16 R156, R184.reuse, R158, R16 ;  /* 0x0000009eb89c723c */ /* 0x040fe80000041810 */
[----:B------:R-:W-:Y:S02]  /*9eb0*/  FADD.FTZ R12, R245, R12 ;  /* 0x0000000cf50c7221 */ /* 0x000fe40000010000 */
[----:B------:R-:W-:Y:S02]  /*9ec0*/  FADD.FTZ R11, R169, R8 ;  /* 0x00000008a90b7221 */ /* 0x000fe40000010000 */
[----:B------:R-:W-:Y:S01]  /*9ed0*/  FADD.FTZ R9, R249, R0 ;  /* 0x00000000f9097221 */ /* 0x000fe20000010000 */
[-C--:B---3--:R-:W-:Y:S03]  /*9ee0*/  HMMA.16816.F32.BF16 R160, R184, R172.reuse, R20 ;  /* 0x000000acb8a0723c */ /* 0x088fe60000041814 */
[----:B------:R-:W-:Y:S02]  /*9ef0*/  FADD.FTZ R8, R243, R12 ;  /* 0x0000000cf3087221 */ /* 0x000fe40000010000 */
[----:B------:R-:W-:Y:S02]  /*9f00*/  FADD.FTZ R3, R215, R11 ;  /* 0x0000000bd7037221 */ /* 0x000fe40000010000 */
[----:B------:R-:W-:Y:S01]  /*9f10*/  FADD.FTZ R0, R178, R10 ;  /* 0x0000000ab2007221 */ /* 0x000fe20000010000 */
[C---:B------:R-:W-:Y:S04]  /*9f20*/  HMMA.16816.F32.BF16 R164, R44.reuse, R172, R24 ;  /* 0x000000ac2ca4723c */ /* 0x040fe80000041818 */
[----:B------:R-:W-:Y:S02]  /*9f30*/  FADD.FTZ R12, R248, R9 ;  /* 0x00000009f80c7221 */ /* 0x000fe40000010000 */
[----:B------:R-:W-:Y:S02]  /*9f40*/  FADD.FTZ R15, R222, R8 ;  /* 0x00000008de0f7221 */ /* 0x000fe40000010000 */
[----:B------:R-:W-:Y:S01]  /*9f50*/  FADD.FTZ R14, R214, R3 ;  /* 0x00000003d60e7221 */ /* 0x000fe20000010000 */
[----:B------:R-:W2:Y:S01]  /*9f60*/  LDSM.16.MT88.4 R8, [R226+0x3100] ;  /* 0x00310000e208783b */ /* 0x000ea20000004200 */
[-C--:B------:R-:W-:Y:S03]  /*9f70*/  HMMA.16816.F32.BF16 R168, R44, R174.reuse, R28 ;  /* 0x000000ae2ca8723c */ /* 0x080fe6000004181c */
[----:B------:R-:W-:Y:S02]  /*9f80*/  FADD.FTZ R13, R177, R0 ;  /* 0x00000000b10d7221 */ /* 0x000fe40000010000 */
[----:B------:R-:W-:Y:S02]  /*9f90*/  FADD.FTZ R3, R221, R15 ;  /* 0x0000000fdd037221 */ /* 0x000fe40000010000 */
[----:B------:R-:W-:Y:S01]  /*9fa0*/  FADD.FTZ R0, R213, R14 ;  /* 0x0000000ed5007221 */ /* 0x000fe20000010000 */
[C---:B------:R-:W-:Y:S04]  /*9fb0*/  HMMA.16816.F32.BF16 R172, R184.reuse, R174, R32 ;  /* 0x000000aeb8ac723c */ /* 0x040fe80000041820 */
[----:B------:R-:W-:Y:S02]  /*9fc0*/  FADD.FTZ R12, R247, R12 ;  /* 0x0000000cf70c7221 */ /* 0x000fe40000010000 */
[----:B------:R-:W-:Y:S02]  /*9fd0*/  FADD.FTZ R16, R176, R13 ;  /* 0x0000000db0107221 */ /* 0x000fe40000010000 */
[----:B------:R-:W-:Y:S04]  /*9fe0*/  FADD.FTZ R14, R208, R3 ;  /* 0x00000003d00e7221 */ /* 0x000fe80000010000 */
[----:B------:R-:W-:Y:S02]  /*9ff0*/  FADD.FTZ R13, R179, R0 ;  /* 0x00000000b30d7221 */ /* 0x000fe40000010000 */
[----:B------:R-:W-:Y:S01]  /*a000*/  FADD.FTZ R15, R212, R12 ;  /* 0x0000000cd40f7221 */ /* 0x000fe20000010000 */
[-C--:B-1----:R-:W-:Y:S03]  /*a010*/  HMMA.16816.F32.BF16 R176, R184, R4.reuse, R36 ;  /* 0x00000004b8b0723c */ /* 0x082fe60000041824 */
[----:B------:R-:W-:Y:S02]  /*a020*/  FADD.FTZ R12, R181, R16 ;  /* 0x00000010b50c7221 */ /* 0x000fe40000010000 */
[----:B------:R-:W-:Y:S02]  /*a030*/  FADD.FTZ R0, R207, R14 ;  /* 0x0000000ecf007221 */ /* 0x000fe40000010000 */
[----:B------:R-:W-:Y:S02]  /*a040*/  FADD.FTZ R3, R211, R15 ;  /* 0x0000000fd3037221 */ /* 0x000fe40000010000 */
[----:B------:R-:W-:Y:S03]  /*a050*/  FADD.FTZ R15, R182, R13 ;  /* 0x0000000db60f7221 */ /* 0x000fe60000010000 */
[----:B------:R-:W-:Y:S02]  /*a060*/  FADD.FTZ R14, R180, R12 ;  /* 0x0000000cb40e7221 */ /* 0x000fe40000010000 */
[----:B------:R-:W-:Y:S02]  /*a070*/  FADD.FTZ R12, R183, R0 ;  /* 0x00000000b70c7221 */ /* 0x000fe40000010000 */
[----:B------:R-:W-:Y:S01]  /*a080*/  FADD.FTZ R13, R210, R3 ;  /* 0x00000003d20d7221 */ /* 0x000fe20000010000 */
[C---:B------:R-:W-:Y:S04]  /*a090*/  HMMA.16816.F32.BF16 R180, R44.reuse, R4, R48 ;  /* 0x000000042cb4723c */ /* 0x040fe80000041830 */
[----:B------:R-:W-:Y:S02]  /*a0a0*/  FADD.FTZ R0, R209, R13 ;  /* 0x0000000dd1007221 */ /* 0x000fe40000010000 */
[----:B------:R-:W-:Y:S02]  /*a0b0*/  FADD.FTZ R3, R188, R14 ;  /* 0x0000000ebc037221 */ /* 0x000fe40000010000 */
[----:B------:R-:W-:Y:S01]  /*a0c0*/  FADD.FTZ R4, R205, R15 ;  /* 0x0000000fcd047221 */ /* 0x000fe20000010000 */
[-C--:B------:R-:W-:Y:S03]  /*a0d0*/  HMMA.16816.F32.BF16 R116, R44, R6.reuse, R116 ;  /* 0x000000062c74723c */ /* 0x080fe60000041874 */
[----:B------:R-:W-:Y:S02]  /*a0e0*/  FADD.FTZ R14, R206, R12 ;  /* 0x0000000cce0e7221 */ /* 0x000fe40000010000 */
[----:B------:R-:W-:Y:S02]  /*a0f0*/  FADD.FTZ R13, R204, R4 ;  /* 0x00000004cc0d7221 */ /* 0x000fe40000010000 */
[----:B------:R-:W-:Y:S01]  /*a100*/  FADD.FTZ R5, R190, R0 ;  /* 0x00000000be057221 */ /* 0x000fe20000010000 */
[C---:B------:R-:W-:Y:S04]  /*a110*/  HMMA.16816.F32.BF16 R120, R184.reuse, R6, R120 ;  /* 0x00000006b878723c */ /* 0x040fe80000041878 */
[----:B------:R-:W-:Y:S01]  /*a120*/  FADD.FTZ R12, R142, R3 ;  /* 0x000000038e0c7221 */ /* 0x000fe20000010000 */
[----:B------:R-:W-:Y:S01]  /*a130*/  MOV R142, R2 ;  /* 0x00000002008e7202 */ /* 0x000fe20000000f00 */
[----:B------:R-:W-:Y:S02]  /*a140*/  FADD.FTZ R4, R81, R14 ;  /* 0x0000000e51047221 */ /* 0x000fe40000010000 */
[----:B------:R-:W-:Y:S01]  /*a150*/  FADD.FTZ R3, R72, R13 ;  /* 0x0000000d48037221 */ /* 0x000fe20000010000 */
[-C--:B--2---:R-:W-:Y:S03]  /*a160*/  HMMA.16816.F32.BF16 R124, R184, R8.reuse, R124 ;  /* 0x00000008b87c723c */ /* 0x084fe6000004187c */
        /* <DEDUP_REMOVED lines=11> */
[----:B------:R-:W-:Y:S04]  /*a220*/  HMMA.16816.F32.BF16 R184, R184, R10, R40 ;  /* 0x0000000ab8b8723c */ /* 0x000fe80000041828 */
[----:B------:R-:W-:Y:S02]  /*a230*/  FADD.FTZ R12, R78, R5 ;  /* 0x000000054e0c7221 */ /* 0x000fe40000010000 */
[----:B------:R-:W-:Y:S02]  /*a240*/  FADD.FTZ R6, R83, R3 ;  /* 0x0000000353067221 */ /* 0x000fe40000010000 */
[----:B------:R-:W-:Y:S04]  /*a250*/  FADD.FTZ R5, R77, R0 ;  /* 0x000000004d057221 */ /* 0x000fe80000010000 */
[----:B------:R-:W-:Y:S02]  /*a260*/  FADD.FTZ R3, R84, R7 ;  /* 0x0000000754037221 */ /* 0x000fe40000010000 */
        /* <DEDUP_REMOVED lines=28> */
[----:B------:R-:W-:Y:S01]  /*a430*/  FADD.FTZ R7, R107, R7 ;  /* 0x000000076b077221 */ /* 0x000fe20000010000 */
[----:B------:R-:W-:Y:S01]  /*a440*/  STL [R1], R5 ;  /* 0x0000000501007387 */ /* 0x000fe20000100800 */
[----:B------:R-:W-:Y:S02]  /*a450*/  FADD.FTZ R3, R109, R3 ;  /* 0x000000036d037221 */ /* 0x000fe40000010000 */
[----:B------:R-:W-:Y:S01]  /*a460*/  FADD.FTZ R0, R61, R7 ;  /* 0x000000073d007221 */ /* 0x000fe20000010000 */
[----:B------:R-:W-:Y:S03]  /*a470*/  STL [R1+0x4], R4 ;  /* 0x0000040401007387 */ /* 0x000fe60000100800 */
[----:B------:R-:W-:Y:S01]  /*a480*/  FADD.FTZ R0, R60, R0 ;  /* 0x000000003c007221 */ /* 0x000fe20000010000 */
[----:B------:R1:W-:Y:S04]  /*a490*/  STL [R1+0x8], R3 ;  /* 0x0000080301007387 */ /* 0x0003e80000100800 */
[----:B------:R2:W-:Y:S01]  /*a4a0*/  STL [R1+0xc], R0 ;  /* 0x00000c0001007387 */ /* 0x0005e20000100800 */
[----:B-1----:R-:W-:Y:S02]  /*a4b0*/  MOV R3, R137 ;  /* 0x0000008900037202 */ /* 0x002fe40000000f00 */
[----:B--2---:R-:W-:Y:S01]  /*a4c0*/  MOV R0, R138 ;  /* 0x0000008a00007202 */ /* 0x004fe20000000f00 */
[----:B------:R-:W-:-:S05]  /*a4d0*/  @P0 BRA `(.L_x_20) ;  /* 0xffffc1e000000947 */ /* 0x000fca000383ffff */
.L_x_19:
[----:B-1----:R-:W2:Y:S04]  /*a4e0*/  LDL.LU R6, [R1] ;  /* 0x0000000001067983 */ /* 0x002ea80000300800 */
[----:B------:R-:W3:Y:S04]  /*a4f0*/  LDL.LU R4, [R1+0x4] ;  /* 0x0000040001047983 */ /* 0x000ee80000300800 */
[----:B------:R-:W4:Y:S04]  /*a500*/  LDL.LU R10, [R1+0x8] ;  /* 0x00000800010a7983 */ /* 0x000f280000300800 */
[----:B------:R-:W4:Y:S01]  /*a510*/  LDL.LU R8, [R1+0xc] ;  /* 0x00000c0001087983 */ /* 0x000f220000300800 */
[----:B------:R-:W-:-:S02]  /*a520*/  MOV R20, 0xff800000 ;  /* 0xff80000000147802 */ /* 0x000fc40000000f00 */
[----:B------:R-:W-:Y:S02]  /*a530*/  MOV R21, 0xff800000 ;  /* 0xff80000000157802 */ /* 0x000fe40000000f00 */
[----:B------:R-:W-:Y:S02]  /*a540*/  MOV R22, 0xff800000 ;  /* 0xff80000000167802 */ /* 0x000fe40000000f00 */
[----:B------:R-:W-:Y:S02]  /*a550*/  MOV R23, 0xff800000 ;  /* 0xff80000000177802 */ /* 0x000fe40000000f00 */
[----:B------:R-:W-:Y:S01]  /*a560*/  PLOP3.LUT P4, PT, PT, PT, PT, 0x8, 0x0 ;  /* 0x000000000000781c */ /* 0x000fe20003f8e170 */
[----:B--2---:R-:W1:Y:S04]  /*a570*/  SHFL.BFLY PT, R5, R6, 0x2, 0x1f ;  /* 0x0c401f0006057f89 */ /* 0x004e6800000e0000 */
[----:B---3--:R-:W2:Y:S04]  /*a580*/  SHFL.BFLY PT, R9, R4, 0x2, 0x1f ;  /* 0x0c401f0004097f89 */ /* 0x008ea800000e0000 */
[----:B----4-:R-:W3:Y:S01]  /*a590*/  SHFL.BFLY PT, R7, R10, 0x2, 0x1f ;  /* 0x0c401f000a077f89 */ /* 0x010ee200000e0000 */
[----:B-1----:R-:W-:-:S03]  /*a5a0*/  FADD.FTZ R5, R5, R6 ;  /* 0x0000000605057221 */ /* 0x002fc60000010000 */
[----:B------:R-:W1:Y:S01]  /*a5b0*/  SHFL.BFLY PT, R6, R8, 0x2, 0x1f ;  /* 0x0c401f0008067f89 */ /* 0x000e6200000e0000 */
[----:B--2---:R-:W-:-:S03]  /*a5c0*/  FADD.FTZ R9, R9, R4 ;  /* 0x0000000409097221 */ /* 0x004fc60000010000 */
[----:B------:R-:W2:Y:S01]  /*a5d0*/  SHFL.BFLY PT, R0, R5, 0x1, 0x1f ;  /* 0x0c201f0005007f89 */ /* 0x000ea200000e0000 */
[----:B---3--:R-:W-:-:S03]  /*a5e0*/  FADD.FTZ R7, R7, R10 ;  /* 0x0000000a07077221 */ /* 0x008fc60000010000 */
[----:B------:R-:W3:Y:S04]  /*a5f0*/  SHFL.BFLY PT, R4, R9, 0x1, 0x1f ;  /* 0x0c201f0009047f89 */ /* 0x000ee800000e0000 */
[----:B------:R-:W4:Y:S01]  /*a600*/  SHFL.BFLY PT, R3, R7, 0x1, 0x1f ;  /* 0x0c201f0007037f89 */ /* 0x000f2200000e0000 */
[----:B-1----:R-:W-:Y:S02]  /*a610*/  FADD.FTZ R6, R6, R8 ;  /* 0x0000000806067221 */ /* 0x002fe40000010000 */
[----:B--2---:R-:W-:-:S03]  /*a620*/  FADD.FTZ R5, R5, R0 ;  /* 0x0000000005057221 */ /* 0x004fc60000010000 */
[----:B------:R-:W1:Y:S01]  /*a630*/  SHFL.BFLY PT, R8, R6, 0x1, 0x1f ;  /* 0x0c201f0006087f89 */ /* 0x000e6200000e0000 */
[----:B------:R-:W-:Y:S01]  /*a640*/  MOV R0, RZ ;  /* 0x000000ff00007202 */ /* 0x000fe20000000f00 */
[----:B---3--:R-:W-:Y:S01]  /*a650*/  FADD.FTZ R9, R9, R4 ;  /* 0x0000000409097221 */ /* 0x008fe20000010000 */
[----:B------:R-:W-:Y:S02]  /*a660*/  FSETP.NE.FTZ.AND P3, PT, R5, RZ, PT ;  /* 0x000000ff0500720b */ /* 0x000fe40003f75000 */
[----:B------:R-:W-:Y:S01]  /*a670*/  MOV R4, RZ ;  /* 0x000000ff00047202 */ /* 0x000fe20000000f00 */
[----:B----4-:R-:W-:Y:S01]  /*a680*/  FADD.FTZ R7, R7, R3 ;  /* 0x0000000307077221 */ /* 0x010fe20000010000 */
[----:B------:R-:W-:Y:S02]  /*a690*/  FSETP.NE.FTZ.AND P2, PT, R9, RZ, PT ;  /* 0x000000ff0900720b */ /* 0x000fe40003f55000 */
[----:B------:R-:W-:Y:S02]  /*a6a0*/  MOV R3, RZ ;  /* 0x000000ff00037202 */ /* 0x000fe40000000f00 */
[----:B------:R-:W-:-:S05]  /*a6b0*/  FSETP.NE.FTZ.AND P1, PT, R7, RZ, PT ;  /* 0x000000ff0700720b */ /* 0x000fca0003f35000 */
[----:B------:R-:W2:Y:S01]  /*a6c0*/  @P3 MUFU.RCP R0, R5 ;  /* 0x0000000500003308 */ /* 0x000ea20000001000 */
[----:B-1----:R-:W-:-:S07]  /*a6d0*/  FADD.FTZ R6, R8, R6 ;  /* 0x0000000608067221 */ /* 0x002fce0000010000 */
[----:B------:R-:W1:Y:S01]  /*a6e0*/  @P1 MUFU.RCP R3, R7 ;  /* 0x0000000700031308 */ /* 0x000e620000001000 */
[----:B------:R-:W-:Y:S01]  /*a6f0*/  FSETP.NE.FTZ.AND P0, PT, R6, RZ, PT ;  /* 0x000000ff0600720b */ /* 0x000fe20003f15000 */
[----:B--2---:R-:W-:-:S06]  /*a700*/  FMUL.FTZ R148, R0, R148 ;  /* 0x0000009400947220 */ /* 0x004fcc0000410000 */
[----:B------:R-:W2:Y:S01]  /*a710*/  @P2 MUFU.RCP R4, R9 ;  /* 0x0000000900042308 */ /* 0x000ea20000001000 */
[C---:B------:R-:W-:Y:S02]  /*a720*/  FMUL.FTZ R149, R0.reuse, R149 ;  /* 0x0000009500957220 */ /* 0x040fe40000410000 */
[C---:B------:R-:W-:Y:S02]  /*a730*/  FMUL.FTZ R156, R0.reuse, R156 ;  /* 0x0000009c009c7220 */ /* 0x040fe40000410000 */
[C---:B------:R-:W-:Y:S02]  /*a740*/  FMUL.FTZ R157, R0.reuse, R157 ;  /* 0x0000009d009d7220 */ /* 0x040fe40000410000 */
[C---:B------:R-:W-:Y:S01]  /*a750*/  FMUL.FTZ R160, R0.reuse, R160 ;  /* 0x000000a000a07220 */ /* 0x040fe20000410000 */
[----:B------:R-:W-:Y:S01]  /*a760*/  @P3 MUFU.LG2 R11, R5 ;  /* 0x00000005000b3308 */ /* 0x000fe20000000c00 */
[C---:B------:R-:W-:Y:S01]  /*a770*/  FMUL.FTZ R161, R0.reuse, R161 ;  /* 0x000000a100a17220 */ /* 0x040fe20000410000 */
[----:B------:R-:W-:Y:S01]  /*a780*/  @P0 MOV R8, 0x3f317218 ;  /* 0x3f31721800080802 */ /* 0x000fe20000000f00 */
[----:B------:R-:W-:-:S02]  /*a790*/  FMUL.FTZ R172, R0, R172 ;  /* 0x000000ac00ac7220 */ /* 0x000fc40000410000 */
[C---:B------:R-:W-:Y:S02]  /*a7a0*/  FMUL.FTZ R173, R0.reuse, R173 ;  /* 0x000000ad00ad7220 */ /* 0x040fe40000410000 */
[C---:B------:R-:W-:Y:S01]  /*a7b0*/  FMUL.FTZ R176, R0.reuse, R176 ;  /* 0x000000b000b07220 */ /* 0x040fe20000410000 */
[----:B------:R-:W-:Y:S01]  /*a7c0*/  @P2 MUFU.LG2 R9, R9 ;  /* 0x0000000900092308 */ /* 0x000fe20000000c00 */
[C---:B------:R-:W-:Y:S02]  /*a7d0*/  FMUL.FTZ R177, R0.reuse, R177 ;  /* 0x000000b100b17220 */ /* 0x040fe40000410000 */
[C---:B------:R-:W-:Y:S02]  /*a7e0*/  FMUL.FTZ R120, R0.reuse, R120 ;  /* 0x0000007800787220 */ /* 0x040fe40000410000 */
[C---:B------:R-:W-:Y:S02]  /*a7f0*/  FMUL.FTZ R121, R0.reuse, R121 ;  /* 0x0000007900797220 */ /* 0x040fe40000410000 */
[C---:B------:R-:W-:Y:S01]  /*a800*/  FMUL.FTZ R124, R0.reuse, R124 ;  /* 0x0000007c007c7220 */ /* 0x040fe20000410000 */
[----:B------:R-:W-:Y:S01]  /*a810*/  @P1 MUFU.LG2 R7, R7 ;  /* 0x0000000700071308 */ /* 0x000fe20000000c00 */
[----:B------:R-:W-:-:S02]  /*a820*/  FMUL.FTZ R125, R0, R125 ;  /* 0x0000007d007d7220 */ /* 0x000fc40000410000 */
[C---:B------:R-:W-:Y:S02]  /*a830*/  FMUL.FTZ R184, R0.reuse, R184 ;  /* 0x000000b800b87220 */ /* 0x040fe40000410000 */
[----:B------:R-:W-:Y:S01]  /*a840*/  FMUL.FTZ R185, R0, R185 ;  /* 0x000000b900b97220 */ /* 0x000fe20000410000 */
[----:B------:R-:W-:Y:S01]  /*a850*/  MOV R0, RZ ;  /* 0x000000ff00007202 */ /* 0x000fe20000000f00 */
[C---:B-1----:R-:W-:Y:S02]  /*a860*/  FMUL.FTZ R144, R3.reuse, R144 ;  /* 0x0000009003907220 */ /* 0x042fe40000410000 */
[C---:B------:R-:W-:Y:S02]  /*a870*/  FMUL.FTZ R145, R3.reuse, R145 ;  /* 0x0000009103917220 */ /* 0x040fe40000410000 */
[C---:B------:R-:W-:Y:S01]  /*a880*/  FMUL.FTZ R152, R3.reuse, R152 ;  /* 0x0000009803987220 */ /* 0x040fe20000410000 */
[----:B------:R-:W1:Y:S01]  /*a890*/  @P0 MUFU.RCP R0, R6 ;  /* 0x0000000600000308 */ /* 0x000e620000001000 */
[----:B------:R-:W-:-:S02]  /*a8a0*/  FMUL.FTZ R153, R3, R153 ;  /* 0x0000009903997220 */ /* 0x000fc40000410000 */
[C---:B------:R-:W-:Y:S02]  /*a8b0*/  FMUL.FTZ R164, R3.reuse, R164 ;  /* 0x000000a403a47220 */ /* 0x040fe40000410000 */
[C---:B------:R-:W-:Y:S02]  /*a8c0*/  FMUL.FTZ R165, R3.reuse, R165 ;  /* 0x000000a503a57220 */ /* 0x040fe40000410000 */
[C---:B------:R-:W-:Y:S01]  /*a8d0*/  FMUL.FTZ R168, R3.reuse, R168 ;  /* 0x000000a803a87220 */ /* 0x040fe20000410000 */
[----:B------:R-:W3:Y:S01]  /*a8e0*/  @P0 MUFU.LG2 R6, R6 ;  /* 0x0000000600060308 */ /* 0x000ee20000000c00 */
[C---:B------:R-:W-:Y:S02]  /*a8f0*/  FMUL.FTZ R169, R3.reuse, R169 ;  /* 0x000000a903a97220 */ /* 0x040fe40000410000 */
[C---:B------:R-:W-:Y:S02]  /*a900*/  FMUL.FTZ R180, R3.reuse, R180 ;  /* 0x000000b403b47220 */ /* 0x040fe40000410000 */
[----:B------:R-:W-:-:S02]  /*a910*/  FMUL.FTZ R181, R3, R181 ;  /* 0x000000b503b57220 */ /* 0x000fc40000410000 */
[C---:B------:R-:W-:Y:S02]  /*a920*/  FMUL.FTZ R116, R3.reuse, R116 ;  /* 0x0000007403747220 */ /* 0x040fe40000410000 */
[C---:B------:R-:W-:Y:S02]  /*a930*/  FMUL.FTZ R117, R3.reuse, R117 ;  /* 0x0000007503757220 */ /* 0x040fe40000410000 */
[C---:B------:R-:W-:Y:S02]  /*a940*/  FMUL.FTZ R128, R3.reuse, R128 ;  /* 0x0000008003807220 */ /* 0x040fe40000410000 */
[C---:B------:R-:W-:Y:S02]  /*a950*/  FMUL.FTZ R129, R3.reuse, R129 ;  /* 0x0000008103817220 */ /* 0x040fe40000410000 */
[C---:B------:R-:W-:Y:S02]  /*a960*/  FMUL.FTZ R132, R3.reuse, R132 ;  /* 0x0000008403847220 */ /* 0x040fe40000410000 */
[----:B------:R-:W-:Y:S01]  /*a970*/  FMUL.FTZ R133, R3, R133 ;  /* 0x0000008503857220 */ /* 0x000fe20000410000 */
[----:B------:R-:W-:Y:S01]  /*a980*/  @P2 MOV R3, 0x3f317218 ;  /* 0x3f31721800032802 */ /* 0x000fe20000000f00 */
[----:B--2---:R-:W-:-:S02]  /*a990*/  FMUL.FTZ R150, R4, R150 ;  /* 0x0000009604967220 */ /* 0x004fc40000410000 */
[C---:B------:R-:W-:Y:S02]  /*a9a0*/  FMUL.FTZ R151, R4.reuse, R151 ;  /* 0x0000009704977220 */ /* 0x040fe40000410000 */
[C---:B------:R-:W-:Y:S02]  /*a9b0*/  FMUL.FTZ R158, R4.reuse, R158 ;  /* 0x0000009e049e7220 */ /* 0x040fe40000410000 */
[C---:B------:R-:W-:Y:S02]  /*a9c0*/  FMUL.FTZ R159, R4.reuse, R159 ;  /* 0x0000009f049f7220 */ /* 0x040fe40000410000 */
        /* <DEDUP_REMOVED lines=11> */
[----:B------:R-:W-:Y:S01]  /*aa80*/  FMUL.FTZ R187, R4, R187 ;  /* 0x000000bb04bb7220 */ /* 0x000fe20000410000 */
[----:B------:R-:W-:Y:S01]  /*aa90*/  @P3 MOV R4, 0x3f317218 ;  /* 0x3f31721800043802 */ /* 0x000fe20000000f00 */
[C---:B-1----:R-:W-:Y:S02]  /*aaa0*/  FMUL.FTZ R146, R0.reuse, R146 ;  /* 0x0000009200927220 */ /* 0x042fe40000410000 */
        /* <DEDUP_REMOVED lines=14> */
[----:B------:R-:W-:Y:S01]  /*ab90*/  FMUL.FTZ R135, R0, R135 ;  /* 0x0000008700877220 */ /* 0x000fe20000410000 */
[----:B------:R-:W-:Y:S01]  /*aba0*/  @P1 MOV R0, 0x3f317218 ;  /* 0x3f31721800001802 */ /* 0x000fe20000000f00 */
[----:B------:R-:W-:Y:S02]  /*abb0*/  @P2 FMUL.FTZ R5, R3, c[0x0][0x2d0] ;  /* 0x0000b40003052a20 */ /* 0x000fe40000410000 */
[----:B------:R-:W-:Y:S02]  /*abc0*/  @P3 FMUL.FTZ R10, R4, c[0x0][0x2d0] ;  /* 0x0000b400040a3a20 */ /* 0x000fe40000410000 */
[----:B------:R-:W-:Y:S02]  /*abd0*/  @P1 FMUL.FTZ R3, R0, c[0x0][0x2d0] ;  /* 0x0000b40000031a20 */ /* 0x000fe40000410000 */
[----:B------:R-:W-:Y:S02]  /*abe0*/  @P3 FMUL.FTZ R11, R11, 0.69314718246459960938 ;  /* 0x3f3172180b0b3820 */ /* 0x000fe40000410000 */
[----:B------:R-:W-:-:S02]  /*abf0*/  @P2 FMUL.FTZ R9, R9, 0.69314718246459960938 ;  /* 0x3f31721809092820 */ /* 0x000fc40000410000 */
[----:B------:R-:W-:Y:S02]  /*ac00*/  @P1 FMUL.FTZ R7, R7, 0.69314718246459960938 ;  /* 0x3f31721807071820 */ /* 0x000fe40000410000 */
[----:B---3--:R-:W-:Y:S02]  /*ac10*/  @P0 FMUL.FTZ R4, R6, 0.69314718246459960938 ;  /* 0x3f31721806040820 */ /* 0x008fe40000410000 */
[----:B------:R-:W-:Y:S02]  /*ac20*/  @P0 FMUL.FTZ R0, R8, c[0x0][0x2d0] ;  /* 0x0000b40008000a20 */ /* 0x000fe40000410000 */
[----:B------:R-:W-:Y:S02]  /*ac30*/  @P3 FFMA.FTZ R20, R10, R138, R11 ;  /* 0x0000008a0a143223 */ /* 0x000fe4000001000b */
[----:B------:R-:W-:Y:S02]  /*ac40*/  @P2 FFMA.FTZ R21, R5, R137, R9 ;  /* 0x0000008905152223 */ /* 0x000fe40000010009 */
[----:B------:R-:W-:-:S02]  /*ac50*/  @P1 FFMA.FTZ R22, R3, R136, R7 ;  /* 0x0000008803161223 */ /* 0x000fc40000010007 */
[----:B------:R-:W-:Y:S02]  /*ac60*/  @P0 FFMA.FTZ R23, R0, R2, R4 ;  /* 0x0000000200170223 */ /* 0x000fe40000010004 */
.L_x_3:
[----:B-1----:R-:W-:Y:S05]  /*ac70*/  @P4 BRA `(.L_x_21) ;  /* 0x0000142000004947 */ /* 0x002fea0003800000 */
[----:B------:R-:W2:Y:S01]  /*ac80*/  LDL.LU R14, [R1+0x20] ;  /* 0x00002000010e7983 */ /* 0x000ea20000300800 */
[----:B------:R-:W-:Y:S01]  /*ac90*/  MOV R24, c[0x0][0x4e8] ;  /* 0x00013a0000187a02 */ /* 0x000fe20000000f00 */
[----:B------:R-:W-:Y:S02]  /*aca0*/  BSSY B0, `(.L_x_22) ;  /* 0x00000a9000007945 */ /* 0x000fe40003800000 */
[----:B------:R-:W1:Y:S01]  /*acb0*/  S2R R16, SR_TID.X ;  /* 0x0000000000107919 */ /* 0x000e620000002100 */
[C---:B------:R-:W-:Y:S01]  /*acc0*/  ISETP.NE.AND P0, PT, R24.reuse, 0x1, PT ;  /* 0x000000011800780c */ /* 0x040fe20003f05270 */
[----:B------:R-:W-:Y:S02]  /*acd0*/  IMAD R24, R24, c[0x0][0x388], RZ ;  /* 0x0000e20018187a24 */ /* 0x000fe400078e02ff */
[----:B------:R-:W3:Y:S04]  /*ace0*/  S2R R12, SR_CTAID.Y ;  /* 0x00000000000c7919 */ /* 0x000ee80000002600 */
[----:B------:R-:W4:Y:S04]  /*acf0*/  S2R R13, SR_CTAID.Z ;  /* 0x00000000000d7919 */ /* 0x000f280000002700 */
[----:B------:R-:W2:Y:S01]  /*ad00*/  S2R R15, SR_CTAID.X ;  /* 0x00000000000f7919 */ /* 0x000ea20000002500 */
[----:B-1----:R-:W-:-:S04]  /*ad10*/  SHF.R.S32.HI R11, RZ, 0x1f, R16 ;  /* 0x0000001fff0b7819 */ /* 0x002fc80000011410 */
[CC--:B------:R-:W-:Y:S02]  /*ad20*/  LEA.HI R6, R11.reuse, R16.reuse, RZ, 0x2 ;  /* 0x000000100b067211 */ /* 0x0c0fe400078f10ff */
[----:B------:R-:W-:Y:S02]  /*ad30*/  LEA.HI R11, R11, R16, RZ, 0x5 ;  /* 0x000000100b0b7211 */ /* 0x000fe400078f28ff */
[----:B------:R-:W-:Y:S02]  /*ad40*/  LOP3.LUT R6, R6, 0xfffffffc, RZ, 0xc0, !PT ;  /* 0xfffffffc06067812 */ /* 0x000fe400078ec0ff */
[----:B------:R-:W-:-:S03]  /*ad50*/  SHF.R.S32.HI R7, RZ, 0x5, R11 ;  /* 0x00000005ff077819 */ /* 0x000fc6000001140b */
[----:B------:R-:W-:Y:S01]  /*ad60*/  IMAD.IADD R6, R16, 0x1, -R6 ;  /* 0x0000000110067824 */ /* 0x000fe200078e0a06 */
[----:B------:R-:W-:Y:S01]  /*ad70*/  BAR.SYNC.DEFER_BLOCKING 0x1, 0x80 ;  /* 0x0042000000007b1d */ /* 0x000fe20000010000 */
[----:B--2---:R-:W-:Y:S01]  /*ad80*/  SHF.R.S32.HI R10, RZ, 0x1f, R14 ;  /* 0x0000001fff0a7819 */ /* 0x004fe2000001140e */
[----:B------:R-:W-:-:S04]  /*ad90*/  IMAD.WIDE.U32 R2, R14, c[0x0][0x4d0], RZ ;  /* 0x000134000e027a25 */ /* 0x000fc800078e00ff */
[----:B------:R-:W-:Y:S02]  /*ada0*/  IMAD R0, R10, c[0x0][0x4d0], RZ ;  /* 0x000134000a007a24 */ /* 0x000fe400078e02ff */
[----:B------:R-:W-:Y:S02]  /*adb0*/  IMAD.MOV R9, RZ, RZ, -R14 ;  /* 0x000000ffff097224 */ /* 0x000fe400078e0a0e */
[----:B------:R-:W-:Y:S01]  /*adc0*/  IMAD R4, R14, c[0x0][0x4d4], R0 ;  /* 0x000135000e047a24 */ /* 0x000fe200078e0200 */
[----:B------:R-:W-:Y:S01]  /*add0*/  SHF.R.S32.HI R0, RZ, 0x1f, R11 ;  /* 0x0000001fff007819 */ /* 0x000fe2000001140b */
[----:B---3--:R-:W-:Y:S01]  /*ade0*/  IMAD R12, R9, c[0x0][0x550], R12 ;  /* 0x00015400090c7a24 */ /* 0x008fe200078e020c */
[----:B------:R-:W-:Y:S01]  /*adf0*/  LOP3.LUT R11, R11, 0xffffffe0, RZ, 0xc0, !PT ;  /* 0xffffffe00b0b7812 */ /* 0x000fe200078ec0ff */
[----:B------:R-:W-:Y:S01]  /*ae00*/  IMAD.IADD R5, R3, 0x1, R4 ;  /* 0x0000000103057824 */ /* 0x000fe200078e0204 */
[----:B------:R-:W-:Y:S01]  /*ae10*/  LEA.HI R8, R0, R7, RZ, 0x2 ;  /* 0x0000000700087211 */ /* 0x000fe200078f10ff */
[----:B------:R-:W-:Y:S01]  /*ae20*/  IMAD.MOV.U32 R4, RZ, RZ, R2 ;  /* 0x000000ffff047224 */ /* 0x000fe200078e0002 */
[----:B------:R-:W-:Y:S01]  /*ae30*/  LEA.HI R0, R6, R6, RZ, 0x1 ;  /* 0x0000000606007211 */ /* 0x000fe200078f08ff */
[----:B------:R-:W-:Y:S01]  /*ae40*/  IMAD R2, R10, c[0x0][0x438], RZ ;  /* 0x00010e000a027a24 */ /* 0x000fe200078e02ff */
[----:B------:R-:W-:Y:S01]  /*ae50*/  LOP3.LUT R8, R8, 0xffffffc, RZ, 0xc0, !PT ;  /* 0x0ffffffc08087812 */ /* 0x000fe200078ec0ff */
[----:B----4-:R-:W-:Y:S01]  /*ae60*/  IMAD.WIDE.U32 R4, R13, c[0x0][0x4d8], R4 ;  /* 0x000136000d047a25 */ /* 0x010fe200078e0004 */
[----:B------:R-:W-:-:S02]  /*ae70*/  LOP3.LUT R3, R0, 0x1ffffffe, RZ, 0xc0, !PT ;  /* 0x1ffffffe00037812 */ /* 0x000fc400078ec0ff */
[----:B------:R-:W-:Y:S01]  /*ae80*/  IADD3 R16, -R11, R16, RZ ;  /* 0x000000100b107210 */ /* 0x000fe20007ffe1ff */
[----:B------:R-:W-:Y:S01]  /*ae90*/  IMAD.SHL.U32 R0, R0, 0x20, RZ ;  /* 0x0000002000007824 */ /* 0x000fe200078e00ff */
[----:B------:R-:W-:Y:S01]  /*aea0*/  SHF.R.S32.HI R10, RZ, 0x1f, R13 ;  /* 0x0000001fff0a7819 */ /* 0x000fe2000001140d */
[----:B------:R-:W-:Y:S01]  /*aeb0*/  IMAD.IADD R9, R7, 0x1, -R8 ;  /* 0x0000000107097824 */ /* 0x000fe200078e0a08 */
[----:B------:R-:W-:Y:S02]  /*aec0*/  SHF.R.S32.HI R8, RZ, 0x1f, R16 ;  /* 0x0000001fff087819 */ /* 0x000fe40000011410 */
[----:B------:R-:W-:Y:S01]  /*aed0*/  IADD3 R7, R6, -R3, RZ ;  /* 0x8000000306077210 */ /* 0x000fe20007ffe0ff */
[----:B------:R-:W-:Y:S01]  /*aee0*/  IMAD R6, R14, c[0x0][0x43c], R2 ;  /* 0x00010f000e067a24 */ /* 0x000fe200078e0202 */
[----:B------:R-:W-:Y:S01]  /*aef0*/  LOP3.LUT R0, R0, 0xffffffc0, RZ, 0xc0, !PT ;  /* 0xffffffc000007812 */ /* 0x000fe200078ec0ff */
[----:B------:R-:W-:Y:S01]  /*af00*/  IMAD.WIDE.U32 R2, R14, c[0x0][0x438], RZ ;  /* 0x00010e000e027a25 */ /* 0x000fe200078e00ff */
[----:B------:R-:W-:-:S02]  /*af10*/  LEA.HI R19, R8, R16, RZ, 0x2 ;  /* 0x0000001008137211 */ /* 0x000fc400078f10ff */
[----:B------:R-:W-:Y:S01]  /*af20*/  LOP3.LUT P1, RZ, R16, 0x3, RZ, 0xc0, !PT ;  /* 0x0000000310ff7812 */ /* 0x000fe2000782c0ff */
[----:B------:R-:W-:Y:S01]  /*af30*/  IMAD R8, R7, 0x8, R0 ;  /* 0x0000000807087824 */ /* 0x000fe200078e0200 */
[----:B------:R-:W-:Y:S01]  /*af40*/  SHF.R.S32.HI R7, RZ, 0x2, R19 ;  /* 0x00000002ff077819 */ /* 0x000fe20000011413 */
[C---:B------:R-:W-:Y:S02]  /*af50*/  IMAD R11, R10.reuse, c[0x0][0x4d8], RZ ;  /* 0x000136000a0b7a24 */ /* 0x040fe400078e02ff */
[----:B------:R-:W-:Y:S02]  /*af60*/  IMAD.IADD R3, R3, 0x1, R6 ;  /* 0x0000000103037824 */ /* 0x000fe400078e0206 */
[----:B------:R-:W-:Y:S02]  /*af70*/  IMAD R14, R9, 0x10, R7 ;  /* 0x00000010090e7824 */ /* 0x000fe400078e0207 */
[----:B------:R-:W-:Y:S02]  /*af80*/  IMAD R6, R10, c[0x0][0x440], RZ ;  /* 0x000110000a067a24 */ /* 0x000fe400078e02ff */
[----:B------:R-:W-:-:S02]  /*af90*/  IMAD.IADD R8, R14, 0x1, R8 ;  /* 0x000000010e087824 */ /* 0x000fc400078e0208 */
[----:B------:R-:W-:Y:S02]  /*afa0*/  IMAD R0, R13, c[0x0][0x4dc], R11 ;  /* 0x000137000d007a24 */ /* 0x000fe400078e020b */
[----:B------:R-:W-:Y:S02]  /*afb0*/  IMAD R8, R15, 0x80, R8 ;  /* 0x000000800f087824 */ /* 0x000fe400078e0208 */
[----:B------:R-:W-:Y:S01]  /*afc0*/  IMAD R6, R13, c[0x0][0x444], R6 ;  /* 0x000111000d067a24 */ /* 0x000fe200078e0206 */
[----:B------:R-:W-:Y:S01]  /*afd0*/  IADD3 R5, R5, R0, RZ ;  /* 0x0000000005057210 */ /* 0x000fe20007ffe0ff */
[----:B------:R-:W-:Y:S01]  /*afe0*/  IMAD.WIDE.U32 R2, R13, c[0x0][0x440], R2 ;  /* 0x000110000d027a25 */ /* 0x000fe200078e0002 */
[----:B------:R-:W-:-:S03]  /*aff0*/  SHF.R.S32.HI R0, RZ, 0x1f, R12 ;  /* 0x0000001fff007819 */ /* 0x000fc6000001140c */
[----:B------:R-:W-:Y:S01]  /*b000*/  @P0 IMAD.HI.U32 R11, R8, c[0x0][0x4ec], RZ ;  /* 0x00013b00080b0a27 */ /* 0x000fe200078e00ff */
[----:B------:R-:W-:-:S03]  /*b010*/  IADD3 R3, R3, R6, RZ ;  /* 0x0000000603037210 */ /* 0x000fc60007ffe0ff */
[----:B------:R-:W-:-:S04]  /*b020*/  @P0 IMAD.HI.U32 R10, R8, c[0x0][0x4ec], RZ ;  /* 0x00013b00080a0a27 */ /* 0x000fc800078e00ff */
[--C-:B------:R-:W-:Y:S01]  /*b030*/  IMAD.MOV.U32 R6, RZ, RZ, R8.reuse ;  /* 0x000000ffff067224 */ /* 0x100fe200078e0008 */
[----:B------:R-:W-:Y:S01]  /*b040*/  @P0 SHF.R.U32.HI R6, RZ, c[0x0][0x4f0], R11 ;  /* 0x00013c00ff060a19 */ /* 0x000fe2000001160b */
[----:B------:R-:W-:Y:S01]  /*b050*/  IMAD.MOV.U32 R7, RZ, RZ, R8 ;  /* 0x000000ffff077224 */ /* 0x000fe200078e0008 */
[----:B------:R-:W-:Y:S01]  /*b060*/  @P0 SHF.R.U32.HI R7, RZ, c[0x0][0x4f0], R10 ;  /* 0x00013c00ff070a19 */ /* 0x000fe2000001160a */
[----:B------:R-:W-:Y:S01]  /*b070*/  IMAD R9, R0, c[0x0][0x448], RZ ;  /* 0x0001120000097a24 */ /* 0x000fe200078e02ff */
[----:B------:R-:W-:Y:S01]  /*b080*/  IADD3 R10, -R6, RZ, RZ ;  /* 0x000000ff060a7210 */ /* 0x000fe20007ffe1ff */
[----:B------:R-:W-:Y:S02]  /*b090*/  IMAD R0, R0, c[0x0][0x4e0], RZ ;  /* 0x0001380000007a24 */ /* 0x000fe400078e02ff */
[C---:B------:R-:W-:Y:S01]  /*b0a0*/  IMAD R11, R12.reuse, c[0x0][0x44c], R9 ;  /* 0x000113000c0b7a24 */ /* 0x040fe200078e0209 */
[----:B------:R-:W-:Y:S01]  /*b0b0*/  SHF.R.S32.HI R9, RZ, 0x1f, R7 ;  /* 0x0000001fff097819 */ /* 0x000fe20000011407 */
[----:B------:R-:W-:-:S02]  /*b0c0*/  IMAD R13, R12, c[0x0][0x4e4], R0 ;  /* 0x000139000c0d7a24 */ /* 0x000fc400078e0200 */
[----:B------:R-:W-:-:S04]  /*b0d0*/  IMAD.WIDE.U32 R4, R12, c[0x0][0x4e0], R4 ;  /* 0x000138000c047a25 */ /* 0x000fc800078e0004 */
[----:B------:R-:W-:Y:S01]  /*b0e0*/  IMAD R0, R10, c[0x0][0x4e8], R8 ;  /* 0x00013a000a007a24 */ /* 0x000fe200078e0208 */
[----:B------:R-:W-:Y:S01]  /*b0f0*/  SHF.R.S32.HI R10, RZ, 0x1f, R6 ;  /* 0x0000001fff0a7819 */ /* 0x000fe20000011406 */
[----:B------:R-:W-:Y:S01]  /*b100*/  IMAD R9, R9, c[0x0][0x430], RZ ;  /* 0x00010c0009097a24 */ /* 0x000fe200078e02ff */
[----:B------:R-:W-:Y:S01]  /*b110*/  IADD3 R4, P0, R6, R4, RZ ;  /* 0x0000000406047210 */ /* 0x000fe20007f1e0ff */
[----:B------:R-:W-:Y:S01]  /*b120*/  IMAD.WIDE.U32 R2, R12, c[0x0][0x448], R2 ;  /* 0x000112000c027a25 */ /* 0x000fe200078e0002 */
[----:B------:R-:W-:Y:S02]  /*b130*/  SHF.R.S32.HI R6, RZ, 0x1f, R0 ;  /* 0x0000001fff067819 */ /* 0x000fe40000011400 */
[----:B------:R-:W-:Y:S01]  /*b140*/  IADD3.X R5, R10, R5, R13, P0, !PT ;  /* 0x000000050a057210 */ /* 0x000fe200007fe40d */
[----:B------:R-:W-:Y:S02]  /*b150*/  IMAD R10, R7, c[0x0][0x434], R9 ;  /* 0x00010d00070a7a24 */ /* 0x000fe400078e0209 */
[----:B------:R-:W-:-:S02]  /*b160*/  IMAD R9, R6, c[0x0][0x4c8], RZ ;  /* 0x0001320006097a24 */ /* 0x000fc400078e02ff */
[----:B------:R-:W-:Y:S02]  /*b170*/  IMAD.MOV R6, RZ, RZ, -R7 ;  /* 0x000000ffff067224 */ /* 0x000fe400078e0a07 */
[----:B------:R-:W-:-:S04]  /*b180*/  IMAD.WIDE.U32 R4, R0, c[0x0][0x4c8], R4 ;  /* 0x0001320000047a25 */ /* 0x000fc800078e0004 */
[----:B------:R-:W-:Y:S02]  /*b190*/  IMAD R0, R0, c[0x0][0x4cc], R9 ;  /* 0x0001330000007a24 */ /* 0x000fe400078e0209 */
[----:B------:R-:W-:Y:S02]  /*b1a0*/  IMAD.IADD R3, R3, 0x1, R11 ;  /* 0x0000000103037824 */ /* 0x000fe400078e020b */
[----:B------:R-:W-:Y:S01]  /*b1b0*/  IMAD R13, R6, c[0x0][0x4e8], R8 ;  /* 0x00013a00060d7a24 */ /* 0x000fe200078e0208 */
[C---:B------:R-:W-:Y:S01]  /*b1c0*/  LEA R6, P0, R4.reuse, c[0x0][0x4a8], 0x2 ;  /* 0x00012a0004067a11 */ /* 0x040fe200078010ff */
[----:B------:R-:W-:Y:S02]  /*b1d0*/  IMAD.IADD R0, R5, 0x1, R0 ;  /* 0x0000000105007824 */ /* 0x000fe400078e0200 */
[----:B------:R-:W-:Y:S01]  /*b1e0*/  IMAD.WIDE.U32 R2, R7, c[0x0][0x430], R2 ;  /* 0x00010c0007027a25 */ /* 0x000fe200078e0002 */
[----:B------:R-:W-:Y:S01]  /*b1f0*/  SHF.R.S32.HI R7, RZ, 0x1f, R13 ;  /* 0x0000001fff077819 */ /* 0x000fe2000001140d */
[----:B------:R-:W-:Y:S01]  /*b200*/  SHFL.IDX PT, R8, R6, 0x2, 0x1c1f ;  /* 0x005c1f0006087f89 */ /* 0x000fe200000e0000 */
[----:B------:R-:W-:Y:S01]  /*b210*/  LEA.HI.X R0, R4, c[0x0][0x4ac], R0, 0x2, P0 ;  /* 0x00012b0004007a11 */ /* 0x000fe200000f1400 */
[----:B------:R-:W-:Y:S01]  /*b220*/  IMAD R12, R15, 0x80, R14 ;  /* 0x000000800f0c7824 */ /* 0x000fe200078e020e */
[----:B------:R-:W-:Y:S01]  /*b230*/  IADD3 R3, R3, R10, RZ ;  /* 0x0000000a03037210 */ /* 0x000fe20007ffe0ff */
[----:B------:R-:W-:Y:S01]  /*b240*/  IMAD R7, R7, c[0x0][0x428], RZ ;  /* 0x00010a0007077a24 */ /* 0x000fe200078e02ff */
[----:B------:R-:W-:Y:S02]  /*b250*/  SHFL.IDX PT, R4, R6, RZ, 0x1c1f ;  /* 0x001c1fff06047589 */ /* 0x000fe400000e0000 */
[C---:B------:R-:W-:Y:S01]  /*b260*/  IADD3 R14, R12.reuse, 0x40, RZ ;  /* 0x000000400c0e7810 */ /* 0x040fe20007ffe0ff */
[C---:B------:R-:W-:Y:S01]  /*b270*/  IMAD R15, R13.reuse, c[0x0][0x42c], R7 ;  /* 0x00010b000d0f7a24 */ /* 0x040fe200078e0207 */
[----:B------:R-:W1:Y:S01]  /*b280*/  SHFL.IDX PT, R5, R0, RZ, 0x1c1f ;  /* 0x001c1fff00057589 */ /* 0x000e6200000e0000 */
[----:B------:R-:W-:Y:S01]  /*b290*/  IMAD.WIDE.U32 R2, R13, c[0x0][0x428], R2 ;  /* 0x00010a000d027a25 */ /* 0x000fe200078e0002 */
[----:B------:R-:W-:-:S02]  /*b2a0*/  IADD3 R13, R12, 0x48, RZ ;  /* 0x000000480c0d7810 */ /* 0x000fc40007ffe0ff */
[----:B------:R-:W-:Y:S01]  /*b2b0*/  SHFL.IDX PT, R10, R6, 0x1, 0x1c1f ;  /* 0x003c1f00060a7f89 */ /* 0x000fe200000e0000 */
[-C--:B------:R-:W-:Y:S02]  /*b2c0*/  ISETP.GE.OR P4, PT, R12, R24.reuse, P1 ;  /* 0x000000180c00720c */ /* 0x080fe40000f86670 */
[-C--:B------:R-:W-:Y:S01]  /*b2d0*/  ISETP.GE.OR P2, PT, R14, R24.reuse, P1 ;  /* 0x000000180e00720c */ /* 0x080fe20000f46670 */
[----:B------:R-:W2:Y:S01]  /*b2e0*/  SHFL.IDX PT, R11, R0, 0x1, 0x1c1f ;  /* 0x003c1f00000b7f89 */ /* 0x000ea200000e0000 */
[----:B------:R-:W-:Y:S02]  /*b2f0*/  IADD3 R3, R3, R15, RZ ;  /* 0x0000000f03037210 */ /* 0x000fe40007ffe0ff */
[----:B------:R-:W-:Y:S01]  /*b300*/  LEA R18, P0, R2, c[0x0][0x400], 0x2 ;  /* 0x0001000002127a11 */ /* 0x000fe200078010ff */
[----:B------:R-:W3:Y:S01]  /*b310*/  SHFL.IDX PT, R9, R0, 0x2, 0x1c1f ;  /* 0x005c1f0000097f89 */ /* 0x000ee200000e0000 */
[-C--:B------:R-:W-:Y:S02]  /*b320*/  ISETP.GE.AND P5, PT, R14, R24.reuse, PT ;  /* 0x000000180e00720c */ /* 0x080fe40003fa6270 */
[----:B------:R-:W-:Y:S01]  /*b330*/  LEA.HI.X R17, R2, c[0x0][0x404], R3, 0x2, P0 ;  /* 0x0001010002117a11 */ /* 0x000fe200000f1403 */
[----:B------:R-:W-:Y:S01]  /*b340*/  SHFL.IDX PT, R6, R6, 0x3, 0x1c1f ;  /* 0x007c1f0006067f89 */ /* 0x000fe200000e0000 */
[----:B------:R-:W-:-:S03]  /*b350*/  ISETP.GE.AND P6, PT, R13, R24, PT ;  /* 0x000000180d00720c */ /* 0x000fc60003fc6270 */
[----:B------:R4:W2:Y:S04]  /*b360*/  SHFL.IDX PT, R7, R0, 0x3, 0x1c1f ;  /* 0x007c1f0000077f89 */ /* 0x0008a800000e0000 */
[----:B-1----:R1:W-:Y:S04]  /*b370*/  @!P4 ST.E [R4.64], R20 ;  /* 0x000000140400c985 */ /* 0x0023e8000c101908 */
[----:B------:R1:W1:Y:S04]  /*b380*/  SHFL.IDX PT, R2, R18, RZ, 0x1c1f ;  /* 0x001c1fff12027589 */ /* 0x00026800000e0000 */
[----:B------:R1:W1:Y:S01]  /*b390*/  SHFL.IDX PT, R3, R17, RZ, 0x1c1f ;  /* 0x001c1fff11037589 */ /* 0x00026200000e0000 */
[----:B----4-:R-:W-:-:S04]  /*b3a0*/  IADD3 R0, R12, 0x8, RZ ;  /* 0x000000080c007810 */ /* 0x010fc80007ffe0ff */
[CC--:B------:R-:W-:Y:S02]  /*b3b0*/  ISETP.GE.OR P3, PT, R0.reuse, R24.reuse, P1 ;  /* 0x000000180000720c */ /* 0x0c0fe40000f66670 */
[-C--:B------:R-:W-:Y:S02]  /*b3c0*/  ISETP.GE.OR P1, PT, R13, R24.reuse, P1 ;  /* 0x000000180d00720c */ /* 0x080fe40000f26670 */
[----:B------:R-:W-:Y:S02]  /*b3d0*/  ISETP.GE.AND P0, PT, R0, R24, PT ;  /* 0x000000180000720c */ /* 0x000fe40003f06270 */
[----:B------:R-:W-:-:S05]  /*b3e0*/  LOP3.LUT R0, R19, 0x7ffffffc, RZ, 0xc0, !PT ;  /* 0x7ffffffc13007812 */ /* 0x000fca00078ec0ff */
[----:B------:R-:W-:Y:S02]  /*b3f0*/  IMAD.IADD R0, R16, 0x1, -R0 ;  /* 0x0000000110007824 */ /* 0x000fe400078e0a00 */
[----:B--2---:R2:W-:Y:S03]  /*b400*/  @!P3 ST.E [R10.64], R21 ;  /* 0x000000150a00b985 */ /* 0x0045e6000c101908 */
[----:B------:R-:W-:Y:S01]  /*b410*/  SHF.L.U32 R0, R0, 0x1, RZ ;  /* 0x0000000100007819 */ /* 0x000fe200000006ff */
[----:B---3--:R2:W-:Y:S04]  /*b420*/  @!P2 ST.E [R8.64], R22 ;  /* 0x000000160800a985 */ /* 0x0085e8000c101908 */
[----:B------:R2:W-:Y:S01]  /*b430*/  @!P1 ST.E [R6.64], R23 ;  /* 0x0000001706009985 */ /* 0x0005e2000c101908 */
[----:B------:R-:W-:-:S13]  /*b440*/  ISETP.GE.AND P1, PT, R12, R24, PT ;  /* 0x000000180c00720c */ /* 0x000fda0003f26270 */
[----:B------:R-:W-:Y:S05]  /*b450*/  @P1 BRA `(.L_x_23) ;  /* 0x000002d000001947 */ /* 0x000fea0003800000 */
[C---:B-12---:R-:W-:Y:S02]  /*b460*/  IADD3 R6, R0.reuse, 0x8, RZ ;  /* 0x0000000800067810 */ /* 0x046fe40007ffe0ff */
[C---:B------:R-:W-:Y:S02]  /*b470*/  IADD3 R5, R0.reuse, 0x10, RZ ;  /* 0x0000001000057810 */ /* 0x040fe40007ffe0ff */
[----:B------:R-:W-:Y:S02]  /*b480*/  IADD3 R4, R0, 0x18, RZ ;  /* 0x0000001800047810 */ /* 0x000fe40007ffe0ff */
[----:B------:R-:W-:Y:S02]  /*b490*/  ISETP.GE.AND P3, PT, R6, c[0x0][0x3c8], PT ;  /* 0x0000f20006007a0c */ /* 0x000fe40003f66270 */
[----:B------:R-:W-:Y:S02]  /*b4a0*/  ISETP.GE.AND P2, PT, R5, c[0x0][0x3c8], PT ;  /* 0x0000f20005007a0c */ /* 0x000fe40003f46270 */
[----:B------:R-:W-:-:S02]  /*b4b0*/  ISETP.GE.AND P1, PT, R4, c[0x0][0x3c8], PT ;  /* 0x0000f20004007a0c */ /* 0x000fc40003f26270 */
[----:B------:R-:W-:-:S07]  /*b4c0*/  ISETP.GE.AND P4, PT, R0, c[0x0][0x3c8], PT ;  /* 0x0000f20000007a0c */ /* 0x000fce0003f86270 */
[----:B------:R-:W-:Y:S02]  /*b4d0*/  @!P3 LEA.HI R8, R6, R6, RZ, 0x1 ;  /* 0x000000060608b211 */ /* 0x000fe400078f08ff */
[----:B------:R-:W-:Y:S02]  /*b4e0*/  @!P2 LEA.HI R5, R5, R5, RZ, 0x1 ;  /* 0x000000050505a211 */ /* 0x000fe400078f08ff */
[----:B------:R-:W-:Y:S02]  /*b4f0*/  @!P1 LEA.HI R6, R4, R4, RZ, 0x1 ;  /* 0x0000000404069211 */ /* 0x000fe400078f08ff */
[----:B------:R-:W-:Y:S02]  /*b500*/  @!P3 LOP3.LUT R8, R8, 0xfffffffe, RZ, 0xc0, !PT ;  /* 0xfffffffe0808b812 */ /* 0x000fe400078ec0ff */
[----:B------:R-:W-:Y:S01]  /*b510*/  @!P2 LOP3.LUT R7, R5, 0xfffffffe, RZ, 0xc0, !PT ;  /* 0xfffffffe0507a812 */ /* 0x000fe200078ec0ff */
[----:B------:R-:W-:Y:S01]  /*b520*/  @!P4 IMAD.WIDE R4, R0, 0x4, R2 ;  /* 0x000000040004c825 */ /* 0x000fe200078e0202 */
[----:B------:R-:W-:-:S03]  /*b530*/  @!P1 LOP3.LUT R10, R6, 0xfffffffe, RZ, 0xc0, !PT ;  /* 0xfffffffe060a9812 */ /* 0x000fc600078ec0ff */
[--C-:B------:R-:W-:Y:S01]  /*b540*/  @!P3 IMAD.WIDE R8, R8, 0x4, R2.reuse ;  /* 0x000000040808b825 */ /* 0x100fe200078e0202 */
[----:B------:R1:W-:Y:S03]  /*b550*/  @!P4 ST.E.64 [R4.64], R148 ;  /* 0x000000940400c985 */ /* 0x0003e6000c101b08 */
[--C-:B------:R-:W-:Y:S01]  /*b560*/  @!P2 IMAD.WIDE R6, R7, 0x4, R2.reuse ;  /* 0x000000040706a825 */ /* 0x100fe200078e0202 */
[----:B------:R2:W-:Y:S04]  /*b570*/  @!P3 ST.E.64 [R8.64], R156 ;  /* 0x0000009c0800b985 */ /* 0x0005e8000c101b08 */
[----:B------:R3:W-:Y:S01]  /*b580*/  @!P2 ST.E.64 [R6.64], R160 ;  /* 0x000000a00600a985 */ /* 0x0007e2000c101b08 */
[----:B-1----:R-:W-:Y:S01]  /*b590*/  @!P1 IMAD.WIDE R4, R10, 0x4, R2 ;  /* 0x000000040a049825 */ /* 0x002fe200078e0202 */
[----:B--2---:R-:W-:-:S04]  /*b5a0*/  IADD3 R8, R0, 0x20, RZ ;  /* 0x0000002000087810 */ /* 0x004fc80007ffe0ff */
[----:B------:R1:W-:Y:S01]  /*b5b0*/  @!P1 ST.E.64 [R4.64], R172 ;  /* 0x000000ac04009985 */ /* 0x0003e2000c101b08 */
[----:B---3--:R-:W-:Y:S02]  /*b5c0*/  IADD3 R6, R0, 0x28, RZ ;  /* 0x0000002800067810 */ /* 0x008fe40007ffe0ff */
[----:B------:R-:W-:Y:S02]  /*b5d0*/  ISETP.GE.AND P4, PT, R8, c[0x0][0x3c8], PT ;  /* 0x0000f20008007a0c */ /* 0x000fe40003f86270 */
[----:B------:R-:W-:-:S11]  /*b5e0*/  ISETP.GE.AND P3, PT, R6, c[0x0][0x3c8], PT ;  /* 0x0000f20006007a0c */ /* 0x000fd60003f66270 */
[----:B------:R-:W-:Y:S02]  /*b5f0*/  @!P4 LEA.HI R8, R8, R8, RZ, 0x1 ;  /* 0x000000080808c211 */ /* 0x000fe400078f08ff */
[----:B------:R-:W-:-:S04]  /*b600*/  @!P3 LEA.HI R7, R6, R6, RZ, 0x1 ;  /* 0x000000060607b211 */ /* 0x000fc800078f08ff */
[----:B------:R-:W-:Y:S02]  /*b610*/  @!P3 LOP3.LUT R7, R7, 0xfffffffe, RZ, 0xc0, !PT ;  /* 0xfffffffe0707b812 */ /* 0x000fe400078ec0ff */
[C---:B-1----:R-:W-:Y:S02]  /*b620*/  IADD3 R5, R0.reuse, 0x30, RZ ;  /* 0x0000003000057810 */ /* 0x042fe40007ffe0ff */
[----:B------:R-:W-:Y:S02]  /*b630*/  IADD3 R4, R0, 0x38, RZ ;  /* 0x0000003800047810 */ /* 0x000fe40007ffe0ff */
[----:B------:R-:W-:Y:S02]  /*b640*/  ISETP.GE.AND P2, PT, R5, c[0x0][0x3c8], PT ;  /* 0x0000f20005007a0c */ /* 0x000fe40003f46270 */
[----:B------:R-:W-:-:S11]  /*b650*/  ISETP.GE.AND P1, PT, R4, c[0x0][0x3c8], PT ;  /* 0x0000f20004007a0c */ /* 0x000fd60003f26270 */
[----:B------:R-:W-:Y:S02]  /*b660*/  @!P2 LEA.HI R6, R5, R5, RZ, 0x1 ;  /* 0x000000050506a211 */ /* 0x000fe400078f08ff */
[----:B------:R-:W-:Y:S02]  /*b670*/  @!P1 LEA.HI R4, R4, R4, RZ, 0x1 ;  /* 0x0000000404049211 */ /* 0x000fe400078f08ff */
[----:B------:R-:W-:Y:S02]  /*b680*/  @!P4 LOP3.LUT R5, R8, 0xfffffffe, RZ, 0xc0, !PT ;  /* 0xfffffffe0805c812 */ /* 0x000fe400078ec0ff */
[----:B------:R-:W-:Y:S01]  /*b690*/  @!P2 LOP3.LUT R10, R6, 0xfffffffe, RZ, 0xc0, !PT ;  /* 0xfffffffe060aa812 */ /* 0x000fe200078ec0ff */
[----:B------:R-:W-:Y:S01]  /*b6a0*/  @!P3 IMAD.WIDE R6, R7, 0x4, R2 ;  /* 0x000000040706b825 */ /* 0x000fe200078e0202 */
[----:B------:R-:W-:-:S03]  /*b6b0*/  @!P1 LOP3.LUT R11, R4, 0xfffffffe, RZ, 0xc0, !PT ;  /* 0xfffffffe040b9812 */ /* 0x000fc600078ec0ff */
[----:B------:R-:W-:-:S04]  /*b6c0*/  @!P4 IMAD.WIDE R8, R5, 0x4, R2 ;  /* 0x000000040508c825 */ /* 0x000fc800078e0202 */
[--C-:B------:R-:W-:Y:S01]  /*b6d0*/  @!P2 IMAD.WIDE R4, R10, 0x4, R2.reuse ;  /* 0x000000040a04a825 */ /* 0x100fe200078e0202 */
[----:B------:R1:W-:Y:S03]  /*b6e0*/  @!P4 ST.E.64 [R8.64], R176 ;  /* 0x000000b00800c985 */ /* 0x0003e6000c101b08 */
[----:B------:R-:W-:Y:S01]  /*b6f0*/  @!P1 IMAD.WIDE R2, R11, 0x4, R2 ;  /* 0x000000040b029825 */ /* 0x000fe200078e0202 */
[----:B------:R1:W-:Y:S04]  /*b700*/  @!P3 ST.E.64 [R6.64], R120 ;  /* 0x000000780600b985 */ /* 0x0003e8000c101b08 */
[----:B------:R1:W-:Y:S04]  /*b710*/  @!P2 ST.E.64 [R4.64], R124 ;  /* 0x0000007c0400a985 */ /* 0x0003e8000c101b08 */
[----:B------:R1:W-:Y:S02]  /*b720*/  @!P1 ST.E.64 [R2.64], R184 ;  /* 0x000000b802009985 */ /* 0x0003e4000c101b08 */
.L_x_23:
[----:B-1----:R-:W-:Y:S05]  /*b730*/  BSYNC B0 ;  /* 0x0000000000007941 */ /* 0x002fea0003800000 */
.L_x_22:
[----:B------:R1:W3:Y:S01]  /*b740*/  SHFL.IDX PT, R3, R17, 0x1, 0x1c1f ;  /* 0x003c1f0011037f89 */ /* 0x0002e200000e0000 */
[----:B------:R-:W-:Y:S03]  /*b750*/  BSSY B0, `(.L_x_24) ;  /* 0x0000030000007945 */ /* 0x000fe60003800000 */
[----:B------:R1:W4:Y:S01]  /*b760*/  SHFL.IDX PT, R2, R18, 0x1, 0x1c1f ;  /* 0x003c1f0012027f89 */ /* 0x00032200000e0000 */
[----:B------:R-:W-:Y:S05]  /*b770*/  @P0 BRA `(.L_x_25) ;  /* 0x000002d000000947 */ /* 0x000fea0003800000 */
[C---:B------:R-:W-:Y:S02]  /*b780*/  IADD3 R5, R0.reuse, 0x8, RZ ;  /* 0x0000000800057810 */ /* 0x040fe40007ffe0ff */
[----:B------:R-:W-:-:S02]  /*b790*/  IADD3 R4, R0, 0x10, RZ ;  /* 0x0000001000047810 */ /* 0x000fc40007ffe0ff */
[----:B------:R-:W-:Y:S02]  /*b7a0*/  ISETP.GE.AND P1, PT, R5, c[0x0][0x3c8], PT ;  /* 0x0000f20005007a0c */ /* 0x000fe40003f26270 */
[----:B------:R-:W-:Y:S02]  /*b7b0*/  ISETP.GE.AND P0, PT, R4, c[0x0][0x3c8], PT ;  /* 0x0000f20004007a0c */ /* 0x000fe40003f06270 */
[C---:B------:R-:W-:Y:S02]  /*b7c0*/  ISETP.GE.AND P2, PT, R0.reuse, c[0x0][0x3c8], PT ;  /* 0x0000f20000007a0c */ /* 0x040fe40003f46270 */
[----:B--2---:R-:W-:-:S04]  /*b7d0*/  IADD3 R10, R0, 0x18, RZ ;  /* 0x00000018000a7810 */ /* 0x004fc80007ffe0ff */
[----:B------:R-:W-:-:S03]  /*b7e0*/  ISETP.GE.AND P4, PT, R10, c[0x0][0x3c8], PT ;  /* 0x0000f2000a007a0c */ /* 0x000fc60003f86270 */
[----:B------:R-:W-:Y:S02]  /*b7f0*/  @!P1 LEA.HI R5, R5, R5, RZ, 0x1 ;  /* 0x0000000505059211 */ /* 0x000fe400078f08ff */
[----:B------:R-:W-:Y:S02]  /*b800*/  @!P0 LEA.HI R4, R4, R4, RZ, 0x1 ;  /* 0x0000000404048211 */ /* 0x000fe400078f08ff */
[----:B------:R-:W-:Y:S01]  /*b810*/  @!P1 LOP3.LUT R5, R5, 0xfffffffe, RZ, 0xc0, !PT ;  /* 0xfffffffe05059812 */ /* 0x000fe200078ec0ff */
[----:B---34-:R-:W-:Y:S01]  /*b820*/  @!P2 IMAD.WIDE R6, R0, 0x4, R2 ;  /* 0x000000040006a825 */ /* 0x018fe200078e0202 */
[----:B------:R-:W-:-:S03]  /*b830*/  @!P0 LOP3.LUT R8, R4, 0xfffffffe, RZ, 0xc0, !PT ;  /* 0xfffffffe04088812 */ /* 0x000fc600078ec0ff */
[--C-:B------:R-:W-:Y:S01]  /*b840*/  @!P1 IMAD.WIDE R4, R5, 0x4, R2.reuse ;  /* 0x0000000405049825 */ /* 0x100fe200078e0202 */
[----:B------:R2:W-:Y:S01]  /*b850*/  @!P2 ST.E.64 [R6.64], R150 ;  /* 0x000000960600a985 */ /* 0x0005e2000c101b08 */
[----:B------:R-:W-:Y:S02]  /*b860*/  @!P4 LEA.HI R10, R10, R10, RZ, 0x1 ;  /* 0x0000000a0a0ac211 */ /* 0x000fe400078f08ff */
[----:B------:R-:W-:Y:S01]  /*b870*/  @!P0 IMAD.WIDE R8, R8, 0x4, R2 ;  /* 0x0000000408088825 */ /* 0x000fe200078e0202 */
[----:B------:R3:W-:Y:S04]  /*b880*/  @!P1 ST.E.64 [R4.64], R158 ;  /* 0x0000009e04009985 */ /* 0x0007e8000c101b08 */
[----:B------:R4:W-:Y:S01]  /*b890*/  @!P0 ST.E.64 [R8.64], R162 ;  /* 0x000000a208008985 */ /* 0x0009e2000c101b08 */
[----:B--2---:R-:W-:-:S02]  /*b8a0*/  IADD3 R7, R0, 0x20, RZ ;  /* 0x0000002000077810 */ /* 0x004fc40007ffe0ff */
[C---:B------:R-:W-:Y:S02]  /*b8b0*/  IADD3 R6, R0.reuse, 0x28, RZ ;  /* 0x0000002800067810 */ /* 0x040fe40007ffe0ff */
[C---:B---3--:R-:W-:Y:S02]  /*b8c0*/  IADD3 R5, R0.reuse, 0x30, RZ ;  /* 0x0000003000057810 */ /* 0x048fe40007ffe0ff */
[----:B------:R-:W-:Y:S02]  /*b8d0*/  IADD3 R4, R0, 0x38, RZ ;  /* 0x0000003800047810 */ /* 0x000fe40007ffe0ff */
[----:B------:R-:W-:Y:S02]  /*b8e0*/  ISETP.GE.AND P3, PT, R7, c[0x0][0x3c8], PT ;  /* 0x0000f20007007a0c */ /* 0x000fe40003f66270 */
[----:B------:R-:W-:Y:S02]  /*b8f0*/  ISETP.GE.AND P2, PT, R6, c[0x0][0x3c8], PT ;  /* 0x0000f20006007a0c */ /* 0x000fe40003f46270 */
[----:B------:R-:W-:-:S02]  /*b900*/  ISETP.GE.AND P1, PT, R5, c[0x0][0x3c8], PT ;  /* 0x0000f20005007a0c */ /* 0x000fc40003f26270 */
[----:B------:R-:W-:-:S07]  /*b910*/  ISETP.GE.AND P0, PT, R4, c[0x0][0x3c8], PT ;  /* 0x0000f20004007a0c */ /* 0x000fce0003f06270 */
[----:B----4-:R-:W-:Y:S02]  /*b920*/  @!P3 LEA.HI R8, R7, R7, RZ, 0x1 ;  /* 0x000000070708b211 */ /* 0x010fe400078f08ff */
[----:B------:R-:W-:Y:S02]  /*b930*/  @!P2 LEA.HI R7, R6, R6, RZ, 0x1 ;  /* 0x000000060607a211 */ /* 0x000fe400078f08ff */
[----:B------:R-:W-:Y:S02]  /*b940*/  @!P1 LEA.HI R6, R5, R5, RZ, 0x1 ;  /* 0x0000000505069211 */ /* 0x000fe400078f08ff */
[----:B------:R-:W-:Y:S02]  /*b950*/  @!P0 LEA.HI R4, R4, R4, RZ, 0x1 ;  /* 0x0000000404048211 */ /* 0x000fe400078f08ff */
[----:B------:R-:W-:Y:S02]  /*b960*/  @!P4 LOP3.LUT R5, R10, 0xfffffffe, RZ, 0xc0, !PT ;  /* 0xfffffffe0a05c812 */ /* 0x000fe400078ec0ff */
[----:B------:R-:W-:-:S02]  /*b970*/  @!P3 LOP3.LUT R8, R8, 0xfffffffe, RZ, 0xc0, !PT ;  /* 0xfffffffe0808b812 */ /* 0x000fc400078ec0ff */
[----:B------:R-:W-:Y:S01]  /*b980*/  @!P2 LOP3.LUT R7, R7, 0xfffffffe, RZ, 0xc0, !PT ;  /* 0xfffffffe0707a812 */ /* 0x000fe200078ec0ff */
[--C-:B------:R-:W-:Y:S01]  /*b990*/  @!P4 IMAD.WIDE R10, R5, 0x4, R2.reuse ;  /* 0x00000004050ac825 */ /* 0x100fe200078e0202 */
[----:B------:R-:W-:Y:S02]  /*b9a0*/  @!P1 LOP3.LUT R12, R6, 0xfffffffe, RZ, 0xc0, !PT ;  /* 0xfffffffe060c9812 */ /* 0x000fe400078ec0ff */
[----:B------:R-:W-:Y:S01]  /*b9b0*/  @!P0 LOP3.LUT R13, R4, 0xfffffffe, RZ, 0xc0, !PT ;  /* 0xfffffffe040d8812 */ /* 0x000fe200078ec0ff */
[--C-:B------:R-:W-:Y:S01]  /*b9c0*/  @!P3 IMAD.WIDE R8, R8, 0x4, R2.reuse ;  /* 0x000000040808b825 */ /* 0x100fe200078e0202 */
[----:B------:R2:W-:Y:S03]  /*b9d0*/  @!P4 ST.E.64 [R10.64], R174 ;  /* 0x000000ae0a00c985 */ /* 0x0005e6000c101b08 */
[--C-:B------:R-:W-:Y:S01]  /*b9e0*/  @!P2 IMAD.WIDE R6, R7, 0x4, R2.reuse ;  /* 0x000000040706a825 */ /* 0x100fe200078e0202 */
[----:B------:R2:W-:Y:S03]  /*b9f0*/  @!P3 ST.E.64 [R8.64], R178 ;  /* 0x000000b20800b985 */ /* 0x0005e6000c101b08 */
[--C-:B------:R-:W-:Y:S01]  /*ba00*/  @!P1 IMAD.WIDE R4, R12, 0x4, R2.reuse ;  /* 0x000000040c049825 */ /* 0x100fe200078e0202 */
[----:B------:R2:W-:Y:S03]  /*ba10*/  @!P2 ST.E.64 [R6.64], R122 ;  /* 0x0000007a0600a985 */ /* 0x0005e6000c101b08 */
[----:B------:R-:W-:Y:S01]  /*ba20*/  @!P0 IMAD.WIDE R2, R13, 0x4, R2 ;  /* 0x000000040d028825 */ /* 0x000fe200078e0202 */
[----:B------:R2:W-:Y:S04]  /*ba30*/  @!P1 ST.E.64 [R4.64], R126 ;  /* 0x0000007e04009985 */ /* 0x0005e8000c101b08 */
[----:B------:R2:W-:Y:S02]  /*ba40*/  @!P0 ST.E.64 [R2.64], R186 ;  /* 0x000000ba02008985 */ /* 0x0005e4000c101b08 */
.L_x_25:
[----:B------:R-:W-:Y:S05]  /*ba50*/  BSYNC B0 ;  /* 0x0000000000007941 */ /* 0x000fea0003800000 */
.L_x_24:
[----:B--23--:R2:W3:Y:S01]  /*ba60*/  SHFL.IDX PT, R3, R17, 0x2, 0x1c1f ;  /* 0x005c1f0011037f89 */ /* 0x00c4e200000e0000 */
[----:B------:R-:W-:Y:S03]  /*ba70*/  BSSY B0, `(.L_x_26) ;  /* 0x0000030000007945 */ /* 0x000fe60003800000 */
[----:B----4-:R2:W4:Y:S01]  /*ba80*/  SHFL.IDX PT, R2, R18, 0x2, 0x1c1f ;  /* 0x005c1f0012027f89 */ /* 0x01052200000e0000 */
[----:B------:R-:W-:Y:S05]  /*ba90*/  @P5 BRA `(.L_x_27) ;  /* 0x000002d000005947 */ /* 0x000fea0003800000 */
[C---:B------:R-:W-:Y:S02]  /*baa0*/  IADD3 R4, R0.reuse, 0x8, RZ ;  /* 0x0000000800047810 */ /* 0x040fe40007ffe0ff */
[----:B------:R-:W-:-:S02]  /*bab0*/  ISETP.GE.AND P1, PT, R0, c[0x0][0x3c8], PT ;  /* 0x0000f20000007a0c */ /* 0x000fc40003f26270 */
[----:B------:R-:W-:Y:S02]  /*bac0*/  ISETP.GE.AND P0, PT, R4, c[0x0][0x3c8], PT ;  /* 0x0000f20004007a0c */ /* 0x000fe40003f06270 */
[C---:B------:R-:W-:Y:S02]  /*bad0*/  IADD3 R9, R0.reuse, 0x10, RZ ;  /* 0x0000001000097810 */ /* 0x040fe40007ffe0ff */
[----:B------:R-:W-:Y:S02]  /*bae0*/  IADD3 R8, R0, 0x18, RZ ;  /* 0x0000001800087810 */ /* 0x000fe40007ffe0ff */
[----:B------:R-:W-:Y:S02]  /*baf0*/  ISETP.GE.AND P5, PT, R9, c[0x0][0x3c8], PT ;  /* 0x0000f20009007a0c */ /* 0x000fe40003fa6270 */
[----:B------:R-:W-:-:S03]  /*bb00*/  ISETP.GE.AND P4, PT, R8, c[0x0][0x3c8], PT ;  /* 0x0000f20008007a0c */ /* 0x000fc60003f86270 */
[----:B---34-:R-:W-:Y:S02]  /*bb10*/  @!P1 IMAD.WIDE R6, R0, 0x4, R2 ;  /* 0x0000000400069825 */ /* 0x018fe400078e0202 */
[----:B------:R-:W-:-:S03]  /*bb20*/  @!P0 LEA.HI R4, R4, R4, RZ, 0x1 ;  /* 0x0000000404048211 */ /* 0x000fc600078f08ff */
[----:B------:R3:W-:Y:S01]  /*bb30*/  @!P1 ST.E.64 [R6.64], R144 ;  /* 0x0000009006009985 */ /* 0x0007e2000c101b08 */
[----:B------:R-:W-:Y:S02]  /*bb40*/  @!P0 LOP3.LUT R4, R4, 0xfffffffe, RZ, 0xc0, !PT ;  /* 0xfffffffe04048812 */ /* 0x000fe400078ec0ff */
[----:B------:R-:W-:Y:S02]  /*bb50*/  @!P5 LEA.HI R9, R9, R9, RZ, 0x1 ;  /* 0x000000090909d211 */ /* 0x000fe400078f08ff */
[----:B------:R-:W-:Y:S01]  /*bb60*/  @!P4 LEA.HI R10, R8, R8, RZ, 0x1 ;  /* 0x00000008080ac211 */ /* 0x000fe200078f08ff */
[----:B------:R-:W-:-:S03]  /*bb70*/  @!P0 IMAD.WIDE R4, R4, 0x4, R2 ;  /* 0x0000000404048825 */ /* 0x000fc600078e0202 */
[----:B------:R-:W-:Y:S02]  /*bb80*/  @!P4 LOP3.LUT R10, R10, 0xfffffffe, RZ, 0xc0, !PT ;  /* 0xfffffffe0a0ac812 */ /* 0x000fe400078ec0ff */
[----:B------:R4:W-:Y:S03]  /*bb90*/  @!P0 ST.E.64 [R4.64], R152 ;  /* 0x0000009804008985 */ /* 0x0009e6000c101b08 */
[----:B------:R-:W-:Y:S01]  /*bba0*/  @!P4 IMAD.WIDE R10, R10, 0x4, R2 ;  /* 0x000000040a0ac825 */ /* 0x000fe200078e0202 */
[C---:B---3--:R-:W-:Y:S02]  /*bbb0*/  IADD3 R7, R0.reuse, 0x20, RZ ;  /* 0x0000002000077810 */ /* 0x048fe40007ffe0ff */
[----:B------:R-:W-:Y:S02]  /*bbc0*/  IADD3 R6, R0, 0x28, RZ ;  /* 0x0000002800067810 */ /* 0x000fe40007ffe0ff */
[----:B------:R-:W-:-:S02]  /*bbd0*/  ISETP.GE.AND P3, PT, R7, c[0x0][0x3c8], PT ;  /* 0x0000f20007007a0c */ /* 0x000fc40003f66270 */
[----:B------:R-:W-:Y:S02]  /*bbe0*/  ISETP.GE.AND P2, PT, R6, c[0x0][0x3c8], PT ;  /* 0x0000f20006007a0c */ /* 0x000fe40003f46270 */
[C---:B----4-:R-:W-:Y:S02]  /*bbf0*/  IADD3 R5, R0.reuse, 0x30, RZ ;  /* 0x0000003000057810 */ /* 0x050fe40007ffe0ff */
[----:B------:R-:W-:Y:S02]  /*bc00*/  IADD3 R4, R0, 0x38, RZ ;  /* 0x0000003800047810 */ /* 0x000fe40007ffe0ff */
[----:B------:R-:W-:Y:S02]  /*bc10*/  ISETP.GE.AND P1, PT, R5, c[0x0][0x3c8], PT ;  /* 0x0000f20005007a0c */ /* 0x000fe40003f26270 */
[----:B------:R-:W-:-:S03]  /*bc20*/  ISETP.GE.AND P0, PT, R4, c[0x0][0x3c8], PT ;  /* 0x0000f20004007a0c */ /* 0x000fc60003f06270 */
[----:B------:R-:W-:Y:S02]  /*bc30*/  @!P3 LEA.HI R8, R7, R7, RZ, 0x1 ;  /* 0x000000070708b211 */ /* 0x000fe400078f08ff */
[----:B------:R-:W-:Y:S02]  /*bc40*/  @!P2 LEA.HI R7, R6, R6, RZ, 0x1 ;  /* 0x000000060607a211 */ /* 0x000fe400078f08ff */
[----:B------:R-:W-:Y:S02]  /*bc50*/  @!P3 LOP3.LUT R8, R8, 0xfffffffe, RZ, 0xc0, !PT ;  /* 0xfffffffe0808b812 */ /* 0x000fe400078ec0ff */
[----:B------:R-:W-:Y:S02]  /*bc60*/  @!P2 LOP3.LUT R7, R7, 0xfffffffe, RZ, 0xc0, !PT ;  /* 0xfffffffe0707a812 */ /* 0x000fe400078ec0ff */
[----:B------:R-:W-:Y:S02]  /*bc70*/  @!P1 LEA.HI R6, R5, R5, RZ, 0x1 ;  /* 0x0000000505069211 */ /* 0x000fe400078f08ff */
[----:B------:R-:W-:Y:S01]  /*bc80*/  @!P5 LOP3.LUT R5, R9, 0xfffffffe, RZ, 0xc0, !PT ;  /* 0xfffffffe0905d812 */ /* 0x000fe200078ec0ff */
[----:B------:R-:W-:Y:S01]  /*bc90*/  @!P3 IMAD.WIDE R8, R8, 0x4, R2 ;  /* 0x000000040808b825 */ /* 0x000fe200078e0202 */
[----:B------:R-:W-:-:S02]  /*bca0*/  @!P0 LEA.HI R4, R4, R4, RZ, 0x1 ;  /* 0x0000000404048211 */ /* 0x000fc400078f08ff */
[----:B------:R-:W-:Y:S01]  /*bcb0*/  @!P1 LOP3.LUT R14, R6, 0xfffffffe, RZ, 0xc0, !PT ;  /* 0xfffffffe060e9812 */ /* 0x000fe200078ec0ff */
[----:B------:R-:W-:Y:S01]  /*bcc0*/  @!P5 IMAD.WIDE R12, R5, 0x4, R2 ;  /* 0x00000004050cd825 */ /* 0x000fe200078e0202 */
[----:B------:R-:W-:-:S03]  /*bcd0*/  @!P0 LOP3.LUT R15, R4, 0xfffffffe, RZ, 0xc0, !PT ;  /* 0xfffffffe040f8812 */ /* 0x000fc600078ec0ff */
[--C-:B------:R-:W-:Y:S01]  /*bce0*/  @!P2 IMAD.WIDE R6, R7, 0x4, R2.reuse ;  /* 0x000000040706a825 */ /* 0x100fe200078e0202 */
[----:B------:R3:W-:Y:S03]  /*bcf0*/  @!P5 ST.E.64 [R12.64], R164 ;  /* 0x000000a40c00d985 */ /* 0x0007e6000c101b08 */
[--C-:B------:R-:W-:Y:S01]  /*bd00*/  @!P1 IMAD.WIDE R4, R14, 0x4, R2.reuse ;  /* 0x000000040e049825 */ /* 0x100fe200078e0202 */
[----:B------:R3:W-:Y:S03]  /*bd10*/  @!P4 ST.E.64 [R10.64], R168 ;  /* 0x000000a80a00c985 */ /* 0x0007e6000c101b08 */
[----:B------:R-:W-:Y:S01]  /*bd20*/  @!P0 IMAD.WIDE R2, R15, 0x4, R2 ;  /* 0x000000040f028825 */ /* 0x000fe200078e0202 */
[----:B------:R3:W-:Y:S04]  /*bd30*/  @!P3 ST.E.64 [R8.64], R180 ;  /* 0x000000b40800b985 */ /* 0x0007e8000c101b08 */
[----:B------:R3:W-:Y:S04]  /*bd40*/  @!P2 ST.E.64 [R6.64], R116 ;  /* 0x000000740600a985 */ /* 0x0007e8000c101b08 */
[----:B------:R3:W-:Y:S04]  /*bd50*/  @!P1 ST.E.64 [R4.64], R128 ;  /* 0x0000008004009985 */ /* 0x0007e8000c101b08 */
[----:B------:R3:W-:Y:S02]  /*bd60*/  @!P0 ST.E.64 [R2.64], R132 ;  /* 0x0000008402008985 */ /* 0x0007e4000c101b08 */
.L_x_27:
[----:B------:R-:W-:Y:S05]  /*bd70*/  BSYNC B0 ;  /* 0x0000000000007941 */ /* 0x000fea0003800000 */
.L_x_26:
[----:B---3--:R3:W1:Y:S04]  /*bd80*/  SHFL.IDX PT, R3, R17, 0x3, 0x1c1f ;  /* 0x007c1f0011037f89 */ /* 0x00866800000e0000 */
[----:B----4-:R3:W4:Y:S01]  /*bd90*/  SHFL.IDX PT, R2, R18, 0x3, 0x1c1f ;  /* 0x007c1f0012027f89 */ /* 0x01072200000e0000 */
[----:B------:R-:W-:Y:S05]  /*bda0*/  @P6 EXIT ;  /* 0x000000000000694d */ /* 0x000fea0003800000 */
[C---:B------:R-:W-:Y:S02]  /*bdb0*/  IADD3 R4, R0.reuse, 0x8, RZ ;  /* 0x0000000800047810 */ /* 0x040fe40007ffe0ff */
[----:B------:R-:W-:-:S02]  /*bdc0*/  ISETP.GE.AND P6, PT, R0, c[0x0][0x3c8], PT ;  /* 0x0000f20000007a0c */ /* 0x000fc40003fc6270 */
[----:B------:R-:W-:Y:S02]  /*bdd0*/  ISETP.GE.AND P5, PT, R4, c[0x0][0x3c8], PT ;  /* 0x0000f20004007a0c */ /* 0x000fe40003fa6270 */
[C---:B------:R-:W-:Y:S02]  /*bde0*/  IADD3 R9, R0.reuse, 0x10, RZ ;  /* 0x0000001000097810 */ /* 0x040fe40007ffe0ff */
[C---:B------:R-:W-:Y:S02]  /*bdf0*/  IADD3 R8, R0.reuse, 0x18, RZ ;  /* 0x0000001800087810 */ /* 0x040fe40007ffe0ff */
[C---:B------:R-:W-:Y:S02]  /*be00*/  IADD3 R10, R0.reuse, 0x20, RZ ;  /* 0x00000020000a7810 */ /* 0x040fe40007ffe0ff */
[C---:B------:R-:W-:Y:S02]  /*be10*/  IADD3 R11, R0.reuse, 0x28, RZ ;  /* 0x00000028000b7810 */ /* 0x040fe40007ffe0ff */
[C---:B------:R-:W-:Y:S01]  /*be20*/  IADD3 R13, R0.reuse, 0x30, RZ ;  /* 0x00000030000d7810 */ /* 0x040fe20007ffe0ff */
[----:B-1--4-:R-:W-:Y:S01]  /*be30*/  @!P6 IMAD.WIDE R6, R0, 0x4, R2 ;  /* 0x000000040006e825 */ /* 0x012fe200078e0202 */
[----:B------:R-:W-:-:S02]  /*be40*/  ISETP.GE.AND P4, PT, R9, c[0x0][0x3c8], PT ;  /* 0x0000f20009007a0c */ /* 0x000fc40003f86270 */
[----:B------:R-:W-:Y:S02]  /*be50*/  @!P5 LEA.HI R4, R4, R4, RZ, 0x1 ;  /* 0x000000040404d211 */ /* 0x000fe400078f08ff */
[----:B------:R-:W-:Y:S01]  /*be60*/  ISETP.GE.AND P3, PT, R8, c[0x0][0x3c8], PT ;  /* 0x0000f20008007a0c */ /* 0x000fe20003f66270 */
[----:B------:R1:W-:Y:S01]  /*be70*/  @!P6 ST.E.64 [R6.64], R146 ;  /* 0x000000920600e985 */ /* 0x0003e2000c101b08 */
[----:B------:R-:W-:Y:S02]  /*be80*/  ISETP.GE.AND P2, PT, R10, c[0x0][0x3c8], PT ;  /* 0x0000f2000a007a0c */ /* 0x000fe40003f46270 */
[----:B------:R-:W-:Y:S02]  /*be90*/  ISETP.GE.AND P1, PT, R11, c[0x0][0x3c8], PT ;  /* 0x0000f2000b007a0c */ /* 0x000fe40003f26270 */
[----:B------:R-:W-:Y:S02]  /*bea0*/  ISETP.GE.AND P0, PT, R13, c[0x0][0x3c8], PT ;  /* 0x0000f2000d007a0c */ /* 0x000fe40003f06270 */
[----:B------:R-:W-:-:S02]  /*beb0*/  @!P5 LOP3.LUT R4, R4, 0xfffffffe, RZ, 0xc0, !PT ;  /* 0xfffffffe0404d812 */ /* 0x000fc400078ec0ff */
[----:B------:R-:W-:Y:S02]  /*bec0*/  @!P4 LEA.HI R12, R9, R9, RZ, 0x1 ;  /* 0x00000009090cc211 */ /* 0x000fe400078f08ff */
[----:B------:R-:W-:Y:S01]  /*bed0*/  IADD3 R0, R0, 0x38, RZ ;  /* 0x0000003800007810 */ /* 0x000fe20007ffe0ff */
[----:B------:R-:W-:Y:S01]  /*bee0*/  @!P5 IMAD.WIDE R4, R4, 0x4, R2 ;  /* 0x000000040404d825 */ /* 0x000fe200078e0202 */
[----:B------:R-:W-:Y:S02]  /*bef0*/  @!P3 LEA.HI R8, R8, R8, RZ, 0x1 ;  /* 0x000000080808b211 */ /* 0x000fe400078f08ff */
[----:B------:R-:W-:Y:S02]  /*bf00*/  @!P4 LOP3.LUT R12, R12, 0xfffffffe, RZ, 0xc0, !PT ;  /* 0xfffffffe0c0cc812 */ /* 0x000fe400078ec0ff */
[----:B------:R4:W-:Y:S01]  /*bf10*/  @!P5 ST.E.64 [R4.64], R154 ;  /* 0x0000009a0400d985 */ /* 0x0009e2000c101b08 */
[----:B------:R-:W-:Y:S02]  /*bf20*/  @!P3 LOP3.LUT R8, R8, 0xfffffffe, RZ, 0xc0, !PT ;  /* 0xfffffffe0808b812 */ /* 0x000fe400078ec0ff */
[----:B-1----:R-:W-:-:S04]  /*bf30*/  @!P2 LEA.HI R6, R10, R10, RZ, 0x1 ;  /* 0x0000000a0a06a211 */ /* 0x002fc800078f08ff */
[----:B------:R-:W-:Y:S02]  /*bf40*/  @!P2 LOP3.LUT R6, R6, 0xfffffffe, RZ, 0xc0, !PT ;  /* 0xfffffffe0606a812 */ /* 0x000fe400078ec0ff */
[----:B----4-:R-:W-:Y:S01]  /*bf50*/  @!P1 LEA.HI R5, R11, R11, RZ, 0x1 ;  /* 0x0000000b0b059211 */ /* 0x010fe200078f08ff */
[--C-:B------:R-:W-:Y:S01]  /*bf60*/  @!P3 IMAD.WIDE R10, R8, 0x4, R2.reuse ;  /* 0x00000004080ab825 */ /* 0x100fe200078e0202 */
[----:B------:R-:W-:Y:S02]  /*bf70*/  @!P0 LEA.HI R4, R13, R13, RZ, 0x1 ;  /* 0x0000000d0d048211 */ /* 0x000fe400078f08ff */
        /* <DEDUP_REMOVED lines=10> */
[----:B------:R1:W-:Y:S01]  /*c020*/  @!P0 ST.E.64 [R4.64], R130 ;  /* 0x0000008204008985 */ /* 0x0003e2000c101b08 */
[----:B------:R-:W-:-:S13]  /*c030*/  ISETP.GE.AND P0, PT, R0, c[0x0][0x3c8], PT ;  /* 0x0000f20000007a0c */ /* 0x000fda0003f06270 */
[----:B------:R-:W-:Y:S05]  /*c040*/  @P0 EXIT ;  /* 0x000000000000094d */ /* 0x000fea0003800000 */
[----:B------:R-:W-:-:S04]  /*c050*/  LEA.HI R0, R0, R0, RZ, 0x1 ;  /* 0x0000000000007211 */ /* 0x000fc800078f08ff */
[----:B------:R-:W-:-:S05]  /*c060*/  LOP3.LUT R0, R0, 0xfffffffe, RZ, 0xc0, !PT ;  /* 0xfffffffe00007812 */ /* 0x000fca00078ec0ff */
[----:B------:R-:W-:-:S05]  /*c070*/  IMAD.WIDE R2, R0, 0x4, R2 ;  /* 0x0000000400027825 */ /* 0x000fca00078e0202 */
[----:B------:R-:W-:Y:S01]  /*c080*/  ST.E.64 [R2.64], R134 ;  /* 0x0000008602007985 */ /* 0x000fe2000c101b08 */
[----:B------:R-:W-:Y:S05]  /*c090*/  EXIT ;  /* 0x000000000000794d */ /* 0x000fea0003800000 */
.L_x_21:
[----:B------:R-:W1:Y:S02]  /*c0a0*/  S2R R0, SR_TID.X ;  /* 0x0000000000007919 */ /* 0x000e640000002100 */
[----:B-1----:R-:W-:-:S13]  /*c0b0*/  ISETP.GT.AND P0, PT, R0, 0x7f, PT ;  /* 0x0000007f0000780c */ /* 0x002fda0003f04270 */
[----:B------:R-:W-:Y:S05]  /*c0c0*/  @P0 EXIT ;  /* 0x000000000000094d */ /* 0x000fea0003800000 */
[----:B------:R-:W1:Y:S01]  /*c0d0*/  S2R R8, SR_CTAID.X ;  /* 0x0000000000087919 */ /* 0x000e620000002500 */
[----:B------:R-:W-:-:S05]  /*c0e0*/  MOV R3, c[0x0][0x4e8] ;  /* 0x00013a0000037a02 */ /* 0x000fca0000000f00 */
[----:B------:R-:W-:Y:S01]  /*c0f0*/  IMAD R2, R3, c[0x0][0x388], RZ ;  /* 0x0000e20003027a24 */ /* 0x000fe200078e02ff */
[----:B-1----:R-:W-:-:S04]  /*c100*/  LEA R8, R8, R0, 0x7 ;  /* 0x0000000008087211 */ /* 0x002fc800078e38ff */
[----:B------:R-:W-:-:S13]  /*c110*/  ISETP.GE.AND P0, PT, R8, R2, PT ;  /* 0x000000020800720c */ /* 0x000fda0003f06270 */
[----:B------:R-:W-:Y:S05]  /*c120*/  @P0 EXIT ;  /* 0x000000000000094d */ /* 0x000fea0003800000 */
[----:B------:R-:W2:Y:S01]  /*c130*/  LDL.LU R4, [R1+0x20] ;  /* 0x0000200001047983 */ /* 0x000ea20000300800 */
[----:B------:R-:W-:-:S03]  /*c140*/  ISETP.NE.AND P0, PT, R3, 0x1, PT ;  /* 0x000000010300780c */ /* 0x000fc60003f05270 */
[----:B------:R-:W1:Y:S04]  /*c150*/  S2R R9, SR_CTAID.Z ;  /* 0x0000000000097919 */ /* 0x000e680000002700 */
[----:B------:R-:W3:Y:S06]  /*c160*/  S2R R10, SR_CTAID.Y ;  /* 0x00000000000a7919 */ /* 0x000eec0000002600 */
[----:B------:R-:W-:Y:S01]  /*c170*/  @P0 IMAD.HI.U32 R6, R8, c[0x0][0x4ec], RZ ;  /* 0x00013b0008060a27 */ /* 0x000fe200078e00ff */
[----:B-1----:R-:W-:-:S02]  /*c180*/  SHF.R.S32.HI R7, RZ, 0x1f, R9 ;  /* 0x0000001fff077819 */ /* 0x002fc40000011409 */
[----:B--2---:R-:W-:Y:S01]  /*c190*/  SHF.R.S32.HI R0, RZ, 0x1f, R4 ;  /* 0x0000001fff007819 */ /* 0x004fe20000011404 */
[C---:B------:R-:W-:Y:S01]  /*c1a0*/  IMAD.WIDE.U32 R2, R4.reuse, c[0x0][0x4d0], RZ ;  /* 0x0001340004027a25 */ /* 0x040fe200078e00ff */
[----:B------:R-:W-:-:S03]  /*c1b0*/  IADD3 R5, -R4, RZ, RZ ;  /* 0x000000ff04057210 */ /* 0x000fc60007ffe1ff */
[----:B------:R-:W-:-:S04]  /*c1c0*/  IMAD R0, R0, c[0x0][0x4d0], RZ ;  /* 0x0001340000007a24 */ /* 0x000fc800078e02ff */
[----:B------:R-:W-:Y:S01]  /*c1d0*/  IMAD R0, R4, c[0x0][0x4d4], R0 ;  /* 0x0001350004007a24 */ /* 0x000fe200078e0200 */
[----:B------:R-:W-:Y:S02]  /*c1e0*/  MOV R4, R8 ;  /* 0x0000000800047202 */ /* 0x000fe40000000f00 */
[----:B------:R-:W-:Y:S02]  /*c1f0*/  @P0 SHF.R.U32.HI R4, RZ, c[0x0][0x4f0], R6 ;  /* 0x00013c00ff040a19 */ /* 0x000fe40000011606 */
[----:B------:R-:W-:Y:S01]  /*c200*/  IADD3 R3, R3, R0, RZ ;  /* 0x0000000003037210 */ /* 0x000fe20007ffe0ff */
[----:B------:R-:W-:Y:S02]  /*c210*/  IMAD R0, R7, c[0x0][0x4d8], RZ ;  /* 0x0001360007007a24 */ /* 0x000fe400078e02ff */
[----:B---3--:R-:W-:Y:S01]  /*c220*/  IMAD R7, R5, c[0x0][0x550], R10 ;  /* 0x0001540005077a24 */ /* 0x008fe200078e020a */
[----:B------:R-:W-:Y:S01]  /*c230*/  IADD3 R5, -R4, RZ, RZ ;  /* 0x000000ff04057210 */ /* 0x000fe20007ffe1ff */
[----:B------:R-:W-:-:S02]  /*c240*/  IMAD R0, R9, c[0x0][0x4dc], R0 ;  /* 0x0001370009007a24 */ /* 0x000fc400078e0200 */
[----:B------:R-:W-:Y:S01]  /*c250*/  IMAD.WIDE.U32 R2, R9, c[0x0][0x4d8], R2 ;  /* 0x0001360009027a25 */ /* 0x000fe200078e0002 */
[----:B------:R-:W-:-:S03]  /*c260*/  SHF.R.S32.HI R6, RZ, 0x1f, R7 ;  /* 0x0000001fff067819 */ /* 0x000fc60000011407 */
[----:B------:R-:W-:Y:S01]  /*c270*/  IMAD R5, R5, c[0x0][0x4e8], R8 ;  /* 0x00013a0005057a24 */ /* 0x000fe200078e0208 */
[----:B------:R-:W-:Y:S01]  /*c280*/  IADD3 R3, R0, R3, RZ ;  /* 0x0000000300037210 */ /* 0x000fe20007ffe0ff */
[----:B------:R-:W-:-:S03]  /*c290*/  IMAD R6, R6, c[0x0][0x4e0], RZ ;  /* 0x0001380006067a24 */ /* 0x000fc600078e02ff */
[----:B------:R-:W-:Y:S01]  /*c2a0*/  SHF.R.S32.HI R0, RZ, 0x1f, R5 ;  /* 0x0000001fff007819 */ /* 0x000fe20000011405 */
[----:B------:R-:W-:-:S04]  /*c2b0*/  IMAD.WIDE.U32 R2, R7, c[0x0][0x4e0], R2 ;  /* 0x0001380007027a25 */ /* 0x000fc800078e0002 */
[----:B------:R-:W-:Y:S01]  /*c2c0*/  IMAD R7, R7, c[0x0][0x4e4], R6 ;  /* 0x0001390007077a24 */ /* 0x000fe200078e0206 */
[----:B------:R-:W-:Y:S01]  /*c2d0*/  SHF.R.S32.HI R6, RZ, 0x1f, R4 ;  /* 0x0000001fff067819 */ /* 0x000fe20000011404 */
[----:B------:R-:W-:Y:S01]  /*c2e0*/  IMAD R0, R0, c[0x0][0x4c8], RZ ;  /* 0x0001320000007a24 */ /* 0x000fe200078e02ff */
[----:B------:R-:W-:-:S03]  /*c2f0*/  IADD3 R2, P0, R4, R2, RZ ;  /* 0x0000000204027210 */ /* 0x000fc60007f1e0ff */
[----:B------:R-:W-:Y:S01]  /*c300*/  IMAD R0, R5, c[0x0][0x4cc], R0 ;  /* 0x0001330005007a24 */ /* 0x000fe200078e0200 */
[----:B------:R-:W-:-:S05]  /*c310*/  IADD3.X R3, R6, R3, R7, P0, !PT ;  /* 0x0000000306037210 */ /* 0x000fca00007fe407 */
[----:B------:R-:W-:-:S05]  /*c320*/  IMAD.WIDE.U32 R2, R5, c[0x0][0x4c8], R2 ;  /* 0x0001320005027a25 */ /* 0x000fca00078e0002 */
[----:B------:R-:W-:Y:S02]  /*c330*/  IADD3 R0, R3, R0, RZ ;  /* 0x0000000003007210 */ /* 0x000fe40007ffe0ff */
[----:B------:R-:W-:-:S04]  /*c340*/  LEA R4, P0, R2, c[0x0][0x4a8], 0x2 ;  /* 0x00012a0002047a11 */ /* 0x000fc800078010ff */
[----:B------:R-:W-:Y:S02]  /*c350*/  LEA.HI.X R5, R2, c[0x0][0x4ac], R0, 0x2, P0 ;  /* 0x00012b0002057a11 */ /* 0x000fe400000f1400 */
[----:B------:R-:W-:-:S05]  /*c360*/  MOV R0, 0xff800000 ;  /* 0xff80000000007802 */ /* 0x000fca0000000f00 */
[----:B------:R-:W-:Y:S01]  /*c370*/  STG.E [R4.64], R0 ;  /* 0x0000000004007986 */ /* 0x000fe2000c101908 */
[----:B------:R-:W-:Y:S05]  /*c380*/  EXIT ;  /* 0x000000000000794d */ /* 0x000fea0003800000 */
.L_x_28:
[----:B------:R-:W-:-:S00]  /*c390*/  BRA `(.L_x_28) ;  /* 0xfffffff000007947 */ /* 0x000fc0000383ffff */
[----:B------:R-:W-:-:S00]  /*c3a0*/  NOP ;  /* 0x0000000000007918 */ /* 0x000fc00000000000 */
        /* <DEDUP_REMOVED lines=13> */
.L_x_1614:


//--------------------- .text._ZN7cutlass13device_kernelIN5flash19enable_sm80_to_sm89INS1_16FlashAttnFwdSm80INS1_25CollectiveMainloopFwdSm80ILi4ELi1ELb0EN4cute5tupleIJNS5_1CILi128EEENS7_ILi80EEENS7_ILi64EEEEEELi64ENS_10bfloat16_tEfNS_4arch4Sm80ELb0ELb0ELb0ELb1ELb0ELb0ELb1ELb1EEENS1_21CollectiveEpilogueFwdINS6_IJS8_SA_S9_EEENS6_IJNS7_ILi1EEESI_SI_EEESC_SE_Li128ELb1ELb1ELb1ELb0EEENS1_36VarlenDynamicPersistentTileSchedulerILi128ELi80ELi128ELi128ELb1ELb1ELb0ELb0ELb1ELb1EEEEEEEEEvNT_6ParamsE --------------------------
	.section	.text._ZN7cutlass13device_kernelIN5flash19enable_sm80_to_sm89INS1_16FlashAttnFwdSm80INS1_25CollectiveMainloopFwdSm80ILi4ELi1ELb0EN4cute5tupleIJNS5_1CILi128EEENS7_ILi80EEENS7_ILi64EEEEEELi64ENS_10bfloat16_tEfNS_4arch4Sm80ELb0ELb0ELb0ELb1ELb0ELb0ELb1ELb1EEENS1_21CollectiveEpilogueFwdINS6_IJS8_SA_S9_EEENS6_IJNS7_ILi1EEESI_SI_EEESC_SE_Li128ELb1ELb1ELb1ELb0EEENS1_36VarlenDynamicPersistentTileSchedulerILi128ELi80ELi128ELi128ELb1ELb1ELb0ELb0ELb1ELb1EEEEEEEEEvNT_6ParamsE,"ax",@progbits
	.sectioninfo	@"SHI_REGISTERS=255"
	.align	128
.text._ZN7cutlass13device_kernelIN5flash19enable_sm80_to_sm89INS1_16FlashAttnFwdSm80INS1_25CollectiveMainloopFwdSm80ILi4ELi1ELb0EN4cute5tupleIJNS5_1CILi128EEENS7_ILi80EEENS7_ILi64EEEEEELi64ENS_10bfloat16_tEfNS_4arch4Sm80ELb0ELb0ELb0ELb1ELb0ELb0ELb1ELb1EEENS1_21CollectiveEpilogueFwdINS6_IJS8_SA_S9_EEENS6_IJNS7_ILi1EEESI_SI_EEESC_SE_Li128ELb1ELb1ELb1ELb0EEENS1_36VarlenDynamicPersistentTileSchedulerILi128ELi80ELi128ELi128ELb1ELb1ELb0ELb0ELb1ELb1EEEEEEEEEvNT_6ParamsE:
        .type           _ZN7cutlass13device_kernelIN5flash19enable_sm80_to_sm89INS1_16FlashAttnFwdSm80INS1_25CollectiveMainloopFwdSm80ILi4ELi1ELb0EN4cute5tupleIJNS5_1CILi128EEENS7_ILi80EEENS7_ILi64EEEEEELi64ENS_10bfloat16_tEfNS_4arch4Sm80ELb0ELb0ELb0ELb1ELb0ELb0ELb1ELb1EEENS1_21CollectiveEpilogueFwdINS6_IJS8_SA_S9_EEENS6_IJNS7_ILi1EEESI_SI_EEESC_SE_Li128ELb1ELb1ELb1ELb0EEENS1_36VarlenDynamicPersistentTileSchedulerILi128ELi80ELi128ELi128ELb1ELb1ELb0ELb0ELb1ELb1EEEEEEEEEvNT_6ParamsE,@function
        .size           _ZN7cutlass13device_kernelIN5flash19enable_sm80_to_sm89INS1_16FlashAttnFwdSm80INS1_25CollectiveMainloopFwdSm80ILi4ELi1ELb0EN4cute5tupleIJNS5_1CILi128EEENS7_ILi80EEENS7_ILi64EEEEEELi64ENS_10bfloat16_tEfNS_4arch4Sm80ELb0ELb0ELb0ELb1ELb0ELb0ELb1ELb1EEENS1_21CollectiveEpilogueFwdINS6_IJS8_SA_S9_EEENS6_IJNS7_ILi1EEESI_SI_EEESC_SE_Li128ELb1ELb1ELb1ELb0EEENS1_36VarlenDynamicPersistentTileSchedulerILi128ELi80ELi128ELi128ELb1ELb1ELb0ELb0ELb1ELb1EEEEEEEEEvNT_6ParamsE,(.L_x_1615 - _ZN7cutlass13device_kernelIN5flash19enable_sm80_to_sm89INS1_16FlashAttnFwdSm80INS1_25CollectiveMainloopFwdSm80ILi4ELi1ELb0EN4cute5tupleIJNS5_1CILi128EEENS7_ILi80EEENS7_ILi64EEEEEELi64ENS_10bfloat16_tEfNS_4arch4Sm80ELb0ELb0ELb0ELb1ELb0ELb0ELb1ELb1EEENS1_21CollectiveEpilogueFwdINS6_IJS8_SA_S9_EEENS6_IJNS7_ILi1EEESI_SI_EEESC_SE_Li128ELb1ELb1ELb1ELb0EEENS1_36VarlenDynamicPersistentTileSchedulerILi128ELi80ELi128ELi128ELb1ELb1ELb0ELb0ELb1ELb1EEEEEEEEEvNT_6ParamsE)
        .other          _ZN7cutlass13device_kernelIN5flash19enable_sm80_to_sm89INS1_16FlashAttnFwdSm80INS1_25CollectiveMainloopFwdSm80ILi4ELi1ELb0EN4cute5tupleIJNS5_1CILi128EEENS7_ILi80EEENS7_ILi64EEEEEELi64ENS_10bfloat16_tEfNS_4arch4Sm80ELb0ELb0ELb0ELb1ELb0ELb0ELb1ELb1EEENS1_21CollectiveEpilogueFwdINS6_IJS8_SA_S9_EEENS6_IJNS7_ILi1EEESI_SI_EEESC_SE_Li128ELb1ELb1ELb1ELb0EEENS1_36VarlenDynamicPersistentTileSchedulerILi128ELi80ELi128ELi128ELb1ELb1ELb0ELb0ELb1ELb1EEEEEEEEEvNT_6ParamsE,@"STO_CUDA_ENTRY STV_DEFAULT"
_ZN7cutlass13device_kernelIN5flash19enable_sm80_to_sm89INS1_16FlashAttnFwdSm80INS1_25CollectiveMainloopFwdSm80ILi4ELi1ELb0EN4cute5tupleIJNS5_1CILi128EEENS7_ILi80EEENS7_ILi64EEEEEELi64ENS_10bfloat16_tEfNS_4arch4Sm80ELb0ELb0ELb0ELb1ELb0ELb0ELb1ELb1EEENS1_21CollectiveEpilogueFwdINS6_IJS8_SA_S9_EEENS6_IJNS7_ILi1EEESI_SI_EEESC_SE_Li128ELb1ELb1ELb1ELb0EEENS1_36VarlenDynamicPersistentTileSchedulerILi128ELi80ELi128ELi128ELb1ELb1ELb0ELb0ELb1ELb1EEEEEEEEEvNT_6ParamsE:
[----:B------:R-:W-:-:S03]  /*0000*/  MOV R1, c[0x0][0x28] ;  /* 0x00000a0000017a02 */ /* 0x000fc60000000f00 */
[----:B------:R-:W1:Y:S01]  /*0010*/  S2R R2, SR_TID.X ;  /* 0x0000000000027919 */ /* 0x000e620000002100 */
[----:B------:R-:W-:Y:S01]  /*0020*/  IADD3 R1, R1, -0x58, RZ ;  /* 0xffffffa801017810 */ /* 0x000fe20007ffe0ff */
[----:B------:R-:W-:Y:S01]  /*0030*/  ULDC.64 UR8, c[0x0][0x118] ;  /* 0x0000460000087ab9 */ /* 0x000fe20000000a00 */
[----:B-1----:R-:W-:-:S05]  /*0040*/  SHF.R.U32.HI R0, RZ, 0x5, R2 ;  /* 0x00000005ff007819 */ /* 0x002fca0000011602 */
[----:B------:R-:W1:Y:S02]  /*0050*/  SHFL.IDX PT, R3, R0, RZ, 0x1f ;  /* 0x00001fff00037589 */ /* 0x000e6400000e0000 */
[----:B-1----:R-:W-:Y:S02]  /*0060*/  ISETP.NE.AND P0, PT, R3, RZ, PT ;  /* 0x000000ff0300720c */ /* 0x002fe40003f05270 */
[----:B------:R1:W-:Y:S11]  /*0070*/  STL [R1+0x4c], R3 ;  /* 0x00004c0301007387 */ /* 0x0003f60000100800 */
[----:B------:R-:W-:Y:S06]  /*0080*/  @P0 BAR.SYNC.DEFER_BLOCKING 0x5, 0x80 ;  /* 0x0142000000000b1d */ /* 0x000fec0000010000 */
[----:B------:R-:W2:Y:S04]  /*0090*/  @P0 LDS.128 R248, [0x9100] ;  /* 0x00910000fff80984 */ /* 0x000ea80000000c00 */
[----:B------:R-:W-:Y:S06]  /*00a0*/  @P0 BAR.ARV 0x4, 0x80 ;  /* 0x0102000000000b1d */ /* 0x000fec0000002000 */
[----:B------:R-:W-:Y:S05]  /*00b0*/  @P0 BRA `(.L_x_29) ;  /* 0x00000a8000000947 */ /* 0x000fea0003800000 */
[----:B-1----:R-:W-:Y:S01]  /*00c0*/  LOP3.LUT R13, R2, 0x1f, RZ, 0xc0, !PT ;  /* 0x0000001f020d7812 */ /* 0x002fe200078ec0ff */
[----:B------:R-:W-:-:S02]  /*00d0*/  IMAD.MOV.U32 R8, RZ, RZ, RZ ;  /* 0x000000ffff087224 */ /* 0x000fc400078e00ff */
[----:B------:R-:W-:Y:S01]  /*00e0*/  IMAD.MOV.U32 R7, RZ, RZ, RZ ;  /* 0x000000ffff077224 */ /* 0x000fe200078e00ff */
[----:B------:R-:W-:-:S04]  /*00f0*/  ISETP.NE.AND P6, PT, R13, 0x1f, PT ;  /* 0x0000001f0d00780c */ /* 0x000fc80003fc5270 */
[----:B------:R-:W-:-:S13]  /*0100*/  ISETP.GE.OR P0, PT, R13, c[0x0][0x53c], !P6 ;  /* 0x00014f000d007a0c */ /* 0x000fda0007706670 */
[----:B------:R-:W-:Y:S02]  /*0110*/  @!P0 IMAD.MOV.U32 R4, RZ, RZ, 0x4 ;  /* 0x00000004ff048424 */ /* 0x000fe400078e00ff */
[----:B------:R-:W-:Y:S02]  /*0120*/  @!P0 IMAD.MOV.U32 R2, RZ, RZ, 0x4 ;  /* 0x00000004ff028424 */ /* 0x000fe400078e00ff */
[----:B------:R-:W-:-:S04]  /*0130*/  @!P0 IMAD.WIDE.U32 R4, R13, R4, c[0x0][0x580] ;  /* 0x000160000d048625 */ /* 0x000fc800078e0004 */
[C---:B------:R-:W-:Y:S01]  /*0140*/  @!P0 IMAD.WIDE.U32 R2, R13.reuse, R2, c[0x0][0x578] ;  /* 0x00015e000d028625 */ /* 0x040fe200078e0002 */
[----:B------:R-:W3:Y:S04]  /*0150*/  @!P0 LDG.E R8, [R4.64] ;  /* 0x0000000804088981 */ /* 0x000ee8000c1e1900 */
[----:B------:R-:W3:Y:S01]  /*0160*/  @!P0 LDG.E R7, [R2.64] ;  /* 0x0000000802078981 */ /* 0x000ee2000c1e1900 */
[C---:B------:R-:W-:Y:S01]  /*0170*/  ISETP.NE.AND P5, PT, R13.reuse, RZ, PT ;  /* 0x000000ff0d00720c */ /* 0x040fe20003fa5270 */
[----:B------:R-:W1:Y:S01]  /*0180*/  S2UR UR4, SR_CTAID.X ;  /* 0x00000000000479c3 */ /* 0x000e620000002500 */
[C---:B------:R-:W-:Y:S02]  /*0190*/  ISETP.GE.U32.AND P4, PT, R13.reuse, 0x2, PT ;  /* 0x000000020d00780c */ /* 0x040fe40003f86070 */
[----:B------:R-:W-:-:S02]  /*01a0*/  ISETP.GE.U32.AND P3, PT, R13, 0x4, PT ;  /* 0x000000040d00780c */ /* 0x000fc40003f66070 */
[C---:B------:R-:W-:Y:S02]  /*01b0*/  ISETP.GE.U32.AND P2, PT, R13.reuse, 0x8, PT ;  /* 0x000000080d00780c */ /* 0x040fe40003f46070 */
[----:B------:R-:W-:Y:S02]  /*01c0*/  ISETP.GE.U32.AND P1, PT, R13, 0x10, PT ;  /* 0x000000100d00780c */ /* 0x000fe40003f26070 */
[----:B------:R-:W-:Y:S01]  /*01d0*/  MOV R10, RZ ;  /* 0x000000ff000a7202 */ /* 0x000fe20000000f00 */
[----:B---3--:R-:W-:-:S05]  /*01e0*/  IMAD R4, R8, R7, RZ ;  /* 0x0000000708047224 */ /* 0x008fca00078e02ff */
[----:B------:R-:W3:Y:S02]  /*01f0*/  SHFL.UP PT, R0, R4, 0x1, RZ ;  /* 0x0420000004007989 */ /* 0x000ee400000e00ff */
[----:B---3--:R-:W-:-:S05]  /*0200*/  SEL R0, R0, RZ, P5 ;  /* 0x000000ff00007207 */ /* 0x008fca0002800000 */
[----:B------:R-:W-:-:S05]  /*0210*/  IMAD.IADD R4, R4, 0x1, R0 ;  /* 0x0000000104047824 */ /* 0x000fca00078e0200 */
[----:B------:R-:W3:Y:S02]  /*0220*/  SHFL.UP PT, R0, R4, 0x2, RZ ;  /* 0x0440000004007989 */ /* 0x000ee400000e00ff */
[----:B---3--:R-:W-:-:S04]  /*0230*/  SEL R0, R0, RZ, P4 ;  /* 0x000000ff00007207 */ /* 0x008fc80002000000 */
[----:B------:R-:W-:-:S05]  /*0240*/  IADD3 R4, R4, R0, RZ ;  /* 0x0000000004047210 */ /* 0x000fca0007ffe0ff */
[----:B------:R-:W3:Y:S02]  /*0250*/  SHFL.UP PT, R0, R4, 0x4, RZ ;  /* 0x0480000004007989 */ /* 0x000ee400000e00ff */
[----:B---3--:R-:W-:-:S05]  /*0260*/  SEL R0, R0, RZ, P3 ;  /* 0x000000ff00007207 */ /* 0x008fca0001800000 */
[----:B------:R-:W-:-:S05]  /*0270*/  IMAD.IADD R4, R4, 0x1, R0 ;  /* 0x0000000104047824 */ /* 0x000fca00078e0200 */
[----:B------:R-:W3:Y:S02]  /*0280*/  SHFL.UP PT, R0, R4, 0x8, RZ ;  /* 0x0500000004007989 */ /* 0x000ee400000e00ff */
[----:B---3--:R-:W-:-:S05]  /*0290*/  SEL R0, R0, RZ, P2 ;  /* 0x000000ff00007207 */ /* 0x008fca0001000000 */
[----:B------:R-:W-:-:S05]  /*02a0*/  IMAD.IADD R4, R4, 0x1, R0 ;  /* 0x0000000104047824 */ /* 0x000fca00078e0200 */
[----:B------:R-:W3:Y:S02]  /*02b0*/  SHFL.UP PT, R0, R4, 0x10, RZ ;  /* 0x0600000004007989 */ /* 0x000ee400000e00ff */
[----:B---3--:R-:W-:-:S05]  /*02c0*/  SEL R0, R0, RZ, P1 ;  /* 0x000000ff00007207 */ /* 0x008fca0000800000 */
[----:B------:R-:W-:-:S05]  /*02d0*/  IMAD.IADD R4, R4, 0x1, R0 ;  /* 0x0000000104047824 */ /* 0x000fca00078e0200 */
[----:B------:R-:W3:Y:S02]  /*02e0*/  SHFL.IDX PT, R6, R4, 0x1f, 0x1f ;  /* 0x03e01f0004067f89 */ /* 0x000ee400000e0000 */
[----:B---3--:R-:W-:-:S04]  /*02f0*/  IMAD R6, R6, c[0x0][0x538], RZ ;  /* 0x00014e0006067a24 */ /* 0x008fc800078e02ff */
[----:B------:R-:W-:Y:S01]  /*0300*/  IMAD.MOV.U32 R0, RZ, RZ, R6 ;  /* 0x000000ffff007224 */ /* 0x000fe200078e0006 */
[----:B-1----:R-:W-:-:S13]  /*0310*/  ISETP.GT.AND P0, PT, R6, UR4, PT ;  /* 0x0000000406007c0c */ /* 0x002fda000bf04270 */
[----:B------:R-:W-:Y:S05]  /*0320*/  @P0 BRA `(.L_x_30) ;  /* 0x0000027000000947 */ /* 0x000fea0003800000 */
[----:B------:R-:W-:Y:S02]  /*0330*/  MOV R6, R0 ;  /* 0x0000000000067202 */ /* 0x000fe40000000f00 */
[----:B------:R-:W-:-:S04]  /*0340*/  MOV R10, RZ ;  /* 0x000000ff000a7202 */ /* 0x000fc80000000f00 */
.L_x_34:
[----:B------:R-:W-:-:S04]  /*0350*/  IADD3 R0, R10, 0x1f, RZ ;  /* 0x0000001f0a007810 */ /* 0x000fc80007ffe0ff */
[----:B------:R-:W-:-:S13]  /*0360*/  ISETP.GE.AND P0, PT, R0, c[0x0][0x53c], PT ;  /* 0x00014f0000007a0c */ /* 0x000fda0003f06270 */
[----:B------:R-:W-:Y:S05]  /*0370*/  @P0 BRA `(.L_x_31) ;  /* 0x0000074000000947 */ /* 0x000fea0003800000 */
[----:B------:R-:W-:Y:S01]  /*0380*/  MOV R10, R0 ;  /* 0x00000000000a7202 */ /* 0x000fe20000000f00 */
[----:B------:R-:W-:Y:S01]  /*0390*/  IMAD.MOV.U32 R7, RZ, RZ, RZ ;  /* 0x000000ffff077224 */ /* 0x000fe200078e00ff */
[----:B------:R-:W-:Y:S02]  /*03a0*/  MOV R8, RZ ;  /* 0x000000ff00087202 */ /* 0x000fe40000000f00 */
[----:B------:R-:W-:-:S04]  /*03b0*/  IADD3 R0, R13, R10, RZ ;  /* 0x0000000a0d007210 */ /* 0x000fc80007ffe0ff */
[----:B------:R-:W-:-:S13]  /*03c0*/  ISETP.GE.OR P0, PT, R0, c[0x0][0x53c], !P6 ;  /* 0x00014f0000007a0c */ /* 0x000fda0007706670 */
[----:B------:R-:W-:Y:S01]  /*03d0*/  @!P0 MOV R2, 0x4 ;  /* 0x0000000400028802 */ /* 0x000fe20000000f00 */
[----:B------:R-:W-:-:S04]  /*03e0*/  @!P0 IMAD.MOV.U32 R3, RZ, RZ, 0x4 ;  /* 0x00000004ff038424 */ /* 0x000fc800078e00ff */
[----:B------:R-:W-:-:S04]  /*03f0*/  @!P0 IMAD.WIDE R4, R0, R2, c[0x0][0x580] ;  /* 0x0001600000048625 */ /* 0x000fc800078e0202 */
[----:B------:R-:W-:Y:S01]  /*0400*/  @!P0 IMAD.WIDE R2, R0, R3, c[0x0][0x578] ;  /* 0x00015e0000028625 */ /* 0x000fe200078e0203 */
[----:B------:R-:W3:Y:S04]  /*0410*/  @!P0 LDG.E R8, [R4.64] ;  /* 0x0000000804088981 */ /* 0x000ee8000c1e1900 */
[----:B------:R-:W3:Y:S02]  /*0420*/  @!P0 LDG.E R7, [R2.64] ;  /* 0x0000000802078981 */ /* 0x000ee4000c1e1900 */
[----:B---3--:R-:W-:Y:S01]  /*0430*/  IMAD R5, R8, R7, RZ ;  /* 0x0000000708057224 */ /* 0x008fe200078e02ff */
[----:B------:R-:W-:Y:S05]  /*0440*/  BRA.DIV ~URZ, `(.L_x_32) ;  /* 0x0000c6127f007947 */ /* 0x000fea000b800000 */
[----:B------:R1:W3:Y:S02]  /*0450*/  SHFL.UP PT, R0, R5, 0x1, RZ ;  /* 0x0420000005007989 */ /* 0x0002e400000e00ff */
.L_x_143:
[----:B---3--:R-:W-:-:S04]  /*0460*/  SEL R0, R0, RZ, P5 ;  /* 0x000000ff00007207 */ /* 0x008fc80002800000 */
[----:B-1----:R-:W-:Y:S01]  /*0470*/  IADD3 R5, R5, R0, RZ ;  /* 0x0000000005057210 */ /* 0x002fe20007ffe0ff */
[----:B------:R-:W-:Y:S05]  /*0480*/  BRA.DIV ~URZ, `(.L_x_33) ;  /* 0x0000c6327f007947 */ /* 0x000fea000b800000 */
[----:B------:R-:W1:Y:S02]  /*0490*/  SHFL.UP PT, R0, R5, 0x2, RZ ;  /* 0x0440000005007989 */ /* 0x000e6400000e00ff */
[----:B-1----:R-:W-:-:S05]  /*04a0*/  SEL R0, R0, RZ, P4 ;  /* 0x000000ff00007207 */ /* 0x002fca0002000000 */
[----:B------:R-:W-:-:S05]  /*04b0*/  IMAD.IADD R0, R5, 0x1, R0 ;  /* 0x0000000105007824 */ /* 0x000fca00078e0200 */
        /* <DEDUP_REMOVED lines=9> */
[----:B------:R1:W3:Y:S02]  /*0550*/  SHFL.IDX PT, R0, R4, 0x1f, 0x1f ;  /* 0x03e01f0004007f89 */ /* 0x0002e400000e0000 */
.L_x_144:
[----:B---3--:R-:W-:-:S05]  /*0560*/  IMAD R0, R0, c[0x0][0x538], RZ ;  /* 0x00014e0000007a24 */ /* 0x008fca00078e02ff */
[----:B------:R-:W-:-:S04]  /*0570*/  IADD3 R6, R0, R6, RZ ;  /* 0x0000000600067210 */ /* 0x000fc80007ffe0ff */
[----:B------:R-:W-:-:S13]  /*0580*/  ISETP.GT.AND P0, PT, R6, UR4, PT ;  /* 0x0000000406007c0c */ /* 0x000fda000bf04270 */
[----:B-12---:R-:W-:Y:S05]  /*0590*/  @!P0 BRA `(.L_x_34) ;  /* 0xfffffdb000008947 */ /* 0x006fea000383ffff */
.L_x_30:
[----:B------:R-:W-:-:S05]  /*05a0*/  IADD3 R6, -R0, R6, RZ ;  /* 0x0000000600067210 */ /* 0x000fca0007ffe1ff */
[----:B------:R-:W-:-:S05]  /*05b0*/  IMAD R0, R4, c[0x0][0x538], R6 ;  /* 0x00014e0004007a24 */ /* 0x000fca00078e0206 */
[----:B------:R-:W-:Y:S01]  /*05c0*/  ISETP.GT.AND P0, PT, R0, UR4, PT ;  /* 0x0000000400007c0c */ /* 0x000fe2000bf04270 */
[----:B------:R-:W-:-:S12]  /*05d0*/  BRA.DIV ~URZ, `(.L_x_35) ;  /* 0x0000c6a27f007947 */ /* 0x000fd8000b800000 */
[----:B------:R-:W-:-:S04]  /*05e0*/  VOTE.ANY R0, PT, !P0 ;  /* 0x0000000000007806 */ /* 0x000fc800040e0100 */
.L_x_145:
[----:B--2---:R1:W2:Y:S01]  /*05f0*/  POPC R251, R0 ;  /* 0x0000000000fb7309 */ /* 0x0042a20000000000 */
[----:B------:R-:W-:Y:S05]  /*0600*/  BRA.DIV ~URZ, `(.L_x_36) ;  /* 0x0000c6b27f007947 */ /* 0x000fea000b800000 */
[----:B--2---:R2:W3:Y:S01]  /*0610*/  SHFL.IDX PT, R12, R8, R251, 0x1f ;  /* 0x00001ffb080c7589 */ /* 0x0044e200000e0000 */
[----:B------:R-:W-:-:S03]  /*0620*/  MOV R248, RZ ;  /* 0x000000ff00f87202 */ /* 0x000fc60000000f00 */
[----:B------:R2:W4:Y:S04]  /*0630*/  SHFL.IDX PT, R11, R7, R251, 0x1f ;  /* 0x00001ffb070b7589 */ /* 0x00052800000e0000 */
.L_x_146:
[----:B------:R-:W-:Y:S01]  /*0640*/  ISETP.NE.AND P0, PT, R0, RZ, PT ;  /* 0x000000ff0000720c */ /* 0x000fe20003f05270 */
[----:B------:R-:W-:-:S12]  /*0650*/  BSSY B0, `(.L_x_37) ;  /* 0x0000005000007945 */ /* 0x000fd80003800000 */
[----:B------:R-:W-:Y:S05]  /*0660*/  @!P0 BRA `(.L_x_38) ;  /* 0x0000003000008947 */ /* 0x000fea0003800000 */
[----:B------:R-:W-:Y:S01]  /*0670*/  IADD3 R5, R251, -0x1, RZ ;  /* 0xfffffffffb057810 */ /* 0x000fe20007ffe0ff */
[----:B------:R-:W-:Y:S05]  /*0680*/  BRA.DIV ~URZ, `(.L_x_39) ;  /* 0x0000c7127f007947 */ /* 0x000fea000b800000 */
[----:B------:R1:W2:Y:S02]  /*0690*/  SHFL.IDX PT, R248, R4, R5, 0x1f ;  /* 0x00001f0504f87589 */ /* 0x0002a400000e0000 */
.L_x_38:
[----:B------:R-:W-:Y:S05]  /*06a0*/  BSYNC B0 ;  /* 0x0000000000007941 */ /* 0x000fea0003800000 */
.L_x_37:
[----:B-1-3--:R-:W-:Y:S01]  /*06b0*/  IABS R0, R12 ;  /* 0x0000000c00007213 */ /* 0x00afe20000000000 */
[----:B--2---:R-:W-:Y:S02]  /*06c0*/  IMAD R248, R248, c[0x0][0x538], R6 ;  /* 0x00014e00f8f87a24 */ /* 0x004fe400078e0206 */
[----:B------:R-:W-:Y:S02]  /*06d0*/  IMAD.IADD R251, R251, 0x1, R10 ;  /* 0x00000001fbfb7824 */ /* 0x000fe400078e020a */
[----:B------:R-:W-:Y:S01]  /*06e0*/  IMAD.MOV.U32 R5, RZ, RZ, R0 ;  /* 0x000000ffff057224 */ /* 0x000fe200078e0000 */
[----:B----4-:R-:W-:Y:S02]  /*06f0*/  IABS R0, R11 ;  /* 0x0000000b00007213 */ /* 0x010fe40000000000 */
[----:B------:R-:W-:Y:S01]  /*0700*/  IADD3 R249, -R248, UR4, RZ ;  /* 0x00000004f8f97c10 */ /* 0x000fe2000fffe1ff */
[----:B------:R-:W1:Y:S02]  /*0710*/  I2F.RP R2, R5 ;  /* 0x0000000500027306 */ /* 0x000e640000209400 */
[----:B------:R-:W-:Y:S01]  /*0720*/  IMAD.MOV.U32 R7, RZ, RZ, R0 ;  /* 0x000000ffff077224 */ /* 0x000fe200078e0000 */
[----:B------:R-:W-:-:S02]  /*0730*/  IABS R6, R249 ;  /* 0x000000f900067213 */ /* 0x000fc40000000000 */
[----:B------:R-:W-:-:S03]  /*0740*/  IABS R0, R12 ;  /* 0x0000000c00007213 */ /* 0x000fc60000000000 */
[----:B------:R-:W-:Y:S01]  /*0750*/  I2F.RP R8, R7 ;  /* 0x0000000700087306 */ /* 0x000fe20000209400 */
[----:B------:R-:W-:-:S07]  /*0760*/  IADD3 R0, RZ, -R0, RZ ;  /* 0x80000000ff007210 */ /* 0x000fce0007ffe0ff */
[----:B-1----:R-:W1:Y:S02]  /*0770*/  MUFU.RCP R2, R2 ;  /* 0x0000000200027308 */ /* 0x002e640000001000 */
[----:B-1----:R-:W-:-:S06]  /*0780*/  IADD3 R2, R2, 0xffffffe, RZ ;  /* 0x0ffffffe02027810 */ /* 0x002fcc0007ffe0ff */
[----:B------:R-:W1:Y:S02]  /*0790*/  F2I.FTZ.U32.TRUNC.NTZ R3, R2 ;  /* 0x0000000200037305 */ /* 0x000e64000021f000 */
[----:B-1----:R-:W-:-:S04]  /*07a0*/  IMAD.MOV R2, RZ, RZ, -R3 ;  /* 0x000000ffff027224 */ /* 0x002fc800078e0a03 */
[----:B------:R-:W-:Y:S02]  /*07b0*/  IMAD R4, R2, R5, RZ ;  /* 0x0000000502047224 */ /* 0x000fe400078e02ff */
[----:B------:R-:W-:-:S04]  /*07c0*/  IMAD.MOV.U32 R2, RZ, RZ, RZ ;  /* 0x000000ffff027224 */ /* 0x000fc800078e00ff */
[----:B------:R-:W-:-:S04]  /*07d0*/  IMAD.HI.U32 R2, R3, R4, R2 ;  /* 0x0000000403027227 */ /* 0x000fc800078e0002 */
[----:B------:R-:W-:-:S04]  /*07e0*/  IMAD.MOV.U32 R3, RZ, RZ, R6 ;  /* 0x000000ffff037224 */ /* 0x000fc800078e0006 */
[----:B------:R-:W-:-:S04]  /*07f0*/  IMAD.HI.U32 R2, R2, R3, RZ ;  /* 0x0000000302027227 */ /* 0x000fc800078e00ff */
[----:B------:R-:W-:Y:S02]  /*0800*/  IMAD R0, R2, R0, R3 ;  /* 0x0000000002007224 */ /* 0x000fe400078e0203 */
[----:B------:R-:W1:Y:S03]  /*0810*/  MUFU.RCP R3, R8 ;  /* 0x0000000800037308 */ /* 0x000e660000001000 */
[----:B------:R-:W-:-:S13]  /*0820*/  ISETP.GT.U32.AND P1, PT, R5, R0, PT ;  /* 0x000000000500720c */ /* 0x000fda0003f24070 */
[----:B------:R-:W-:Y:S01]  /*0830*/  @!P1 IMAD.IADD R0, R0, 0x1, -R5 ;  /* 0x0000000100009824 */ /* 0x000fe200078e0a05 */
[----:B-1----:R-:W-:Y:S02]  /*0840*/  IADD3 R3, R3, 0xffffffe, RZ ;  /* 0x0ffffffe03037810 */ /* 0x002fe40007ffe0ff */
[----:B------:R-:W-:Y:S02]  /*0850*/  @!P1 IADD3 R2, R2, 0x1, RZ ;  /* 0x0000000102029810 */ /* 0x000fe40007ffe0ff */
[----:B------:R-:W-:Y:S02]  /*0860*/  ISETP.GE.U32.AND P2, PT, R0, R5, PT ;  /* 0x000000050000720c */ /* 0x000fe40003f46070 */
[----:B------:R-:W1:Y:S01]  /*0870*/  F2I.FTZ.U32.TRUNC.NTZ R3, R3 ;  /* 0x0000000300037305 */ /* 0x000e62000021f000 */
[----:B------:R-:W-:Y:S02]  /*0880*/  LOP3.LUT R0, R249, R12, RZ, 0x3c, !PT ;  /* 0x0000000cf9007212 */ /* 0x000fe400078e3cff */
[----:B------:R-:W-:-:S02]  /*0890*/  ISETP.NE.AND P1, PT, R12, RZ, PT ;  /* 0x000000ff0c00720c */ /* 0x000fc40003f25270 */
[----:B------:R-:W-:-:S06]  /*08a0*/  ISETP.GE.AND P0, PT, R0, RZ, PT ;  /* 0x000000ff0000720c */ /* 0x000fcc0003f06270 */
[----:B------:R-:W-:Y:S02]  /*08b0*/  @P2 IADD3 R2, R2, 0x1, RZ ;  /* 0x0000000102022810 */ /* 0x000fe40007ffe0ff */
[----:B-1----:R-:W-:-:S03]  /*08c0*/  IADD3 R0, RZ, -R3, RZ ;  /* 0x80000003ff007210 */ /* 0x002fc60007ffe0ff */
[----:B------:R-:W-:Y:S01]  /*08d0*/  IMAD.MOV.U32 R4, RZ, RZ, R2 ;  /* 0x000000ffff047224 */ /* 0x000fe200078e0002 */
[----:B------:R-:W-:-:S03]  /*08e0*/  MOV R2, RZ ;  /* 0x000000ff00027202 */ /* 0x000fc60000000f00 */
[----:B------:R-:W-:Y:S01]  /*08f0*/  @!P0 IMAD.MOV R4, RZ, RZ, -R4 ;  /* 0x000000ffff048224 */ /* 0x000fe200078e0a04 */
[----:B------:R-:W-:Y:S01]  /*0900*/  @!P1 LOP3.LUT R4, RZ, R12, RZ, 0x33, !PT ;  /* 0x0000000cff049212 */ /* 0x000fe200078e33ff */
[----:B------:R-:W-:Y:S01]  /*0910*/  IMAD.MOV.U32 R5, RZ, RZ, R0 ;  /* 0x000000ffff057224 */ /* 0x000fe200078e0000 */
[----:B------:R-:W-:Y:S02]  /*0920*/  IABS R0, R11 ;  /* 0x0000000b00007213 */ /* 0x000fe40000000000 */
[----:B------:R-:W-:Y:S01]  /*0930*/  IABS R8, R4 ;  /* 0x0000000400087213 */ /* 0x000fe20000000000 */
[----:B------:R-:W-:Y:S02]  /*0940*/  IMAD R5, R5, R7, RZ ;  /* 0x0000000705057224 */ /* 0x000fe400078e02ff */
[----:B------:R-:W-:Y:S02]  /*0950*/  IMAD.MOV R6, RZ, RZ, -R0 ;  /* 0x000000ffff067224 */ /* 0x000fe400078e0a00 */
[----:B------:R-:W-:-:S04]  /*0960*/  IMAD.HI.U32 R0, R3, R5, R2 ;  /* 0x0000000503007227 */ /* 0x000fc800078e0002 */
[----:B------:R-:W-:Y:S02]  /*0970*/  IMAD.MOV.U32 R2, RZ, RZ, R8 ;  /* 0x000000ffff027224 */ /* 0x000fe400078e0008 */
[----:B------:R-:W-:Y:S02]  /*0980*/  IMAD.MOV.U32 R3, RZ, RZ, R6 ;  /* 0x000000ffff037224 */ /* 0x000fe400078e0006 */
[----:B------:R-:W-:-:S04]  /*0990*/  IMAD.HI.U32 R0, R0, R2, RZ ;  /* 0x0000000200007227 */ /* 0x000fc800078e00ff */
[----:B------:R-:W-:Y:S02]  /*09a0*/  IMAD R2, R0, R3, R2 ;  /* 0x0000000300027224 */ /* 0x000fe400078e0202 */
[----:B------:R-:W-:-:S03]  /*09b0*/  IMAD R3, R4, R12, RZ ;  /* 0x0000000c04037224 */ /* 0x000fc600078e02ff */
[----:B------:R-:W-:Y:S02]  /*09c0*/  ISETP.GT.U32.AND P1, PT, R7, R2, PT ;  /* 0x000000020700720c */ /* 0x000fe40003f24070 */
[----:B------:R-:W-:-:S11]  /*09d0*/  IADD3 R249, R249, -R3, RZ ;  /* 0x80000003f9f97210 */ /* 0x000fd60007ffe0ff */
[----:B------:R-:W-:Y:S01]  /*09e0*/  @!P1 IMAD.IADD R2, R2, 0x1, -R7 ;  /* 0x0000000102029824 */ /* 0x000fe200078e0a07 */
[----:B------:R-:W-:Y:S02]  /*09f0*/  @!P1 IADD3 R0, R0, 0x1, RZ ;  /* 0x0000000100009810 */ /* 0x000fe40007ffe0ff */
[----:B------:R-:W-:Y:S02]  /*0a00*/  ISETP.NE.AND P1, PT, R11, RZ, PT ;  /* 0x000000ff0b00720c */ /* 0x000fe40003f25270 */
[----:B------:R-:W-:Y:S02]  /*0a10*/  ISETP.GE.U32.AND P2, PT, R2, R7, PT ;  /* 0x000000070200720c */ /* 0x000fe40003f46070 */
[----:B------:R-:W-:-:S04]  /*0a20*/  LOP3.LUT R2, R4, R11, RZ, 0x3c, !PT ;  /* 0x0000000b04027212 */ /* 0x000fc800078e3cff */
[----:B------:R-:W-:-:S07]  /*0a30*/  ISETP.GE.AND P0, PT, R2, RZ, PT ;  /* 0x000000ff0200720c */ /* 0x000fce0003f06270 */
[----:B------:R-:W-:-:S06]  /*0a40*/  @P2 IADD3 R0, R0, 0x1, RZ ;  /* 0x0000000100002810 */ /* 0x000fcc0007ffe0ff */
[----:B------:R-:W-:Y:S02]  /*0a50*/  @!P0 IADD3 R0, -R0, RZ, RZ ;  /* 0x000000ff00008210 */ /* 0x000fe40007ffe1ff */
[----:B------:R-:W-:-:S05]  /*0a60*/  @!P1 LOP3.LUT R0, RZ, R11, RZ, 0x33, !PT ;  /* 0x0000000bff009212 */ /* 0x000fca00078e33ff */
[--C-:B------:R-:W-:Y:S02]  /*0a70*/  IMAD.MOV R2, RZ, RZ, -R0.reuse ;  /* 0x000000ffff027224 */ /* 0x100fe400078e0a00 */
[C---:B------:R-:W-:Y:S02]  /*0a80*/  IMAD R0, R11.reuse, 0x1000000, R0 ;  /* 0x010000000b007824 */ /* 0x040fe400078e0200 */
[----:B------:R-:W-:-:S04]  /*0a90*/  IMAD R2, R11, R2, R4 ;  /* 0x000000020b027224 */ /* 0x000fc800078e0204 */
[----:B------:R-:W-:Y:S01]  /*0aa0*/  IMAD R250, R2, 0x10000, R0 ;  /* 0x0001000002fa7824 */ /* 0x000fe200078e0200 */
[----:B------:R-:W-:Y:S05]  /*0ab0*/  BRA `(.L_x_40) ;  /* 0x0000004000007947 */ /* 0x000fea0003800000 */
.L_x_31:
[----:B--2---:R-:W-:Y:S01]  /*0ac0*/  IMAD.MOV.U32 R249, RZ, RZ, RZ ;  /* 0x000000fffff97224 */ /* 0x004fe200078e00ff */
[----:B------:R-:W-:Y:S01]  /*0ad0*/  MOV R250, RZ ;  /* 0x000000ff00fa7202 */ /* 0x000fe20000000f00 */
[----:B------:R-:W-:Y:S01]  /*0ae0*/  IMAD.U32 R248, RZ, RZ, UR4 ;  /* 0x00000004fff87e24 */ /* 0x000fe2000f8e00ff */
[----:B------:R-:W-:Y:S02]  /*0af0*/  MOV R251, c[0x0][0x53c] ;  /* 0x00014f0000fb7a02 */ /* 0x000fe40000000f00 */
.L_x_40:
[----:B------:R-:W-:Y:S01]  /*0b00*/  ISETP.NE.AND P0, PT, R13, RZ, PT ;  /* 0x000000ff0d00720c */ /* 0x000fe20003f05270 */
[----:B------:R-:W-:-:S12]  /*0b10*/  WARPSYNC 0xffffffff ;  /* 0xffffffff00007948 */ /* 0x000fd80003800000 */
[----:B------:R1:W-:Y:S04]  /*0b20*/  @!P0 STS.128 [0x9100], R248 ;  /* 0x009100f8ff008388 */ /* 0x0003e80000000c00 */
[----:B------:R-:W-:Y:S06]  /*0b30*/  BAR.ARV 0x5, 0x80 ;  /* 0x0142000000007b1d */ /* 0x000fec0000002000 */
.L_x_29:
[----:B-12---:R-:W-:-:S13]  /*0b40*/  ISETP.GE.AND P0, PT, R251, c[0x0][0x53c], PT ;  /* 0x00014f00fb007a0c */ /* 0x006fda0003f06270 */
[----:B------:R-:W-:Y:S05]  /*0b50*/  @P0 EXIT ;  /* 0x000000000000094d */ /* 0x000fea0003800000 */
[----:B------:R-:W1:Y:S02]  /*0b60*/  S2R R16, SR_TID.X ;  /* 0x0000000000107919 */ /* 0x000e640000002100 */
[----:B-1----:R-:W-:-:S04]  /*0b70*/  SHF.R.S32.HI R13, RZ, 0x1f, R16 ;  /* 0x0000001fff0d7819 */ /* 0x002fc80000011410 */
[CC--:B------:R-:W-:Y:S02]  /*0b80*/  LEA.HI R2, R13.reuse, R16.reuse, RZ, 0x4 ;  /* 0x000000100d027211 */ /* 0x0c0fe400078f20ff */
[CC--:B------:R-:W-:Y:S02]  /*0b90*/  LEA.HI R10, R13.reuse, R16.reuse, RZ, 0x3 ;  /* 0x000000100d0a7211 */ /* 0x0c0fe400078f18ff */
[----:B------:R-:W-:Y:S02]  /*0ba0*/  SHF.R.S32.HI R3, RZ, 0x4, R2 ;  /* 0x00000004ff037819 */ /* 0x000fe40000011402 */
[----:B------:R-:W-:Y:S02]  /*0bb0*/  LEA.HI R11, R13, R16, RZ, 0x2 ;  /* 0x000000100d0b7211 */ /* 0x000fe400078f10ff */
[----:B------:R-:W-:Y:S02]  /*0bc0*/  LEA.HI R0, R2, R3, RZ, 0x1 ;  /* 0x0000000302007211 */ /* 0x000fe400078f08ff */
[----:B------:R-:W-:-:S02]  /*0bd0*/  SHF.R.S32.HI R18, RZ, 0x3, R10 ;  /* 0x00000003ff127819 */ /* 0x000fc4000001140a */
[----:B------:R-:W-:Y:S02]  /*0be0*/  LOP3.LUT R0, R0, 0xfffffffe, RZ, 0xc0, !PT ;  /* 0xfffffffe00007812 */ /* 0x000fe400078ec0ff */
[----:B------:R-:W-:Y:S01]  /*0bf0*/  LOP3.LUT R8, R10, 0xfffffff8, RZ, 0xc0, !PT ;  /* 0xfffffff80a087812 */ /* 0x000fe200078ec0ff */
[----:B------:R-:W-:Y:S01]  /*0c00*/  IMAD.SHL.U32 R4, R18, 0x40, RZ ;  /* 0x0000004012047824 */ /* 0x000fe200078e00ff */
[--C-:B------:R-:W-:Y:S01]  /*0c10*/  SHF.R.S32.HI R9, RZ, 0x2, R11.reuse ;  /* 0x00000002ff097819 */ /* 0x100fe2000001140b */
[----:B------:R-:W-:Y:S01]  /*0c20*/  IMAD.IADD R14, R3, 0x1, -R0 ;  /* 0x00000001030e7824 */ /* 0x000fe200078e0a00 */
[----:B------:R-:W-:Y:S01]  /*0c30*/  LOP3.LUT R0, R2, 0xfffffff0, RZ, 0xc0, !PT ;  /* 0xfffffff002007812 */ /* 0x000fe200078ec0ff */
[----:B------:R-:W-:Y:S01]  /*0c40*/  IMAD.IADD R8, R16, 0x1, -R8 ;  /* 0x0000000110087824 */ /* 0x000fe200078e0a08 */
[----:B------:R-:W-:-:S03]  /*0c50*/  SHF.R.S32.HI R3, RZ, 0x1f, R11 ;  /* 0x0000001fff037819 */ /* 0x000fc6000001140b */
[----:B------:R-:W-:Y:S01]  /*0c60*/  IMAD.IADD R2, R16, 0x1, -R0 ;  /* 0x0000000110027824 */ /* 0x000fe200078e0a00 */
[----:B------:R-:W-:Y:S01]  /*0c70*/  LEA.HI R3, R3, R9, RZ, 0x3 ;  /* 0x0000000903037211 */ /* 0x000fe200078f18ff */
[----:B------:R-:W-:Y:S01]  /*0c80*/  IMAD.SHL.U32 R246, R8, 0x8, RZ ;  /* 0x0000000808f67824 */ /* 0x000fe200078e00ff */
[----:B------:R-:W-:Y:S01]  /*0c90*/  LOP3.LUT R0, R4, 0x1c0, RZ, 0xc0, !PT ;  /* 0x000001c004007812 */ /* 0x000fe200078ec0ff */
[----:B------:R-:W-:Y:S01]  /*0ca0*/  IMAD.SHL.U32 R7, R8, 0x40, RZ ;  /* 0x0000004008077824 */ /* 0x000fe200078e00ff */
[----:B------:R-:W-:Y:S02]  /*0cb0*/  SHF.R.S32.HI R6, RZ, 0x1f, R2 ;  /* 0x0000001fff067819 */ /* 0x000fe40000011402 */
[----:B------:R-:W-:Y:S02]  /*0cc0*/  LOP3.LUT R3, R3, 0xfffffff8, RZ, 0xc0, !PT ;  /* 0xfffffff803037812 */ /* 0x000fe400078ec0ff */
[----:B------:R-:W-:Y:S02]  /*0cd0*/  SHF.R.U32.HI R5, RZ, 0x3, R0 ;  /* 0x00000003ff057819 */ /* 0x000fe40000011600 */
[----:B------:R-:W-:Y:S01]  /*0ce0*/  LOP3.LUT R4, R0, 0x38, R246, 0xf8, !PT ;  /* 0x0000003800047812 */ /* 0x000fe200078ef8f6 */
[----:B------:R-:W-:Y:S01]  /*0cf0*/  IMAD.IADD R9, R9, 0x1, -R3 ;  /* 0x0000000109097824 */ /* 0x000fe200078e0a03 */
[----:B------:R-:W-:-:S02]  /*0d00*/  LEA.HI R12, R6, R2, RZ, 0x3 ;  /* 0x00000002060c7211 */ /* 0x000fc400078f18ff */
[----:B------:R-:W-:Y:S02]  /*0d10*/  LOP3.LUT R0, R7, 0x1c0, RZ, 0xc0, !PT ;  /* 0x000001c007007812 */ /* 0x000fe400078ec0ff */
[----:B------:R-:W-:Y:S02]  /*0d20*/  LOP3.LUT R5, R4, R5, RZ, 0x3c, !PT ;  /* 0x0000000504057212 */ /* 0x000fe400078e3cff */
[----:B------:R-:W-:Y:S02]  /*0d30*/  LOP3.LUT R3, R12, 0xfffffff8, RZ, 0xc0, !PT ;  /* 0xfffffff80c037812 */ /* 0x000fe400078ec0ff */
[CC--:B------:R-:W-:Y:S02]  /*0d40*/  LEA.HI R6, R13.reuse, R16.reuse, RZ, 0x6 ;  /* 0x000000100d067211 */ /* 0x0c0fe400078f30ff */
[----:B------:R-:W-:Y:S01]  /*0d50*/  LOP3.LUT R4, R0, 0x8, R10, 0xf8, !PT ;  /* 0x0000000800047812 */ /* 0x000fe200078ef80a */
[----:B------:R-:W-:Y:S01]  /*0d60*/  IMAD.IADD R10, R2, 0x1, -R3 ;  /* 0x00000001020a7824 */ /* 0x000fe200078e0a03 */
[----:B------:R-:W-:Y:S01]  /*0d70*/  SHF.R.U32.HI R0, RZ, 0x3, R0 ;  /* 0x00000003ff007819 */ /* 0x000fe20000011600 */
[----:B------:R-:W-:Y:S01]  /*0d80*/  IMAD.SHL.U32 R3, R6, 0x8, RZ ;  /* 0x0000000806037824 */ /* 0x000fe200078e00ff */
[----:B------:R-:W-:-:S02]  /*0d90*/  LEA.HI R7, R13, R16, RZ, 0x5 ;  /* 0x000000100d077211 */ /* 0x000fc400078f28ff */
[----:B------:R-:W-:Y:S02]  /*0da0*/  LOP3.LUT R15, R4, R0, RZ, 0x3c, !PT ;  /* 0x00000000040f7212 */ /* 0x000fe400078e3cff */
[----:B------:R-:W-:Y:S02]  /*0db0*/  LOP3.LUT R2, R11, 0xfffffffc, RZ, 0xc0, !PT ;  /* 0xfffffffc0b027812 */ /* 0x000fe400078ec0ff */
[----:B------:R-:W-:Y:S02]  /*0dc0*/  LOP3.LUT R0, R7, 0xffffffe0, RZ, 0xc0, !PT ;  /* 0xffffffe007007812 */ /* 0x000fe400078ec0ff */
[----:B------:R-:W-:Y:S01]  /*0dd0*/  LOP3.LUT R216, R5, 0x7ffffe00, R3, 0xf8, !PT ;  /* 0x7ffffe0005d87812 */ /* 0x000fe200078ef803 */
[C---:B------:R-:W-:Y:S01]  /*0de0*/  IMAD.IADD R6, R16.reuse, 0x1, -R2 ;  /* 0x0000000110067824 */ /* 0x040fe200078e0a02 */
[----:B------:R-:W-:Y:S01]  /*0df0*/  LOP3.LUT R3, R9, 0x1, RZ, 0xc0, !PT ;  /* 0x0000000109037812 */ /* 0x000fe200078ec0ff */
[----:B------:R-:W-:Y:S01]  /*0e00*/  IMAD.IADD R17, R16, 0x1, -R0 ;  /* 0x0000000110117824 */ /* 0x000fe200078e0a00 */
[--C-:B------:R-:W-:Y:S01]  /*0e10*/  SHF.R.S32.HI R5, RZ, 0x5, R7.reuse ;  /* 0x00000005ff057819 */ /* 0x100fe20000011407 */
[----:B------:R-:W-:Y:S01]  /*0e20*/  IMAD.SHL.U32 R216, R216, 0x2, RZ ;  /* 0x00000002d8d87824 */ /* 0x000fe200078e00ff */
[----:B------:R-:W-:-:S02]  /*0e30*/  SHF.R.S32.HI R2, RZ, 0x1f, R7 ;  /* 0x0000001fff027819 */ /* 0x000fc40000011407 */
[----:B------:R-:W-:Y:S02]  /*0e40*/  LEA.HI R0, R6, R6, RZ, 0x1 ;  /* 0x0000000606007211 */ /* 0x000fe400078f08ff */
[----:B------:R-:W-:Y:S02]  /*0e50*/  ISETP.NE.U32.AND P0, PT, R3, 0x1, PT ;  /* 0x000000010300780c */ /* 0x000fe40003f05070 */
[----:B------:R-:W-:Y:S02]  /*0e60*/  LEA.HI R3, R2, R5, RZ, 0x2 ;  /* 0x0000000502037211 */ /* 0x000fe400078f10ff */
[----:B------:R-:W-:Y:S02]  /*0e70*/  SHF.R.S32.HI R11, RZ, 0x1f, R17 ;  /* 0x0000001fff0b7819 */ /* 0x000fe40000011411 */
[C---:B------:R-:W-:Y:S01]  /*0e80*/  LOP3.LUT R2, R0.reuse, 0x1ffffffe, RZ, 0xc0, !PT ;  /* 0x1ffffffe00027812 */ /* 0x040fe200078ec0ff */
[----:B------:R-:W-:Y:S01]  /*0e90*/  IMAD.SHL.U32 R0, R0, 0x20, RZ ;  /* 0x0000002000007824 */ /* 0x000fe200078e00ff */
[----:B------:R-:W-:-:S02]  /*0ea0*/  LOP3.LUT R3, R3, 0xffffffc, RZ, 0xc0, !PT ;  /* 0x0ffffffc03037812 */ /* 0x000fc400078ec0ff */
[----:B------:R-:W-:Y:S01]  /*0eb0*/  LEA.HI R11, R11, R17, RZ, 0x2 ;  /* 0x000000110b0b7211 */ /* 0x000fe200078f10ff */
[----:B------:R-:W-:Y:S01]  /*0ec0*/  IMAD.IADD R2, R6, 0x1, -R2 ;  /* 0x0000000106027824 */ /* 0x000fe200078e0a02 */
[----:B------:R-:W-:Y:S01]  /*0ed0*/  LOP3.LUT R0, R0, 0xffffffc0, RZ, 0xc0, !PT ;  /* 0xffffffc000007812 */ /* 0x000fe200078ec0ff */
[----:B------:R-:W-:Y:S01]  /*0ee0*/  IMAD.IADD R7, R5, 0x1, -R3 ;  /* 0x0000000105077824 */ /* 0x000fe200078e0a03 */
[----:B------:R-:W-:Y:S01]  /*0ef0*/  SHF.R.S32.HI R4, RZ, 0x2, R11 ;  /* 0x00000002ff047819 */ /* 0x000fe2000001140b */
[----:B------:R-:W-:Y:S01]  /*0f00*/  IMAD.SHL.U32 R3, R10, 0x40, RZ ;  /* 0x000000400a037824 */ /* 0x000fe200078e00ff */
[----:B------:R-:W-:Y:S01]  /*0f10*/  R2P PR, R9, 0x6 ;  /* 0x0000000609007804 */ /* 0x000fe20000000000 */
[----:B------:R-:W-:Y:S01]  /*0f20*/  IMAD R13, R2, 0x8, R0 ;  /* 0x00000008020d7824 */ /* 0x000fe200078e0200 */
[----:B------:R-:W-:Y:S01]  /*0f30*/  LOP3.LUT P4, RZ, R8, 0x2, RZ, 0xc0, !PT ;  /* 0x0000000208ff7812 */ /* 0x000fe2000788c0ff */
[----:B------:R-:W-:Y:S01]  /*0f40*/  IMAD R16, R7, 0x10, R4 ;  /* 0x0000001007107824 */ /* 0x000fe200078e0204 */
[----:B------:R-:W-:Y:S01]  /*0f50*/  LOP3.LUT R0, R3, 0x1c0, RZ, 0xc0, !PT ;  /* 0x000001c003007812 */ /* 0x000fe200078ec0ff */
[----:B------:R-:W-:Y:S01]  /*0f60*/  IMAD.SHL.U32 R4, R9, 0x40, RZ ;  /* 0x0000004009047824 */ /* 0x000fe200078e00ff */
[----:B------:R-:W-:Y:S01]  /*0f70*/  LOP3.LUT P6, RZ, R10, 0x2, RZ, 0xc0, !PT ;  /* 0x000000020aff7812 */ /* 0x000fe200078cc0ff */
[----:B------:R-:W-:Y:S01]  /*0f80*/  IMAD.SHL.U32 R2, R14, 0x8, RZ ;  /* 0x000000080e027824 */ /* 0x000fe200078e00ff */
[----:B------:R-:W-:Y:S01]  /*0f90*/  LOP3.LUT P5, RZ, R10, 0x4, RZ, 0xc0, !PT ;  /* 0x000000040aff7812 */ /* 0x000fe200078ac0ff */
[----:B------:R-:W-:Y:S01]  /*0fa0*/  IMAD.SHL.U32 R3, R5, 0x400, RZ ;  /* 0x0000040005037824 */ /* 0x000fe200078e00ff */
[----:B------:R-:W-:Y:S01]  /*0fb0*/  LOP3.LUT R4, R4, 0x1c0, RZ, 0xc0, !PT ;  /* 0x000001c004047812 */ /* 0x000fe200078ec0ff */
[----:B------:R-:W-:Y:S01]  /*0fc0*/  IMAD.SHL.U32 R5, R12, 0x40, RZ ;  /* 0x000000400c057824 */ /* 0x000fe200078e00ff */
[----:B------:R-:W-:Y:S01]  /*0fd0*/  LOP3.LUT R2, R0, 0x8, R2, 0xf8, !PT ;  /* 0x0000000800027812 */ /* 0x000fe200078ef802 */
[----:B------:R-:W-:Y:S01]  /*0fe0*/  IMAD R6, R6, 0x2, R3 ;  /* 0x0000000206067824 */ /* 0x000fe200078e0203 */
[----:B------:R-:W-:Y:S01]  /*0ff0*/  SHF.R.U32.HI R0, RZ, 0x3, R0 ;  /* 0x00000003ff007819 */ /* 0x000fe20000011600 */
[----:B------:R-:W-:Y:S01]  /*1000*/  IMAD.MOV.U32 R7, RZ, RZ, -0x10 ;  /* 0xfffffff0ff077424 */ /* 0x000fe200078e00ff */
[----:B------:R-:W-:Y:S01]  /*1010*/  LEA.HI R4, R4, R4, RZ, 0x1d ;  /* 0x0000000404047211 */ /* 0x000fe200078fe8ff */
[----:B------:R-:W-:Y:S01]  /*1020*/  IMAD.MOV.U32 R10, RZ, RZ, 0x20 ;  /* 0x00000020ff0a7424 */ /* 0x000fe200078e00ff */
[----:B------:R-:W-:Y:S01]  /*1030*/  LOP3.LUT R2, R2, R0, RZ, 0x3c, !PT ;  /* 0x0000000002027212 */ /* 0x000fe200078e3cff */
[----:B------:R-:W-:Y:S01]  /*1040*/  IMAD R0, R14, 0x200, R15 ;  /* 0x000002000e007824 */ /* 0x000fe200078e020f */
[----:B------:R-:W-:Y:S01]  /*1050*/  LOP3.LUT R5, R5, 0xfffffe00, RZ, 0xc0, !PT ;  /* 0xfffffe0005057812 */ /* 0x000fe200078ec0ff */
[----:B------:R-:W-:Y:S01]  /*1060*/  IMAD.IADD R9, R6, 0x1, R4 ;  /* 0x0000000106097824 */ /* 0x000fe200078e0204 */
[C---:B------:R-:W-:Y:S01]  /*1070*/  LOP3.LUT P3, RZ, R8.reuse, 0x4, RZ, 0xc0, !PT ;  /* 0x0000000408ff7812 */ /* 0x040fe2000786c0ff */
[----:B------:R-:W-:Y:S01]  /*1080*/  IMAD R6, R8, 0x10, R18 ;  /* 0x0000001008067824 */ /* 0x000fe200078e0212 */
[-C--:B------:R-:W-:Y:S01]  /*1090*/  IADD3 R4, R2, R5.reuse, R3 ;  /* 0x0000000502047210 */ /* 0x080fe20007ffe003 */
[----:B------:R-:W-:Y:S01]  /*10a0*/  IMAD.MOV.U32 R12, RZ, RZ, 0x40 ;  /* 0x00000040ff0c7424 */ /* 0x000fe200078e00ff */
[----:B------:R-:W-:Y:S01]  /*10b0*/  LOP3.LUT R3, R11, 0x7ffffffc, RZ, 0xc0, !PT ;  /* 0x7ffffffc0b037812 */ /* 0x000fe200078ec0ff */
[----:B------:R-:W-:Y:S01]  /*10c0*/  IMAD.IADD R8, R16, 0x1, R13 ;  /* 0x0000000110087824 */ /* 0x000fe200078e020d */
[----:B------:R-:W-:Y:S01]  /*10d0*/  LEA R119, R0, 0x2900, 0x1 ;  /* 0x0000290000777811 */ /* 0x000fe200078e08ff */
[----:B------:R-:W-:Y:S01]  /*10e0*/  STL [R1+0x50], R16 ;  /* 0x0000501001007387 */ /* 0x000fe20000100800 */
[----:B------:R-:W-:Y:S01]  /*10f0*/  SEL R7, R7, 0x10, !P0 ;  /* 0x0000001007077807 */ /* 0x000fe20004000000 */
[----:B------:R-:W-:Y:S01]  /*1100*/  IMAD.IADD R3, R17, 0x1, -R3 ;  /* 0x0000000111037824 */ /* 0x000fe200078e0a03 */
[----:B------:R-:W-:Y:S01]  /*1110*/  LEA R9, R9, 0x80, 0x1 ;  /* 0x0000008009097811 */ /* 0x000fe200078e08ff */
[----:B------:R1:W-:Y:S01]  /*1120*/  STL [R1+0x40], R6 ;  /* 0x0000400601007387 */ /* 0x0003e20000100800 */
[----:B------:R-:W-:Y:S01]  /*1130*/  LOP3.LUT R5, R2, R5, RZ, 0xfc, !PT ;  /* 0x0000000502057212 */ /* 0x000fe200078efcff */
[----:B------:R-:W-:Y:S01]  /*1140*/  IMAD.SHL.U32 R3, R3, 0x2, RZ ;  /* 0x0000000203037824 */ /* 0x000fe200078e00ff */
[----:B------:R-:W-:Y:S01]  /*1150*/  IADD3 R210, R119, 0x20, RZ ;  /* 0x0000002077d27810 */ /* 0x000fe20007ffe0ff */
[----:B------:R2:W-:Y:S01]  /*1160*/  STL [R1+0x54], R8 ;  /* 0x0000540801007387 */ /* 0x0005e20000100800 */
[----:B------:R-:W-:-:S02]  /*1170*/  SEL R2, R12, 0xffffffc0, !P3 ;  /* 0xffffffc00c027807 */ /* 0x000fc40005800000 */
[C---:B------:R-:W-:Y:S01]  /*1180*/  @P4 IADD3 R210, R119.reuse, -0x20, RZ ;  /* 0xffffffe077d24810 */ /* 0x040fe20007ffe0ff */
[----:B------:R3:W-:Y:S01]  /*1190*/  STL [R1+0x18], R3 ;  /* 0x0000180301007387 */ /* 0x0007e20000100800 */
[----:B------:R-:W-:Y:S01]  /*11a0*/  SEL R0, R10, 0xffffffe0, !P6 ;  /* 0xffffffe00a007807 */ /* 0x000fe20007000000 */
[----:B------:R-:W-:Y:S01]  /*11b0*/  IMAD.IADD R205, R119, 0x1, R2 ;  /* 0x0000000177cd7824 */ /* 0x000fe200078e0202 */
[C---:B------:R-:W-:Y:S01]  /*11c0*/  IADD3 R11, R9.reuse, 0x40, RZ ;  /* 0x00000040090b7810 */ /* 0x040fe20007ffe0ff */
[----:B------:R-:W-:Y:S01]  /*11d0*/  IMAD.IADD R202, R2, 0x1, R210 ;  /* 0x0000000102ca7824 */ /* 0x000fe200078e02d2 */
[----:B------:R-:W-:Y:S01]  /*11e0*/  @P2 IADD3 R11, R9, -0x40, RZ ;  /* 0xffffffc0090b2810 */ /* 0x000fe20007ffe0ff */
[----:B------:R-:W-:Y:S01]  /*11f0*/  STL [R1+0x24], R9 ;  /* 0x0000240901007387 */ /* 0x000fe20000100800 */
[----:B------:R-:W-:Y:S02]  /*1200*/  LEA R206, R4, 0x5100, 0x1 ;  /* 0x0000510004ce7811 */ /* 0x000fe400078e08ff */
[----:B------:R-:W-:-:S02]  /*1210*/  LEA R200, R5, 0x100, 0x1 ;  /* 0x0000010005c87811 */ /* 0x000fc400078e08ff */
[----:B------:R-:W-:Y:S01]  /*1220*/  IADD3 R214, R210, 0x800, RZ ;  /* 0x00000800d2d67810 */ /* 0x000fe20007ffe0ff */
[----:B------:R-:W-:Y:S01]  /*1230*/  IMAD.IADD R209, R206, 0x1, R0 ;  /* 0x00000001ced17824 */ /* 0x000fe200078e0200 */
[----:B------:R-:W-:Y:S01]  /*1240*/  IADD3 R213, R210, 0x1000, RZ ;  /* 0x00001000d2d57810 */ /* 0x000fe20007ffe0ff */
[----:B------:R-:W-:Y:S01]  /*1250*/  IMAD.IADD R204, R0, 0x1, R200 ;  /* 0x0000000100cc7824 */ /* 0x000fe200078e02c8 */
[----:B------:R-:W-:Y:S02]  /*1260*/  IADD3 R212, R210, 0x1800, RZ ;  /* 0x00001800d2d47810 */ /* 0x000fe40007ffe0ff */
[----:B-1----:R-:W-:Y:S02]  /*1270*/  SEL R6, R10, 0xffffffe0, !P1 ;  /* 0xffffffe00a067807 */ /* 0x002fe40004800000 */
[----:B------:R-:W-:Y:S01]  /*1280*/  IADD3 R211, R210, 0x2000, RZ ;  /* 0x00002000d2d37810 */ /* 0x000fe20007ffe0ff */
[C---:B--2---:R-:W-:Y:S02]  /*1290*/  IMAD.IADD R8, R9.reuse, 0x1, R7 ;  /* 0x0000000109087824 */ /* 0x044fe400078e0207 */
[----:B------:R-:W-:-:S02]  /*12a0*/  IMAD.IADD R10, R9, 0x1, R6 ;  /* 0x00000001090a7824 */ /* 0x000fc400078e0206 */
[----:B------:R-:W-:Y:S01]  /*12b0*/  IMAD.IADD R2, R8, 0x1, R6 ;  /* 0x0000000108027824 */ /* 0x000fe200078e0206 */
[----:B---3--:R-:W-:Y:S02]  /*12c0*/  SEL R3, R12, 0xffffffc0, !P5 ;  /* 0xffffffc00c037807 */ /* 0x008fe40006800000 */
[----:B------:R-:W-:Y:S03]  /*12d0*/  STL [R1+0x3c], R10 ;  /* 0x00003c0a01007387 */ /* 0x000fe60000100800 */
[----:B------:R-:W-:Y:S01]  /*12e0*/  IMAD.IADD R207, R206, 0x1, R3 ;  /* 0x00000001cecf7824 */ /* 0x000fe200078e0203 */
[----:B------:R1:W-:Y:S01]  /*12f0*/  STL [R1+0x34], R8 ;  /* 0x0000340801007387 */ /* 0x0003e20000100800 */
[----:B------:R-:W-:Y:S02]  /*1300*/  IMAD.IADD R201, R3, 0x1, R200 ;  /* 0x0000000103c97824 */ /* 0x000fe400078e02c8 */
[C---:B------:R-:W-:Y:S01]  /*1310*/  IMAD.IADD R208, R0.reuse, 0x1, R207 ;  /* 0x0000000100d07824 */ /* 0x040fe200078e02cf */
[----:B------:R2:W-:Y:S01]  /*1320*/  STL [R1+0x38], R2 ;  /* 0x0000380201007387 */ /* 0x0005e20000100800 */
[----:B------:R-:W-:-:S03]  /*1330*/  IMAD.IADD R203, R0, 0x1, R201 ;  /* 0x0000000100cb7824 */ /* 0x000fc600078e02c9 */
[----:B------:R-:W-:Y:S01]  /*1340*/  STL [R1+0x28], R11 ;  /* 0x0000280b01007387 */ /* 0x000fe20000100800 */
[--C-:B-1----:R-:W-:Y:S02]  /*1350*/  IMAD.IADD R8, R6, 0x1, R11.reuse ;  /* 0x0000000106087824 */ /* 0x102fe400078e020b */
[----:B--2---:R-:W-:-:S03]  /*1360*/  IMAD.IADD R2, R7, 0x1, R11 ;  /* 0x0000000107027824 */ /* 0x004fc600078e020b */
[----:B------:R-:W-:Y:S01]  /*1370*/  STL [R1+0x2c], R8 ;  /* 0x00002c0801007387 */ /* 0x000fe20000100800 */
[----:B------:R-:W-:-:S03]  /*1380*/  IMAD.IADD R3, R7, 0x1, R8 ;  /* 0x0000000107037824 */ /* 0x000fc600078e0208 */
[----:B------:R1:W-:Y:S04]  /*1390*/  STL [R1+0x30], R2 ;  /* 0x0000300201007387 */ /* 0x0003e80000100800 */
[----:B------:R2:W-:Y:S01]  /*13a0*/  STL [R1+0x48], R3 ;  /* 0x0000480301007387 */ /* 0x0005e20000100800 */
[----:B-1----:R-:W-:-:S05]  /*13b0*/  IMAD.IADD R2, R6, 0x1, R2 ;  /* 0x0000000106027824 */ /* 0x002fca00078e0202 */
[----:B------:R2:W-:Y:S02]  /*13c0*/  STL [R1+0x44], R2 ;  /* 0x0000440201007387 */ /* 0x0005e40000100800 */
.L_x_142:
[----:B------:R-:W-:-:S04]  /*13d0*/  IMAD.MOV.U32 R14, RZ, RZ, 0x4 ;  /* 0x00000004ff0e7424 */ /* 0x000fc800078e00ff */
[----:B--2---:R-:W-:-:S05]  /*13e0*/  IMAD.WIDE R2, R251, R14, c[0x0][0x588] ;  /* 0x00016200fb027625 */ /* 0x004fca00078e020e */
[----:B------:R-:W2:Y:S01]  /*13f0*/  LDG.E R245, [R2.64] ;  /* 0x0000000802f57981 */ /* 0x000ea2000c1e1900 */
[----:B------:R-:W-:Y:S01]  /*1400*/  ISETP.NE.U32.AND P0, PT, RZ, c[0x0][0x370], PT ;  /* 0x0000dc00ff007a0c */ /* 0x000fe20003f05070 */
[----:B------:R-:W-:Y:S01]  /*1410*/  CS2R R8, SRZ ;  /* 0x0000000000087805 */ /* 0x000fe2000001ff00 */
[----:B------:R-:W-:Y:S02]  /*1420*/  ISETP.NE.U32.AND P3, PT, RZ, c[0x0][0x360], PT ;  /* 0x0000d800ff007a0c */ /* 0x000fe40003f65070 */
[----:B------:R-:W-:Y:S02]  /*1430*/  ISETP.NE.AND.EX P0, PT, RZ, c[0x0][0x374], PT, P0 ;  /* 0x0000dd00ff007a0c */ /* 0x000fe40003f05300 */
[----:B------:R-:W-:Y:S02]  /*1440*/  ISETP.NE.AND.EX P3, PT, RZ, c[0x0][0x364], PT, P3 ;  /* 0x0000d900ff007a0c */ /* 0x000fe40003f65330 */
[----:B------:R-:W-:Y:S02]  /*1450*/  ISETP.NE.U32.AND P5, PT, RZ, c[0x0][0x348], PT ;  /* 0x0000d200ff007a0c */ /* 0x000fe40003fa5070 */
[----:B------:R-:W-:-:S02]  /*1460*/  ISETP.NE.U32.AND P4, PT, RZ, c[0x0][0x350], PT ;  /* 0x0000d400ff007a0c */ /* 0x000fc40003f85070 */
[----:B------:R-:W-:Y:S02]  /*1470*/  ISETP.NE.AND.EX P5, PT, RZ, c[0x0][0x34c], PT, P5 ;  /* 0x0000d300ff007a0c */ /* 0x000fe40003fa5350 */
[----:B------:R-:W-:Y:S01]  /*1480*/  ISETP.NE.AND.EX P4, PT, RZ, c[0x0][0x354], PT, P4 ;  /* 0x0000d500ff007a0c */ /* 0x000fe20003f85340 */
[----:B------:R-:W-:Y:S01]  /*1490*/  IMAD.MOV.U32 R11, RZ, RZ, RZ ;  /* 0x000000ffff0b7224 */ /* 0x000fe200078e00ff */
[----:B--2---:R-:W-:Y:S02]  /*14a0*/  SHF.R.S32.HI R12, RZ, 0x1f, R245 ;  /* 0x0000001fff0c7819 */ /* 0x004fe400000114f5 */
[----:B------:R-:W-:-:S04]  /*14b0*/  @P0 LEA R2, P1, R245, c[0x0][0x370], 0x2 ;  /* 0x0000dc00f5020a11 */ /* 0x000fc800078210ff */
[C---:B------:R-:W-:Y:S02]  /*14c0*/  @P0 LEA.HI.X R3, R245.reuse, c[0x0][0x374], R12, 0x2, P1 ;  /* 0x0000dd00f5030a11 */ /* 0x040fe400008f140c */
[----:B------:R-:W-:-:S03]  /*14d0*/  LEA R4, P2, R245, c[0x0][0x348], 0x2 ;  /* 0x0000d200f5047a11 */ /* 0x000fc600078410ff */
[----:B------:R1:W5:Y:S01]  /*14e0*/  @P0 LDG.E R8, [R2.64] ;  /* 0x0000000802080981 */ /* 0x000362000c1e1900 */
[C---:B------:R-:W-:Y:S02]  /*14f0*/  @P3 LEA R6, P0, R245.reuse, c[0x0][0x360], 0x2 ;  /* 0x0000d800f5063a11 */ /* 0x040fe400078010ff */
[C-C-:B------:R-:W-:Y:S02]  /*1500*/  LEA.HI.X R5, R245.reuse, c[0x0][0x34c], R12.reuse, 0x2, P2 ;  /* 0x0000d300f5057a11 */ /* 0x140fe400010f140c */
[----:B------:R-:W-:-:S03]  /*1510*/  @P3 LEA.HI.X R7, R245, c[0x0][0x364], R12, 0x2, P0 ;  /* 0x0000d900f5073a11 */ /* 0x000fc600000f140c */
[----:B------:R2:W5:Y:S04]  /*1520*/  @P5 LDG.E R11, [R4.64] ;  /* 0x00000008040b5981 */ /* 0x000568000c1e1900 */
[----:B------:R2:W5:Y:S01]  /*1530*/  @P3 LDG.E R17, [R6.64] ;  /* 0x0000000806113981 */ /* 0x000562000c1e1900 */
[----:B-1----:R-:W-:-:S04]  /*1540*/  LEA R2, P1, R245, c[0x0][0x350], 0x2 ;  /* 0x0000d400f5027a11 */ /* 0x002fc800078210ff */
[----:B------:R-:W-:-:S05]  /*1550*/  LEA.HI.X R3, R245, c[0x0][0x354], R12, 0x2, P1 ;  /* 0x0000d500f5037a11 */ /* 0x000fca00008f140c */
[----:B------:R2:W5:Y:S01]  /*1560*/  @P4 LDG.E R9, [R2.64] ;  /* 0x0000000802094981 */ /* 0x000562000c1e1900 */
[----:B------:R-:W-:-:S05]  /*1570*/  LOP3.LUT R18, R250, 0xffff, RZ, 0xc0, !PT ;  /* 0x0000fffffa127812 */ /* 0x000fca00078ec0ff */
[----:B------:R2:W-:Y:S01]  /*1580*/  STL [R1+0x14], R18 ;  /* 0x0000141201007387 */ /* 0x0005e20000100800 */
[----:B------:R-:W-:Y:S01]  /*1590*/  YIELD ;  /* 0x0000000000007946 */ /* 0x000fe20003800000 */
[----:B------:R-:W-:Y:S05]  /*15a0*/  @P3 BRA `(.L_x_41) ;  /* 0x0000005000003947 */ /* 0x000fea0003800000 */
[----:B-----5:R-:W-:Y:S01]  /*15b0*/  MOV R17, c[0x0][0x168] ;  /* 0x00005a0000117a02 */ /* 0x020fe20000000f00 */
[----:B------:R-:W-:Y:S05]  /*15c0*/  @!P5 BRA `(.L_x_41) ;  /* 0x000000300000d947 */ /* 0x000fea0003800000 */
[----:B--2---:R-:W2:Y:S04]  /*15d0*/  LDG.E R6, [R4.64] ;  /* 0x0000000804067981 */ /* 0x004ea8000c1e1900 */
[----:B------:R-:W2:Y:S02]  /*15e0*/  LDG.E R0, [R4.64+0x4] ;  /* 0x0000040804007981 */ /* 0x000ea4000c1e1900 */
[----:B--2---:R-:W-:Y:S02]  /*15f0*/  IADD3 R17, -R6, R0, RZ ;  /* 0x0000000006117210 */ /* 0x004fe40007ffe1ff */
.L_x_41:
[----:B------:R-:W-:-:S04]  /*1600*/  ISETP.NE.U32.AND P0, PT, RZ, c[0x0][0x368], PT ;  /* 0x0000da00ff007a0c */ /* 0x000fc80003f05070 */
[----:B------:R-:W-:-:S13]  /*1610*/  ISETP.NE.AND.EX P0, PT, RZ, c[0x0][0x36c], PT, P0 ;  /* 0x0000db00ff007a0c */ /* 0x000fda0003f05300 */
[----:B------:R-:W-:Y:S05]  /*1620*/  @!P0 BRA `(.L_x_42) ;  /* 0x0000004000008947 */ /* 0x000fea0003800000 */
[----:B--2---:R-:W-:-:S04]  /*1630*/  LEA R2, P0, R245, c[0x0][0x368], 0x2 ;  /* 0x0000da00f5027a11 */ /* 0x004fc800078010ff */
[----:B------:R-:W-:-:S05]  /*1640*/  LEA.HI.X R3, R245, c[0x0][0x36c], R12, 0x2, P0 ;  /* 0x0000db00f5037a11 */ /* 0x000fca00000f140c */
[----:B------:R1:W5:Y:S01]  /*1650*/  LDG.E R0, [R2.64] ;  /* 0x0000000802007981 */ /* 0x000362000c1e1900 */
[----:B------:R-:W-:Y:S05]  /*1660*/  BRA `(.L_x_43) ;  /* 0x0000005000007947 */ /* 0x000fea0003800000 */
.L_x_42:
[----:B------:R-:W-:Y:S01]  /*1670*/  MOV R0, c[0x0][0x1d0] ;  /* 0x0000740000007a02 */ /* 0x000fe20000000f00 */
[----:B------:R-:W-:Y:S05]  /*1680*/  @!P4 BRA `(.L_x_43) ;  /* 0x000000300000c947 */ /* 0x000fea0003800000 */
[----:B--2---:R-:W2:Y:S04]  /*1690*/  LDG.E R4, [R2.64] ;  /* 0x0000000802047981 */ /* 0x004ea8000c1e1900 */
[----:B------:R-:W2:Y:S02]  /*16a0*/  LDG.E R0, [R2.64+0x4] ;  /* 0x0000040802007981 */ /* 0x000ea4000c1e1900 */
[----:B--2---:R-:W-:-:S04]  /*16b0*/  IADD3 R0, -R4, R0, RZ ;  /* 0x0000000004007210 */ /* 0x004fc80007ffe1ff */
.L_x_43:
[----:B-12---:R-:W-:Y:S01]  /*16c0*/  LOP3.LUT R2, R250, 0xff000000, RZ, 0xc0, !PT ;  /* 0xff000000fa027812 */ /* 0x006fe200078ec0ff */
[----:B-----5:R-:W-:Y:S01]  /*16d0*/  IMAD.IADD R116, R0, 0x1, -R8 ;  /* 0x0000000100747824 */ /* 0x020fe200078e0a08 */
[----:B------:R-:W-:Y:S01]  /*16e0*/  LOP3.LUT R3, R250, 0xff0000, RZ, 0xc0, !PT ;  /* 0x00ff0000fa037812 */ /* 0x000fe200078ec0ff */
[----:B------:R-:W-:Y:S01]  /*16f0*/  BSSY B0, `(.L_x_44) ;  /* 0x000002d000007945 */ /* 0x000fe20003800000 */
[----:B------:R-:W-:Y:S01]  /*1700*/  SHF.R.U32.HI R4, RZ, 0x8, R2 ;  /* 0x00000008ff047819 */ /* 0x000fe20000011602 */
[----:B------:R-:W-:Y:S01]  /*1710*/  IMAD.IADD R13, R9, 0x1, R8 ;  /* 0x00000001090d7824 */ /* 0x000fe200078e0208 */
[----:B------:R-:W-:-:S02]  /*1720*/  IADD3 R0, R116, 0x4f, RZ ;  /* 0x0000004f74007810 */ /* 0x000fc40007ffe0ff */
[----:B------:R-:W-:Y:S02]  /*1730*/  LEA.HI R3, R3, R4, RZ, 0x10 ;  /* 0x0000000403037211 */ /* 0x000fe400078f80ff */
[----:B------:R-:W-:Y:S01]  /*1740*/  ISETP.GE.AND P0, PT, R116, 0x1, PT ;  /* 0x000000017400780c */ /* 0x000fe20003f06270 */
[----:B------:R-:W-:Y:S01]  /*1750*/  IMAD.HI R0, R0, 0x66666667, RZ ;  /* 0x6666666700007827 */ /* 0x000fe200078e02ff */
[----:B------:R-:W-:Y:S02]  /*1760*/  LOP3.LUT R15, R3, 0xff, RZ, 0xc0, !PT ;  /* 0x000000ff030f7812 */ /* 0x000fe400078ec0ff */
[----:B------:R-:W-:Y:S02]  /*1770*/  SHF.R.U32.HI R5, RZ, 0x10, R3 ;  /* 0x00000010ff057819 */ /* 0x000fe40000011603 */
[----:B------:R-:W-:Y:S01]  /*1780*/  SHF.R.U32.HI R2, RZ, 0x1f, R0 ;  /* 0x0000001fff027819 */ /* 0x000fe20000011600 */
[----:B------:R1:W-:Y:S03]  /*1790*/  STL [R1+0x20], R15 ;  /* 0x0000200f01007387 */ /* 0x0003e60000100800 */
[----:B------:R-:W-:Y:S01]  /*17a0*/  LEA.HI.SX32 R8, R0, R2, 0x1b ;  /* 0x0000000200087211 */ /* 0x000fe200078fdaff */
[----:B------:R1:W-:Y:S01]  /*17b0*/  STL [R1+0x1c], R5 ;  /* 0x00001c0501007387 */ /* 0x0003e20000100800 */
[----:B------:R-:W-:Y:S01]  /*17c0*/  IMAD.MOV.U32 R2, RZ, RZ, RZ ;  /* 0x000000ffff027224 */ /* 0x000fe200078e00ff */
[----:B------:R-:W-:Y:S05]  /*17d0*/  @!P0 BRA `(.L_x_45) ;  /* 0x000001e000008947 */ /* 0x000fea0003800000 */
[----:B------:R-:W-:Y:S01]  /*17e0*/  ISETP.NE.AND P0, PT, R5, RZ, PT ;  /* 0x000000ff0500720c */ /* 0x000fe20003f05270 */
[----:B------:R-:W-:-:S03]  /*17f0*/  IMAD.MOV.U32 R4, RZ, RZ, RZ ;  /* 0x000000ffff047224 */ /* 0x000fc600078e00ff */
[----:B------:R-:W-:-:S04]  /*1800*/  SEL R0, R5, c[0x0][0x338], P0 ;  /* 0x0000ce0005007a07 */ /* 0x000fc80000000000 */
[----:B------:R-:W-:Y:S02]  /*1810*/  IABS R3, R0 ;  /* 0x0000000000037213 */ /* 0x000fe40000000000 */
[----:B------:R-:W-:Y:S02]  /*1820*/  IADD3 R6, R8, -0x1, R0 ;  /* 0xffffffff08067810 */ /* 0x000fe40007ffe000 */
[----:B------:R-:W2:Y:S02]  /*1830*/  I2F.RP R2, R3 ;  /* 0x0000000300027306 */ /* 0x000ea40000209400 */
[----:B------:R-:W-:-:S06]  /*1840*/  IABS R10, R6 ;  /* 0x00000006000a7213 */ /* 0x000fcc0000000000 */
[----:B--2---:R-:W2:Y:S02]  /*1850*/  MUFU.RCP R2, R2 ;  /* 0x0000000200027308 */ /* 0x004ea40000001000 */
[----:B--2---:R-:W-:-:S06]  /*1860*/  IADD3 R2, R2, 0xffffffe, RZ ;  /* 0x0ffffffe02027810 */ /* 0x004fcc0007ffe0ff */
[----:B-1----:R-:W1:Y:S02]  /*1870*/  F2I.FTZ.U32.TRUNC.NTZ R5, R2 ;  /* 0x0000000200057305 */ /* 0x002e64000021f000 */
[----:B-1----:R-:W-:-:S04]  /*1880*/  IMAD.MOV R2, RZ, RZ, -R5 ;  /* 0x000000ffff027224 */ /* 0x002fc800078e0a05 */
        /* <DEDUP_REMOVED lines=19> */
.L_x_45:
[----:B------:R-:W-:Y:S05]  /*19c0*/  BSYNC B0 ;  /* 0x0000000000007941 */ /* 0x000fea0003800000 */
.L_x_44:
[----:B------:R-:W-:Y:S01]  /*19d0*/  IMAD R250, R15, R2, RZ ;  /* 0x000000020ffa7224 */ /* 0x000fe200078e02ff */
[----:B------:R-:W-:Y:S01]  /*19e0*/  PRMT R0, RZ, 0x7610, R0 ;  /* 0x00007610ff007816 */ /* 0x000fe20000000000 */
[----:B------:R-:W-:Y:S01]  /*19f0*/  IMAD.MOV.U32 R26, RZ, RZ, RZ ;  /* 0x000000ffff1a7224 */ /* 0x000fe200078e00ff */
[----:B------:R-:W-:Y:S01]  /*1a00*/  MOV R19, RZ ;  /* 0x000000ff00137202 */ /* 0x000fe20000000f00 */
[----:B------:R-:W-:Y:S01]  /*1a10*/  IMAD.IADD R2, R250, 0x1, R2 ;  /* 0x00000001fa027824 */ /* 0x000fe200078e0202 */
[----:B------:R-:W-:Y:S01]  /*1a20*/  CS2R R24, SRZ ;  /* 0x0000000000187805 */ /* 0x000fe2000001ff00 */
        /* <DEDUP_REMOVED lines=35> */
[----:B------:R-:W2:Y:S01]  /*1c60*/  LDL R4, [R1+0x40] ;  /* 0x0000400001047983 */ /* 0x000ea20000100800 */
[----:B------:R-:W-:-:S04]  /*1c70*/  ISETP.NE.U32.AND P1, PT, RZ, c[0x0][0x340], PT ;  /* 0x0000d000ff007a0c */ /* 0x000fc80003f25070 */
[----:B------:R-:W-:-:S13]  /*1c80*/  ISETP.NE.AND.EX P1, PT, RZ, c[0x0][0x344], PT, P1 ;  /* 0x0000d100ff007a0c */ /* 0x000fda0003f25310 */
[----:B------:R-:W-:-:S05]  /*1c90*/  @P1 IMAD.WIDE R2, R245, R14, c[0x0][0x340] ;  /* 0x0000d000f5021625 */ /* 0x000fca00078e020e */
[----:B------:R3:W4:Y:S01]  /*1ca0*/  @P1 LDG.E R14, [R2.64] ;  /* 0x00000008020e1981 */ /* 0x000722000c1e1900 */
[----:B------:R-:W-:Y:S02]  /*1cb0*/  MOV R0, c[0x0][0x2c4] ;  /* 0x0000b10000007a02 */ /* 0x000fe40000000f00 */
[----:B------:R-:W-:Y:S01]  /*1cc0*/  SHF.R.S32.HI R247, RZ, 0x1f, R246 ;  /* 0x0000001ffff77819 */ /* 0x000fe200000114f6 */
[----:B------:R-:W5:Y:S01]  /*1cd0*/  S2R R6, SR_TID.X ;  /* 0x0000000000067919 */ /* 0x000f620000002100 */
[----:B------:R-:W-:Y:S02]  /*1ce0*/  ISETP.NE.AND P0, PT, R0, 0x1, PT ;  /* 0x000000010000780c */ /* 0x000fe40003f05270 */
[----:B------:R-:W-:Y:S02]  /*1cf0*/  SHF.R.S32.HI R0, RZ, 0x1f, R11 ;  /* 0x0000001fff007819 */ /* 0x000fe4000001140b */
[----:B------:R-:W-:Y:S02]  /*1d00*/  ISETP.GE.AND P3, PT, R246, c[0x0][0x198], PT ;  /* 0x00006600f6007a0c */ /* 0x000fe40003f66270 */
[----:B------:R-:W-:Y:S01]  /*1d10*/  IADD3 R64, R244, -0x1, RZ ;  /* 0xfffffffff4407810 */ /* 0x000fe20007ffe0ff */
[----:B------:R-:W-:-:S04]  /*1d20*/  IMAD R0, R0, c[0x0][0x178], RZ ;  /* 0x00005e0000007a24 */ /* 0x000fc800078e02ff */
[----:B---3--:R-:W-:Y:S01]  /*1d30*/  IMAD R2, R11, c[0x0][0x17c], R0 ;  /* 0x00005f000b027a24 */ /* 0x008fe200078e0200 */
[----:B-----5:R-:W-:-:S04]  /*1d40*/  SHF.R.S32.HI R22, RZ, 0x1f, R6 ;  /* 0x0000001fff167819 */ /* 0x020fc80000011406 */
[----:B------:R-:W-:Y:S02]  /*1d50*/  LEA.HI R22, R22, R6, RZ, 0x3 ;  /* 0x0000000616167211 */ /* 0x000fe400078f18ff */
[----:B------:R-:W-:Y:S02]  /*1d60*/  SEL R6, R12, RZ, !P5 ;  /* 0x000000ff0c067207 */ /* 0x000fe40006800000 */
[----:B------:R-:W-:-:S03]  /*1d70*/  SHF.R.S32.HI R22, RZ, 0x3, R22 ;  /* 0x00000003ff167819 */ /* 0x000fc60000011416 */
[----:B------:R-:W-:Y:S01]  /*1d80*/  IMAD R16, R6, c[0x0][0x1c0], RZ ;  /* 0x0000700006107a24 */ /* 0x000fe200078e02ff */
[----:B--2---:R-:W-:Y:S01]  /*1d90*/  LEA R10, R249, R4, 0x7 ;  /* 0x00000004f90a7211 */ /* 0x004fe200078e38ff */
[----:B-1----:R-:W-:Y:S01]  /*1da0*/  IMAD.WIDE.U32 R4, R11, c[0x0][0x178], RZ ;  /* 0x00005e000b047a25 */ /* 0x002fe200078e00ff */
[----:B------:R-:W-:Y:S02]  /*1db0*/  SEL R11, R245, RZ, !P5 ;  /* 0x000000fff50b7207 */ /* 0x000fe40006800000 */
[----:B------:R-:W-:Y:S01]  /*1dc0*/  MOV R0, R10 ;  /* 0x0000000a00007202 */ /* 0x000fe20000000f00 */
[----:B------:R-:W-:-:S04]  /*1dd0*/  @P0 IMAD.HI.U32 R3, R10, c[0x0][0x2c8], RZ ;  /* 0x0000b2000a030a27 */ /* 0x000fc800078e00ff */
[----:B------:R-:W-:Y:S01]  /*1de0*/  IMAD.IADD R5, R5, 0x1, R2 ;  /* 0x0000000105057824 */ /* 0x000fe200078e0202 */
[----:B------:R-:W-:Y:S02]  /*1df0*/  @P0 SHF.R.U32.HI R0, RZ, c[0x0][0x2cc], R3 ;  /* 0x0000b300ff000a19 */ /* 0x000fe40000011603 */
[----:B------:R-:W-:Y:S01]  /*1e00*/  SHF.R.S32.HI R3, RZ, 0x1f, R13 ;  /* 0x0000001fff037819 */ /* 0x000fe2000001140d */
[----:B------:R-:W-:Y:S01]  /*1e10*/  IMAD.WIDE.U32 R4, R18, c[0x0][0x1b8], R4 ;  /* 0x00006e0012047a25 */ /* 0x000fe200078e0004 */
[----:B------:R-:W-:-:S04]  /*1e20*/  IADD3 R2, P0, R22, R13, RZ ;  /* 0x0000000d16027210 */ /* 0x000fc80007f1e0ff */
[----:B------:R-:W-:Y:S01]  /*1e30*/  LEA.HI.X.SX32 R3, R22, R3, 0x1, P0 ;  /* 0x0000000316037211 */ /* 0x000fe200000f0eff */
[----:B------:R-:W-:-:S04]  /*1e40*/  IMAD.WIDE.U32 R6, R2, c[0x0][0x1e0], R246 ;  /* 0x0000780002067a25 */ /* 0x000fc800078e00f6 */
[C---:B------:R-:W-:Y:S02]  /*1e50*/  IMAD R15, R3.reuse, c[0x0][0x1e0], RZ ;  /* 0x00007800030f7a24 */ /* 0x040fe400078e02ff */
[----:B------:R-:W-:Y:S02]  /*1e60*/  IMAD R13, R3, c[0x0][0x208], RZ ;  /* 0x00008200030d7a24 */ /* 0x000fe400078e02ff */
[----:B------:R-:W-:Y:S02]  /*1e70*/  IMAD R3, R18, c[0x0][0x1bc], R5 ;  /* 0x00006f0012037a24 */ /* 0x000fe400078e0205 */
[C---:B------:R-:W-:Y:S02]  /*1e80*/  IMAD R5, R2.reuse, c[0x0][0x1e4], R15 ;  /* 0x0000790002057a24 */ /* 0x040fe400078e020f */
[----:B------:R-:W-:-:S04]  /*1e90*/  IMAD.WIDE.U32 R8, R2, c[0x0][0x208], R246 ;  /* 0x0000820002087a25 */ /* 0x000fc800078e00f6 */
[----:B------:R-:W-:Y:S01]  /*1ea0*/  IMAD R15, R2, c[0x0][0x20c], R13 ;  /* 0x00008300020f7a24 */ /* 0x000fe200078e020d */
[----:B------:R-:W-:Y:S01]  /*1eb0*/  MOV R2, R4 ;  /* 0x0000000400027202 */ /* 0x000fe20000000f00 */
[----:B------:R-:W-:Y:S01]  /*1ec0*/  IMAD R13, R11, c[0x0][0x1c4], R16 ;  /* 0x000071000b0d7a24 */ /* 0x000fe200078e0210 */
[----:B------:R-:W-:Y:S01]  /*1ed0*/  IADD3 R4, -R0, RZ, RZ ;  /* 0x000000ff00047210 */ /* 0x000fe20007ffe1ff */
[----:B------:R-:W-:Y:S01]  /*1ee0*/  IMAD.IADD R7, R7, 0x1, R5 ;  /* 0x0000000107077824 */ /* 0x000fe200078e0205 */
[----:B------:R-:W-:Y:S01]  /*1ef0*/  IADD3 R5, R9, R15, RZ ;  /* 0x0000000f09057210 */ /* 0x000fe20007ffe0ff */
[----:B------:R-:W-:Y:S01]  /*1f00*/  IMAD.WIDE.U32 R2, R11, c[0x0][0x1c0], R2 ;  /* 0x000070000b027a25 */ /* 0x000fe200078e0002 */
[----:B------:R-:W-:-:S03]  /*1f10*/  SHF.R.S32.HI R11, RZ, 0x1f, R0 ;  /* 0x0000001fff0b7819 */ /* 0x000fc60000011400 */
[----:B------:R-:W-:Y:S01]  /*1f20*/  IMAD R10, R4, c[0x0][0x2c4], R10 ;  /* 0x0000b100040a7a24 */ /* 0x000fe200078e020a */
[----:B------:R-:W-:Y:S01]  /*1f30*/  IADD3 R3, R3, R13, RZ ;  /* 0x0000000d03037210 */ /* 0x000fe20007ffe0ff */
[----:B------:R-:W-:Y:S01]  /*1f40*/  IMAD R9, R11, c[0x0][0x1b0], RZ ;  /* 0x00006c000b097a24 */ /* 0x000fe200078e02ff */
[----:B------:R-:W-:Y:S01]  /*1f50*/  MOV R4, R8 ;  /* 0x0000000800047202 */ /* 0x000fe20000000f00 */
[----:B------:R-:W-:-:S04]  /*1f60*/  IMAD.WIDE.U32 R6, R18, c[0x0][0x1e8], R6 ;  /* 0x00007a0012067a25 */ /* 0x000fc800078e0006 */
[C---:B------:R-:W-:Y:S02]  /*1f70*/  IMAD R11, R0.reuse, c[0x0][0x1b4], R9 ;  /* 0x00006d00000b7a24 */ /* 0x040fe400078e0209 */
[----:B------:R-:W-:Y:S01]  /*1f80*/  IMAD.WIDE.U32 R2, R0, c[0x0][0x1b0], R2 ;  /* 0x00006c0000027a25 */ /* 0x000fe200078e0002 */
[----:B----4-:R-:W-:Y:S02]  /*1f90*/  @P1 SHF.R.S32.HI R0, RZ, 0x1f, R14 ;  /* 0x0000001fff001819 */ /* 0x010fe4000001140e */
[----:B------:R-:W-:Y:S01]  /*1fa0*/  @!P1 MOV R0, R12 ;  /* 0x0000000c00009202 */ /* 0x000fe20000000f00 */
[C---:B------:R-:W-:Y:S01]  /*1fb0*/  IMAD R9, R18.reuse, c[0x0][0x1ec], R7 ;  /* 0x00007b0012097a24 */ /* 0x040fe200078e0207 */
[----:B------:R-:W-:Y:S01]  /*1fc0*/  SHF.R.S32.HI R7, RZ, 0x1f, R10 ;  /* 0x0000001fff077819 */ /* 0x000fe2000001140a */
[----:B------:R-:W-:Y:S01]  /*1fd0*/  IMAD.MOV.U32 R8, RZ, RZ, R6 ;  /* 0x000000ffff087224 */ /* 0x000fe200078e0006 */
[----:B------:R-:W-:Y:S01]  /*1fe0*/  IADD3 R3, R3, R11, RZ ;  /* 0x0000000b03037210 */ /* 0x000fe20007ffe0ff */
[----:B------:R-:W-:Y:S01]  /*1ff0*/  IMAD.WIDE.U32 R4, R18, c[0x0][0x210], R4 ;  /* 0x0000840012047a25 */ /* 0x000fe200078e0004 */
[----:B------:R-:W-:-:S02]  /*2000*/  SEL R6, R0, RZ, !P4 ;  /* 0x000000ff00067207 */ /* 0x000fc40006000000 */
[----:B------:R-:W-:Y:S01]  /*2010*/  @!P1 MOV R14, R245 ;  /* 0x000000f5000e9202 */ /* 0x000fe20000000f00 */
[----:B------:R-:W-:Y:S01]  /*2020*/  IMAD R7, R7, c[0x0][0x1a8], RZ ;  /* 0x00006a0007077a24 */ /* 0x000fe200078e02ff */
[----:B------:R-:W-:Y:S01]  /*2030*/  ISETP.GE.AND P1, PT, R246, c[0x0][0x1d4], PT ;  /* 0x00007500f6007a0c */ /* 0x000fe20003f26270 */
[----:B------:R-:W-:Y:S01]  /*2040*/  IMAD.WIDE.U32 R2, R10, c[0x0][0x1a8], R2 ;  /* 0x00006a000a027a25 */ /* 0x000fe200078e0002 */
[----:B------:R-:W-:-:S03]  /*2050*/  SEL R0, R14, RZ, !P4 ;  /* 0x000000ff0e007207 */ /* 0x000fc60006000000 */
[----:B------:R-:W-:Y:S02]  /*2060*/  IMAD R7, R10, c[0x0][0x1ac], R7 ;  /* 0x00006b000a077a24 */ /* 0x000fe400078e0207 */
[----:B------:R-:W-:Y:S02]  /*2070*/  IMAD R11, R6, c[0x0][0x1f0], RZ ;  /* 0x00007c00060b7a24 */ /* 0x000fe400078e02ff */
[----:B------:R-:W-:Y:S02]  /*2080*/  IMAD R5, R18, c[0x0][0x214], R5 ;  /* 0x0000850012057a24 */ /* 0x000fe400078e0205 */
[----:B------:R-:W-:Y:S02]  /*2090*/  IMAD R6, R6, c[0x0][0x218], RZ ;  /* 0x0000860006067a24 */ /* 0x000fe400078e02ff */
[----:B------:R-:W-:Y:S01]  /*20a0*/  IMAD.IADD R3, R3, 0x1, R7 ;  /* 0x0000000103037824 */ /* 0x000fe200078e0207 */
[----:B------:R-:W-:Y:S01]  /*20b0*/  LEA R7, P0, R2, c[0x0][0x160], 0x1 ;  /* 0x0000580002077a11 */ /* 0x000fe200078008ff */
[----:B------:R-:W-:-:S02]  /*20c0*/  IMAD R10, R0, c[0x0][0x21c], R6 ;  /* 0x00008700000a7a24 */ /* 0x000fc400078e0206 */
[----:B------:R-:W-:Y:S01]  /*20d0*/  IMAD.WIDE.U32 R18, R0, c[0x0][0x218], R4 ;  /* 0x0000860000127a25 */ /* 0x000fe200078e0004 */
[----:B------:R-:W-:-:S03]  /*20e0*/  LEA.HI.X R6, R2, c[0x0][0x164], R3, 0x1, P0 ;  /* 0x0000590002067a11 */ /* 0x000fc600000f0c03 */
[----:B------:R-:W-:Y:S01]  /*20f0*/  IMAD.WIDE.U32 R20, R0, c[0x0][0x1f0], R8 ;  /* 0x00007c0000147a25 */ /* 0x000fe200078e0008 */
[----:B------:R-:W-:-:S03]  /*2100*/  IADD3 R2, R19, R10, RZ ;  /* 0x0000000a13027210 */ /* 0x000fc60007ffe0ff */
[----:B------:R-:W-:Y:S01]  /*2110*/  IMAD R11, R0, c[0x0][0x1f4], R11 ;  /* 0x00007d00000b7a24 */ /* 0x000fe200078e020b */
[----:B------:R1:W-:Y:S01]  /*2120*/  STL.64 [R1], R20 ;  /* 0x0000001401007387 */ /* 0x0003e20000100a00 */
[----:B------:R-:W-:-:S03]  /*2130*/  LEA R0, R249, R22, 0x7 ;  /* 0x00000016f9007211 */ /* 0x000fc600078e38ff */
[----:B------:R1:W-:Y:S01]  /*2140*/  STL.64 [R1+0x8], R18 ;  /* 0x0000081201007387 */ /* 0x0003e20000100a00 */
[----:B------:R-:W-:-:S03]  /*2150*/  IADD3 R252, R21, R11, RZ ;  /* 0x0000000b15fc7210 */ /* 0x000fc60007ffe0ff */
[----:B------:R1:W-:Y:S01]  /*2160*/  STL [R1+0x10], R2 ;  /* 0x0000100201007387 */ /* 0x0003e20000100800 */
[----:B------:R-:W-:Y:S05]  /*2170*/  BRA.DIV ~URZ, `(.L_x_47) ;  /* 0x0000ac827f007947 */ /* 0x000fea000b800000 */
[----:B------:R2:W3:Y:S02]  /*2180*/  SHFL.IDX PT, R8, R6, RZ, 0x181f ;  /* 0x00181fff06087589 */ /* 0x0004e400000e0000 */
.L_x_147:
[----:B------:R-:W-:Y:S05]  /*2190*/  BRA.DIV ~URZ, `(.L_x_48) ;  /* 0x0000acd27f007947 */ /* 0x000fea000b800000 */
[----:B-1----:R1:W4:Y:S02]  /*21a0*/  SHFL.IDX PT, R2, R7, RZ, 0x181f ;  /* 0x00181fff07027589 */ /* 0x00232400000e0000 */
.L_x_148:
[----:B------:R-:W-:Y:S01]  /*21b0*/  IMAD R4, R17, c[0x0][0x2c4], RZ ;  /* 0x0000b10011047a24 */ /* 0x000fe200078e02ff */
[----:B------:R-:W-:Y:S04]  /*21c0*/  BSSY B0, `(.L_x_49) ;  /* 0x0000009000007945 */ /* 0x000fe80003800000 */
[----:B------:R-:W-:-:S13]  /*21d0*/  ISETP.GE.AND P0, PT, R0, R4, PT ;  /* 0x000000040000720c */ /* 0x000fda0003f06270 */
[----:B------:R-:W-:Y:S05]  /*21e0*/  @P0 BRA `(.L_x_50) ;  /* 0x0000006000000947 */ /* 0x000fea0003800000 */
[----:B----4-:R-:W-:-:S04]  /*21f0*/  LEA R2, P0, R246, R2, 0x1 ;  /* 0x00000002f6027211 */ /* 0x010fc800078008ff */
[----:B---3--:R-:W-:-:S05]  /*2200*/  LEA.HI.X R3, R246, R8, R247, 0x1, P0 ;  /* 0x00000008f6037211 */ /* 0x008fca00000f0cf7 */
[----:B------:R-:W-:Y:S01]  /*2210*/  @!PT LDS RZ, [RZ] ;  /* 0x00000000fffff984 */ /* 0x000fe20000000800 */
[----:B------:R-:W-:Y:S01]  /*2220*/  @!PT LDS RZ, [RZ] ;  /* 0x00000000fffff984 */ /* 0x000fe20000000800 */
[----:B------:R-:W-:Y:S01]  /*2230*/  @!PT LDS RZ, [RZ] ;  /* 0x00000000fffff984 */ /* 0x000fe20000000800 */
[----:B------:R3:W-:Y:S04]  /*2240*/  LDGSTS.E.BYPASS.LTC128B.128 [R216+0x5100], [R2.64], !P3 ;  /* 0x0510000002d87fae */ /* 0x0007e8000d901d48 */
.L_x_50:
[----:B------:R-:W-:Y:S05]  /*2250*/  BSYNC B0 ;  /* 0x0000000000007941 */ /* 0x000fea0003800000 */
.L_x_49:
[----:B------:R-:W-:Y:S05]  /*2260*/  BRA.DIV ~URZ, `(.L_x_51) ;  /* 0x0000ac727f007947 */ /* 0x000fea000b800000 */
[----:B---3--:R3:W1:Y:S04]  /*2270*/  SHFL.IDX PT, R8, R6, 0x1, 0x181f ;  /* 0x00381f0006087f89 */ /* 0x00866800000e0000 */
[----:B----4-:R3:W4:Y:S02]  /*2280*/  SHFL.IDX PT, R2, R7, 0x1, 0x181f ;  /* 0x00381f0007027f89 */ /* 0x01072400000e0000 */
.L_x_149:
[----:B------:R-:W-:Y:S01]  /*2290*/  IADD3 R3, R0, 0x10, RZ ;  /* 0x0000001000037810 */ /* 0x000fe20007ffe0ff */
[----:B------:R-:W-:Y:S03]  /*22a0*/  BSSY B0, `(.L_x_52) ;  /* 0x0000009000007945 */ /* 0x000fe60003800000 */
[----:B------:R-:W-:-:S13]  /*22b0*/  ISETP.GE.AND P0, PT, R3, R4, PT ;  /* 0x000000040300720c */ /* 0x000fda0003f06270 */
[----:B------:R-:W-:Y:S05]  /*22c0*/  @P0 BRA `(.L_x_53) ;  /* 0x0000006000000947 */ /* 0x000fea0003800000 */
[----:B----4-:R-:W-:-:S04]  /*22d0*/  LEA R2, P0, R246, R2, 0x1 ;  /* 0x00000002f6027211 */ /* 0x010fc800078008ff */
[----:B-1----:R-:W-:-:S05]  /*22e0*/  LEA.HI.X R3, R246, R8, R247, 0x1, P0 ;  /* 0x00000008f6037211 */ /* 0x002fca00000f0cf7 */
[----:B------:R-:W-:Y:S01]  /*22f0*/  @!PT LDS RZ, [RZ] ;  /* 0x00000000fffff984 */ /* 0x000fe20000000800 */
[----:B------:R-:W-:Y:S01]  /*2300*/  @!PT LDS RZ, [RZ] ;  /* 0x00000000fffff984 */ /* 0x000fe20000000800 */
[----:B------:R-:W-:Y:S01]  /*2310*/  @!PT LDS RZ, [RZ] ;  /* 0x00000000fffff984 */ /* 0x000fe20000000800 */
[----:B------:R1:W-:Y:S04]  /*2320*/  LDGSTS.E.BYPASS.LTC128B.128 [R216+0x5900], [R2.64], !P3 ;  /* 0x0590000002d87fae */ /* 0x0003e8000d901d48 */
.L_x_53:
[----:B------:R-:W-:Y:S05]  /*2330*/  BSYNC B0 ;  /* 0x0000000000007941 */ /* 0x000fea0003800000 */
.L_x_52:
[----:B------:R-:W-:Y:S05]  /*2340*/  BRA.DIV ~URZ, `(.L_x_54) ;  /* 0x0000ac627f007947 */ /* 0x000fea000b800000 */
[----:B-1----:R1:W2:Y:S02]  /*2350*/  SHFL.IDX PT, R8, R6, 0x2, 0x181f ;  /* 0x00581f0006087f89 */ /* 0x0022a400000e0000 */
.L_x_150:
[----:B------:R-:W-:Y:S05]  /*2360*/  BRA.DIV ~URZ, `(.L_x_55) ;  /* 0x0000acb27f007947 */ /* 0x000fea000b800000 */
[----:B----4-:R4:W1:Y:S02]  /*2370*/  SHFL.IDX PT, R2, R7, 0x2, 0x181f ;  /* 0x00581f0007027f89 */ /* 0x01086400000e0000 */
.L_x_151:
[----:B------:R-:W-:Y:S01]  /*2380*/  IADD3 R3, R0, 0x20, RZ ;  /* 0x0000002000037810 */ /* 0x000fe20007ffe0ff */
[----:B------:R-:W-:Y:S03]  /*2390*/  BSSY B0, `(.L_x_56) ;  /* 0x0000009000007945 */ /* 0x000fe60003800000 */
[----:B------:R-:W-:-:S13]  /*23a0*/  ISETP.GE.AND P0, PT, R3, R4, PT ;  /* 0x000000040300720c */ /* 0x000fda0003f06270 */
[----:B------:R-:W-:Y:S05]  /*23b0*/  @P0 BRA `(.L_x_57) ;  /* 0x0000006000000947 */ /* 0x000fea0003800000 */
[----:B-1----:R-:W-:-:S04]  /*23c0*/  LEA R2, P0, R246, R2, 0x1 ;  /* 0x00000002f6027211 */ /* 0x002fc800078008ff */
[----:B--2---:R-:W-:-:S05]  /*23d0*/  LEA.HI.X R3, R246, R8, R247, 0x1, P0 ;  /* 0x00000008f6037211 */ /* 0x004fca00000f0cf7 */
[----:B------:R-:W-:Y:S01]  /*23e0*/  @!PT LDS RZ, [RZ] ;  /* 0x00000000fffff984 */ /* 0x000fe20000000800 */
[----:B------:R-:W-:Y:S01]  /*23f0*/  @!PT LDS RZ, [RZ] ;  /* 0x00000000fffff984 */ /* 0x000fe20000000800 */
[----:B------:R-:W-:Y:S01]  /*2400*/  @!PT LDS RZ, [RZ] ;  /* 0x00000000fffff984 */ /* 0x000fe20000000800 */
[----:B------:R1:W-:Y:S04]  /*2410*/  LDGSTS.E.BYPASS.LTC128B.128 [R216+0x6100], [R2.64], !P3 ;  /* 0x0610000002d87fae */ /* 0x0003e8000d901d48 */
.L_x_57:
[----:B------:R-:W-:Y:S05]  /*2420*/  BSYNC B0 ;  /* 0x0000000000007941 */ /* 0x000fea0003800000 */
.L_x_56:
[----:B------:R-:W-:Y:S05]  /*2430*/  BRA.DIV ~URZ, `(.L_x_58) ;  /* 0x0000ac527f007947 */ /* 0x000fea000b800000 */
[----:B--2---:R2:W3:Y:S04]  /*2440*/  SHFL.IDX PT, R8, R6, 0x3, 0x181f ;  /* 0x00781f0006087f89 */ /* 0x0044e800000e0000 */
[----:B-1----:R2:W1:Y:S02]  /*2450*/  SHFL.IDX PT, R2, R7, 0x3, 0x181f ;  /* 0x00781f0007027f89 */ /* 0x00246400000e0000 */
.L_x_152:
[----:B------:R-:W-:Y:S01]  /*2460*/  IADD3 R3, R0, 0x30, RZ ;  /* 0x0000003000037810 */ /* 0x000fe20007ffe0ff */
[----:B------:R-:W-:Y:S03]  /*2470*/  BSSY B0, `(.L_x_59) ;  /* 0x0000009000007945 */ /* 0x000fe60003800000 */
[----:B------:R-:W-:-:S13]  /*2480*/  ISETP.GE.AND P0, PT, R3, R4, PT ;  /* 0x000000040300720c */ /* 0x000fda0003f06270 */
[----:B------:R-:W-:Y:S05]  /*2490*/  @P0 BRA `(.L_x_60) ;  /* 0x0000006000000947 */ /* 0x000fea0003800000 */
[----:B-1----:R-:W-:-:S04]  /*24a0*/  LEA R2, P0, R246, R2, 0x1 ;  /* 0x00000002f6027211 */ /* 0x002fc800078008ff */
[----:B---3--:R-:W-:-:S05]  /*24b0*/  LEA.HI.X R3, R246, R8, R247, 0x1, P0 ;  /* 0x00000008f6037211 */ /* 0x008fca00000f0cf7 */
[----:B------:R-:W-:Y:S01]  /*24c0*/  @!PT LDS RZ, [RZ] ;  /* 0x00000000fffff984 */ /* 0x000fe20000000800 */
[----:B------:R-:W-:Y:S01]  /*24d0*/  @!PT LDS RZ, [RZ] ;  /* 0x00000000fffff984 */ /* 0x000fe20000000800 */
[----:B------:R-:W-:Y:S01]  /*24e0*/  @!PT LDS RZ, [RZ] ;  /* 0x00000000fffff984 */ /* 0x000fe20000000800 */
[----:B------:R1:W-:Y:S04]  /*24f0*/  LDGSTS.E.BYPASS.LTC128B.128 [R216+0x6900], [R2.64], !P3 ;  /* 0x0690000002d87fae */ /* 0x0003e8000d901d48 */
.L_x_60:
[----:B------:R-:W-:Y:S05]  /*2500*/  BSYNC B0 ;  /* 0x0000000000007941 */ /* 0x000fea0003800000 */
.L_x_59:
[----:B------:R-:W-:Y:S05]  /*2510*/  BRA.DIV ~URZ, `(.L_x_61) ;  /* 0x0000ac427f007947 */ /* 0x000fea000b800000 */
[----:B---3--:R3:W2:Y:S02]  /*2520*/  SHFL.IDX PT, R8, R6, 0x4, 0x181f ;  /* 0x00981f0006087f89 */ /* 0x0086a400000e0000 */
.L_x_153:
[----:B------:R-:W-:Y:S05]  /*2530*/  BRA.DIV ~URZ, `(.L_x_62) ;  /* 0x0000ac927f007947 */ /* 0x000fea000b800000 */
[----:B-1----:R1:W3:Y:S02]  /*2540*/  SHFL.IDX PT, R2, R7, 0x4, 0x181f ;  /* 0x00981f0007027f89 */ /* 0x0022e400000e0000 */
.L_x_154:
[----:B------:R-:W-:Y:S01]  /*2550*/  IADD3 R3, R0, 0x40, RZ ;  /* 0x0000004000037810 */ /* 0x000fe20007ffe0ff */
[----:B------:R-:W-:Y:S03]  /*2560*/  BSSY B0, `(.L_x_63) ;  /* 0x0000009000007945 */ /* 0x000fe60003800000 */
[----:B------:R-:W-:-:S13]  /*2570*/  ISETP.GE.AND P0, PT, R3, R4, PT ;  /* 0x000000040300720c */ /* 0x000fda0003f06270 */
[----:B------:R-:W-:Y:S05]  /*2580*/  @P0 BRA `(.L_x_64) ;  /* 0x0000006000000947 */ /* 0x000fea0003800000 */
[----:B---3--:R-:W-:-:S04]  /*2590*/  LEA R2, P0, R246, R2, 0x1 ;  /* 0x00000002f6027211 */ /* 0x008fc800078008ff */
[----:B--2---:R-:W-:-:S05]  /*25a0*/  LEA.HI.X R3, R246, R8, R247, 0x1, P0 ;  /* 0x00000008f6037211 */ /* 0x004fca00000f0cf7 */
[----:B------:R-:W-:Y:S01]  /*25b0*/  @!PT LDS RZ, [RZ] ;  /* 0x00000000fffff984 */ /* 0x000fe20000000800 */
[----:B------:R-:W-:Y:S01]  /*25c0*/  @!PT LDS RZ, [RZ] ;  /* 0x00000000fffff984 */ /* 0x000fe20000000800 */
[----:B------:R-:W-:Y:S01]  /*25d0*/  @!PT LDS RZ, [RZ] ;  /* 0x00000000fffff984 */ /* 0x000fe20000000800 */
[----:B------:R2:W-:Y:S04]  /*25e0*/  LDGSTS.E.BYPASS.LTC128B.128 [R216+0x7100], [R2.64], !P3 ;  /* 0x0710000002d87fae */ /* 0x0005e8000d901d48 */
.L_x_64:
[----:B------:R-:W-:Y:S05]  /*25f0*/  BSYNC B0 ;  /* 0x0000000000007941 */ /* 0x000fea0003800000 */
.L_x_63:
[----:B------:R-:W-:Y:S05]  /*2600*/  BRA.DIV ~URZ, `(.L_x_65) ;  /* 0x0000ac327f007947 */ /* 0x000fea000b800000 */
[----:B--2---:R2:W1:Y:S04]  /*2610*/  SHFL.IDX PT, R8, R6, 0x5, 0x181f ;  /* 0x00b81f0006087f89 */ /* 0x00446800000e0000 */
[----:B---3--:R2:W3:Y:S02]  /*2620*/  SHFL.IDX PT, R2, R7, 0x5, 0x181f ;  /* 0x00b81f0007027f89 */ /* 0x0084e400000e0000 */
.L_x_155:
[----:B------:R-:W-:Y:S01]  /*2630*/  IADD3 R3, R0, 0x50, RZ ;  /* 0x0000005000037810 */ /* 0x000fe20007ffe0ff */
[----:B------:R-:W-:Y:S03]  /*2640*/  BSSY B0, `(.L_x_66) ;  /* 0x0000009000007945 */ /* 0x000fe60003800000 */
[----:B------:R-:W-:-:S13]  /*2650*/  ISETP.GE.AND P0, PT, R3, R4, PT ;  /* 0x000000040300720c */ /* 0x000fda0003f06270 */
[----:B------:R-:W-:Y:S05]  /*2660*/  @P0 BRA `(.L_x_67) ;  /* 0x0000006000000947 */ /* 0x000fea0003800000 */
[----:B---3--:R-:W-:-:S04]  /*2670*/  LEA R2, P0, R246, R2, 0x1 ;  /* 0x00000002f6027211 */ /* 0x008fc800078008ff */
[----:B-1----:R-:W-:-:S05]  /*2680*/  LEA.HI.X R3, R246, R8, R247, 0x1, P0 ;  /* 0x00000008f6037211 */ /* 0x002fca00000f0cf7 */
[----:B------:R-:W-:Y:S01]  /*2690*/  @!PT LDS RZ, [RZ] ;  /* 0x00000000fffff984 */ /* 0x000fe20000000800 */
[----:B------:R-:W-:Y:S01]  /*26a0*/  @!PT LDS RZ, [RZ] ;  /* 0x00000000fffff984 */ /* 0x000fe20000000800 */
[----:B------:R-:W-:Y:S01]  /*26b0*/  @!PT LDS RZ, [RZ] ;  /* 0x00000000fffff984 */ /* 0x000fe20000000800 */
[----:B------:R1:W-:Y:S04]  /*26c0*/  LDGSTS.E.BYPASS.LTC128B.128 [R216+0x7900], [R2.64], !P3 ;  /* 0x0790000002d87fae */ /* 0x0003e8000d901d48 */
.L_x_67:
[----:B------:R-:W-:Y:S05]  /*26d0*/  BSYNC B0 ;  /* 0x0000000000007941 */ /* 0x000fea0003800000 */
.L_x_66:
[----:B------:R-:W-:Y:S05]  /*26e0*/  BRA.DIV ~URZ, `(.L_x_68) ;  /* 0x0000ac227f007947 */ /* 0x000fea000b800000 */
[----:B-1----:R1:W2:Y:S02]  /*26f0*/  SHFL.IDX PT, R8, R6, 0x6, 0x181f ;  /* 0x00d81f0006087f89 */ /* 0x0022a400000e0000 */
.L_x_156:
[----:B------:R-:W-:Y:S05]  /*2700*/  BRA.DIV ~URZ, `(.L_x_69) ;  /* 0x0000ac727f007947 */ /* 0x000fea000b800000 */
[----:B---3--:R3:W1:Y:S02]  /*2710*/  SHFL.IDX PT, R2, R7, 0x6, 0x181f ;  /* 0x00d81f0007027f89 */ /* 0x00866400000e0000 */
.L_x_157:
        /* <DEDUP_REMOVED lines=10> */
.L_x_71:
[----:B------:R-:W-:Y:S05]  /*27c0*/  BSYNC B0 ;  /* 0x0000000000007941 */ /* 0x000fea0003800000 */
.L_x_70:
[----:B------:R-:W-:Y:S05]  /*27d0*/  BRA.DIV ~URZ, `(.L_x_72) ;  /* 0x0000ac127f007947 */ /* 0x000fea000b800000 */
[----:B-12---:R-:W1:Y:S04]  /*27e0*/  SHFL.IDX PT, R6, R6, 0x7, 0x181f ;  /* 0x00f81f0006067f89 */ /* 0x006e6800000e0000 */
[----:B------:R2:W3:Y:S02]  /*27f0*/  SHFL.IDX PT, R2, R7, 0x7, 0x181f ;  /* 0x00f81f0007027f89 */ /* 0x0004e400000e0000 */
.L_x_158:
[----:B------:R-:W-:-:S04]  /*2800*/  IADD3 R0, R0, 0x70, RZ ;  /* 0x0000007000007810 */ /* 0x000fc80007ffe0ff */
[----:B------:R-:W-:-:S13]  /*2810*/  ISETP.GE.AND P2, PT, R0, R4, PT ;  /* 0x000000040000720c */ /* 0x000fda0003f46270 */
[----:B---3--:R-:W-:-:S04]  /*2820*/  @!P2 LEA R2, P0, R246, R2, 0x1 ;  /* 0x00000002f602a211 */ /* 0x008fc800078008ff */
[----:B-1----:R-:W-:-:S05]  /*2830*/  @!P2 LEA.HI.X R3, R246, R6, R247, 0x1, P0 ;  /* 0x00000006f603a211 */ /* 0x002fca00000f0cf7 */
[----:B------:R-:W-:Y:S01]  /*2840*/  @!PT LDS RZ, [RZ] ;  /* 0x00000000fffff984 */ /* 0x000fe20000000800 */
[----:B------:R-:W-:Y:S01]  /*2850*/  @!PT LDS RZ, [RZ] ;  /* 0x00000000fffff984 */ /* 0x000fe20000000800 */
[----:B------:R-:W-:Y:S01]  /*2860*/  @!PT LDS RZ, [RZ] ;  /* 0x00000000fffff984 */ /* 0x000fe20000000800 */
[----:B------:R1:W-:Y:S04]  /*2870*/  @!P2 LDGSTS.E.BYPASS.LTC128B.128 [R216+0x8900], [R2.64], !P3 ;  /* 0x0890000002d8afae */ /* 0x0003e8000d901d48 */
[----:B------:R-:W0:Y:S01]  /*2880*/  LDGDEPBAR ;  /* 0x00000000000079af */ /* 0x000e220000000000 */
[----:B------:R-:W-:Y:S02]  /*2890*/  WARPSYNC 0xffffffff ;  /* 0xffffffff00007948 */ /* 0x000fe40003800000 */
[----:B------:R-:W3:Y:S04]  /*28a0*/  LDL.64 R8, [R1] ;  /* 0x0000000001087983 */ /* 0x000ee80000100a00 */
[----:B------:R-:W5:Y:S04]  /*28b0*/  LDL R17, [R1+0x10] ;  /* 0x0000100001117983 */ /* 0x000f680000100800 */
[----:B--2---:R-:W2:Y:S04]  /*28c0*/  LDL.64 R136, [R1+0x8] ;  /* 0x0000080001887983 */ /* 0x004ea80000100a00 */
[----:B----4-:R-:W4:Y:S01]  /*28d0*/  S2R R7, SR_TID.X ;  /* 0x0000000000077919 */ /* 0x010f220000002100 */
[----:B------:R-:W-:Y:S01]  /*28e0*/  IMAD.MOV.U32 R65, RZ, RZ, -0x50 ;  /* 0xffffffb0ff417424 */ /* 0x000fe200078e00ff */
[----:B------:R-:W-:Y:S01]  /*28f0*/  SHF.R.S32.HI R16, RZ, 0x1f, R64 ;  /* 0x0000001fff107819 */ /* 0x000fe20000011440 */
[----:B-1----:R-:W-:Y:S01]  /*2900*/  IMAD.WIDE.U32 R2, R64, c[0x0][0x1e0], RZ ;  /* 0x0000780040027a25 */ /* 0x002fe200078e00ff */
[----:B------:R-:W-:-:S03]  /*2910*/  ULDC.64 UR4, c[0x0][0x208] ;  /* 0x0000820000047ab9 */ /* 0x000fc60000000a00 */
[----:B------:R-:W-:Y:S02]  /*2920*/  IMAD R65, R244, R65, 0x50 ;  /* 0x00000050f4417424 */ /* 0x000fe400078e0241 */
[----:B------:R-:W-:Y:S01]  /*2930*/  IMAD R0, R16, c[0x0][0x1e0], RZ ;  /* 0x0000780010007a24 */ /* 0x000fe200078e02ff */
[----:B----4-:R-:W-:-:S04]  /*2940*/  SHF.R.S32.HI R5, RZ, 0x1f, R7 ;  /* 0x0000001fff057819 */ /* 0x010fc80000011407 */
[----:B------:R-:W-:-:S04]  /*2950*/  LEA.HI R5, R5, R7, RZ, 0x3 ;  /* 0x0000000705057211 */ /* 0x000fc800078f18ff */
[----:B------:R-:W-:-:S04]  /*2960*/  SHF.R.S32.HI R5, RZ, 0x3, R5 ;  /* 0x00000003ff057819 */ /* 0x000fc80000011405 */
[----:B------:R-:W-:Y:S01]  /*2970*/  IADD3 R18, R65, R116, -R5 ;  /* 0x0000007441127210 */ /* 0x000fe20007ffe805 */
[----:B------:R-:W-:-:S03]  /*2980*/  IMAD R0, R64, c[0x0][0x1e4], R0 ;  /* 0x0000790040007a24 */ /* 0x000fc600078e0200 */
[C---:B------:R-:W-:Y:S02]  /*2990*/  ISETP.GE.AND P2, PT, R18.reuse, 0x1, PT ;  /* 0x000000011200780c */ /* 0x040fe40003f46270 */
[----:B------:R-:W-:Y:S01]  /*29a0*/  ISETP.GE.AND P6, PT, R18, 0x11, PT ;  /* 0x000000111200780c */ /* 0x000fe20003fc6270 */
[----:B------:R-:W-:Y:S02]  /*29b0*/  IMAD.IADD R0, R3, 0x1, R0 ;  /* 0x0000000103007824 */ /* 0x000fe400078e0200 */
[----:B------:R-:W-:Y:S02]  /*29c0*/  IMAD.MOV.U32 R67, RZ, RZ, R252 ;  /* 0x000000ffff437224 */ /* 0x000fe400078e00fc */
[----:B------:R-:W-:Y:S02]  /*29d0*/  IMAD.MOV.U32 R117, RZ, RZ, c[0x0][0x1e0] ;  /* 0x00007800ff757624 */ /* 0x000fe400078e00ff */
[----:B------:R-:W-:Y:S01]  /*29e0*/  IMAD R5, R0, 0x50, RZ ;  /* 0x0000005000057824 */ /* 0x000fe200078e02ff */
[----:B------:R-:W-:Y:S01]  /*29f0*/  BAR.SYNC.DEFER_BLOCKING 0x0 ;  /* 0x0000000000007b1d */ /* 0x000fe20000010000 */
[----:B------:R-:W-:Y:S01]  /*2a00*/  ISETP.GE.AND P5, PT, R18, 0x21, PT ;  /* 0x000000211200780c */ /* 0x000fe20003fa6270 */
[----:B------:R-:W-:Y:S01]  /*2a10*/  IMAD.MOV.U32 R118, RZ, RZ, c[0x0][0x1e4] ;  /* 0x00007900ff767624 */ /* 0x000fe200078e00ff */
[----:B------:R-:W-:-:S03]  /*2a20*/  USHF.L.U32 UR7, UR4, 0x5, URZ ;  /* 0x0000000504077899 */ /* 0x000fc6000800063f */
[----:B------:R-:W-:Y:S02]  /*2a30*/  UMOV UR6, 0x5 ;  /* 0x0000000500067882 */ /* 0x000fe40000000000 */
[----:B------:R-:W-:Y:S01]  /*2a40*/  USHF.L.U64.HI UR5, UR4, UR6, UR5 ;  /* 0x0000000604057299 */ /* 0x000fe20008010205 */
[----:B---3--:R-:W-:-:S04]  /*2a50*/  IMAD.MOV.U32 R66, RZ, RZ, R8 ;  /* 0x000000ffff427224 */ /* 0x008fc800078e0008 */
[----:B------:R-:W-:-:S04]  /*2a60*/  IMAD.WIDE.U32 R2, R2, 0x50, R66 ;  /* 0x0000005002027825 */ /* 0x000fc800078e0042 */
[----:B------:R-:W-:Y:S01]  /*2a70*/  IMAD.IADD R3, R3, 0x1, R5 ;  /* 0x0000000103037824 */ /* 0x000fe200078e0205 */
[C---:B------:R-:W-:Y:S02]  /*2a80*/  @P2 LEA R4, P4, R2.reuse, c[0x0][0x1c8], 0x1 ;  /* 0x0000720002042a11 */ /* 0x040fe400078808ff */
[C---:B------:R-:W-:Y:S02]  /*2a90*/  @P6 LEA R0, P3, R117.reuse, R2, 0x4 ;  /* 0x0000000275006211 */ /* 0x040fe400078620ff */
[----:B------:R-:W-:Y:S02]  /*2aa0*/  @P2 LEA.HI.X R5, R2, c[0x0][0x1cc], R3, 0x1, P4 ;  /* 0x0000730002052a11 */ /* 0x000fe400020f0c03 */
[C---:B------:R-:W-:Y:S02]  /*2ab0*/  @P6 LEA.HI.X R6, R117.reuse, R3, R118, 0x4, P3 ;  /* 0x0000000375066211 */ /* 0x040fe400018f2476 */
[C---:B------:R-:W-:Y:S01]  /*2ac0*/  ISETP.GE.AND P4, PT, R18.reuse, 0x31, PT ;  /* 0x000000311200780c */ /* 0x040fe20003f86270 */
[----:B------:R-:W-:Y:S01]  /*2ad0*/  IMAD.WIDE.U32 R8, R117, 0x20, RZ ;  /* 0x0000002075087825 */ /* 0x000fe200078e00ff */
[----:B------:R-:W-:Y:S01]  /*2ae0*/  ISETP.GE.AND P3, PT, R18, 0x41, PT ;  /* 0x000000411200780c */ /* 0x000fe20003f66270 */
[----:B------:R-:W-:Y:S01]  /*2af0*/  @!PT LDS RZ, [RZ] ;  /* 0x00000000fffff984 */ /* 0x000fe20000000800 */
[----:B------:R-:W-:Y:S01]  /*2b00*/  @!PT LDS RZ, [RZ] ;  /* 0x00000000fffff984 */ /* 0x000fe20000000800 */
[----:B------:R-:W-:Y:S01]  /*2b10*/  @!PT LDS RZ, [RZ] ;  /* 0x00000000fffff984 */ /* 0x000fe20000000800 */
[----:B------:R1:W-:Y:S01]  /*2b20*/  @P2 LDGSTS.E.BYPASS.LTC128B.128 [R216+0x2900], [R4.64], !P1 ;  /* 0x0290000004d82fae */ /* 0x0003e2000c901d48 */
[----:B------:R-:W-:-:S04]  /*2b30*/  @P6 LEA R10, P0, R0, c[0x0][0x1c8], 0x1 ;  /* 0x00007200000a6a11 */ /* 0x000fc800078008ff */
[----:B------:R-:W-:Y:S01]  /*2b40*/  @P6 LEA.HI.X R11, R0, c[0x0][0x1cc], R6, 0x1, P0 ;  /* 0x00007300000b6a11 */ /* 0x000fe200000f0c06 */
[----:B------:R-:W-:Y:S01]  /*2b50*/  IMAD.SHL.U32 R6, R118, 0x20, RZ ;  /* 0x0000002076067824 */ /* 0x000fe200078e00ff */
[----:B------:R-:W-:-:S03]  /*2b60*/  @P5 IADD3 R0, P0, R2, R8, RZ ;  /* 0x0000000802005210 */ /* 0x000fc60007f1e0ff */
[----:B------:R-:W-:Y:S01]  /*2b70*/  @P4 IMAD R12, R118, 0x30, RZ ;  /* 0x00000030760c4824 */ /* 0x000fe200078e02ff */
[----:B------:R-:W-:Y:S01]  /*2b80*/  @P5 IADD3.X R6, R3, R9, R6, P0, !PT ;  /* 0x0000000903065210 */ /* 0x000fe200007fe406 */
[----:B------:R3:W-:Y:S01]  /*2b90*/  @P6 LDGSTS.E.BYPASS.LTC128B.128 [R216+0x3100], [R10.64], !P1 ;  /* 0x031000000ad86fae */ /* 0x0007e2000c901d48 */
[C---:B------:R-:W-:Y:S02]  /*2ba0*/  @P5 LEA R8, P0, R0.reuse, c[0x0][0x1c8], 0x1 ;  /* 0x0000720000085a11 */ /* 0x040fe400078008ff */
[----:B------:R-:W-:Y:S02]  /*2bb0*/  @P3 LEA R7, P2, R117, R2, 0x6 ;  /* 0x0000000275073211 */ /* 0x000fe400078430ff */
[----:B------:R-:W-:-:S05]  /*2bc0*/  @P5 LEA.HI.X R9, R0, c[0x0][0x1cc], R6, 0x1, P0 ;  /* 0x0000730000095a11 */ /* 0x000fca00000f0c06 */
[----:B------:R3:W-:Y:S01]  /*2bd0*/  @P5 LDGSTS.E.BYPASS.LTC128B.128 [R216+0x3900], [R8.64], !P1 ;  /* 0x0390000008d85fae */ /* 0x0007e2000c901d48 */
[----:B-1----:R-:W-:Y:S01]  /*2be0*/  @P4 IMAD.WIDE.U32 R4, R117, 0x30, R2 ;  /* 0x0000003075044825 */ /* 0x002fe200078e0002 */
[----:B------:R-:W-:Y:S02]  /*2bf0*/  @P3 LEA R2, P0, R7, c[0x0][0x1c8], 0x1 ;  /* 0x0000720007023a11 */ /* 0x000fe400078008ff */
[----:B------:R-:W-:Y:S01]  /*2c00*/  @P3 LEA.HI.X R3, R117, R3, R118, 0x6, P2 ;  /* 0x0000000375033211 */ /* 0x000fe200010f3476 */
[----:B------:R-:W-:Y:S01]  /*2c10*/  @P4 IMAD.IADD R0, R5, 0x1, R12 ;  /* 0x0000000105004824 */ /* 0x000fe200078e020c */
[C---:B------:R-:W-:Y:S02]  /*2c20*/  @P4 LEA R6, P2, R4.reuse, c[0x0][0x1c8], 0x1 ;  /* 0x0000720004064a11 */ /* 0x040fe400078408ff */
[----:B------:R-:W-:Y:S02]  /*2c30*/  @P3 LEA.HI.X R3, R7, c[0x0][0x1cc], R3, 0x1, P0 ;  /* 0x0000730007033a11 */ /* 0x000fe400000f0c03 */
[----:B------:R-:W-:-:S05]  /*2c40*/  @P4 LEA.HI.X R7, R4, c[0x0][0x1cc], R0, 0x1, P2 ;  /* 0x0000730004074a11 */ /* 0x000fca00010f0c00 */
[----:B------:R1:W-:Y:S04]  /*2c50*/  @P4 LDGSTS.E.BYPASS.LTC128B.128 [R216+0x4100], [R6.64], !P1 ;  /* 0x0410000006d84fae */ /* 0x0003e8000c901d48 */
[----:B------:R4:W-:Y:S04]  /*2c60*/  @P3 LDGSTS.E.BYPASS.LTC128B.128 [R216+0x4900], [R2.64], !P1 ;  /* 0x0490000002d83fae */ /* 0x0009e8000c901d48 */
[----:B------:R-:W0:Y:S01]  /*2c70*/  LDGDEPBAR ;  /* 0x00000000000079af */ /* 0x000e220000000000 */
[----:B------:R-:W-:-:S04]  /*2c80*/  DEPBAR.LE SB0, 0x1 ;  /* 0x000080400000791a */ /* 0x000fc80000000000 */
[----:B------:R-:W-:-:S04]  /*2c90*/  DEPBAR.LE SB0, 0x0 ;  /* 0x000080000000791a */ /* 0x000fc80000000000 */
[----:B------:R-:W-:Y:S06]  /*2ca0*/  BAR.SYNC.DEFER_BLOCKING 0x0 ;  /* 0x0000000000007b1d */ /* 0x000fec0000010000 */
[----:B-1----:R-:W-:Y:S04]  /*2cb0*/  LDSM.16.M88.4 R4, [R206+0x2000] ;  /* 0x00200000ce04783b */ /* 0x002fe80000000200 */
[----:B------:R-:W1:Y:S04]  /*2cc0*/  LDSM.16.M88.4 R20, [R119] ;  /* 0x000000007714783b */ /* 0x000e680000000200 */
[----:B------:R-:W2:Y:S04]  /*2cd0*/  LDSM.16.M88.4 R12, [R119+0x800] ;  /* 0x00080000770c783b */ /* 0x000ea80000000200 */
[----:B------:R-:W2:Y:S04]  /*2ce0*/  LDSM.16.M88.4 R24, [R119+0x1000] ;  /* 0x001000007718783b */ /* 0x000ea80000000200 */
[----:B------:R-:W5:Y:S04]  /*2cf0*/  LDSM.16.M88.4 R32, [R119+0x1800] ;  /* 0x001800007720783b */ /* 0x000f680000000200 */
[----:B------:R-:W5:Y:S04]  /*2d00*/  LDSM.16.M88.4 R28, [R119+0x2000] ;  /* 0x00200000771c783b */ /* 0x000f680000000200 */
[----:B---3--:R-:W3:Y:S01]  /*2d10*/  LDSM.16.M88.4 R8, [R206] ;  /* 0x00000000ce08783b */ /* 0x008ee20000000200 */
[----:B------:R-:W-:-:S02]  /*2d20*/  IMAD R0, R16, c[0x0][0x208], RZ ;  /* 0x0000820010007a24 */ /* 0x000fc400078e02ff */
[C---:B----4-:R-:W-:Y:S01]  /*2d30*/  IMAD.WIDE.U32 R2, R64.reuse, c[0x0][0x208], RZ ;  /* 0x0000820040027a25 */ /* 0x050fe200078e00ff */
[----:B------:R-:W-:Y:S03]  /*2d40*/  LDSM.16.M88.4 R36, [R213] ;  /* 0x00000000d524783b */ /* 0x000fe60000000200 */
[----:B------:R-:W-:Y:S01]  /*2d50*/  IMAD R0, R64, c[0x0][0x20c], R0 ;  /* 0x0000830040007a24 */ /* 0x000fe200078e0200 */
[----:B------:R-:W-:Y:S03]  /*2d60*/  LDSM.16.M88.4 R56, [R214] ;  /* 0x00000000d638783b */ /* 0x000fe60000000200 */
[----:B------:R-:W-:Y:S01]  /*2d70*/  IMAD.IADD R0, R3, 0x1, R0 ;  /* 0x0000000103007824 */ /* 0x000fe200078e0200 */
[----:B------:R-:W-:Y:S01]  /*2d80*/  ISETP.GE.AND P2, PT, R246, c[0x0][0x1d4], PT ;  /* 0x00007500f6007a0c */ /* 0x000fe20003f46270 */
[----:B------:R-:W-:Y:S01]  /*2d90*/  LDSM.16.M88.4 R68, [R210] ;  /* 0x00000000d244783b */ /* 0x000fe20000000200 */
[C---:B-1----:R-:W-:Y:S08]  /*2da0*/  HMMA.16816.F32.BF16 R40, R4.reuse, R20, RZ ;  /* 0x000000140428723c */ /* 0x042ff000000418ff */
[C---:B--2---:R-:W-:Y:S08]  /*2db0*/  HMMA.16816.F32.BF16 R44, R4.reuse, R12, RZ ;  /* 0x0000000c042c723c */ /* 0x044ff000000418ff */
[C---:B------:R-:W-:Y:S08]  /*2dc0*/  HMMA.16816.F32.BF16 R48, R4.reuse, R24, RZ ;  /* 0x000000180430723c */ /* 0x040ff000000418ff */
[C---:B-----5:R-:W-:Y:S08]  /*2dd0*/  HMMA.16816.F32.BF16 R52, R4.reuse, R32, RZ ;  /* 0x000000200434723c */ /* 0x060ff000000418ff */
[C---:B------:R-:W-:Y:S08]  /*2de0*/  HMMA.16816.F32.BF16 R60, R4.reuse, R28, RZ ;  /* 0x0000001c043c723c */ /* 0x040ff000000418ff */
[C---:B------:R-:W-:Y:S08]  /*2df0*/  HMMA.16816.F32.BF16 R76, R4.reuse, R22, RZ ;  /* 0x00000016044c723c */ /* 0x040ff000000418ff */
[C---:B------:R-:W-:Y:S08]  /*2e00*/  HMMA.16816.F32.BF16 R72, R4.reuse, R14, RZ ;  /* 0x0000000e0448723c */ /* 0x040ff000000418ff */
[C---:B------:R-:W-:Y:S08]  /*2e10*/  HMMA.16816.F32.BF16 R96, R4.reuse, R26, RZ ;  /* 0x0000001a0460723c */ /* 0x040ff000000418ff */
[C---:B------:R-:W-:Y:S08]  /*2e20*/  HMMA.16816.F32.BF16 R112, R4.reuse, R34, RZ ;  /* 0x000000220470723c */ /* 0x040ff000000418ff */
[----:B------:R-:W-:Y:S01]  /*2e30*/  HMMA.16816.F32.BF16 R108, R4, R30, RZ ;  /* 0x0000001e046c723c */ /* 0x000fe200000418ff */
[----:B------:R-:W1:Y:S01]  /*2e40*/  LDSM.16.M88.4 R4, [R209+0x2000] ;  /* 0x00200000d104783b */ /* 0x000e620000000200 */
[----:B------:R-:W-:-:S06]  /*2e50*/  IMAD R0, R0, 0x50, RZ ;  /* 0x0000005000007824 */ /* 0x000fcc00078e02ff */
[C---:B---3--:R-:W-:Y:S08]  /*2e60*/  HMMA.16816.F32.BF16 R120, R8.reuse, R20, RZ ;  /* 0x000000140878723c */ /* 0x048ff000000418ff */
[C---:B------:R-:W-:Y:S01]  /*2e70*/  HMMA.16816.F32.BF16 R144, R8.reuse, R22, RZ ;  /* 0x000000160890723c */ /* 0x040fe200000418ff */
[----:B------:R-:W-:Y:S07]  /*2e80*/  LDSM.16.M88.4 R20, [R211] ;  /* 0x00000000d314783b */ /* 0x000fee0000000200 */
[C---:B------:R-:W-:Y:S08]  /*2e90*/  HMMA.16816.F32.BF16 R104, R8.reuse, R12, RZ ;  /* 0x0000000c0868723c */ /* 0x040ff000000418ff */
[C---:B------:R-:W-:Y:S08]  /*2ea0*/  HMMA.16816.F32.BF16 R128, R8.reuse, R14, RZ ;  /* 0x0000000e0880723c */ /* 0x040ff000000418ff */
[C---:B------:R-:W-:Y:S08]  /*2eb0*/  HMMA.16816.F32.BF16 R100, R8.reuse, R24, RZ ;  /* 0x000000180864723c */ /* 0x040ff000000418ff */
[C---:B------:R-:W-:Y:S01]  /*2ec0*/  HMMA.16816.F32.BF16 R124, R8.reuse, R26, RZ ;  /* 0x0000001a087c723c */ /* 0x040fe200000418ff */
[----:B------:R-:W2:Y:S07]  /*2ed0*/  LDSM.16.M88.4 R24, [R212] ;  /* 0x00000000d418783b */ /* 0x000eae0000000200 */
[C---:B------:R-:W-:Y:S08]  /*2ee0*/  HMMA.16816.F32.BF16 R92, R8.reuse, R32, RZ ;  /* 0x00000020085c723c */ /* 0x040ff000000418ff */
[C---:B------:R-:W-:Y:S08]  /*2ef0*/  HMMA.16816.F32.BF16 R132, R8.reuse, R34, RZ ;  /* 0x000000220884723c */ /* 0x040ff000000418ff */
[C---:B------:R-:W-:Y:S08]  /*2f00*/  HMMA.16816.F32.BF16 R84, R8.reuse, R28, RZ ;  /* 0x0000001c0854723c */ /* 0x040ff000000418ff */
[----:B------:R-:W-:Y:S07]  /*2f10*/  HMMA.16816.F32.BF16 R88, R8, R30, RZ ;  /* 0x0000001e0858723c */ /* 0x000fee00000418ff */
[----:B------:R-:W-:-:S02]  /*2f20*/  IMAD.MOV.U32 R8, RZ, RZ, R136 ;  /* 0x000000ffff087224 */ /* 0x000fc400078e0088 */
[----:B------:R-:W-:-:S04]  /*2f30*/  IMAD.MOV.U32 R9, RZ, RZ, R17 ;  /* 0x000000ffff097224 */ /* 0x000fc800078e0011 */
[----:B------:R-:W-:Y:S01]  /*2f40*/  IMAD.WIDE.U32 R2, R2, 0x50, R8 ;  /* 0x0000005002027825 */ /* 0x000fe200078e0008 */
[----:B------:R-:W-:Y:S01]  /*2f50*/  ISETP.LT.OR P6, PT, R18, 0x1, P2 ;  /* 0x000000011200780c */ /* 0x000fe200017c1670 */
[----:B------:R-:W3:Y:S02]  /*2f60*/  LDSM.16.M88.4 R8, [R209] ;  /* 0x00000000d108783b */ /* 0x000ee40000000200 */
[----:B------:R-:W-:Y:S01]  /*2f70*/  IMAD.IADD R0, R3, 0x1, R0 ;  /* 0x0000000103007824 */ /* 0x000fe200078e0200 */
[----:B------:R-:W-:-:S04]  /*2f80*/  LEA R16, P0, R2, c[0x0][0x1f8], 0x1 ;  /* 0x00007e0002107a11 */ /* 0x000fc800078008ff */
[----:B------:R-:W-:Y:S02]  /*2f90*/  LEA.HI.X R17, R2, c[0x0][0x1fc], R0, 0x1, P0 ;  /* 0x00007f0002117a11 */ /* 0x000fe400000f0c00 */
[----:B------:R-:W-:Y:S02]  /*2fa0*/  IADD3 R14, P3, R16, UR7, RZ ;  /* 0x00000007100e7c10 */ /* 0x000fe4000ff7e0ff */
[----:B------:R-:W-:Y:S01]  /*2fb0*/  ISETP.LT.OR P5, PT, R18, 0x11, P2 ;  /* 0x000000111200780c */ /* 0x000fe200017a1670 */
[----:B------:R-:W-:Y:S01]  /*2fc0*/  @!PT LDS RZ, [RZ] ;  /* 0x00000000fffff984 */ /* 0x000fe20000000800 */
[----:B------:R-:W-:Y:S01]  /*2fd0*/  @!PT LDS RZ, [RZ] ;  /* 0x00000000fffff984 */ /* 0x000fe20000000800 */
[----:B------:R-:W-:Y:S01]  /*2fe0*/  @!PT LDS RZ, [RZ] ;  /* 0x00000000fffff984 */ /* 0x000fe20000000800 */
[----:B------:R4:W-:Y:S01]  /*2ff0*/  LDGSTS.E.BYPASS.LTC128B.128 [R216+0x100], [R16.64], !P6 ;  /* 0x0010000010d87fae */ /* 0x0009e2000f101d48 */
[----:B------:R-:W-:Y:S02]  /*3000*/  IADD3 R12, P0, R14, UR7, RZ ;  /* 0x000000070e0c7c10 */ /* 0x000fe4000ff1e0ff */
[----:B------:R-:W-:Y:S02]  /*3010*/  IADD3.X R15, R17, UR5, RZ, P3, !PT ;  /* 0x00000005110f7c10 */ /* 0x000fe40009ffe4ff */
[----:B------:R-:W-:-:S02]  /*3020*/  ISETP.LT.OR P4, PT, R18, 0x21, P2 ;  /* 0x000000211200780c */ /* 0x000fc40001781670 */
[----:B------:R-:W-:Y:S02]  /*3030*/  IADD3.X R13, R15, UR5, RZ, P0, !PT ;  /* 0x000000050f0d7c10 */ /* 0x000fe400087fe4ff */
[----:B------:R-:W-:Y:S02]  /*3040*/  ISETP.LT.OR P3, PT, R18, 0x31, P2 ;  /* 0x000000311200780c */ /* 0x000fe40001761670 */
[----:B------:R-:W-:Y:S01]  /*3050*/  IADD3 R2, P0, R12, UR7, RZ ;  /* 0x000000070c027c10 */ /* 0x000fe2000ff1e0ff */
[----:B------:R5:W-:Y:S01]  /*3060*/  LDGSTS.E.BYPASS.LTC128B.128 [R216+0x900], [R14.64], !P5 ;  /* 0x009000000ed87fae */ /* 0x000be2000e901d48 */
[----:B------:R-:W-:Y:S02]  /*3070*/  ISETP.LT.OR P2, PT, R18, 0x41, P2 ;  /* 0x000000411200780c */ /* 0x000fe40001741670 */
[----:B------:R-:W-:Y:S01]  /*3080*/  IADD3.X R3, R13, UR5, RZ, P0, !PT ;  /* 0x000000050d037c10 */ /* 0x000fe200087fe4ff */
[----:B-1----:R-:W-:Y:S02]  /*3090*/  HMMA.16816.F32.BF16 R28, R4, R36, R48 ;  /* 0x00000024041c723c */ /* 0x002fe40000041830 */
[----:B------:R5:W-:Y:S04]  /*30a0*/  LDGSTS.E.BYPASS.LTC128B.128 [R216+0x1100], [R12.64], !P4 ;  /* 0x011000000cd87fae */ /* 0x000be8000e101d48 */
[----:B------:R1:W-:Y:S01]  /*30b0*/  LDGSTS.E.BYPASS.LTC128B.128 [R216+0x1900], [R2.64], !P3 ;  /* 0x0190000002d87fae */ /* 0x0003e2000d901d48 */
[----:B----4-:R-:W-:-:S04]  /*30c0*/  IADD3 R16, P0, R2, UR7, RZ ;  /* 0x0000000702107c10 */ /* 0x010fc8000ff1e0ff */
[----:B------:R-:W-:Y:S01]  /*30d0*/  IADD3.X R17, R3, UR5, RZ, P0, !PT ;  /* 0x0000000503117c10 */ /* 0x000fe200087fe4ff */
[C---:B------:R-:W-:Y:S04]  /*30e0*/  HMMA.16816.F32.BF16 R32, R4.reuse, R56, R44 ;  /* 0x000000380420723c */ /* 0x040fe8000004182c */
[----:B------:R4:W-:Y:S04]  /*30f0*/  LDGSTS.E.BYPASS.LTC128B.128 [R216+0x2100], [R16.64], !P2 ;  /* 0x0210000010d87fae */ /* 0x0009e8000d101d48 */
[----:B------:R-:W-:Y:S04]  /*3100*/  LDSM.16.M88.4 R48, [R205+0x800] ;  /* 0x00080000cd30783b */ /* 0x000fe80000000200 */
[----:B------:R-:W-:Y:S01]  /*3110*/  LDSM.16.M88.4 R44, [R205+0x1000] ;  /* 0x00100000cd2c783b */ /* 0x000fe20000000200 */
[C---:B--2---:R-:W-:Y:S03]  /*3120*/  HMMA.16816.F32.BF16 R140, R4.reuse, R24, R52 ;  /* 0x00000018048c723c */ /* 0x044fe60000041834 */
[----:B------:R-:W-:Y:S04]  /*3130*/  LDSM.16.M88.4 R52, [R205] ;  /* 0x00000000cd34783b */ /* 0x000fe80000000200 */
[----:B-----5:R-:W-:Y:S01]  /*3140*/  LDSM.16.M88.4 R12, [R207] ;  /* 0x00000000cf0c783b */ /* 0x020fe20000000200 */
[C---:B------:R-:W-:Y:S03]  /*3150*/  HMMA.16816.F32.BF16 R80, R4.reuse, R68, R40 ;  /* 0x000000440450723c */ /* 0x040fe60000041828 */
[----:B------:R-:W-:Y:S04]  /*3160*/  LDSM.16.M88.4 R40, [R205+0x2000] ;  /* 0x00200000cd28783b */ /* 0x000fe80000000200 */
[----:B------:R-:W0:Y:S04]  /*3170*/  LDGDEPBAR ;  /* 0x00000000000079af */ /* 0x000e280000000000 */
[----:B----4-:R-:W2:Y:S01]  /*3180*/  LDSM.16.M88.4 R16, [R207+0x2000] ;  /* 0x00200000cf10783b */ /* 0x010ea20000000200 */
[C---:B------:R-:W-:Y:S03]  /*3190*/  HMMA.16816.F32.BF16 R156, R4.reuse, R20, R60 ;  /* 0x00000014049c723c */ /* 0x040fe6000004183c */
[----:B------:R-:W4:Y:S05]  /*31a0*/  LDSM.16.M88.4 R60, [R205+0x1800] ;  /* 0x00180000cd3c783b */ /* 0x000f2a0000000200 */
[C---:B------:R-:W-:Y:S08]  /*31b0*/  HMMA.16816.F32.BF16 R76, R4.reuse, R70, R76 ;  /* 0x00000046044c723c */ /* 0x040ff0000004184c */
[----:B------:R-:W-:Y:S08]  /*31c0*/  HMMA.16816.F32.BF16 R72, R4, R58, R72 ;  /* 0x0000003a0448723c */ /* 0x000ff00000041848 */
[C---:B---3--:R-:W-:Y:S08]  /*31d0*/  HMMA.16816.F32.BF16 R136, R8.reuse, R68, R120 ;  /* 0x000000440888723c */ /* 0x048ff00000041878 */
[C---:B------:R-:W-:Y:S08]  /*31e0*/  HMMA.16816.F32.BF16 R68, R8.reuse, R70, R144 ;  /* 0x000000460844723c */ /* 0x040ff00000041890 */
[----:B------:R-:W-:Y:S08]  /*31f0*/  HMMA.16816.F32.BF16 R152, R8, R56, R104 ;  /* 0x000000380898723c */ /* 0x000ff00000041868 */
[C---:B------:R-:W-:Y:S08]  /*3200*/  HMMA.16816.F32.BF16 R172, R4.reuse, R38, R96 ;  /* 0x0000002604ac723c */ /* 0x040ff00000041860 */
[C---:B------:R-:W-:Y:S08]  /*3210*/  HMMA.16816.F32.BF16 R164, R4.reuse, R26, R112 ;  /* 0x0000001a04a4723c */ /* 0x040ff00000041870 */
[----:B------:R-:W-:Y:S01]  /*3220*/  HMMA.16816.F32.BF16 R148, R4, R22, R108 ;  /* 0x000000160494723c */ /* 0x000fe2000004186c */
[----:B------:R-:W-:Y:S07]  /*3230*/  LDSM.16.M88.4 R4, [R208+0x2000] ;  /* 0x00200000d004783b */ /* 0x000fee0000000200 */
[C---:B------:R-:W-:Y:S08]  /*3240*/  HMMA.16816.F32.BF16 R56, R8.reuse, R58, R128 ;  /* 0x0000003a0838723c */ /* 0x040ff00000041880 */
[C---:B------:R-:W-:Y:S08]  /*3250*/  HMMA.16816.F32.BF16 R160, R8.reuse, R36, R100 ;  /* 0x0000002408a0723c */ /* 0x040ff00000041864 */
[C---:B------:R-:W-:Y:S08]  /*3260*/  HMMA.16816.F32.BF16 R168, R8.reuse, R24, R92 ;  /* 0x0000001808a8723c */ /* 0x040ff0000004185c */
[C---:B------:R-:W-:Y:S08]  /*3270*/  HMMA.16816.F32.BF16 R176, R8.reuse, R20, R84 ;  /* 0x0000001408b0723c */ /* 0x040ff00000041854 */
[C---:B------:R-:W-:Y:S01]  /*3280*/  HMMA.16816.F32.BF16 R120, R8.reuse, R38, R124 ;  /* 0x000000260878723c */ /* 0x040fe2000004187c */
[----:B------:R-:W-:Y:S07]  /*3290*/  LDSM.16.M88.4 R36, [R202] ;  /* 0x00000000ca24783b */ /* 0x000fee0000000200 */
[C---:B------:R-:W-:Y:S01]  /*32a0*/  HMMA.16816.F32.BF16 R132, R8.reuse, R26, R132 ;  /* 0x0000001a0884723c */ /* 0x040fe20000041884 */
[----:B------:R-:W-:Y:S07]  /*32b0*/  LDSM.16.M88.4 R24, [R202+0x1800] ;  /* 0x00180000ca18783b */ /* 0x000fee0000000200 */
[----:B------:R-:W-:Y:S01]  /*32c0*/  HMMA.16816.F32.BF16 R128, R8, R22, R88 ;  /* 0x000000160880723c */ /* 0x000fe20000041858 */
[----:B------:R-:W-:Y:S04]  /*32d0*/  LDSM.16.M88.4 R8, [R208] ;  /* 0x00000000d008783b */ /* 0x000fe80000000200 */
[----:B------:R-:W-:Y:S03]  /*32e0*/  LDSM.16.M88.4 R20, [R202+0x2000] ;  /* 0x00200000ca14783b */ /* 0x000fe60000000200 */
[C---:B--2---:R-:W-:Y:S01]  /*32f0*/  HMMA.16816.F32.BF16 R112, R16.reuse, R48, R32 ;  /* 0x000000301070723c */ /* 0x044fe20000041820 */
[----:B------:R-:W2:Y:S07]  /*3300*/  LDSM.16.M88.4 R32, [R202+0x800] ;  /* 0x00080000ca20783b */ /* 0x000eae0000000200 */
[----:B------:R-:W-:Y:S01]  /*3310*/  HMMA.16816.F32.BF16 R108, R16, R44, R28 ;  /* 0x0000002c106c723c */ /* 0x000fe2000004181c */
[----:B------:R-:W3:Y:S01]  /*3320*/  LDSM.16.M88.4 R28, [R202+0x1000] ;  /* 0x00100000ca1c783b */ /* 0x000ee20000000200 */
[----:B------:R-:W-:Y:S01]  /*3330*/  ISETP.GT.AND P0, PT, R64, R250, PT ;  /* 0x000000fa4000720c */ /* 0x000fe20003f04270 */
[----:B------:R-:W-:-:S05]  /*3340*/  DEPBAR.LE SB0, 0x0 ;  /* 0x000080000000791a */ /* 0x000fca0000000000 */
[----:B------:R-:W-:Y:S08]  /*3350*/  HMMA.16816.F32.BF16 R92, R16, R50, R72 ;  /* 0x00000032105c723c */ /* 0x000ff00000041848 */
[----:B------:R-:W-:Y:S08]  /*3360*/  HMMA.16816.F32.BF16 R72, R12, R54, R68 ;  /* 0x000000360c48723c */ /* 0x000ff00000041844 */
[----:B------:R-:W-:Y:S08]  /*3370*/  HMMA.16816.F32.BF16 R124, R16, R52, R80 ;  /* 0x00000034107c723c */ /* 0x000ff00000041850 */
[----:B------:R-:W-:Y:S08]  /*3380*/  HMMA.16816.F32.BF16 R68, R12, R48, R152 ;  /* 0x000000300c44723c */ /* 0x000ff00000041898 */
[C---:B----4-:R-:W-:Y:S08]  /*3390*/  HMMA.16816.F32.BF16 R104, R16.reuse, R60, R140 ;  /* 0x0000003c1068723c */ /* 0x050ff0000004188c */
        /* <DEDUP_REMOVED lines=13> */
[----:B------:R-:W-:Y:S07]  /*3470*/  BSSY B0, `(.L_x_73) ;  /* 0x0000035000007945 */ /* 0x000fee0003800000 */
[C---:B--2---:R-:W-:Y:S08]  /*3480*/  HMMA.16816.F32.BF16 R112, R4.reuse, R32, R112 ;  /* 0x000000200470723c */ /* 0x044ff00000041870 */
[----:B------:R-:W-:Y:S08]  /*3490*/  HMMA.16816.F32.BF16 R92, R4, R34, R92 ;  /* 0x00000022045c723c */ /* 0x000ff0000004185c */
[C---:B------:R-:W-:Y:S08]  /*34a0*/  HMMA.16816.F32.BF16 R68, R8.reuse, R32, R68 ;  /* 0x000000200844723c */ /* 0x040ff00000041844 */
[----:B------:R-:W-:Y:S08]  /*34b0*/  HMMA.16816.F32.BF16 R48, R8, R34, R48 ;  /* 0x000000220830723c */ /* 0x000ff00000041830 */
[C---:B---3--:R-:W-:Y:S08]  /*34c0*/  HMMA.16816.F32.BF16 R108, R4.reuse, R28, R108 ;  /* 0x0000001c046c723c */ /* 0x048ff0000004186c */
[C---:B------:R-:W-:Y:S08]  /*34d0*/  HMMA.16816.F32.BF16 R40, R4.reuse, R30, R88 ;  /* 0x0000001e0428723c */ /* 0x040ff00000041858 */
[C---:B------:R-:W-:Y:S08]  /*34e0*/  HMMA.16816.F32.BF16 R100, R4.reuse, R20, R100 ;  /* 0x000000140464723c */ /* 0x040ff00000041864 */
[----:B------:R-:W-:Y:S08]  /*34f0*/  HMMA.16816.F32.BF16 R80, R4, R22, R80 ;  /* 0x000000160450723c */ /* 0x000ff00000041850 */
        /* <DEDUP_REMOVED lines=11> */
[----:B------:R-:W-:Y:S01]  /*35b0*/  HMMA.16816.F32.BF16 R20, R8, R22, R12 ;  /* 0x000000160814723c */ /* 0x000fe2000004180c */
[----:B------:R-:W-:Y:S06]  /*35c0*/  BAR.SYNC.DEFER_BLOCKING 0x0 ;  /* 0x0000000000007b1d */ /* 0x000fec0000010000 */
[----:B------:R-:W-:Y:S01]  /*35d0*/  @!UPT UIADD3 URZ, URZ, URZ, URZ ;  /* 0x0000003f3f3ff290 */ /* 0x000fe2000fffe03f */
[----:B------:R-:W-:Y:S11]  /*35e0*/  @!P0 BRA `(.L_x_74) ;  /* 0x000001d000008947 */ /* 0x000ff60003800000 */
[----:B-1----:R-:W-:Y:S01]  /*35f0*/  IADD3 R0, R244, -0x2, RZ ;  /* 0xfffffffef4007810 */ /* 0x002fe20007ffe0ff */
[C---:B------:R-:W-:Y:S01]  /*3600*/  IMAD.SHL.U32 R10, R117.reuse, 0x20, RZ ;  /* 0x00000020750a7824 */ /* 0x040fe200078e00ff */
[----:B------:R-:W-:-:S02]  /*3610*/  SHF.L.U64.HI R11, R117, 0x5, R118 ;  /* 0x00000005750b7819 */ /* 0x000fc40000010276 */
[----:B------:R-:W-:-:S05]  /*3620*/  SHF.R.S32.HI R2, RZ, 0x1f, R0 ;  /* 0x0000001fff027819 */ /* 0x000fca0000011400 */
[----:B------:R-:W-:Y:S02]  /*3630*/  IMAD R4, R2, c[0x0][0x1e0], RZ ;  /* 0x0000780002047a24 */ /* 0x000fe400078e02ff */
[----:B------:R-:W-:-:S04]  /*3640*/  IMAD.WIDE.U32 R2, R0, c[0x0][0x1e0], RZ ;  /* 0x0000780000027a25 */ /* 0x000fc800078e00ff */
[----:B------:R-:W-:-:S04]  /*3650*/  IMAD R0, R0, c[0x0][0x1e4], R4 ;  /* 0x0000790000007a24 */ /* 0x000fc800078e0204 */
[----:B------:R-:W-:Y:S02]  /*3660*/  IMAD.IADD R0, R3, 0x1, R0 ;  /* 0x0000000103007824 */ /* 0x000fe400078e0200 */
[----:B------:R-:W-:-:S04]  /*3670*/  IMAD.WIDE.U32 R2, R2, 0x50, R66 ;  /* 0x0000005002027825 */ /* 0x000fc800078e0042 */
[----:B------:R-:W-:Y:S01]  /*3680*/  IMAD R0, R0, 0x50, RZ ;  /* 0x0000005000007824 */ /* 0x000fe200078e02ff */
[----:B------:R-:W-:-:S04]  /*3690*/  LEA R8, P0, R2, c[0x0][0x1c8], 0x1 ;  /* 0x0000720002087a11 */ /* 0x000fc800078008ff */
[----:B------:R-:W-:Y:S02]  /*36a0*/  IADD3 R0, R3, R0, RZ ;  /* 0x0000000003007210 */ /* 0x000fe40007ffe0ff */
[----:B------:R-:W-:Y:S02]  /*36b0*/  IADD3 R6, P2, R10, R8, RZ ;  /* 0x000000080a067210 */ /* 0x000fe40007f5e0ff */
[----:B------:R-:W-:Y:S02]  /*36c0*/  LEA.HI.X R9, R2, c[0x0][0x1cc], R0, 0x1, P0 ;  /* 0x0000730002097a11 */ /* 0x000fe400000f0c00 */
[----:B------:R-:W-:-:S03]  /*36d0*/  IADD3 R4, P0, R6, R10, RZ ;  /* 0x0000000a06047210 */ /* 0x000fc60007f1e0ff */
[----:B------:R-:W-:Y:S01]  /*36e0*/  IMAD.X R7, R11, 0x1, R9, P2 ;  /* 0x000000010b077824 */ /* 0x000fe200010e0609 */
[-C--:B------:R-:W-:Y:S01]  /*36f0*/  IADD3 R2, P2, R4, R10.reuse, RZ ;  /* 0x0000000a04027210 */ /* 0x080fe20007f5e0ff */
[----:B------:R-:W-:Y:S01]  /*3700*/  @!PT LDS RZ, [RZ] ;  /* 0x00000000fffff984 */ /* 0x000fe20000000800 */
[----:B------:R-:W-:Y:S01]  /*3710*/  @!PT LDS RZ, [RZ] ;  /* 0x00000000fffff984 */ /* 0x000fe20000000800 */
[----:B------:R-:W-:Y:S01]  /*3720*/  @!PT LDS RZ, [RZ] ;  /* 0x00000000fffff984 */ /* 0x000fe20000000800 */
[----:B------:R1:W-:Y:S03]  /*3730*/  LDGSTS.E.BYPASS.LTC128B.128 [R216+0x2900], [R8.64], !P1 ;  /* 0x0290000008d87fae */ /* 0x0003e6000c901d48 */
[----:B------:R-:W-:Y:S01]  /*3740*/  IADD3.X R5, R7, R11, RZ, P0, !PT ;  /* 0x0000000b07057210 */ /* 0x000fe200007fe4ff */
[----:B------:R1:W-:Y:S01]  /*3750*/  LDGSTS.E.BYPASS.LTC128B.128 [R216+0x3100], [R6.64], !P1 ;  /* 0x0310000006d87fae */ /* 0x0003e2000c901d48 */
[----:B------:R-:W-:-:S03]  /*3760*/  IADD3 R10, P0, R2, R10, RZ ;  /* 0x0000000a020a7210 */ /* 0x000fc60007f1e0ff */
[----:B------:R-:W-:Y:S01]  /*3770*/  IMAD.X R3, R5, 0x1, R11, P2 ;  /* 0x0000000105037824 */ /* 0x000fe200010e060b */
[----:B------:R1:W-:Y:S04]  /*3780*/  LDGSTS.E.BYPASS.LTC128B.128 [R216+0x3900], [R4.64], !P1 ;  /* 0x0390000004d87fae */ /* 0x0003e8000c901d48 */
[----:B------:R-:W-:Y:S01]  /*3790*/  IADD3.X R11, R3, R11, RZ, P0, !PT ;  /* 0x0000000b030b7210 */ /* 0x000fe200007fe4ff */
[----:B------:R1:W-:Y:S04]  /*37a0*/  LDGSTS.E.BYPASS.LTC128B.128 [R216+0x4100], [R2.64], !P1 ;  /* 0x0410000002d87fae */ /* 0x0003e8000c901d48 */
[----:B------:R1:W-:Y:S02]  /*37b0*/  LDGSTS.E.BYPASS.LTC128B.128 [R216+0x4900], [R10.64], !P1 ;  /* 0x049000000ad87fae */ /* 0x0003e4000c901d48 */
.L_x_74:
[----:B-1----:R-:W-:Y:S05]  /*37c0*/  BSYNC B0 ;  /* 0x0000000000007941 */ /* 0x002fea0003800000 */
.L_x_73:
[----:B------:R-:W2:Y:S04]  /*37d0*/  LDL R0, [R1+0x18] ;  /* 0x0000180001007983 */ /* 0x000ea80000100800 */
[----:B------:R-:W0:Y:S01]  /*37e0*/  LDGDEPBAR ;  /* 0x00000000000079af */ /* 0x000e220000000000 */
[----:B--2---:R-:W-:-:S04]  /*37f0*/  IADD3 R0, -R0, R116, R65 ;  /* 0x0000007400007210 */ /* 0x004fc80007ffe141 */
[C---:B------:R-:W-:Y:S02]  /*3800*/  ISETP.GT.AND P2, PT, R0.reuse, RZ, PT ;  /* 0x000000ff0000720c */ /* 0x040fe40003f44270 */
[C---:B------:R-:W-:Y:S02]  /*3810*/  ISETP.GT.AND P0, PT, R0.reuse, 0x1, PT ;  /* 0x000000010000780c */ /* 0x040fe40003f04270 */
[----:B------:R-:W-:Y:S02]  /*3820*/  ISETP.GT.AND P4, PT, R0, 0x8, PT ;  /* 0x000000080000780c */ /* 0x000fe40003f84270 */
[----:B------:R-:W-:Y:S02]  /*3830*/  FSEL R8, R76, -INF , P2 ;  /* 0xff8000004c087808 */ /* 0x000fe40001000000 */
        /* <DEDUP_REMOVED lines=9> */
[----:B------:R-:W-:Y:S02]  /*38d0*/  FSEL R14, R127, -INF , P0 ;  /* 0xff8000007f0e7808 */ /* 0x000fe40000000000 */
[----:B------:R-:W-:Y:S02]  /*38e0*/  FSEL R36, R78, -INF , P2 ;  /* 0xff8000004e247808 */ /* 0x000fe40001000000 */
[----:B------:R-:W-:Y:S02]  /*38f0*/  FSEL R37, R79, -INF , P0 ;  /* 0xff8000004f257808 */ /* 0x000fe40000000000 */
[C---:B------:R-:W-:Y:S02]  /*3900*/  ISETP.GT.AND P2, PT, R0.reuse, 0x10, PT ;  /* 0x000000100000780c */ /* 0x040fe40003f44270 */
[----:B------:R-:W-:-:S02]  /*3910*/  ISETP.GT.AND P0, PT, R0, 0x11, PT ;  /* 0x000000110000780c */ /* 0x000fc40003f04270 */
[----:B------:R-:W-:Y:S02]  /*3920*/  FSEL R27, R73, -INF , P3 ;  /* 0xff800000491b7808 */ /* 0x000fe40001800000 */
[----:B------:R-:W-:Y:S02]  /*3930*/  FMNMX.FTZ R2, R26, R2, !PT ;  /* 0x000000021a027209 */ /* 0x000fe40007810000 */
[----:B------:R-:W-:Y:S02]  /*3940*/  FSEL R12, R97, -INF , P3 ;  /* 0xff800000610c7808 */ /* 0x000fe40001800000 */
[----:B------:R-:W-:Y:S02]  /*3950*/  FMNMX.FTZ R3, R11, R3, !PT ;  /* 0x000000030b037209 */ /* 0x000fe40007810000 */
[----:B------:R-:W-:Y:S02]  /*3960*/  FSEL R39, R75, -INF , P3 ;  /* 0xff8000004b277808 */ /* 0x000fe40001800000 */
[----:B------:R-:W-:-:S02]  /*3970*/  FSEL R38, R74, -INF , P4 ;  /* 0xff8000004a267808 */ /* 0x000fc40002000000 */
[----:B------:R-:W-:Y:S02]  /*3980*/  FSEL R75, R115, -INF , P0 ;  /* 0xff800000734b7808 */ /* 0x000fe40000000000 */
[----:B------:R-:W-:Y:S02]  /*3990*/  FSEL R90, R68, -INF , P2 ;  /* 0xff800000445a7808 */ /* 0x000fe40001000000 */
[----:B------:R-:W-:Y:S02]  /*39a0*/  FMNMX.FTZ R2, R27, R2, !PT ;  /* 0x000000021b027209 */ /* 0x000fe40007810000 */
[----:B------:R-:W-:Y:S02]  /*39b0*/  FSEL R15, R98, -INF , P4 ;  /* 0xff800000620f7808 */ /* 0x000fe40002000000 */
[----:B------:R-:W-:Y:S02]  /*39c0*/  FSEL R24, R99, -INF , P3 ;  /* 0xff80000063187808 */ /* 0x000fe40001800000 */
[----:B------:R-:W-:-:S02]  /*39d0*/  FSEL R74, R114, -INF , P2 ;  /* 0xff800000724a7808 */ /* 0x000fc40001000000 */
[----:B------:R-:W-:Y:S02]  /*39e0*/  FSEL R44, R112, -INF , P2 ;  /* 0xff800000702c7808 */ /* 0x000fe40001000000 */
[----:B------:R-:W-:Y:S02]  /*39f0*/  FSEL R45, R113, -INF , P0 ;  /* 0xff800000712d7808 */ /* 0x000fe40000000000 */
[----:B------:R-:W-:Y:S02]  /*3a00*/  FSEL R115, R70, -INF , P2 ;  /* 0xff80000046737808 */ /* 0x000fe40001000000 */
[----:B------:R-:W-:Y:S02]  /*3a10*/  FSEL R117, R71, -INF , P0 ;  /* 0xff80000047757808 */ /* 0x000fe40000000000 */
[----:B------:R-:W-:Y:S02]  /*3a20*/  FSEL R91, R69, -INF , P0 ;  /* 0xff800000455b7808 */ /* 0x000fe40000000000 */
[----:B------:R-:W-:-:S02]  /*3a30*/  FMNMX.FTZ R3, R12, R3, !PT ;  /* 0x000000030c037209 */ /* 0x000fc40007810000 */
[C---:B------:R-:W-:Y:S02]  /*3a40*/  ISETP.GT.AND P4, PT, R0.reuse, 0x18, PT ;  /* 0x000000180000780c */ /* 0x040fe40003f84270 */
[C---:B------:R-:W-:Y:S02]  /*3a50*/  ISETP.GT.AND P3, PT, R0.reuse, 0x19, PT ;  /* 0x000000190000780c */ /* 0x040fe40003f64270 */
[C---:B------:R-:W-:Y:S02]  /*3a60*/  ISETP.GT.AND P2, PT, R0.reuse, 0x20, PT ;  /* 0x000000200000780c */ /* 0x040fe40003f44270 */
[----:B------:R-:W-:Y:S02]  /*3a70*/  ISETP.GT.AND P0, PT, R0, 0x21, PT ;  /* 0x000000210000780c */ /* 0x000fe40003f04270 */
[----:B------:R-:W-:Y:S02]  /*3a80*/  FMNMX.FTZ R2, R90, R2, !PT ;  /* 0x000000025a027209 */ /* 0x000fe40007810000 */
[----:B------:R-:W-:-:S02]  /*3a90*/  FMNMX.FTZ R3, R44, R3, !PT ;  /* 0x000000032c037209 */ /* 0x000fc40007810000 */
[----:B------:R-:W-:Y:S02]  /*3aa0*/  FSEL R88, R94, -INF , P4 ;  /* 0xff8000005e587808 */ /* 0x000fe40002000000 */
        /* <DEDUP_REMOVED lines=18> */
[C---:B------:R-:W-:Y:S02]  /*3bd0*/  ISETP.GT.AND P2, PT, R0.reuse, 0x30, PT ;  /* 0x000000300000780c */ /* 0x040fe40003f44270 */
[----:B------:R-:W-:Y:S02]  /*3be0*/  ISETP.GT.AND P0, PT, R0, 0x31, PT ;  /* 0x000000310000780c */ /* 0x000fe40003f04270 */
[----:B------:R-:W-:Y:S02]  /*3bf0*/  FMNMX.FTZ R2, R91, R2, !PT ;  /* 0x000000025b027209 */ /* 0x000fe40007810000 */
[----:B------:R-:W-:Y:S02]  /*3c00*/  FMNMX.FTZ R3, R45, R3, !PT ;  /* 0x000000032d037209 */ /* 0x000fe40007810000 */
[----:B------:R-:W-:Y:S02]  /*3c10*/  FSEL R131, R42, -INF , P4 ;  /* 0xff8000002a837808 */ /* 0x000fe40002000000 */
[----:B------:R-:W-:-:S02]  /*3c20*/  FSEL R126, R40, -INF , P4 ;  /* 0xff800000287e7808 */ /* 0x000fc40002000000 */
[----:B------:R-:W-:Y:S02]  /*3c30*/  FSEL R132, R43, -INF , P3 ;  /* 0xff8000002b847808 */ /* 0x000fe40001800000 */
[----:B------:R-:W-:Y:S02]  /*3c40*/  FSEL R128, R41, -INF , P3 ;  /* 0xff80000029807808 */ /* 0x000fe40001800000 */
[----:B------:R-:W-:Y:S01]  /*3c50*/  FSEL R140, R30, -INF , P4 ;  /* 0xff8000001e8c7808 */ /* 0x000fe20002000000 */
[----:B------:R-:W-:Y:S01]  /*3c60*/  LDSM.16.MT88.4 R40, [R203] ;  /* 0x00000000cb28783b */ /* 0x000fe20000004200 */
[----:B------:R-:W-:Y:S02]  /*3c70*/  FSEL R133, R28, -INF , P4 ;  /* 0xff8000001c857808 */ /* 0x000fe40002000000 */
[----:B------:R-:W-:Y:S02]  /*3c80*/  FSEL R143, R31, -INF , P3 ;  /* 0xff8000001f8f7808 */ /* 0x000fe40001800000 */
[----:B------:R-:W-:-:S02]  /*3c90*/  FSEL R136, R29, -INF , P3 ;  /* 0xff8000001d887808 */ /* 0x000fc40001800000 */
[----:B------:R-:W-:Y:S01]  /*3ca0*/  FSEL R155, R106, -INF , P2 ;  /* 0xff8000006a9b7808 */ /* 0x000fe20001000000 */
[----:B------:R-:W-:Y:S01]  /*3cb0*/  LDSM.16.MT88.4 R28, [R201] ;  /* 0x00000000c91c783b */ /* 0x000fe20000004200 */
[----:B------:R-:W-:Y:S02]  /*3cc0*/  FSEL R146, R104, -INF , P2 ;  /* 0xff80000068927808 */ /* 0x000fe40001000000 */
[----:B------:R-:W-:Y:S02]  /*3cd0*/  FSEL R175, R107, -INF , P0 ;  /* 0xff8000006baf7808 */ /* 0x000fe40000000000 */
[----:B------:R-:W-:Y:S02]  /*3ce0*/  FSEL R147, R105, -INF , P0 ;  /* 0xff80000069937808 */ /* 0x000fe40000000000 */
[----:B------:R-:W-:Y:S02]  /*3cf0*/  FSEL R197, R18, -INF , P2 ;  /* 0xff80000012c57808 */ /* 0x000fe40001000000 */
[----:B------:R-:W-:-:S02]  /*3d00*/  FSEL R134, R16, -INF , P2 ;  /* 0xff80000010867808 */ /* 0x000fc40001000000 */
[----:B------:R-:W-:Y:S02]  /*3d10*/  FSEL R215, R19, -INF , P0 ;  /* 0xff80000013d77808 */ /* 0x000fe40000000000 */
[----:B------:R-:W-:Y:S02]  /*3d20*/  FSEL R139, R17, -INF , P0 ;  /* 0xff800000118b7808 */ /* 0x000fe40000000000 */
[C---:B------:R-:W-:Y:S01]  /*3d30*/  ISETP.GT.AND P6, PT, R0.reuse, 0x38, PT ;  /* 0x000000380000780c */ /* 0x040fe20003fc4270 */
[----:B------:R-:W-:Y:S01]  /*3d40*/  LDSM.16.MT88.4 R16, [R200] ;  /* 0x00000000c810783b */ /* 0x000fe20000004200 */
[C---:B------:R-:W-:Y:S02]  /*3d50*/  ISETP.GT.AND P5, PT, R0.reuse, 0x39, PT ;  /* 0x000000390000780c */ /* 0x040fe40003fa4270 */
[C---:B------:R-:W-:Y:S02]  /*3d60*/  ISETP.GT.AND P4, PT, R0.reuse, 0x40, PT ;  /* 0x000000400000780c */ /* 0x040fe40003f84270 */
[----:B------:R-:W-:-:S02]  /*3d70*/  ISETP.GT.AND P3, PT, R0, 0x41, PT ;  /* 0x000000410000780c */ /* 0x000fc40003f64270 */
[----:B------:R-:W-:Y:S02]  /*3d80*/  ISETP.GT.AND P2, PT, R0, 0x48, PT ;  /* 0x000000480000780c */ /* 0x000fe40003f44270 */
[----:B------:R-:W-:Y:S02]  /*3d90*/  FMNMX.FTZ R2, R96, R2, !PT ;  /* 0x0000000260027209 */ /* 0x000fe40007810000 */
[----:B------:R-:W-:Y:S02]  /*3da0*/  ISETP.GT.AND P0, PT, R0, 0x49, PT ;  /* 0x000000490000780c */ /* 0x000fe40003f04270 */
        /* <DEDUP_REMOVED lines=19> */
[----:B------:R-:W-:Y:S02]  /*3ee0*/  FSEL R137, R60, -INF , P6 ;  /* 0xff8000003c897808 */ /* 0x000fe40003000000 */
[----:B------:R-:W-:-:S02]  /*3ef0*/  FMNMX.FTZ R3, R139, R3, !PT ;  /* 0x000000038b037209 */ /* 0x000fc40007810000 */
[----:B------:R-:W-:Y:S02]  /*3f00*/  FSEL R145, R84, -INF , P6 ;  /* 0xff80000054917808 */ /* 0x000fe40003000000 */
[----:B------:R-:W-:Y:S02]  /*3f10*/  FMNMX.FTZ R0, R147, R0, !PT ;  /* 0x0000000093007209 */ /* 0x000fe40007810000 */
[----:B------:R-:W-:Y:S02]  /*3f20*/  FMNMX.FTZ R2, R89, R2, !PT ;  /* 0x0000000259027209 */ /* 0x000fe40007810000 */
[----:B------:R-:W-:Y:S02]  /*3f30*/  FSEL R154, R61, -INF , P5 ;  /* 0xff8000003d9a7808 */ /* 0x000fe40002800000 */
[----:B------:R-:W-:Y:S02]  /*3f40*/  FMNMX.FTZ R3, R137, R3, !PT ;  /* 0x0000000389037209 */ /* 0x000fe40007810000 */
[----:B------:R-:W-:-:S02]  /*3f50*/  FSEL R144, R85, -INF , P5 ;  /* 0xff80000055907808 */ /* 0x000fc40002800000 */
[----:B------:R-:W-:Y:S02]  /*3f60*/  FMNMX.FTZ R0, R145, R0, !PT ;  /* 0x0000000091007209 */ /* 0x000fe40007810000 */
[----:B------:R-:W-:Y:S02]  /*3f70*/  FMNMX.FTZ R2, R129, R2, !PT ;  /* 0x0000000281027209 */ /* 0x000fe40007810000 */
[----:B------:R-:W-:Y:S02]  /*3f80*/  FSEL R151, R52, -INF , P4 ;  /* 0xff80000034977808 */ /* 0x000fe40002000000 */
[----:B------:R-:W-:Y:S02]  /*3f90*/  FMNMX.FTZ R3, R154, R3, !PT ;  /* 0x000000039a037209 */ /* 0x000fe40007810000 */
[----:B------:R-:W-:Y:S02]  /*3fa0*/  FSEL R194, R100, -INF , P4 ;  /* 0xff80000064c27808 */ /* 0x000fe40002000000 */
[----:B------:R-:W-:-:S02]  /*3fb0*/  FMNMX.FTZ R0, R144, R0, !PT ;  /* 0x0000000090007209 */ /* 0x000fc40007810000 */
[----:B------:R-:W-:Y:S02]  /*3fc0*/  FMNMX.FTZ R2, R130, R2, !PT ;  /* 0x0000000282027209 */ /* 0x000fe40007810000 */
[----:B------:R-:W-:Y:S02]  /*3fd0*/  FSEL R153, R53, -INF , P3 ;  /* 0xff80000035997808 */ /* 0x000fe40001800000 */
[----:B------:R-:W-:Y:S02]  /*3fe0*/  FMNMX.FTZ R3, R151, R3, !PT ;  /* 0x0000000397037209 */ /* 0x000fe40007810000 */
[----:B------:R-:W-:Y:S02]  /*3ff0*/  FSEL R196, R101, -INF , P3 ;  /* 0xff80000065c47808 */ /* 0x000fe40001800000 */
[----:B------:R-:W-:Y:S02]  /*4000*/  FMNMX.FTZ R0, R194, R0, !PT ;  /* 0x00000000c2007209 */ /* 0x000fe40007810000 */
[----:B------:R-:W-:-:S02]  /*4010*/  FMNMX.FTZ R2, R131, R2, !PT ;  /* 0x0000000283027209 */ /* 0x000fc40007810000 */
[----:B------:R-:W-:Y:S02]  /*4020*/  FSEL R152, R20, -INF , P2 ;  /* 0xff80000014987808 */ /* 0x000fe40001000000 */
[----:B------:R-:W-:Y:S02]  /*4030*/  FMNMX.FTZ R3, R153, R3, !PT ;  /* 0x0000000399037209 */ /* 0x000fe40007810000 */
[----:B------:R-:W-:Y:S02]  /*4040*/  FSEL R192, R80, -INF , P2 ;  /* 0xff80000050c07808 */ /* 0x000fe40001000000 */
[----:B------:R-:W-:Y:S02]  /*4050*/  FMNMX.FTZ R0, R196, R0, !PT ;  /* 0x00000000c4007209 */ /* 0x000fe40007810000 */
[----:B------:R-:W-:Y:S02]  /*4060*/  FMNMX.FTZ R2, R132, R2, !PT ;  /* 0x0000000284027209 */ /* 0x000fe40007810000 */
[----:B------:R-:W-:-:S02]  /*4070*/  FSEL R180, R21, -INF , P0 ;  /* 0xff80000015b47808 */ /* 0x000fc40000000000 */
[----:B------:R-:W-:Y:S02]  /*4080*/  FMNMX.FTZ R3, R152, R3, !PT ;  /* 0x0000000398037209 */ /* 0x000fe40007810000 */
[----:B------:R-:W-:Y:S02]  /*4090*/  FSEL R187, R81, -INF , P0 ;  /* 0xff80000051bb7808 */ /* 0x000fe40000000000 */
[----:B------:R-:W-:Y:S02]  /*40a0*/  FMNMX.FTZ R4, R192, R0, !PT ;  /* 0x00000000c0047209 */ /* 0x000fe40007810000 */
[----:B------:R-:W-:Y:S02]  /*40b0*/  FMNMX.FTZ R2, R155, R2, !PT ;  /* 0x000000029b027209 */ /* 0x000fe40007810000 */
[----:B------:R-:W-:Y:S02]  /*40c0*/  FMNMX.FTZ R3, R180, R3, !PT ;  /* 0x00000003b4037209 */ /* 0x000fe40007810000 */
[----:B------:R-:W-:-:S02]  /*40d0*/  FMNMX.FTZ R0, R36, R37, !PT ;  /* 0x0000002524007209 */ /* 0x000fc40007810000 */
[----:B------:R-:W-:Y:S01]  /*40e0*/  FMNMX.FTZ R5, R187, R4, !PT ;  /* 0x00000004bb057209 */ /* 0x000fe20007810000 */
[----:B------:R-:W1:Y:S01]  /*40f0*/  SHFL.BFLY PT, R6, R3, 0x2, 0x1f ;  /* 0x0c401f0003067f89 */ /* 0x000e6200000e0000 */
[----:B------:R-:W-:Y:S02]  /*4100*/  FSEL R150, R86, -INF , P6 ;  /* 0xff80000056967808 */ /* 0x000fe40003000000 */
[----:B------:R-:W-:Y:S01]  /*4110*/  FMNMX.FTZ R2, R175, R2, !PT ;  /* 0x00000002af027209 */ /* 0x000fe20007810000 */
[----:B------:R-:W2:Y:S01]  /*4120*/  SHFL.BFLY PT, R7, R5, 0x2, 0x1f ;  /* 0x0c401f0005077f89 */ /* 0x000ea200000e0000 */
[----:B------:R-:W-:Y:S02]  /*4130*/  FMNMX.FTZ R0, R38, R0, !PT ;  /* 0x0000000026007209 */ /* 0x000fe40007810000 */
[----:B------:R-:W-:Y:S02]  /*4140*/  FSEL R142, R87, -INF , P5 ;  /* 0xff800000578e7808 */ /* 0x000fe40002800000 */
[----:B------:R-:W-:-:S02]  /*4150*/  FMNMX.FTZ R2, R150, R2, !PT ;  /* 0x0000000296027209 */ /* 0x000fc40007810000 */
[----:B------:R-:W-:Y:S02]  /*4160*/  FMNMX.FTZ R0, R39, R0, !PT ;  /* 0x0000000027007209 */ /* 0x000fe40007810000 */
[----:B------:R-:W-:Y:S02]  /*4170*/  FSEL R186, R102, -INF , P4 ;  /* 0xff80000066ba7808 */ /* 0x000fe40002000000 */
[----:B------:R-:W-:Y:S02]  /*4180*/  FMNMX.FTZ R2, R142, R2, !PT ;  /* 0x000000028e027209 */ /* 0x000fe40007810000 */
        /* <DEDUP_REMOVED lines=10> */
[----:B------:R-:W-:Y:S02]  /*4230*/  FMNMX.FTZ R2, R198, R2, !PT ;  /* 0x00000002c6027209 */ /* 0x000fe40007810000 */
[----:B------:R-:W-:Y:S02]  /*4240*/  FMNMX.FTZ R4, R138, R4, !PT ;  /* 0x000000048a047209 */ /* 0x000fe40007810000 */
[----:B-1----:R-:W-:Y:S02]  /*4250*/  FMNMX.FTZ R0, R3, R6, !PT ;  /* 0x0000000603007209 */ /* 0x002fe40007810000 */
[----:B--2---:R-:W-:Y:S02]  /*4260*/  FMNMX.FTZ R3, R5, R7, !PT ;  /* 0x0000000705037209 */ /* 0x004fe40007810000 */
[----:B------:R-:W1:Y:S01]  /*4270*/  SHFL.BFLY PT, R5, R2, 0x2, 0x1f ;  /* 0x0c401f0002057f89 */ /* 0x000e6200000e0000 */
[----:B------:R-:W-:-:S02]  /*4280*/  FMNMX.FTZ R4, R141, R4, !PT ;  /* 0x000000048d047209 */ /* 0x000fc40007810000 */
[----:B------:R-:W-:Y:S01]  /*4290*/  FSEL R148, R62, -INF , P6 ;  /* 0xff8000003e947808 */ /* 0x000fe20003000000 */
[----:B------:R-:W2:Y:S01]  /*42a0*/  SHFL.BFLY PT, R6, R0, 0x1, 0x1f ;  /* 0x0c201f0000067f89 */ /* 0x000ea200000e0000 */
[----:B------:R-:W-:Y:S02]  /*42b0*/  FMNMX.FTZ R4, R140, R4, !PT ;  /* 0x000000048c047209 */ /* 0x000fe40007810000 */
[----:B------:R-:W-:Y:S01]  /*42c0*/  FSEL R149, R63, -INF , P5 ;  /* 0xff8000003f957808 */ /* 0x000fe20002800000 */
[----:B------:R-:W3:Y:S01]  /*42d0*/  SHFL.BFLY PT, R7, R3, 0x1, 0x1f ;  /* 0x0c201f0003077f89 */ /* 0x000ee200000e0000 */
[----:B------:R-:W-:Y:S02]  /*42e0*/  FMNMX.FTZ R4, R143, R4, !PT ;  /* 0x000000048f047209 */ /* 0x000fe40007810000 */
[----:B------:R-:W-:Y:S02]  /*42f0*/  FSEL R199, R54, -INF , P4 ;  /* 0xff80000036c77808 */ /* 0x000fe40002000000 */
[----:B------:R-:W-:-:S02]  /*4300*/  FMNMX.FTZ R4, R197, R4, !PT ;  /* 0x00000004c5047209 */ /* 0x000fc40007810000 */
[----:B------:R-:W-:Y:S02]  /*4310*/  FSEL R217, R55, -INF , P3 ;  /* 0xff80000037d97808 */ /* 0x000fe40001800000 */
[----:B------:R-:W-:Y:S02]  /*4320*/  FMNMX.FTZ R4, R215, R4, !PT ;  /* 0x00000004d7047209 */ /* 0x000fe40007810000 */
[----:B------:R-:W-:Y:S02]  /*4330*/  FSEL R218, R22, -INF , P2 ;  /* 0xff80000016da7808 */ /* 0x000fe40001000000 */
[----:B------:R-:W-:Y:S02]  /*4340*/  FMNMX.FTZ R4, R148, R4, !PT ;  /* 0x0000000494047209 */ /* 0x000fe40007810000 */
[----:B------:R-:W-:Y:S02]  /*4350*/  FSEL R219, R23, -INF , P0 ;  /* 0xff80000017db7808 */ /* 0x000fe40000000000 */
[----:B-1----:R-:W-:Y:S01]  /*4360*/  FMNMX.FTZ R5, R2, R5, !PT ;  /* 0x0000000502057209 */ /* 0x002fe20007810000 */
[----:B------:R-:W-:Y:S01]  /*4370*/  LDSM.16.MT88.4 R20, [R204] ;  /* 0x00000000cc14783b */ /* 0x000fe20000004200 */
[----:B------:R-:W-:-:S02]  /*4380*/  FMNMX.FTZ R2, R149, R4, !PT ;  /* 0x0000000495027209 */ /* 0x000fc40007810000 */
[----:B--2---:R-:W-:Y:S02]  /*4390*/  FMNMX.FTZ R114, R0, R6, !PT ;  /* 0x0000000600727209 */ /* 0x004fe40007810000 */
[----:B------:R-:W-:Y:S01]  /*43a0*/  FMNMX.FTZ R0, R199, R2, !PT ;  /* 0x00000002c7007209 */ /* 0x000fe20007810000 */
[----:B------:R-:W1:Y:S01]  /*43b0*/  SHFL.BFLY PT, R6, R5, 0x1, 0x1f ;  /* 0x0c201f0005067f89 */ /* 0x000e6200000e0000 */
[----:B---3--:R-:W-:Y:S01]  /*43c0*/  FMNMX.FTZ R112, R3, R7, !PT ;  /* 0x0000000703707209 */ /* 0x008fe20007810000 */
[C---:B------:R-:W-:Y:S01]  /*43d0*/  FMUL.FTZ R3, R114.reuse, c[0x0][0x2d0] ;  /* 0x0000b40072037a20 */ /* 0x040fe20000410000 */
[----:B------:R-:W-:Y:S02]  /*43e0*/  FMNMX.FTZ R0, R217, R0, !PT ;  /* 0x00000000d9007209 */ /* 0x000fe40007810000 */
[----:B------:R-:W-:Y:S01]  /*43f0*/  FSETP.NEU.FTZ.AND P3, PT, R114, -INF , PT ;  /* 0xff8000007200780b */ /* 0x000fe20003f7d000 */
[----:B------:R-:W-:Y:S01]  /*4400*/  FMUL.FTZ R2, R112, c[0x0][0x2d0] ;  /* 0x0000b40070027a20 */ /* 0x000fe20000410000 */
[----:B------:R-:W-:-:S02]  /*4410*/  FMNMX.FTZ R4, R218, R0, !PT ;  /* 0x00000000da047209 */ /* 0x000fc40007810000 */
[----:B------:R-:W-:Y:S02]  /*4420*/  FSEL R3, R3, RZ, P3 ;  /* 0x000000ff03037208 */ /* 0x000fe40001800000 */
[----:B------:R-:W-:Y:S02]  /*4430*/  FMNMX.FTZ R4, R219, R4, !PT ;  /* 0x00000004db047209 */ /* 0x000fe40007810000 */
[----:B------:R-:W-:Y:S01]  /*4440*/  FSETP.NEU.FTZ.AND P2, PT, R112, -INF , PT ;  /* 0xff8000007000780b */ /* 0x000fe20003f5d000 */
[----:B------:R-:W-:Y:S02]  /*4450*/  FFMA.FTZ R0, R8, c[0x0][0x2d0], -R3 ;  /* 0x0000b40008007a23 */ /* 0x000fe40000010803 */
[----:B------:R-:W2:Y:S01]  /*4460*/  SHFL.BFLY PT, R7, R4, 0x2, 0x1f ;  /* 0x0c401f0004077f89 */ /* 0x000ea200000e0000 */
[----:B------:R-:W-:Y:S01]  /*4470*/  FSEL R2, R2, RZ, P2 ;  /* 0x000000ff02027208 */ /* 0x000fe20001000000 */
[----:B------:R3:W-:Y:S01]  /*4480*/  MUFU.EX2 R240, R0 ;  /* 0x0000000000f07308 */ /* 0x0007e20000000800 */
[----:B-1----:R-:W-:-:S03]  /*4490*/  FMNMX.FTZ R5, R5, R6, !PT ;  /* 0x0000000605057209 */ /* 0x002fc60007810000 */
[----:B------:R-:W-:Y:S01]  /*44a0*/  FFMA.FTZ R6, R11, c[0x0][0x2d0], -R2 ;  /* 0x0000b4000b067a23 */ /* 0x000fe20000010802 */
[----:B------:R-:W-:-:S03]  /*44b0*/  FSETP.NEU.FTZ.AND P0, PT, R5, -INF , PT ;  /* 0xff8000000500780b */ /* 0x000fc60003f1d000 */
[----:B------:R1:W-:Y:S01]  /*44c0*/  MUFU.EX2 R242, R6 ;  /* 0x0000000600f27308 */ /* 0x0003e20000000800 */
[----:B---3--:R-:W-:-:S07]  /*44d0*/  FFMA.FTZ R0, R9, c[0x0][0x2d0], -R2 ;  /* 0x0000b40009007a23 */ /* 0x008fce0000010802 */
[----:B------:R3:W-:Y:S01]  /*44e0*/  MUFU.EX2 R239, R0 ;  /* 0x0000000000ef7308 */ /* 0x0007e20000000800 */
[----:B--2---:R-:W-:Y:S01]  /*44f0*/  FMNMX.FTZ R4, R4, R7, !PT ;  /* 0x0000000704047209 */ /* 0x004fe20007810000 */
[----:B-1----:R-:W-:-:S04]  /*4500*/  FFMA.FTZ R6, R12, c[0x0][0x2d0], -R2 ;  /* 0x0000b4000c067a23 */ /* 0x002fc80000010802 */
[----:B------:R-:W1:Y:S02]  /*4510*/  SHFL.BFLY PT, R7, R4, 0x1, 0x1f ;  /* 0x0c201f0004077f89 */ /* 0x000e6400000e0000 */
[----:B------:R-:W2:Y:S01]  /*4520*/  MUFU.EX2 R243, R6 ;  /* 0x0000000600f37308 */ /* 0x000ea20000000800 */
[----:B---3--:R-:W-:-:S07]  /*4530*/  FFMA.FTZ R0, R10, c[0x0][0x2d0], -R2 ;  /* 0x0000b4000a007a23 */ /* 0x008fce0000010802 */
[----:B------:R3:W4:Y:S01]  /*4540*/  MUFU.EX2 R238, R0 ;  /* 0x0000000000ee7308 */ /* 0x0007220000000800 */
[----:B--2---:R-:W-:Y:S02]  /*4550*/  F2FP.BF16.PACK_AB R10, R243, R242 ;  /* 0x000000f2f30a723e */ /* 0x004fe400000010ff */
[----:B-1----:R-:W-:Y:S01]  /*4560*/  FMNMX.FTZ R113, R4, R7, !PT ;  /* 0x0000000704717209 */ /* 0x002fe20007810000 */
[----:B------:R-:W-:Y:S02]  /*4570*/  FFMA.FTZ R4, R26, c[0x0][0x2d0], -R3 ;  /* 0x0000b4001a047a23 */ /* 0x000fe40000010803 */
[----:B---3--:R-:W-:Y:S02]  /*4580*/  FMUL.FTZ R0, R5, c[0x0][0x2d0] ;  /* 0x0000b40005007a20 */ /* 0x008fe40000410000 */
[----:B------:R-:W-:Y:S01]  /*4590*/  MUFU.EX2 R227, R4 ;  /* 0x0000000400e37308 */ /* 0x000fe20000000800 */
[----:B----4-:R-:W-:Y:S02]  /*45a0*/  F2FP.BF16.PACK_AB R8, R238, R239 ;  /* 0x000000efee08723e */ /* 0x010fe400000010ff */
[----:B------:R-:W-:-:S02]  /*45b0*/  FSEL R0, R0, RZ, P0 ;  /* 0x000000ff00007208 */ /* 0x000fc40000000000 */
[----:B------:R-:W-:-:S03]  /*45c0*/  FSETP.NEU.FTZ.AND P0, PT, R113, -INF , PT ;  /* 0xff8000007100780b */ /* 0x000fc60003f1d000 */
[----:B------:R-:W-:-:S04]  /*45d0*/  FFMA.FTZ R6, R13, c[0x0][0x2d0], -R0 ;  /* 0x0000b4000d067a23 */ /* 0x000fc80000010800 */
        /* <DEDUP_REMOVED lines=10> */
[----:B------:R1:W2:Y:S02]  /*4680*/  MUFU.EX2 R228, R6 ;  /* 0x0000000600e47308 */ /* 0x0002a40000000800 */
[C---:B------:R-:W-:Y:S08]  /*4690*/  HMMA.16816.F32.BF16 R76, R8.reuse, R16, RZ ;  /* 0x00000010084c723c */ /* 0x040ff000000418ff */
[----:B------:R-:W-:Y:S01]  /*46a0*/  HMMA.16816.F32.BF16 R68, R8, R18, RZ ;  /* 0x000000120844723c */ /* 0x000fe200000418ff */
[----:B-1----:R-:W-:Y:S01]  /*46b0*/  FMUL.FTZ R6, R113, c[0x0][0x2d0] ;  /* 0x0000b40071067a20 */ /* 0x002fe20000410000 */
[----:B--2---:R-:W-:-:S06]  /*46c0*/  F2FP.BF16.PACK_AB R12, R228, R240 ;  /* 0x000000f0e40c723e */ /* 0x004fcc00000010ff */
[C---:B------:R-:W-:Y:S01]  /*46d0*/  HMMA.16816.F32.BF16 R64, R8.reuse, R20, RZ ;  /* 0x000000140840723c */ /* 0x040fe200000418ff */
[----:B------:R-:W-:Y:S01]  /*46e0*/  FSEL R4, R6, RZ, P0 ;  /* 0x000000ff06047208 */ /* 0x000fe20000000000 */
[----:B------:R-:W-:Y:S02]  /*46f0*/  FFMA.FTZ R6, R27, c[0x0][0x2d0], -R3 ;  /* 0x0000b4001b067a23 */ /* 0x000fe40000010803 */
[----:B------:R-:W1:Y:S02]  /*4700*/  LDSM.16.MT88.4 R24, [R200+0x800] ;  /* 0x00080000c818783b */ /* 0x000e640000004200 */
[----:B------:R2:W3:Y:S02]  /*4710*/  MUFU.EX2 R230, R6 ;  /* 0x0000000600e67308 */ /* 0x0004e40000000800 */
[C---:B------:R-:W-:Y:S08]  /*4720*/  HMMA.16816.F32.BF16 R60, R8.reuse, R22, RZ ;  /* 0x00000016083c723c */ /* 0x040ff000000418ff */
[----:B------:R-:W-:Y:S01]  /*4730*/  HMMA.16816.F32.BF16 R56, R8, R28, RZ ;  /* 0x0000001c0838723c */ /* 0x000fe200000418ff */
[----:B--2---:R-:W-:Y:S01]  /*4740*/  FFMA.FTZ R6, R36, c[0x0][0x2d0], -R4 ;  /* 0x0000b40024067a23 */ /* 0x004fe20000010804 */
[----:B---3--:R-:W-:-:S06]  /*4750*/  F2FP.BF16.PACK_AB R14, R230, R227 ;  /* 0x000000e3e60e723e */ /* 0x008fcc00000010ff */
[C---:B------:R-:W-:Y:S01]  /*4760*/  HMMA.16816.F32.BF16 R48, R8.reuse, R40, RZ ;  /* 0x000000280830723c */ /* 0x040fe200000418ff */
[----:B------:R2:W-:Y:S07]  /*4770*/  MUFU.EX2 R225, R6 ;  /* 0x0000000600e17308 */ /* 0x0005ee0000000800 */
[----:B------:R-:W-:Y:S01]  /*4780*/  HMMA.16816.F32.BF16 R52, R8, R30, RZ ;  /* 0x0000001e0834723c */ /* 0x000fe200000418ff */
[----:B--2---:R-:W-:-:S04]  /*4790*/  FFMA.FTZ R6, R37, c[0x0][0x2d0], -R4 ;  /* 0x0000b40025067a23 */ /* 0x004fc80000010804 */
[----:B------:R2:W3:Y:S02]  /*47a0*/  MUFU.EX2 R7, R6 ;  /* 0x0000000600077308 */ /* 0x0004e40000000800 */
[----:B--2---:R-:W-:Y:S01]  /*47b0*/  FFMA.FTZ R6, R38, c[0x0][0x2d0], -R4 ;  /* 0x0000b40026067a23 */ /* 0x004fe20000010804 */
[----:B---3--:R-:W-:-:S05]  /*47c0*/  F2FP.BF16.PACK_AB R13, R7, R225 ;  /* 0x000000e1070d723e */ /* 0x008fca00000010ff */
[----:B------:R2:W-:Y:S02]  /*47d0*/  MUFU.EX2 R224, R6 ;  /* 0x0000000600e07308 */ /* 0x0005e40000000800 */
[----:B--2---:R-:W-:Y:S02]  /*47e0*/  FFMA.FTZ R6, R39, c[0x0][0x2d0], -R4 ;  /* 0x0000b40027067a23 */ /* 0x004fe40000010804 */
[----:B------:R-:W-:Y:S04]  /*47f0*/  LDSM.16.MT88.4 R36, [R204+0x800] ;  /* 0x00080000cc24783b */ /* 0x000fe80000004200 */
[----:B------:R2:W3:Y:S02]  /*4800*/  MUFU.EX2 R226, R6 ;  /* 0x0000000600e27308 */ /* 0x0004e40000000800 */
[----:B--2---:R-:W-:Y:S01]  /*4810*/  FFMA.FTZ R6, R44, c[0x0][0x2d0], -R2 ;  /* 0x0000b4002c067a23 */ /* 0x004fe20000010802 */
[----:B---3--:R-:W-:-:S05]  /*4820*/  F2FP.BF16.PACK_AB R15, R226, R224 ;  /* 0x000000e0e20f723e */ /* 0x008fca00000010ff */
[----:B------:R2:W-:Y:S02]  /*4830*/  MUFU.EX2 R229, R6 ;  /* 0x0000000600e57308 */ /* 0x0005e40000000800 */
[C---:B------:R-:W-:Y:S08]  /*4840*/  HMMA.16816.F32.BF16 R84, R12.reuse, R16, RZ ;  /* 0x000000100c54723c */ /* 0x040ff000000418ff */
[----:B------:R-:W-:Y:S01]  /*4850*/  HMMA.16816.F32.BF16 R92, R12, R18, RZ ;  /* 0x000000120c5c723c */ /* 0x000fe200000418ff */
[----:B------:R-:W3:Y:S01]  /*4860*/  LDSM.16.MT88.4 R16, [R201+0x800] ;  /* 0x00080000c910783b */ /* 0x000ee20000004200 */
[----:B--2---:R-:W-:-:S04]  /*4870*/  FFMA.FTZ R6, R45, c[0x0][0x2d0], -R2 ;  /* 0x0000b4002d067a23 */ /* 0x004fc80000010802 */
[----:B------:R2:W4:Y:S02]  /*4880*/  MUFU.EX2 R233, R6 ;  /* 0x0000000600e97308 */ /* 0x0005240000000800 */
[----:B------:R-:W-:Y:S08]  /*4890*/  HMMA.16816.F32.BF16 R44, R8, R42, RZ ;  /* 0x0000002a082c723c */ /* 0x000ff000000418ff */
[----:B------:R-:W-:Y:S01]  /*48a0*/  HMMA.16816.F32.BF16 R80, R12, R20, RZ ;  /* 0x000000140c50723c */ /* 0x000fe200000418ff */
[----:B--2---:R-:W-:-:S07]  /*48b0*/  FFMA.FTZ R6, R72, c[0x0][0x2d0], -R2 ;  /* 0x0000b40048067a23 */ /* 0x004fce0000010802 */
[C---:B------:R-:W-:Y:S01]  /*48c0*/  HMMA.16816.F32.BF16 R108, R12.reuse, R22, RZ ;  /* 0x000000160c6c723c */ /* 0x040fe200000418ff */
[----:B----4-:R-:W-:Y:S01]  /*48d0*/  F2FP.BF16.PACK_AB R8, R233, R229 ;  /* 0x000000e5e908723e */ /* 0x010fe200000010ff */
[----:B------:R2:W-:Y:S06]  /*48e0*/  MUFU.EX2 R232, R6 ;  /* 0x0000000600e87308 */ /* 0x0005ec0000000800 */
[C---:B------:R-:W-:Y:S08]  /*48f0*/  HMMA.16816.F32.BF16 R20, R12.reuse, R40, RZ ;  /* 0x000000280c14723c */ /* 0x040ff000000418ff */
[----:B------:R-:W-:Y:S01]  /*4900*/  HMMA.16816.F32.BF16 R100, R12, R42, RZ ;  /* 0x0000002a0c64723c */ /* 0x000fe200000418ff */
[----:B--2---:R-:W-:-:S04]  /*4910*/  FFMA.FTZ R6, R73, c[0x0][0x2d0], -R2 ;  /* 0x0000b40049067a23 */ /* 0x004fc80000010802 */
[----:B------:R2:W4:Y:S03]  /*4920*/  MUFU.EX2 R231, R6 ;  /* 0x0000000600e77308 */ /* 0x0005260000000800 */
[----:B------:R-:W-:Y:S01]  /*4930*/  HMMA.16816.F32.BF16 R120, R12, R30, RZ ;  /* 0x0000001e0c78723c */ /* 0x000fe200000418ff */
[----:B--2---:R-:W-:Y:S01]  /*4940*/  FFMA.FTZ R6, R74, c[0x0][0x2d0], -R0 ;  /* 0x0000b4004a067a23 */ /* 0x004fe20000010800 */
[----:B----4-:R-:W-:-:S03]  /*4950*/  F2FP.BF16.PACK_AB R10, R231, R232 ;  /* 0x000000e8e70a723e */ /* 0x010fc600000010ff */
[----:B------:R2:W-:Y:S02]  /*4960*/  MUFU.EX2 R221, R6 ;  /* 0x0000000600dd7308 */ /* 0x0005e40000000800 */
[--C-:B--2---:R-:W-:Y:S02]  /*4970*/  FFMA.FTZ R6, R75, c[0x0][0x2d0], -R0.reuse ;  /* 0x0000b4004b067a23 */ /* 0x104fe40000010800 */
[----:B------:R-:W-:Y:S01]  /*4980*/  HMMA.16816.F32.BF16 R72, R12, R28, RZ ;  /* 0x0000001c0c48723c */ /* 0x000fe200000418ff */
[----:B------:R-:W-:Y:S03]  /*4990*/  LDSM.16.MT88.4 R12, [R200+0x1000] ;  /* 0x00100000c80c783b */ /* 0x000fe60000004200 */
[----:B------:R2:W4:Y:S01]  /*49a0*/  MUFU.EX2 R220, R6 ;  /* 0x0000000600dc7308 */ /* 0x0005220000000800 */
[----:B------:R-:W-:Y:S01]  /*49b0*/  LDSM.16.MT88.4 R28, [R201+0x1000] ;  /* 0x00100000c91c783b */ /* 0x000fe20000004200 */
[----:B--2---:R-:W-:Y:S01]  /*49c0*/  FFMA.FTZ R6, R88, c[0x0][0x2d0], -R0 ;  /* 0x0000b40058067a23 */ /* 0x004fe20000010800 */
[----:B----4-:R-:W-:-:S05]  /*49d0*/  F2FP.BF16.PACK_AB R9, R220, R221 ;  /* 0x000000dddc09723e */ /* 0x010fca00000010ff */
[----:B------:R2:W-:Y:S02]  /*49e0*/  MUFU.EX2 R223, R6 ;  /* 0x0000000600df7308 */ /* 0x0005e40000000800 */
[----:B--2---:R-:W-:-:S06]  /*49f0*/  FFMA.FTZ R6, R89, c[0x0][0x2d0], -R0 ;  /* 0x0000b40059067a23 */ /* 0x004fcc0000010800 */
[----:B------:R2:W4:Y:S02]  /*4a00*/  MUFU.EX2 R222, R6 ;  /* 0x0000000600de7308 */ /* 0x0005240000000800 */
[----:B--2---:R-:W-:Y:S01]  /*4a10*/  FFMA.FTZ R6, R90, c[0x0][0x2d0], -R3 ;  /* 0x0000b4005a067a23 */ /* 0x004fe20000010803 */
[----:B----4-:R-:W-:-:S05]  /*4a20*/  F2FP.BF16.PACK_AB R11, R222, R223 ;  /* 0x000000dfde0b723e */ /* 0x010fca00000010ff */
[----:B------:R2:W-:Y:S02]  /*4a30*/  MUFU.EX2 R191, R6 ;  /* 0x0000000600bf7308 */ /* 0x0005e40000000800 */
[C---:B-1----:R-:W-:Y:S08]  /*4a40*/  HMMA.16816.F32.BF16 R104, R8.reuse, R24, R76 ;  /* 0x000000180868723c */ /* 0x042ff0000004184c */
[----:B------:R-:W-:Y:S01]  /*4a50*/  HMMA.16816.F32.BF16 R76, R8, R32, R48 ;  /* 0x00000020084c723c */ /* 0x000fe20000041830 */
[----:B--2---:R-:W-:-:S04]  /*4a60*/  FFMA.FTZ R6, R91, c[0x0][0x2d0], -R3 ;  /* 0x0000b4005b067a23 */ /* 0x004fc80000010803 */
[----:B------:R1:W2:Y:S03]  /*4a70*/  MUFU.EX2 R190, R6 ;  /* 0x0000000600be7308 */ /* 0x0002a60000000800 */
[C---:B---3--:R-:W-:Y:S08]  /*4a80*/  HMMA.16816.F32.BF16 R88, R8.reuse, R16, R56 ;  /* 0x000000100858723c */ /* 0x048ff00000041838 */
[----:B------:R-:W-:Y:S01]  /*4a90*/  HMMA.16816.F32.BF16 R68, R8, R26, R68 ;  /* 0x0000001a0844723c */ /* 0x000fe20000041844 */
[----:B-1----:R-:W-:-:S07]  /*4aa0*/  FFMA.FTZ R6, R96, c[0x0][0x2d0], -R3 ;  /* 0x0000b40060067a23 */ /* 0x002fce0000010803 */
[----:B------:R-:W-:Y:S01]  /*4ab0*/  HMMA.16816.F32.BF16 R44, R8, R34, R44 ;  /* 0x00000022082c723c */ /* 0x000fe2000004182c */
[----:B------:R1:W-:Y:S02]  /*4ac0*/  MUFU.EX2 R195, R6 ;  /* 0x0000000600c37308 */ /* 0x0003e40000000800 */
[----:B-1----:R-:W-:-:S05]  /*4ad0*/  FFMA.FTZ R6, R97, c[0x0][0x2d0], -R3 ;  /* 0x0000b40061067a23 */ /* 0x002fca0000010803 */
[C---:B------:R-:W-:Y:S01]  /*4ae0*/  HMMA.16816.F32.BF16 R96, R8.reuse, R36, R64 ;  /* 0x000000240860723c */ /* 0x040fe20000041840 */
[----:B------:R1:W3:Y:S07]  /*4af0*/  MUFU.EX2 R189, R6 ;  /* 0x0000000600bd7308 */ /* 0x0002ee0000000800 */
[C---:B------:R-:W-:Y:S08]  /*4b00*/  HMMA.16816.F32.BF16 R64, R8.reuse, R38, R60 ;  /* 0x000000260840723c */ /* 0x040ff0000004183c */
[----:B------:R-:W-:Y:S01]  /*4b10*/  HMMA.16816.F32.BF16 R60, R8, R18, R52 ;  /* 0x00000012083c723c */ /* 0x000fe20000041834 */
[----:B-1----:R-:W-:-:S04]  /*4b20*/  FFMA.FTZ R6, R115, c[0x0][0x2d0], -R4 ;  /* 0x0000b40073067a23 */ /* 0x002fc80000010804 */
[----:B------:R1:W-:Y:S02]  /*4b30*/  MUFU.EX2 R185, R6 ;  /* 0x0000000600b97308 */ /* 0x0003e40000000800 */
[----:B--2---:R-:W-:Y:S02]  /*4b40*/  F2FP.BF16.PACK_AB R8, R190, R191 ;  /* 0x000000bfbe08723e */ /* 0x004fe400000010ff */
[----:B---3--:R-:W-:Y:S01]  /*4b50*/  F2FP.BF16.PACK_AB R10, R189, R195 ;  /* 0x000000c3bd0a723e */ /* 0x008fe200000010ff */
[----:B-1----:R-:W-:-:S04]  /*4b60*/  FFMA.FTZ R6, R117, c[0x0][0x2d0], -R4 ;  /* 0x0000b40075067a23 */ /* 0x002fc80000010804 */
        /* <DEDUP_REMOVED lines=9> */
[C---:B------:R-:W-:Y:S08]  /*4c00*/  HMMA.16816.F32.BF16 R52, R8.reuse, R24, R84 ;  /* 0x000000180834723c */ /* 0x040ff00000041854 */
[----:B------:R-:W-:Y:S01]  /*4c10*/  HMMA.16816.F32.BF16 R40, R8, R26, R92 ;  /* 0x0000001a0828723c */ /* 0x000fe2000004185c */
[----:B-1----:R-:W-:-:S04]  /*4c20*/  FFMA.FTZ R6, R125, c[0x0][0x2d0], -R2 ;  /* 0x0000b4007d067a23 */ /* 0x002fc80000010802 */
[----:B------:R1:W-:Y:S03]  /*4c30*/  MUFU.EX2 R178, R6 ;  /* 0x0000000600b27308 */ /* 0x0003e60000000800 */
[C---:B------:R-:W-:Y:S08]  /*4c40*/  HMMA.16816.F32.BF16 R48, R8.reuse, R36, R80 ;  /* 0x000000240830723c */ /* 0x040ff00000041850 */
[----:B------:R-:W-:Y:S01]  /*4c50*/  HMMA.16816.F32.BF16 R24, R8, R38, R108 ;  /* 0x000000260818723c */ /* 0x000fe2000004186c */
[----:B------:R-:W2:Y:S01]  /*4c60*/  LDSM.16.MT88.4 R36, [R203+0x1000] ;  /* 0x00100000cb24783b */ /* 0x000ea20000004200 */
[----:B-1----:R-:W-:-:S06]  /*4c70*/  FFMA.FTZ R6, R127, c[0x0][0x2d0], -R2 ;  /* 0x0000b4007f067a23 */ /* 0x002fcc0000010802 */
[C---:B------:R-:W-:Y:S01]  /*4c80*/  HMMA.16816.F32.BF16 R84, R8.reuse, R32, R20 ;  /* 0x000000200854723c */ /* 0x040fe20000041814 */
[----:B------:R-:W1:Y:S01]  /*4c90*/  LDSM.16.MT88.4 R20, [R204+0x1000] ;  /* 0x00100000cc14783b */ /* 0x000e620000004200 */
[----:B------:R3:W4:Y:S06]  /*4ca0*/  MUFU.EX2 R179, R6 ;  /* 0x0000000600b37308 */ /* 0x00072c0000000800 */
[C---:B------:R-:W-:Y:S08]  /*4cb0*/  HMMA.16816.F32.BF16 R56, R8.reuse, R16, R72 ;  /* 0x000000100838723c */ /* 0x040ff00000041848 */
[----:B------:R-:W-:Y:S01]  /*4cc0*/  HMMA.16816.F32.BF16 R16, R8, R18, R120 ;  /* 0x000000120810723c */ /* 0x000fe20000041878 */
[----:B---3--:R-:W-:-:S04]  /*4cd0*/  FFMA.FTZ R6, R126, c[0x0][0x2d0], -R2 ;  /* 0x0000b4007e067a23 */ /* 0x008fc80000010802 */
[----:B------:R3:W-:Y:S03]  /*4ce0*/  MUFU.EX2 R177, R6 ;  /* 0x0000000600b17308 */ /* 0x0007e60000000800 */
[----:B------:R-:W-:Y:S07]  /*4cf0*/  HMMA.16816.F32.BF16 R80, R8, R34, R100 ;  /* 0x000000220850723c */ /* 0x000fee0000041864 */
[----:B----4-:R-:W-:Y:S01]  /*4d00*/  F2FP.BF16.PACK_AB R8, R179, R178 ;  /* 0x000000b2b308723e */ /* 0x010fe200000010ff */
[----:B---3--:R-:W-:-:S04]  /*4d10*/  FFMA.FTZ R6, R128, c[0x0][0x2d0], -R2 ;  /* 0x0000b40080067a23 */ /* 0x008fc80000010802 */
[----:B------:R3:W4:Y:S02]  /*4d20*/  MUFU.EX2 R176, R6 ;  /* 0x0000000600b07308 */ /* 0x0007240000000800 */
[----:B---3--:R-:W-:Y:S01]  /*4d30*/  FFMA.FTZ R6, R129, c[0x0][0x2d0], -R0 ;  /* 0x0000b40081067a23 */ /* 0x008fe20000010800 */
[----:B----4-:R-:W-:-:S05]  /*4d40*/  F2FP.BF16.PACK_AB R10, R176, R177 ;  /* 0x000000b1b00a723e */ /* 0x010fca00000010ff */
[----:B------:R3:W-:Y:S02]  /*4d50*/  MUFU.EX2 R174, R6 ;  /* 0x0000000600ae7308 */ /* 0x0007e40000000800 */
[----:B---3--:R-:W-:-:S06]  /*4d60*/  FFMA.FTZ R6, R130, c[0x0][0x2d0], -R0 ;  /* 0x0000b40082067a23 */ /* 0x008fcc0000010800 */
        /* <DEDUP_REMOVED lines=8> */
[----:B------:R3:W4:Y:S02]  /*4df0*/  MUFU.EX2 R170, R6 ;  /* 0x0000000600aa7308 */ /* 0x0007240000000800 */
[C---:B--2---:R-:W-:Y:S08]  /*4e00*/  HMMA.16816.F32.BF16 R92, R8.reuse, R36, R76 ;  /* 0x00000024085c723c */ /* 0x044ff0000004184c */
[----:B------:R-:W-:Y:S01]  /*4e10*/  HMMA.16816.F32.BF16 R76, R8, R14, R68 ;  /* 0x0000000e084c723c */ /* 0x000fe20000041844 */
[----:B---3--:R-:W-:-:S04]  /*4e20*/  FFMA.FTZ R6, R133, c[0x0][0x2d0], -R3 ;  /* 0x0000b40085067a23 */ /* 0x008fc80000010803 */
[----:B------:R2:W-:Y:S03]  /*4e30*/  MUFU.EX2 R169, R6 ;  /* 0x0000000600a97308 */ /* 0x0005e60000000800 */
[C---:B-1----:R-:W-:Y:S08]  /*4e40*/  HMMA.16816.F32.BF16 R72, R8.reuse, R22, R64 ;  /* 0x000000160848723c */ /* 0x042ff00000041840 */
[----:B------:R-:W-:Y:S01]  /*4e50*/  HMMA.16816.F32.BF16 R104, R8, R12, R104 ;  /* 0x0000000c0868723c */ /* 0x000fe20000041868 */
[----:B--2---:R-:W-:-:S07]  /*4e60*/  FFMA.FTZ R6, R136, c[0x0][0x2d0], -R3 ;  /* 0x0000b40088067a23 */ /* 0x004fce0000010803 */
[C---:B------:R-:W-:Y:S01]  /*4e70*/  HMMA.16816.F32.BF16 R96, R8.reuse, R20, R96 ;  /* 0x000000140860723c */ /* 0x040fe20000041860 */
[----:B------:R1:W2:Y:S07]  /*4e80*/  MUFU.EX2 R168, R6 ;  /* 0x0000000600a87308 */ /* 0x0002ae0000000800 */
[C---:B------:R-:W-:Y:S08]  /*4e90*/  HMMA.16816.F32.BF16 R88, R8.reuse, R28, R88 ;  /* 0x0000001c0858723c */ /* 0x040ff00000041858 */
[----:B------:R-:W-:Y:S01]  /*4ea0*/  HMMA.16816.F32.BF16 R68, R8, R30, R60 ;  /* 0x0000001e0844723c */ /* 0x000fe2000004183c */
[----:B-1----:R-:W-:-:S02]  /*4eb0*/  FFMA.FTZ R6, R134, c[0x0][0x2d0], -R3 ;  /* 0x0000b40086067a23 */ /* 0x002fc40000010803 */
[----:B------:R-:W-:Y:S02]  /*4ec0*/  LDSM.16.MT88.4 R132, [R200+0x2000] ;  /* 0x00200000c884783b */ /* 0x000fe40000004200 */
[----:B------:R1:W-:Y:S03]  /*4ed0*/  MUFU.EX2 R167, R6 ;  /* 0x0000000600a77308 */ /* 0x0003e60000000800 */
[----:B------:R-:W-:Y:S07]  /*4ee0*/  HMMA.16816.F32.BF16 R64, R8, R38, R44 ;  /* 0x000000260840723c */ /* 0x000fee000004182c */
[----:B----4-:R-:W-:-:S02]  /*4ef0*/  F2FP.BF16.PACK_AB R8, R170, R181 ;  /* 0x000000b5aa08723e */ /* 0x010fc400000010ff */
[----:B--2---:R-:W-:Y:S01]  /*4f00*/  F2FP.BF16.PACK_AB R10, R168, R169 ;  /* 0x000000a9a80a723e */ /* 0x004fe200000010ff */
[----:B-1----:R-:W-:-:S04]  /*4f10*/  FFMA.FTZ R6, R138, c[0x0][0x2d0], -R4 ;  /* 0x0000b4008a067a23 */ /* 0x002fc80000010804 */
        /* <DEDUP_REMOVED lines=11> */
[C---:B------:R-:W-:Y:S01]  /*4fd0*/  HMMA.16816.F32.BF16 R32, R8.reuse, R22, R24 ;  /* 0x000000160820723c */ /* 0x040fe20000041818 */
[----:B------:R-:W2:Y:S07]  /*4fe0*/  LDSM.16.MT88.4 R24, [R200+0x1800] ;  /* 0x00180000c818783b */ /* 0x000eae0000004200 */
[----:B------:R-:W-:Y:S01]  /*4ff0*/  HMMA.16816.F32.BF16 R48, R8, R20, R48 ;  /* 0x000000140830723c */ /* 0x000fe20000041830 */
[----:B------:R-:W3:Y:S01]  /*5000*/  LDSM.16.MT88.4 R20, [R204+0x1800] ;  /* 0x00180000cc14783b */ /* 0x000ee20000004200 */
[----:B-1----:R-:W-:-:S04]  /*5010*/  FFMA.FTZ R6, R137, c[0x0][0x2d0], -R3 ;  /* 0x0000b40089067a23 */ /* 0x002fc80000010803 */
[----:B------:R1:W-:Y:S02]  /*5020*/  MUFU.EX2 R161, R6 ;  /* 0x0000000600a17308 */ /* 0x0003e40000000800 */
[C---:B------:R-:W-:Y:S08]  /*5030*/  HMMA.16816.F32.BF16 R60, R8.reuse, R12, R52 ;  /* 0x0000000c083c723c */ /* 0x040ff00000041834 */
[----:B------:R-:W-:Y:S01]  /*5040*/  HMMA.16816.F32.BF16 R44, R8, R36, R84 ;  /* 0x00000024082c723c */ /* 0x000fe20000041854 */
[----:B------:R-:W-:Y:S01]  /*5050*/  LDSM.16.MT88.4 R84, [R204+0x2000] ;  /* 0x00200000cc54783b */ /* 0x000fe20000004200 */
[----:B-1----:R-:W-:-:S06]  /*5060*/  FFMA.FTZ R6, R146, c[0x0][0x2d0], -R2 ;  /* 0x0000b40092067a23 */ /* 0x002fcc0000010802 */
[C---:B------:R-:W-:Y:S01]  /*5070*/  HMMA.16816.F32.BF16 R52, R8.reuse, R14, R40 ;  /* 0x0000000e0834723c */ /* 0x040fe20000041828 */
[----:B------:R-:W-:Y:S01]  /*5080*/  LDSM.16.MT88.4 R12, [R203+0x1800] ;  /* 0x00180000cb0c783b */ /* 0x000fe20000004200 */
[----:B------:R1:W-:Y:S06]  /*5090*/  MUFU.EX2 R160, R6 ;  /* 0x0000000600a07308 */ /* 0x0003ec0000000800 */
[C---:B------:R-:W-:Y:S08]  /*50a0*/  HMMA.16816.F32.BF16 R36, R8.reuse, R38, R80 ;  /* 0x000000260824723c */ /* 0x040ff00000041850 */
[----:B------:R-:W-:Y:S01]  /*50b0*/  HMMA.16816.F32.BF16 R40, R8, R28, R56 ;  /* 0x0000001c0828723c */ /* 0x000fe20000041838 */
[----:B-1----:R-:W-:-:S04]  /*50c0*/  FFMA.FTZ R6, R147, c[0x0][0x2d0], -R2 ;  /* 0x0000b40093067a23 */ /* 0x002fc80000010802 */
[----:B------:R1:W4:Y:S03]  /*50d0*/  MUFU.EX2 R159, R6 ;  /* 0x00000006009f7308 */ /* 0x0003260000000800 */
[----:B------:R-:W-:Y:S01]  /*50e0*/  HMMA.16816.F32.BF16 R28, R8, R30, R16 ;  /* 0x0000001e081c723c */ /* 0x000fe20000041810 */
[----:B------:R-:W5:Y:S01]  /*50f0*/  LDSM.16.MT88.4 R16, [R201+0x1800] ;  /* 0x00180000c910783b */ /* 0x000f620000004200 */
[----:B-1----:R-:W-:-:S05]  /*5100*/  FFMA.FTZ R6, R145, c[0x0][0x2d0], -R2 ;  /* 0x0000b40091067a23 */ /* 0x002fca0000010802 */
[----:B----4-:R-:W-:Y:S01]  /*5110*/  F2FP.BF16.PACK_AB R8, R159, R160 ;  /* 0x000000a09f08723e */ /* 0x010fe200000010ff */
[----:B------:R1:W-:Y:S02]  /*5120*/  MUFU.EX2 R158, R6 ;  /* 0x00000006009e7308 */ /* 0x0003e40000000800 */
[----:B-1----:R-:W-:-:S06]  /*5130*/  FFMA.FTZ R6, R144, c[0x0][0x2d0], -R2 ;  /* 0x0000b40090067a23 */ /* 0x002fcc0000010802 */
[----:B------:R1:W4:Y:S02]  /*5140*/  MUFU.EX2 R157, R6 ;  /* 0x00000006009d7308 */ /* 0x0003240000000800 */
[----:B-1----:R-:W-:Y:S01]  /*5150*/  FFMA.FTZ R6, R155, c[0x0][0x2d0], -R0 ;  /* 0x0000b4009b067a23 */ /* 0x002fe20000010800 */
[----:B----4-:R-:W-:-:S05]  /*5160*/  F2FP.BF16.PACK_AB R10, R157, R158 ;  /* 0x0000009e9d0a723e */ /* 0x010fca00000010ff */
        /* <DEDUP_REMOVED lines=11> */
[C---:B--2---:R-:W-:Y:S08]  /*5220*/  HMMA.16816.F32.BF16 R128, R8.reuse, R26, R76 ;  /* 0x0000001a0880723c */ /* 0x044ff0000004184c */
[----:B---3--:R-:W-:Y:S01]  /*5230*/  HMMA.16816.F32.BF16 R144, R8, R22, R72 ;  /* 0x000000160890723c */ /* 0x008fe20000041848 */
[----:B-1----:R-:W-:-:S04]  /*5240*/  FFMA.FTZ R6, R151, c[0x0][0x2d0], -R3 ;  /* 0x0000b40097067a23 */ /* 0x002fc80000010803 */
[----:B------:R1:W-:Y:S03]  /*5250*/  MUFU.EX2 R81, R6 ;  /* 0x0000000600517308 */ /* 0x0003e60000000800 */
[C---:B------:R-:W-:Y:S08]  /*5260*/  HMMA.16816.F32.BF16 R120, R8.reuse, R24, R104 ;  /* 0x000000180878723c */ /* 0x040ff00000041868 */
[----:B------:R-:W-:Y:S01]  /*5270*/  HMMA.16816.F32.BF16 R140, R8, R20, R96 ;  /* 0x00000014088c723c */ /* 0x000fe20000041860 */
[----:B------:R-:W2:Y:S01]  /*5280*/  LDSM.16.MT88.4 R96, [R201+0x2000] ;  /* 0x00200000c960783b */ /* 0x000ea20000004200 */
[----:B-1----:R-:W-:-:S06]  /*5290*/  FFMA.FTZ R6, R153, c[0x0][0x2d0], -R3 ;  /* 0x0000b40099067a23 */ /* 0x002fcc0000010803 */
[C---:B-----5:R-:W-:Y:S01]  /*52a0*/  HMMA.16816.F32.BF16 R88, R8.reuse, R16, R88 ;  /* 0x000000100858723c */ /* 0x060fe20000041858 */
[----:B------:R1:W3:Y:S07]  /*52b0*/  MUFU.EX2 R80, R6 ;  /* 0x0000000600507308 */ /* 0x0002ee0000000800 */
[C---:B------:R-:W-:Y:S08]  /*52c0*/  HMMA.16816.F32.BF16 R68, R8.reuse, R18, R68 ;  /* 0x000000120844723c */ /* 0x040ff00000041844 */
[----:B------:R-:W-:Y:S01]  /*52d0*/  HMMA.16816.F32.BF16 R104, R8, R12, R92 ;  /* 0x0000000c0868723c */ /* 0x000fe2000004185c */
[--C-:B-1----:R-:W-:Y:S01]  /*52e0*/  FFMA.FTZ R6, R152, c[0x0][0x2d0], -R3.reuse ;  /* 0x0000b40098067a23 */ /* 0x102fe20000010803 */
[----:B---3--:R-:W-:Y:S01]  /*52f0*/  F2FP.BF16.PACK_AB R108, R80, R81 ;  /* 0x00000051506c723e */ /* 0x008fe200000010ff */
[----:B------:R-:W-:-:S02]  /*5300*/  FFMA.FTZ R3, R180, c[0x0][0x2d0], -R3 ;  /* 0x0000b400b4037a23 */ /* 0x000fc40000010803 */
[----:B------:R1:W-:Y:S03]  /*5310*/  MUFU.EX2 R77, R6 ;  /* 0x00000006004d7308 */ /* 0x0003e60000000800 */
[----:B------:R-:W-:Y:S05]  /*5320*/  HMMA.16816.F32.BF16 R64, R8, R14, R64 ;  /* 0x0000000e0840723c */ /* 0x000fea0000041840 */
[----:B------:R3:W4:Y:S02]  /*5330*/  MUFU.EX2 R241, R3 ;  /* 0x0000000300f17308 */ /* 0x0007240000000800 */
[----:B------:R-:W-:-:S02]  /*5340*/  F2FP.BF16.PACK_AB R8, R165, R167 ;  /* 0x000000a7a508723e */ /* 0x000fc400000010ff */
[----:B------:R-:W-:Y:S01]  /*5350*/  F2FP.BF16.PACK_AB R10, R115, R161 ;  /* 0x000000a1730a723e */ /* 0x000fe200000010ff */
[----:B-1----:R-:W-:-:S04]  /*5360*/  FFMA.FTZ R6, R197, c[0x0][0x2d0], -R4 ;  /* 0x0000b400c5067a23 */ /* 0x002fc80000010804 */
[----:B------:R1:W-:Y:S01]  /*5370*/  MUFU.EX2 R76, R6 ;  /* 0x00000006004c7308 */ /* 0x0003e20000000800 */
[----:B---3--:R-:W-:Y:S01]  /*5380*/  FFMA.FTZ R3, R194, c[0x0][0x2d0], -R2 ;  /* 0x0000b400c2037a23 */ /* 0x008fe20000010802 */
[----:B----4-:R-:W-:-:S06]  /*5390*/  F2FP.BF16.PACK_AB R110, R241, R77 ;  /* 0x0000004df16e723e */ /* 0x010fcc00000010ff */
[----:B------:R3:W-:Y:S01]  /*53a0*/  MUFU.EX2 R56, R3 ;  /* 0x0000000300387308 */ /* 0x0007e20000000800 */
[----:B-1----:R-:W-:-:S07]  /*53b0*/  FFMA.FTZ R6, R215, c[0x0][0x2d0], -R4 ;  /* 0x0000b400d7067a23 */ /* 0x002fce0000010804 */
[----:B------:R1:W4:Y:S01]  /*53c0*/  MUFU.EX2 R73, R6 ;  /* 0x0000000600497308 */ /* 0x0003220000000800 */
[----:B---3--:R-:W-:-:S07]  /*53d0*/  FFMA.FTZ R3, R196, c[0x0][0x2d0], -R2 ;  /* 0x0000b400c4037a23 */ /* 0x008fce0000010802 */
[----:B------:R3:W5:Y:S01]  /*53e0*/  MUFU.EX2 R58, R3 ;  /* 0x00000003003a7308 */ /* 0x0007620000000800 */
[----:B-1----:R-:W-:Y:S01]  /*53f0*/  FFMA.FTZ R6, R148, c[0x0][0x2d0], -R4 ;  /* 0x0000b40094067a23 */ /* 0x002fe20000010804 */
[----:B----4-:R-:W-:-:S06]  /*5400*/  F2FP.BF16.PACK_AB R9, R73, R76 ;  /* 0x0000004c4909723e */ /* 0x010fcc00000010ff */
[----:B------:R1:W-:Y:S01]  /*5410*/  MUFU.EX2 R72, R6 ;  /* 0x0000000600487308 */ /* 0x0003e20000000800 */
[--C-:B---3--:R-:W-:Y:S01]  /*5420*/  FFMA.FTZ R3, R192, c[0x0][0x2d0], -R2.reuse ;  /* 0x0000b400c0037a23 */ /* 0x108fe20000010802 */
[----:B-----5:R-:W-:Y:S01]  /*5430*/  F2FP.BF16.PACK_AB R152, R58, R56 ;  /* 0x000000383a98723e */ /* 0x020fe200000010ff */
[----:B------:R-:W-:-:S05]  /*5440*/  FFMA.FTZ R2, R187, c[0x0][0x2d0], -R2 ;  /* 0x0000b400bb027a23 */ /* 0x000fca0000010802 */
[----:B------:R3:W-:Y:S01]  /*5450*/  MUFU.EX2 R57, R3 ;  /* 0x0000000300397308 */ /* 0x0007e20000000800 */
[----:B-1----:R-:W-:-:S07]  /*5460*/  FFMA.FTZ R6, R149, c[0x0][0x2d0], -R4 ;  /* 0x0000b40095067a23 */ /* 0x002fce0000010804 */
[----:B------:R-:W1:Y:S01]  /*5470*/  MUFU.EX2 R59, R6 ;  /* 0x00000006003b7308 */ /* 0x000e620000000800 */
[----:B---3--:R-:W-:-:S04]  /*5480*/  FADD.FTZ R3, R239, R238 ;  /* 0x000000eeef037221 */ /* 0x008fc80000010000 */
[----:B------:R-:W-:Y:S01]  /*5490*/  FADD.FTZ R3, R242, R3 ;  /* 0x00000003f2037221 */ /* 0x000fe20000010000 */
[----:B-1----:R-:W-:-:S07]  /*54a0*/  F2FP.BF16.PACK_AB R11, R59, R72 ;  /* 0x000000483b0b723e */ /* 0x002fce00000010ff */
[C---:B------:R-:W-:Y:S01]  /*54b0*/  HMMA.16816.F32.BF16 R60, R8.reuse, R24, R60 ;  /* 0x00000018083c723c */ /* 0x040fe2000004183c */
[----:B------:R1:W3:Y:S07]  /*54c0*/  MUFU.EX2 R25, R2 ;  /* 0x0000000200197308 */ /* 0x0002ee0000000800 */
[C---:B------:R-:W-:Y:S08]  /*54d0*/  HMMA.16816.F32.BF16 R32, R8.reuse, R22, R32 ;  /* 0x000000160820723c */ /* 0x040ff00000041820 */
[----:B------:R-:W-:Y:S01]  /*54e0*/  HMMA.16816.F32.BF16 R48, R8, R20, R48 ;  /* 0x000000140830723c */ /* 0x000fe20000041830 */
[----:B-1----:R-:W-:Y:S01]  /*54f0*/  FFMA.FTZ R2, R186, c[0x0][0x2d0], -R0 ;  /* 0x0000b400ba027a23 */ /* 0x002fe20000010800 */
[----:B---3--:R-:W-:-:S03]  /*5500*/  F2FP.BF16.PACK_AB R154, R25, R57 ;  /* 0x00000039199a723e */ /* 0x008fc600000010ff */
[----:B------:R1:W-:Y:S03]  /*5510*/  MUFU.EX2 R24, R2 ;  /* 0x0000000200187308 */ /* 0x0003e60000000800 */
[C---:B------:R-:W-:Y:S08]  /*5520*/  HMMA.16816.F32.BF16 R44, R8.reuse, R12, R44 ;  /* 0x0000000c082c723c */ /* 0x040ff0000004182c */
[----:B------:R-:W-:Y:S01]  /*5530*/  HMMA.16816.F32.BF16 R52, R8, R26, R52 ;  /* 0x0000001a0834723c */ /* 0x000fe20000041834 */
[----:B-1----:R-:W-:-:S07]  /*5540*/  FFMA.FTZ R2, R188, c[0x0][0x2d0], -R0 ;  /* 0x0000b400bc027a23 */ /* 0x002fce0000010800 */
[C---:B------:R-:W-:Y:S01]  /*5550*/  HMMA.16816.F32.BF16 R40, R8.reuse, R16, R40 ;  /* 0x000000100828723c */ /* 0x040fe20000041828 */
[----:B------:R1:W3:Y:S07]  /*5560*/  MUFU.EX2 R22, R2 ;  /* 0x0000000200167308 */ /* 0x0002ee0000000800 */
[C---:B------:R-:W-:Y:S01]  /*5570*/  HMMA.16816.F32.BF16 R28, R8.reuse, R18, R28 ;  /* 0x00000012081c723c */ /* 0x040fe2000004181c */
[----:B------:R-:W4:Y:S07]  /*5580*/  LDSM.16.MT88.4 R16, [R203+0x2000] ;  /* 0x00200000cb10783b */ /* 0x000f2e0000004200 */
[----:B------:R-:W-:Y:S01]  /*5590*/  HMMA.16816.F32.BF16 R36, R8, R14, R36 ;  /* 0x0000000e0824723c */ /* 0x000fe20000041824 */
[--C-:B-1----:R-:W-:Y:S01]  /*55a0*/  FFMA.FTZ R2, R193, c[0x0][0x2d0], -R0.reuse ;  /* 0x0000b400c1027a23 */ /* 0x102fe20000010800 */
[----:B---3--:R-:W-:Y:S01]  /*55b0*/  F2FP.BF16.PACK_AB R153, R22, R24 ;  /* 0x000000181699723e */ /* 0x008fe200000010ff */
[----:B------:R-:W-:-:S02]  /*55c0*/  FFMA.FTZ R0, R198, c[0x0][0x2d0], -R0 ;  /* 0x0000b400c6007a23 */ /* 0x000fc40000010800 */
[----:B------:R1:W-:Y:S08]  /*55d0*/  MUFU.EX2 R21, R2 ;  /* 0x0000000200157308 */ /* 0x0003f00000000800 */
[----:B------:R3:W5:Y:S01]  /*55e0*/  MUFU.EX2 R20, R0 ;  /* 0x0000000000147308 */ /* 0x0007620000000800 */
[----:B-1----:R-:W-:-:S04]  /*55f0*/  FADD.FTZ R2, R240, R228 ;  /* 0x000000e4f0027221 */ /* 0x002fc80000010000 */
[----:B------:R-:W-:Y:S02]  /*5600*/  FADD.FTZ R6, R227, R2 ;  /* 0x00000002e3067221 */ /* 0x000fe40000010000 */
[----:B---3--:R-:W-:Y:S01]  /*5610*/  FFMA.FTZ R0, R199, c[0x0][0x2d0], -R4 ;  /* 0x0000b400c7007a23 */ /* 0x008fe20000010804 */
[----:B-----5:R-:W-:-:S03]  /*5620*/  F2FP.BF16.PACK_AB R155, R20, R21 ;  /* 0x00000015149b723e */ /* 0x020fc600000010ff */
[----:B------:R1:W-:Y:S04]  /*5630*/  MUFU.EX2 R12, R0 ;  /* 0x00000000000c7308 */ /* 0x0003e80000000800 */
[C---:B------:R-:W-:Y:S08]  /*5640*/  HMMA.16816.F32.BF16 R120, R152.reuse, R132, R120 ;  /* 0x000000849878723c */ /* 0x040ff00000041878 */
[----:B------:R-:W-:Y:S01]  /*5650*/  HMMA.16816.F32.BF16 R128, R152, R134, R128 ;  /* 0x000000869880723c */ /* 0x000fe20000041880 */
[----:B-1----:R-:W-:-:S04]  /*5660*/  FFMA.FTZ R0, R217, c[0x0][0x2d0], -R4 ;  /* 0x0000b400d9007a23 */ /* 0x002fc80000010804 */
[----:B------:R1:W3:Y:S03]  /*5670*/  MUFU.EX2 R9, R0 ;  /* 0x0000000000097308 */ /* 0x0002e60000000800 */
[C---:B------:R-:W-:Y:S08]  /*5680*/  HMMA.16816.F32.BF16 R140, R152.reuse, R84, R140 ;  /* 0x00000054988c723c */ /* 0x040ff0000004188c */
[----:B------:R-:W-:Y:S01]  /*5690*/  HMMA.16816.F32.BF16 R144, R152, R86, R144 ;  /* 0x000000569890723c */ /* 0x000fe20000041890 */
[----:B-1----:R-:W-:Y:S01]  /*56a0*/  FFMA.FTZ R0, R218, c[0x0][0x2d0], -R4 ;  /* 0x0000b400da007a23 */ /* 0x002fe20000010804 */
[----:B---3--:R-:W-:-:S06]  /*56b0*/  F2FP.BF16.PACK_AB R109, R9, R12 ;  /* 0x0000000c096d723e */ /* 0x008fcc00000010ff */
[C---:B--2---:R-:W-:Y:S01]  /*56c0*/  HMMA.16816.F32.BF16 R88, R152.reuse, R96, R88 ;  /* 0x000000609858723c */ /* 0x044fe20000041858 */
[----:B------:R1:W-:Y:S07]  /*56d0*/  MUFU.EX2 R10, R0 ;  /* 0x00000000000a7308 */ /* 0x0003ee0000000800 */
[C---:B------:R-:W-:Y:S08]  /*56e0*/  HMMA.16816.F32.BF16 R92, R152.reuse, R98, R68 ;  /* 0x00000062985c723c */ /* 0x040ff00000041844 */
[----:B----4-:R-:W-:Y:S01]  /*56f0*/  HMMA.16816.F32.BF16 R104, R152, R16, R104 ;  /* 0x000000109868723c */ /* 0x010fe20000041868 */
[----:B-1----:R-:W-:-:S04]  /*5700*/  FFMA.FTZ R0, R219, c[0x0][0x2d0], -R4 ;  /* 0x0000b400db007a23 */ /* 0x002fc80000010804 */
[----:B------:R1:W2:Y:S03]  /*5710*/  MUFU.EX2 R11, R0 ;  /* 0x00000000000b7308 */ /* 0x0002a60000000800 */
[----:B------:R-:W-:Y:S01]  /*5720*/  HMMA.16816.F32.BF16 R152, R152, R18, R64 ;  /* 0x000000129898723c */ /* 0x000fe20000041840 */
[----:B-1----:R-:W-:Y:S01]  /*5730*/  FADD.FTZ R0, R225, R7 ;  /* 0x00000007e1007221 */ /* 0x002fe20000010000 */
[----:B--2---:R-:W-:Y:S01]  /*5740*/  F2FP.BF16.PACK_AB R111, R11, R10 ;  /* 0x0000000a0b6f723e */ /* 0x004fe200000010ff */
        /* <DEDUP_REMOVED lines=67> */
[----:B------:R-:W-:Y:S01]  /*5b80*/  FADD.FTZ R2, R58, R0 ;  /* 0x000000003a027221 */ /* 0x000fe20000010000 */
[----:B------:R-:W-:Y:S01]  /*5b90*/  IADD3 R0, R244, -0x2, RZ ;  /* 0xfffffffef4007810 */ /* 0x000fe20007ffe0ff */
[----:B------:R-:W-:Y:S02]  /*5ba0*/  FADD.FTZ R6, R117, R6 ;  /* 0x0000000675067221 */ /* 0x000fe40000010000 */
[----:B------:R-:W-:Y:S01]  /*5bb0*/  FADD.FTZ R4, R77, R4 ;  /* 0x000000044d047221 */ /* 0x000fe20000010000 */
[----:B------:R-:W-:Y:S01]  /*5bc0*/  ISETP.GE.AND P0, PT, R0, R250, PT ;  /* 0x000000fa0000720c */ /* 0x000fe20003f06270 */
        /* <DEDUP_REMOVED lines=8> */
[----:B------:R-:W-:Y:S01]  /*5c50*/  FADD.FTZ R244, R20, R6 ;  /* 0x0000000614f47221 */ /* 0x000fe20000010000 */
[----:B------:R-:W-:Y:S05]  /*5c60*/  @!P0 BRA `(.L_x_75) ;  /* 0x00002ec000008947 */ /* 0x000fea0003800000 */
[----:B------:R-:W-:Y:S01]  /*5c70*/  MOV R215, R0 ;  /* 0x0000000000d77202 */ /* 0x000fe20000000f00 */
[----:B------:R-:W-:Y:S01]  /*5c80*/  IMAD.MOV.U32 R0, RZ, RZ, R114 ;  /* 0x000000ffff007224 */ /* 0x000fe200078e0072 */
[----:B------:R-:W-:Y:S01]  /*5c90*/  MOV R3, R113 ;  /* 0x0000007100037202 */ /* 0x000fe20000000f00 */
[----:B------:R-:W-:Y:S01]  /*5ca0*/  IMAD.MOV.U32 R115, RZ, RZ, R112 ;  /* 0x000000ffff737224 */ /* 0x000fe200078e0070 */
[----:B------:R-:W-:Y:S02]  /*5cb0*/  MOV R118, R5 ;  /* 0x0000000500767202 */ /* 0x000fe40000000f00 */
.L_x_76:
[----:B------:R-:W2:Y:S01]  /*5cc0*/  LDL R72, [R1+0x10] ;  /* 0x0000100001487983 */ /* 0x000ea20000100800 */
[----:B------:R-:W-:Y:S04]  /*5cd0*/  DEPBAR.LE SB0, 0x0 ;  /* 0x000080000000791a */ /* 0x000fe80000000000 */
[----:B------:R-:W3:Y:S01]  /*5ce0*/  LDL.64 R70, [R1+0x8] ;  /* 0x0000080001467983 */ /* 0x000ee20000100a00 */
[----:B------:R-:W-:Y:S01]  /*5cf0*/  WARPSYNC 0xffffffff ;  /* 0xffffffff00007948 */ /* 0x000fe20003800000 */
[----:B------:R-:W-:Y:S01]  /*5d00*/  SHF.R.S32.HI R2, RZ, 0x1f, R215 ;  /* 0x0000001fff027819 */ /* 0x000fe200000114d7 */
[C---:B------:R-:W-:Y:S01]  /*5d10*/  IMAD.WIDE.U32 R68, R215.reuse, c[0x0][0x208], RZ ;  /* 0x00008200d7447a25 */ /* 0x040fe200078e00ff */
[----:B------:R-:W-:Y:S02]  /*5d20*/  MOV R114, c[0x0][0x208] ;  /* 0x0000820000727a02 */ /* 0x000fe40000000f00 */
[----:B------:R-:W-:Y:S01]  /*5d30*/  BAR.SYNC.DEFER_BLOCKING 0x0 ;  /* 0x0000000000007b1d */ /* 0x000fe20000010000 */
[----:B------:R-:W-:Y:S01]  /*5d40*/  IMAD R2, R2, c[0x0][0x208], RZ ;  /* 0x0000820002027a24 */ /* 0x000fe200078e02ff */
[----:B------:R-:W-:Y:S02]  /*5d50*/  MOV R74, 0x5 ;  /* 0x00000005004a7802 */ /* 0x000fe40000000f00 */
[C---:B------:R-:W-:Y:S01]  /*5d60*/  SHF.L.U32 R190, R114.reuse, 0x5, RZ ;  /* 0x0000000572be7819 */ /* 0x040fe200000006ff */
[----:B------:R-:W-:Y:S01]  /*5d70*/  IMAD R2, R215, c[0x0][0x20c], R2 ;  /* 0x00008300d7027a24 */ /* 0x000fe200078e0202 */
[----:B------:R-:W-:Y:S04]  /*5d80*/  SHF.L.U64.HI R114, R114, R74, c[0x0][0x20c] ;  /* 0x0000830072727619 */ /* 0x000fe8000001024a */
[----:B------:R-:W-:Y:S05]  /*5d90*/  IADD3 R2, R69, R2, RZ ;  /* 0x0000000245027210 */ /* 0x000fea0007ffe0ff */
[----:B------:R-:W-:Y:S01]  /*5da0*/  IMAD R2, R2, 0x50, RZ ;  /* 0x0000005002027824 */ /* 0x000fe200078e02ff */
[----:B------:R-:W-:Y:S08]  /*5db0*/  LDSM.16.M88.4 R80, [R206] ;  /* 0x00000000ce50783b */ /* 0x000ff00000000200 */
[----:B------:R-:W1:Y:S08]  /*5dc0*/  LDSM.16.M88.4 R16, [R119] ;  /* 0x000000007710783b */ /* 0x000e700000000200 */
[----:B------:R-:W4:Y:S08]  /*5dd0*/  LDSM.16.M88.4 R76, [R206+0x2000] ;  /* 0x00200000ce4c783b */ /* 0x000f300000000200 */
[----:B------:R-:W5:Y:S08]  /*5de0*/  LDSM.16.M88.4 R32, [R119+0x800] ;  /* 0x000800007720783b */ /* 0x000f700000000200 */
[----:B------:R-:W5:Y:S08]  /*5df0*/  LDSM.16.M88.4 R48, [R119+0x1000] ;  /* 0x001000007730783b */ /* 0x000f700000000200 */
[----:B------:R-:W5:Y:S01]  /*5e00*/  LDSM.16.M88.4 R64, [R119+0x1800] ;  /* 0x001800007740783b */ /* 0x000f620000000200 */
[-C--:B-1----:R-:W-:Y:S07]  /*5e10*/  HMMA.16816.F32.BF16 R4, R80, R16.reuse, RZ ;  /* 0x000000105004723c */ /* 0x082fee00000418ff */
[----:B------:R-:W1:Y:S01]  /*5e20*/  LDSM.16.M88.4 R156, [R119+0x2000] ;  /* 0x00200000779c783b */ /* 0x000e620000000200 */
[C---:B----4-:R-:W-:Y:S07]  /*5e30*/  HMMA.16816.F32.BF16 R8, R76.reuse, R16, RZ ;  /* 0x000000104c08723c */ /* 0x050fee00000418ff */
[----:B------:R-:W-:Y:S01]  /*5e40*/  LDSM.16.M88.4 R160, [R209] ;  /* 0x00000000d1a0783b */ /* 0x000fe20000000200 */
[-C--:B------:R-:W-:Y:S07]  /*5e50*/  HMMA.16816.F32.BF16 R12, R76, R18.reuse, RZ ;  /* 0x000000124c0c723c */ /* 0x080fee00000418ff */
[----:B------:R-:W4:Y:S01]  /*5e60*/  LDSM.16.M88.4 R164, [R210] ;  /* 0x00000000d2a4783b */ /* 0x000f220000000200 */
[C---:B------:R-:W-:Y:S07]  /*5e70*/  HMMA.16816.F32.BF16 R16, R80.reuse, R18, RZ ;  /* 0x000000125010723c */ /* 0x040fee00000418ff */
[----:B------:R-:W1:Y:S01]  /*5e80*/  LDSM.16.M88.4 R168, [R209+0x2000] ;  /* 0x00200000d1a8783b */ /* 0x000e620000000200 */
[-C--:B-----5:R-:W-:Y:S07]  /*5e90*/  HMMA.16816.F32.BF16 R20, R80, R32.reuse, RZ ;  /* 0x000000205014723c */ /* 0x0a0fee00000418ff */
[----:B------:R-:W5:Y:S01]  /*5ea0*/  LDSM.16.M88.4 R172, [R214] ;  /* 0x00000000d6ac783b */ /* 0x000f620000000200 */
[C---:B------:R-:W-:Y:S07]  /*5eb0*/  HMMA.16816.F32.BF16 R24, R76.reuse, R32, RZ ;  /* 0x000000204c18723c */ /* 0x040fee00000418ff */
[----:B------:R-:W1:Y:S01]  /*5ec0*/  LDSM.16.M88.4 R176, [R213] ;  /* 0x00000000d5b0783b */ /* 0x000e620000000200 */
[-C--:B------:R-:W-:Y:S07]  /*5ed0*/  HMMA.16816.F32.BF16 R28, R76, R34.reuse, RZ ;  /* 0x000000224c1c723c */ /* 0x080fee00000418ff */
[----:B------:R-:W1:Y:S01]  /*5ee0*/  LDSM.16.M88.4 R180, [R212] ;  /* 0x00000000d4b4783b */ /* 0x000e620000000200 */
[C---:B------:R-:W-:Y:S07]  /*5ef0*/  HMMA.16816.F32.BF16 R32, R80.reuse, R34, RZ ;  /* 0x000000225020723c */ /* 0x040fee00000418ff */
[----:B------:R-:W1:Y:S01]  /*5f00*/  LDSM.16.M88.4 R184, [R211] ;  /* 0x00000000d3b8783b */ /* 0x000e620000000200 */
[-C--:B------:R-:W-:Y:S07]  /*5f10*/  HMMA.16816.F32.BF16 R36, R80, R48.reuse, RZ ;  /* 0x000000305024723c */ /* 0x080fee00000418ff */
[----:B------:R-:W5:Y:S01]  /*5f20*/  LDL.64 R218, [R1] ;  /* 0x0000000001da7983 */ /* 0x000f620000100a00 */
[C---:B------:R-:W-:Y:S08]  /*5f30*/  HMMA.16816.F32.BF16 R40, R76.reuse, R48, RZ ;  /* 0x000000304c28723c */ /* 0x040ff000000418ff */
[-C--:B------:R-:W-:Y:S08]  /*5f40*/  HMMA.16816.F32.BF16 R44, R76, R50.reuse, RZ ;  /* 0x000000324c2c723c */ /* 0x080ff000000418ff */
[C---:B------:R-:W-:Y:S08]  /*5f50*/  HMMA.16816.F32.BF16 R48, R80.reuse, R50, RZ ;  /* 0x000000325030723c */ /* 0x040ff000000418ff */
[-C--:B------:R-:W-:Y:S08]  /*5f60*/  HMMA.16816.F32.BF16 R52, R80, R64.reuse, RZ ;  /* 0x000000405034723c */ /* 0x080ff000000418ff */
[C---:B------:R-:W-:Y:S08]  /*5f70*/  HMMA.16816.F32.BF16 R56, R76.reuse, R64, RZ ;  /* 0x000000404c38723c */ /* 0x040ff000000418ff */
[-C--:B------:R-:W-:Y:S08]  /*5f80*/  HMMA.16816.F32.BF16 R60, R76, R66.reuse, RZ ;  /* 0x000000424c3c723c */ /* 0x080ff000000418ff */
[C---:B------:R-:W-:Y:S04]  /*5f90*/  HMMA.16816.F32.BF16 R64, R80.reuse, R66, RZ ;  /* 0x000000425040723c */ /* 0x040fe800000418ff */
[----:B--2---:R-:W-:Y:S02]  /*5fa0*/  MOV R73, R72 ;  /* 0x0000004800497202 */ /* 0x004fe40000000f00 */
[----:B---3--:R-:W-:Y:S06]  /*5fb0*/  MOV R72, R70 ;  /* 0x0000004600487202 */ /* 0x008fec0000000f00 */
[----:B------:R-:W-:Y:S02]  /*5fc0*/  IMAD.WIDE.U32 R72, R68, 0x50, R72 ;  /* 0x0000005044487825 */ /* 0x000fe400078e0048 */
[-C--:B-1----:R-:W-:Y:S03]  /*5fd0*/  HMMA.16816.F32.BF16 R68, R80, R156.reuse, RZ ;  /* 0x0000009c5044723c */ /* 0x082fe600000418ff */
[----:B------:R-:W-:Y:S02]  /*5fe0*/  LEA R116, P0, R72, c[0x0][0x1f8], 0x1 ;  /* 0x00007e0048747a11 */ /* 0x000fe400078008ff */
[----:B------:R-:W-:Y:S02]  /*5ff0*/  IADD3 R2, R73, R2, RZ ;  /* 0x0000000249027210 */ /* 0x000fe40007ffe0ff */
[----:B------:R-:W-:Y:S02]  /*6000*/  IADD3 R112, P2, R116, R190, RZ ;  /* 0x000000be74707210 */ /* 0x000fe40007f5e0ff */
[----:B------:R-:W-:Y:S02]  /*6010*/  LEA.HI.X R117, R72, c[0x0][0x1fc], R2, 0x1, P0 ;  /* 0x00007f0048757a11 */ /* 0x000fe400000f0c02 */
[C---:B------:R-:W-:Y:S02]  /*6020*/  HMMA.16816.F32.BF16 R72, R76.reuse, R156, RZ ;  /* 0x0000009c4c48723c */ /* 0x040fe400000418ff */
[----:B------:R-:W-:Y:S01]  /*6030*/  IADD3.X R113, R117, R114, RZ, P2, !PT ;  /* 0x0000007275717210 */ /* 0x000fe200017fe4ff */
[----:B------:R-:W-:Y:S01]  /*6040*/  @!PT LDS RZ, [RZ] ;  /* 0x00000000fffff984 */ /* 0x000fe20000000800 */
[----:B------:R-:W-:Y:S01]  /*6050*/  @!PT LDS RZ, [RZ] ;  /* 0x00000000fffff984 */ /* 0x000fe20000000800 */
[----:B------:R-:W-:Y:S01]  /*6060*/  @!PT LDS RZ, [RZ] ;  /* 0x00000000fffff984 */ /* 0x000fe20000000800 */
[----:B------:R1:W-:Y:S01]  /*6070*/  LDGSTS.E.BYPASS.LTC128B.128 [R216+0x100], [R116.64], !P1 ;  /* 0x0010000074d87fae */ /* 0x0003e2000c901d48 */
[----:B------:R-:W-:Y:S04]  /*6080*/  IADD3 R188, P0, R112, R190, RZ ;  /* 0x000000be70bc7210 */ /* 0x000fe80007f1e0ff */
[-C--:B------:R-:W-:Y:S01]  /*6090*/  HMMA.16816.F32.BF16 R76, R76, R158.reuse, RZ ;  /* 0x0000009e4c4c723c */ /* 0x080fe200000418ff */
[----:B------:R-:W-:Y:S02]  /*60a0*/  IADD3.X R189, R113, R114, RZ, P0, !PT ;  /* 0x0000007271bd7210 */ /* 0x000fe400007fe4ff */
[----:B------:R2:W-:Y:S01]  /*60b0*/  LDGSTS.E.BYPASS.LTC128B.128 [R216+0x900], [R112.64], !P1 ;  /* 0x0090000070d87fae */ /* 0x0005e2000c901d48 */
[----:B------:R-:W-:Y:S04]  /*60c0*/  IADD3 R156, P2, R188, R190, RZ ;  /* 0x000000bebc9c7210 */ /* 0x000fe80007f5e0ff */
[----:B------:R-:W-:Y:S03]  /*60d0*/  HMMA.16816.F32.BF16 R80, R80, R158, RZ ;  /* 0x0000009e5050723c */ /* 0x000fe600000418ff */
[----:B------:R3:W-:Y:S01]  /*60e0*/  LDGSTS.E.BYPASS.LTC128B.128 [R216+0x1100], [R188.64], !P1 ;  /* 0x01100000bcd87fae */ /* 0x0007e2000c901d48 */
[----:B------:R-:W-:Y:S04]  /*60f0*/  IADD3.X R157, R189, R114, RZ, P2, !PT ;  /* 0x00000072bd9d7210 */ /* 0x000fe800017fe4ff */
[-C--:B----4-:R-:W-:Y:S03]  /*6100*/  HMMA.16816.F32.BF16 R4, R160, R164.reuse, R4 ;  /* 0x000000a4a004723c */ /* 0x090fe60000041804 */
[----:B------:R4:W-:Y:S02]  /*6110*/  LDGSTS.E.BYPASS.LTC128B.128 [R216+0x1900], [R156.64], !P1 ;  /* 0x019000009cd87fae */ /* 0x0009e4000c901d48 */
[----:B-1----:R-:W-:Y:S03]  /*6120*/  IADD3 R116, P0, R156, R190, RZ ;  /* 0x000000be9c747210 */ /* 0x002fe60007f1e0ff */
[C---:B------:R-:W-:Y:S04]  /*6130*/  HMMA.16816.F32.BF16 R8, R168.reuse, R164, R8 ;  /* 0x000000a4a808723c */ /* 0x040fe80000041808 */
[----:B------:R-:W-:Y:S02]  /*6140*/  IADD3.X R117, R157, R114, RZ, P0, !PT ;  /* 0x000000729d757210 */ /* 0x000fe400007fe4ff */
[C---:B------:R-:W-:Y:S02]  /*6150*/  ISETP.GT.AND P0, PT, R215.reuse, R250, PT ;  /* 0x000000fad700720c */ /* 0x040fe40003f04270 */
[-C--:B------:R-:W-:Y:S01]  /*6160*/  HMMA.16816.F32.BF16 R12, R168, R166.reuse, R12 ;  /* 0x000000a6a80c723c */ /* 0x080fe2000004180c */
[----:B------:R1:W-:Y:S03]  /*6170*/  LDGSTS.E.BYPASS.LTC128B.128 [R216+0x2100], [R116.64], !P1 ;  /* 0x0210000074d87fae */ /* 0x0003e6000c901d48 */
[----:B------:R-:W-:Y:S04]  /*6180*/  IADD3 R215, R215, -0x1, RZ ;  /* 0xffffffffd7d77810 */ /* 0x000fe80007ffe0ff */
[C---:B------:R-:W-:Y:S01]  /*6190*/  HMMA.16816.F32.BF16 R16, R160.reuse, R166, R16 ;  /* 0x000000a6a010723c */ /* 0x040fe20000041810 */
[----:B---3--:R-:W-:Y:S07]  /*61a0*/  LDSM.16.M88.4 R188, [R205] ;  /* 0x00000000cdbc783b */ /* 0x008fee0000000200 */
[-C--:B-----5:R-:W-:Y:S01]  /*61b0*/  HMMA.16816.F32.BF16 R20, R160, R172.reuse, R20 ;  /* 0x000000aca014723c */ /* 0x0a0fe20000041814 */
[----:B------:R-:W0:Y:S07]  /*61c0*/  LDGDEPBAR ;  /* 0x00000000000079af */ /* 0x000e2e0000000000 */
[C---:B------:R-:W-:Y:S01]  /*61d0*/  HMMA.16816.F32.BF16 R24, R168.reuse, R172, R24 ;  /* 0x000000aca818723c */ /* 0x040fe20000041818 */
[----:B----4-:R-:W3:Y:S07]  /*61e0*/  LDSM.16.M88.4 R156, [R207] ;  /* 0x00000000cf9c783b */ /* 0x010eee0000000200 */
[-C--:B------:R-:W-:Y:S01]  /*61f0*/  HMMA.16816.F32.BF16 R28, R168, R174.reuse, R28 ;  /* 0x000000aea81c723c */ /* 0x080fe2000004181c */
[----:B------:R-:W4:Y:S07]  /*6200*/  LDSM.16.M88.4 R192, [R207+0x2000] ;  /* 0x00200000cfc0783b */ /* 0x000f2e0000000200 */
[C---:B------:R-:W-:Y:S01]  /*6210*/  HMMA.16816.F32.BF16 R32, R160.reuse, R174, R32 ;  /* 0x000000aea020723c */ /* 0x040fe20000041820 */
[----:B------:R-:W5:Y:S07]  /*6220*/  LDSM.16.M88.4 R196, [R205+0x800] ;  /* 0x00080000cdc4783b */ /* 0x000f6e0000000200 */
[-C--:B------:R-:W-:Y:S01]  /*6230*/  HMMA.16816.F32.BF16 R36, R160, R176.reuse, R36 ;  /* 0x000000b0a024723c */ /* 0x080fe20000041824 */
[----:B------:R-:W1:Y:S07]  /*6240*/  LDSM.16.M88.4 R164, [R205+0x1000] ;  /* 0x00100000cda4783b */ /* 0x000e6e0000000200 */
[C---:B------:R-:W-:Y:S01]  /*6250*/  HMMA.16816.F32.BF16 R40, R168.reuse, R176, R40 ;  /* 0x000000b0a828723c */ /* 0x040fe20000041828 */
[----:B------:R-:W-:Y:S07]  /*6260*/  LDSM.16.M88.4 R172, [R208] ;  /* 0x00000000d0ac783b */ /* 0x000fee0000000200 */
[-C--:B------:R-:W-:Y:S08]  /*6270*/  HMMA.16816.F32.BF16 R44, R168, R178.reuse, R44 ;  /* 0x000000b2a82c723c */ /* 0x080ff0000004182c */
[C---:B------:R-:W-:Y:S01]  /*6280*/  HMMA.16816.F32.BF16 R48, R160.reuse, R178, R48 ;  /* 0x000000b2a030723c */ /* 0x040fe20000041830 */
[----:B------:R-:W-:Y:S07]  /*6290*/  LDSM.16.M88.4 R176, [R202] ;  /* 0x00000000cab0783b */ /* 0x000fee0000000200 */
        /* <DEDUP_REMOVED lines=8> */
[----:B------:R-:W-:Y:S07]  /*6320*/  LDSM.16.M88.4 R168, [R205+0x2000] ;  /* 0x00200000cda8783b */ /* 0x000fee0000000200 */
[----:B------:R-:W-:Y:S01]  /*6330*/  HMMA.16816.F32.BF16 R80, R160, R186, R80 ;  /* 0x000000baa050723c */ /* 0x000fe20000041850 */
[----:B------:R-:W1:Y:S07]  /*6340*/  LDSM.16.M88.4 R160, [R205+0x1800] ;  /* 0x00180000cda0783b */ /* 0x000e6e0000000200 */
[-C--:B---3--:R-:W-:Y:S01]  /*6350*/  HMMA.16816.F32.BF16 R4, R156, R188.reuse, R4 ;  /* 0x000000bc9c04723c */ /* 0x088fe20000041804 */
[----:B------:R-:W3:Y:S07]  /*6360*/  LDSM.16.M88.4 R184, [R202+0x800] ;  /* 0x00080000cab8783b */ /* 0x000eee0000000200 */
[C---:B----4-:R-:W-:Y:S08]  /*6370*/  HMMA.16816.F32.BF16 R8, R192.reuse, R188, R8 ;  /* 0x000000bcc008723c */ /* 0x050ff00000041808 */
[-C--:B------:R-:W-:Y:S08]  /*6380*/  HMMA.16816.F32.BF16 R12, R192, R190.reuse, R12 ;  /* 0x000000bec00c723c */ /* 0x080ff0000004180c */
[C---:B------:R-:W-:Y:S01]  /*6390*/  HMMA.16816.F32.BF16 R16, R156.reuse, R190, R16 ;  /* 0x000000be9c10723c */ /* 0x040fe20000041810 */
[----:B------:R-:W4:Y:S07]  /*63a0*/  LDSM.16.M88.4 R188, [R202+0x1000] ;  /* 0x00100000cabc783b */ /* 0x000f2e0000000200 */
[-C--:B-----5:R-:W-:Y:S08]  /*63b0*/  HMMA.16816.F32.BF16 R20, R156, R196.reuse, R20 ;  /* 0x000000c49c14723c */ /* 0x0a0ff00000041814 */
[C---:B------:R-:W-:Y:S08]  /*63c0*/  HMMA.16816.F32.BF16 R24, R192.reuse, R196, R24 ;  /* 0x000000c4c018723c */ /* 0x040ff00000041818 */
[-C--:B------:R-:W-:Y:S08]  /*63d0*/  HMMA.16816.F32.BF16 R28, R192, R198.reuse, R28 ;  /* 0x000000c6c01c723c */ /* 0x080ff0000004181c */
[C---:B------:R-:W-:Y:S01]  /*63e0*/  HMMA.16816.F32.BF16 R32, R156.reuse, R198, R32 ;  /* 0x000000c69c20723c */ /* 0x040fe20000041820 */
[----:B------:R-:W5:Y:S07]  /*63f0*/  LDSM.16.M88.4 R196, [R202+0x1800] ;  /* 0x00180000cac4783b */ /* 0x000f6e0000000200 */
[-C--:B-1----:R-:W-:Y:S08]  /*6400*/  HMMA.16816.F32.BF16 R36, R156, R164.reuse, R36 ;  /* 0x000000a49c24723c */ /* 0x082ff00000041824 */
[C---:B------:R-:W-:Y:S08]  /*6410*/  HMMA.16816.F32.BF16 R40, R192.reuse, R164, R40 ;  /* 0x000000a4c028723c */ /* 0x040ff00000041828 */
[-C--:B------:R-:W-:Y:S08]  /*6420*/  HMMA.16816.F32.BF16 R44, R192, R166.reuse, R44 ;  /* 0x000000a6c02c723c */ /* 0x080ff0000004182c */
        /* <DEDUP_REMOVED lines=8> */
[----:B------:R-:W-:Y:S01]  /*64b0*/  HMMA.16816.F32.BF16 R80, R156, R170, R80 ;  /* 0x000000aa9c50723c */ /* 0x000fe20000041850 */
[----:B------:R-:W1:Y:S01]  /*64c0*/  LDSM.16.M88.4 R156, [R202+0x2000] ;  /* 0x00200000ca9c783b */ /* 0x000e620000000200 */
[----:B------:R-:W-:Y:S06]  /*64d0*/  DEPBAR.LE SB0, 0x0 ;  /* 0x000080000000791a */ /* 0x000fec0000000000 */
[-C--:B------:R-:W-:Y:S01]  /*64e0*/  HMMA.16816.F32.BF16 R4, R172, R176.reuse, R4 ;  /* 0x000000b0ac04723c */ /* 0x080fe20000041804 */
[----:B------:R-:W-:Y:S07]  /*64f0*/  BAR.SYNC.DEFER_BLOCKING 0x0 ;  /* 0x0000000000007b1d */ /* 0x000fee0000010000 */
[C---:B------:R-:W-:Y:S08]  /*6500*/  HMMA.16816.F32.BF16 R8, R180.reuse, R176, R8 ;  /* 0x000000b0b408723c */ /* 0x040ff00000041808 */
[-C--:B------:R-:W-:Y:S08]  /*6510*/  HMMA.16816.F32.BF16 R12, R180, R178.reuse, R12 ;  /* 0x000000b2b40c723c */ /* 0x080ff0000004180c */
[C---:B------:R-:W-:Y:S04]  /*6520*/  HMMA.16816.F32.BF16 R16, R172.reuse, R178, R16 ;  /* 0x000000b2ac10723c */ /* 0x040fe80000041810 */
[----:B------:R-:W-:Y:S02]  /*6530*/  FMNMX.FTZ R2, R4, R0, !PT ;  /* 0x0000000004027209 */ /* 0x000fe40007810000 */
[----:B--2---:R-:W-:Y:S02]  /*6540*/  FMNMX.FTZ R112, R6, R3, !PT ;  /* 0x0000000306707209 */ /* 0x004fe40007810000 */
[-C--:B---3--:R-:W-:Y:S04]  /*6550*/  HMMA.16816.F32.BF16 R20, R172, R184.reuse, R20 ;  /* 0x000000b8ac14723c */ /* 0x088fe80000041814 */
[----:B------:R-:W-:Y:S02]  /*6560*/  FMNMX.FTZ R2, R5, R2, !PT ;  /* 0x0000000205027209 */ /* 0x000fe40007810000 */
[----:B------:R-:W-:Y:S02]  /*6570*/  FMNMX.FTZ R112, R7, R112, !PT ;  /* 0x0000007007707209 */ /* 0x000fe40007810000 */
        /* <DEDUP_REMOVED lines=8> */
[-C--:B----4-:R-:W-:Y:S04]  /*6600*/  HMMA.16816.F32.BF16 R36, R172, R188.reuse, R36 ;  /* 0x000000bcac24723c */ /* 0x090fe80000041824 */
[----:B------:R-:W-:Y:S02]  /*6610*/  FMNMX.FTZ R2, R20, R2, !PT ;  /* 0x0000000214027209 */ /* 0x000fe40007810000 */
[----:B------:R-:W-:Y:S02]  /*6620*/  FMNMX.FTZ R112, R22, R112, !PT ;  /* 0x0000007016707209 */ /* 0x000fe40007810000 */
[C---:B------:R-:W-:Y:S04]  /*6630*/  HMMA.16816.F32.BF16 R40, R180.reuse, R188, R40 ;  /* 0x000000bcb428723c */ /* 0x040fe80000041828 */
[----:B------:R-:W-:Y:S02]  /*6640*/  FMNMX.FTZ R2, R21, R2, !PT ;  /* 0x0000000215027209 */ /* 0x000fe40007810000 */
[----:B------:R-:W-:Y:S02]  /*6650*/  FMNMX.FTZ R113, R9, R113, !PT ;  /* 0x0000007109717209 */ /* 0x000fe40007810000 */
[-C--:B------:R-:W-:Y:S04]  /*6660*/  HMMA.16816.F32.BF16 R44, R180, R190.reuse, R44 ;  /* 0x000000beb42c723c */ /* 0x080fe8000004182c */
[----:B------:R-:W-:Y:S02]  /*6670*/  FMNMX.FTZ R2, R32, R2, !PT ;  /* 0x0000000220027209 */ /* 0x000fe40007810000 */
[----:B------:R-:W-:Y:S02]  /*6680*/  FMNMX.FTZ R113, R12, R113, !PT ;  /* 0x000000710c717209 */ /* 0x000fe40007810000 */
[C---:B------:R-:W-:Y:S04]  /*6690*/  HMMA.16816.F32.BF16 R48, R172.reuse, R190, R48 ;  /* 0x000000beac30723c */ /* 0x040fe80000041830 */
[----:B------:R-:W-:Y:S02]  /*66a0*/  FMNMX.FTZ R112, R23, R112, !PT ;  /* 0x0000007017707209 */ /* 0x000fe40007810000 */
[----:B------:R-:W-:Y:S02]  /*66b0*/  FMNMX.FTZ R2, R33, R2, !PT ;  /* 0x0000000221027209 */ /* 0x000fe40007810000 */
[-C--:B-----5:R-:W-:Y:S04]  /*66c0*/  HMMA.16816.F32.BF16 R52, R172, R196.reuse, R52 ;  /* 0x000000c4ac34723c */ /* 0x0a0fe80000041834 */
        /* <DEDUP_REMOVED lines=11> */
[-C--:B-1----:R-:W-:Y:S04]  /*6780*/  HMMA.16816.F32.BF16 R68, R172, R156.reuse, R68 ;  /* 0x0000009cac44723c */ /* 0x082fe80000041844 */
        /* <DEDUP_REMOVED lines=8> */
[----:B------:R-:W-:Y:S04]  /*6810*/  HMMA.16816.F32.BF16 R80, R172, R158, R80 ;  /* 0x0000009eac50723c */ /* 0x000fe80000041850 */
[----:B------:R-:W-:Y:S04]  /*6820*/  FMNMX.FTZ R112, R29, R116, !PT ;  /* 0x000000741d707209 */ /* 0x000fe80007810000 */
        /* <DEDUP_REMOVED lines=36> */
[----:B-1----:R-:W-:Y:S02]  /*6a70*/  FMNMX.FTZ R2, R2, R156, !PT ;  /* 0x0000009c02027209 */ /* 0x002fe40007810000 */
[----:B------:R-:W-:Y:S02]  /*6a80*/  FMNMX.FTZ R114, R31, R114, !PT ;  /* 0x000000721f727209 */ /* 0x000fe40007810000 */
[----:B------:R-:W-:Y:S01]  /*6a90*/  FMNMX.FTZ R112, R83, R112, !PT ;  /* 0x0000007053707209 */ /* 0x000fe20007810000 */
[----:B------:R-:W1:Y:S01]  /*6aa0*/  SHFL.BFLY PT, R157, R2, 0x1, 0x1f ;  /* 0x0c201f00029d7f89 */ /* 0x000e6200000e0000 */
[----:B------:R-:W-:Y:S04]  /*6ab0*/  FMNMX.FTZ R114, R42, R114, !PT ;  /* 0x000000722a727209 */ /* 0x000fe80007810000 */
[----:B------:R-:W-:Y:S03]  /*6ac0*/  FMNMX.FTZ R114, R43, R114, !PT ;  /* 0x000000722b727209 */ /* 0x000fe60007810000 */
[----:B------:R-:W3:Y:S01]  /*6ad0*/  SHFL.BFLY PT, R117, R112, 0x2, 0x1f ;  /* 0x0c401f0070757f89 */ /* 0x000ee200000e0000 */
[----:B------:R-:W-:Y:S04]  /*6ae0*/  FMNMX.FTZ R114, R46, R114, !PT ;  /* 0x000000722e727209 */ /* 0x000fe80007810000 */
[----:B------:R-:W-:Y:S02]  /*6af0*/  FMNMX.FTZ R114, R47, R114, !PT ;  /* 0x000000722f727209 */ /* 0x000fe40007810000 */
[----:B--2---:R-:W-:Y:S02]  /*6b00*/  FMNMX.FTZ R116, R113, R116, !PT ;  /* 0x0000007471747209 */ /* 0x004fe40007810000 */
[----:B------:R-:W-:Y:S03]  /*6b10*/  FMNMX.FTZ R114, R58, R114, !PT ;  /* 0x000000723a727209 */ /* 0x000fe60007810000 */
[----:B------:R-:W-:Y:S01]  /*6b20*/  SHFL.BFLY PT, R158, R116, 0x1, 0x1f ;  /* 0x0c201f00749e7f89 */ /* 0x000fe200000e0000 */
[----:B------:R-:W-:Y:S02]  /*6b30*/  FMNMX.FTZ R113, R59, R114, !PT ;  /* 0x000000723b717209 */ /* 0x000fe40007810000 */
[----:B-1----:R-:W-:Y:S02]  /*6b40*/  FMNMX.FTZ R114, R2, R157, !PT ;  /* 0x0000009d02727209 */ /* 0x002fe40007810000 */
[----:B------:R-:W-:Y:S03]  /*6b50*/  FMNMX.FTZ R113, R62, R113, !PT ;  /* 0x000000713e717209 */ /* 0x000fe60007810000 */
[C---:B------:R-:W-:Y:S01]  /*6b60*/  FADD.FTZ R0, -R114.reuse, R0 ;  /* 0x0000000072007221 */ /* 0x040fe20000010100 */
[----:B------:R-:W-:Y:S01]  /*6b70*/  FMNMX.FTZ R2, R63, R113, !PT ;  /* 0x000000713f027209 */ /* 0x000fe20007810000 */
[----:B------:R-:W-:Y:S01]  /*6b80*/  FMUL.FTZ R164, R114, c[0x0][0x2d0] ;  /* 0x0000b40072a47a20 */ /* 0x000fe20000410000 */
[----:B---3--:R-:W-:Y:S02]  /*6b90*/  FMNMX.FTZ R112, R112, R117, !PT ;  /* 0x0000007570707209 */ /* 0x008fe40007810000 */
[----:B------:R-:W-:Y:S01]  /*6ba0*/  FMNMX.FTZ R117, R74, R2, !PT ;  /* 0x000000024a757209 */ /* 0x000fe20007810000 */
[----:B------:R-:W-:Y:S02]  /*6bb0*/  FMUL.FTZ R2, R0, c[0x0][0x2d0] ;  /* 0x0000b40000027a20 */ /* 0x000fe40000410000 */
[----:B------:R-:W1:Y:S01]  /*6bc0*/  SHFL.BFLY PT, R156, R112, 0x1, 0x1f ;  /* 0x0c201f00709c7f89 */ /* 0x000e6200000e0000 */
[----:B------:R-:W-:Y:S01]  /*6bd0*/  FMNMX.FTZ R0, R75, R117, !PT ;  /* 0x000000754b007209 */ /* 0x000fe20007810000 */
[--C-:B------:R-:W-:Y:S01]  /*6be0*/  FFMA.FTZ R4, R4, c[0x0][0x2d0], -R164.reuse ;  /* 0x0000b40004047a23 */ /* 0x100fe200000108a4 */
[----:B------:R-:W2:Y:S01]  /*6bf0*/  MUFU.EX2 R117, R2 ;  /* 0x0000000200757308 */ /* 0x000ea20000000800 */
[--C-:B------:R-:W-:Y:S01]  /*6c00*/  FFMA.FTZ R37, R37, c[0x0][0x2d0], -R164.reuse ;  /* 0x0000b40025257a23 */ /* 0x100fe200000108a4 */
[----:B------:R-:W-:Y:S01]  /*6c10*/  FMNMX.FTZ R0, R78, R0, !PT ;  /* 0x000000004e007209 */ /* 0x000fe20007810000 */
[--C-:B------:R-:W-:Y:S03]  /*6c20*/  FFMA.FTZ R36, R36, c[0x0][0x2d0], -R164.reuse ;  /* 0x0000b40024247a23 */ /* 0x100fe600000108a4 */
[----:B------:R-:W-:Y:S04]  /*6c30*/  FMNMX.FTZ R0, R79, R0, !PT ;  /* 0x000000004f007209 */ /* 0x000fe80007810000 */
[----:B------:R-:W-:Y:S10]  /*6c40*/  MUFU.EX2 R232, R4 ;  /* 0x0000000400e87308 */ /* 0x000ff40000000800 */
[----:B------:R3:W-:Y:S01]  /*6c50*/  MUFU.EX2 R199, R36 ;  /* 0x0000002400c77308 */ /* 0x0007e20000000800 */
[----:B-1----:R-:W-:Y:S02]  /*6c60*/  FMNMX.FTZ R113, R112, R156, !PT ;  /* 0x0000009c70717209 */ /* 0x002fe40007810000 */
[----:B------:R-:W-:Y:S01]  /*6c70*/  FMNMX.FTZ R112, R116, R158, !PT ;  /* 0x0000009e74707209 */ /* 0x000fe20007810000 */
[----:B--2---:R-:W-:Y:S02]  /*6c80*/  FMUL.FTZ R84, R117, R84 ;  /* 0x0000005475547220 */ /* 0x004fe40000410000 */
[C---:B------:R-:W-:Y:S02]  /*6c90*/  FADD.FTZ R2, -R113.reuse, R3 ;  /* 0x0000000371027221 */ /* 0x040fe40000010100 */
[----:B------:R-:W1:Y:S01]  /*6ca0*/  SHFL.BFLY PT, R3, R0, 0x2, 0x1f ;  /* 0x0c401f0000037f89 */ /* 0x000e6200000e0000 */
[----:B------:R-:W-:Y:S01]  /*6cb0*/  FMUL.FTZ R165, R113, c[0x0][0x2d0] ;  /* 0x0000b40071a57a20 */ /* 0x000fe20000410000 */
[----:B------:R-:W-:Y:S01]  /*6cc0*/  MUFU.EX2 R198, R37 ;  /* 0x0000002500c67308 */ /* 0x000fe20000000800 */
[----:B------:R-:W-:Y:S02]  /*6cd0*/  FMUL.FTZ R2, R2, c[0x0][0x2d0] ;  /* 0x0000b40002027a20 */ /* 0x000fe40000410000 */
[--C-:B------:R-:W-:Y:S02]  /*6ce0*/  FFMA.FTZ R55, R55, c[0x0][0x2d0], -R165.reuse ;  /* 0x0000b40037377a23 */ /* 0x100fe400000108a5 */
[--C-:B------:R-:W-:Y:S02]  /*6cf0*/  FFMA.FTZ R67, R67, c[0x0][0x2d0], -R165.reuse ;  /* 0x0000b40043437a23 */ /* 0x100fe400000108a5 */
[----:B------:R-:W-:Y:S02]  /*6d00*/  FMUL.FTZ R166, R112, c[0x0][0x2d0] ;  /* 0x0000b40070a67a20 */ /* 0x000fe40000410000 */
[----:B------:R-:W-:Y:S01]  /*6d10*/  FMUL.FTZ R85, R117, R85 ;  /* 0x0000005575557220 */ /* 0x000fe20000410000 */
[----:B------:R2:W4:Y:S01]  /*6d20*/  MUFU.EX2 R116, R2 ;  /* 0x0000000200747308 */ /* 0x0005220000000800 */
[--C-:B------:R-:W-:Y:S02]  /*6d30*/  FFMA.FTZ R38, R38, c[0x0][0x2d0], -R165.reuse ;  /* 0x0000b40026267a23 */ /* 0x100fe400000108a5 */
[----:B------:R-:W-:Y:S02]  /*6d40*/  FFMA.FTZ R39, R39, c[0x0][0x2d0], -R165 ;  /* 0x0000b40027277a23 */ /* 0x000fe400000108a5 */
[----:B---3--:R-:W-:Y:S02]  /*6d50*/  FFMA.FTZ R36, R48, c[0x0][0x2d0], -R164 ;  /* 0x0000b40030247a23 */ /* 0x008fe400000108a4 */
[----:B------:R-:W-:Y:S02]  /*6d60*/  FFMA.FTZ R41, R41, c[0x0][0x2d0], -R166 ;  /* 0x0000b40029297a23 */ /* 0x000fe400000108a6 */
[C---:B------:R-:W-:Y:S01]  /*6d70*/  FMUL.FTZ R96, R117.reuse, R96 ;  /* 0x0000006075607220 */ /* 0x040fe20000410000 */
[----:B------:R3:W-:Y:S01]  /*6d80*/  MUFU.EX2 R197, R36 ;  /* 0x0000002400c57308 */ /* 0x0007e20000000800 */
[----:B------:R-:W-:Y:S01]  /*6d90*/  FMUL.FTZ R97, R117, R97 ;  /* 0x0000006175617220 */ /* 0x000fe20000410000 */
[----:B-1----:R-:W-:Y:S01]  /*6da0*/  FMNMX.FTZ R0, R0, R3, !PT ;  /* 0x0000000300007209 */ /* 0x002fe20007810000 */
[--C-:B------:R-:W-:Y:S02]  /*6db0*/  FFMA.FTZ R3, R17, c[0x0][0x2d0], -R164.reuse ;  /* 0x0000b40011037a23 */ /* 0x100fe400000108a4 */
[C---:B------:R-:W-:Y:S02]  /*6dc0*/  FMUL.FTZ R17, R117.reuse, R133 ;  /* 0x0000008575117220 */ /* 0x040fe40000410000 */
[C---:B------:R-:W-:Y:S02]  /*6dd0*/  FMUL.FTZ R100, R117.reuse, R100 ;  /* 0x0000006475647220 */ /* 0x040fe40000410000 */
[C---:B------:R-:W-:Y:S01]  /*6de0*/  FMUL.FTZ R101, R117.reuse, R101 ;  /* 0x0000006575657220 */ /* 0x040fe20000410000 */
[----:B------:R1:W-:Y:S01]  /*6df0*/  MUFU.EX2 R240, R3 ;  /* 0x0000000300f07308 */ /* 0x0003e20000000800 */
[C---:B------:R-:W-:Y:S02]  /*6e00*/  FMUL.FTZ R108, R117.reuse, R108 ;  /* 0x0000006c756c7220 */ /* 0x040fe40000410000 */
[----:B------:R-:W-:Y:S02]  /*6e10*/  FMUL.FTZ R109, R117, R109 ;  /* 0x0000006d756d7220 */ /* 0x000fe40000410000 */
[----:B--2---:R-:W-:Y:S02]  /*6e20*/  FADD.FTZ R2, -R112, R115 ;  /* 0x0000007370027221 */ /* 0x004fe40000010100 */
[----:B----4-:R-:W-:Y:S02]  /*6e30*/  FMUL.FTZ R86, R116, R86 ;  /* 0x0000005674567220 */ /* 0x010fe40000410000 */
[----:B------:R-:W-:Y:S01]  /*6e40*/  FMUL.FTZ R2, R2, c[0x0][0x2d0] ;  /* 0x0000b40002027a20 */ /* 0x000fe20000410000 */
[----:B------:R-:W-:Y:S01]  /*6e50*/  MUFU.EX2 R195, R38 ;  /* 0x0000002600c37308 */ /* 0x000fe20000000800 */
[C---:B------:R-:W-:Y:S02]  /*6e60*/  FMUL.FTZ R87, R116.reuse, R87 ;  /* 0x0000005774577220 */ /* 0x040fe40000410000 */
[C---:B------:R-:W-:Y:S02]  /*6e70*/  FMUL.FTZ R98, R116.reuse, R98 ;  /* 0x0000006274627220 */ /* 0x040fe40000410000 */
[C---:B------:R-:W-:Y:S02]  /*6e80*/  FMUL.FTZ R99, R116.reuse, R99 ;  /* 0x0000006374637220 */ /* 0x040fe40000410000 */
[C---:B------:R-:W-:Y:S02]  /*6e90*/  FMUL.FTZ R102, R116.reuse, R102 ;  /* 0x0000006674667220 */ /* 0x040fe40000410000 */
[C---:B------:R-:W-:Y:S01]  /*6ea0*/  FMUL.FTZ R103, R116.reuse, R103 ;  /* 0x0000006774677220 */ /* 0x040fe20000410000 */
[----:B------:R2:W4:Y:S01]  /*6eb0*/  MUFU.EX2 R115, R2 ;  /* 0x0000000200737308 */ /* 0x0005220000000800 */
[----:B---3--:R-:W-:Y:S02]  /*6ec0*/  FFMA.FTZ R36, R49, c[0x0][0x2d0], -R164 ;  /* 0x0000b40031247a23 */ /* 0x008fe400000108a4 */
[----:B------:R-:W-:Y:S02]  /*6ed0*/  FMUL.FTZ R110, R116, R110 ;  /* 0x0000006e746e7220 */ /* 0x000fe40000410000 */
[--C-:B-1----:R-:W-:Y:S02]  /*6ee0*/  FFMA.FTZ R3, R6, c[0x0][0x2d0], -R165.reuse ;  /* 0x0000b40006037a23 */ /* 0x102fe400000108a5 */
[----:B------:R-:W-:Y:S02]  /*6ef0*/  FMUL.FTZ R111, R116, R111 ;  /* 0x0000006f746f7220 */ /* 0x000fe40000410000 */
[--C-:B------:R-:W-:Y:S01]  /*6f00*/  FFMA.FTZ R50, R50, c[0x0][0x2d0], -R165.reuse ;  /* 0x0000b40032327a23 */ /* 0x100fe200000108a5 */
[----:B------:R1:W-:Y:S01]  /*6f10*/  MUFU.EX2 R233, R3 ;  /* 0x0000000300e97308 */ /* 0x0003e20000000800 */
[----:B------:R-:W-:Y:S02]  /*6f20*/  FFMA.FTZ R51, R51, c[0x0][0x2d0], -R165 ;  /* 0x0000b40033337a23 */ /* 0x000fe400000108a5 */
[--C-:B------:R-:W-:Y:S02]  /*6f30*/  FFMA.FTZ R40, R40, c[0x0][0x2d0], -R166.reuse ;  /* 0x0000b40028287a23 */ /* 0x100fe400000108a6 */
[----:B------:R-:W-:Y:S05]  /*6f40*/  FFMA.FTZ R56, R56, c[0x0][0x2d0], -R166 ;  /* 0x0000b40038387a23 */ /* 0x000fea00000108a6 */
[----:B------:R3:W-:Y:S01]  /*6f50*/  MUFU.EX2 R196, R36 ;  /* 0x0000002400c47308 */ /* 0x0007e20000000800 */
[--C-:B--2---:R-:W-:Y:S01]  /*6f60*/  FFMA.FTZ R2, R5, c[0x0][0x2d0], -R164.reuse ;  /* 0x0000b40005027a23 */ /* 0x104fe200000108a4 */
[----:B------:R-:W-:Y:S01]  /*6f70*/  @P0 SHF.R.S32.HI R5, RZ, 0x1f, R215 ;  /* 0x0000001fff050819 */ /* 0x000fe200000114d7 */
[C---:B----4-:R-:W-:Y:S02]  /*6f80*/  FMUL.FTZ R88, R115.reuse, R88 ;  /* 0x0000005873587220 */ /* 0x050fe40000410000 */
[C---:B------:R-:W-:Y:S05]  /*6f90*/  FMUL.FTZ R89, R115.reuse, R89 ;  /* 0x0000005973597220 */ /* 0x040fea0000410000 */
[----:B------:R2:W-:Y:S01]  /*6fa0*/  MUFU.EX2 R239, R2 ;  /* 0x0000000200ef7308 */ /* 0x0005e20000000800 */
[C---:B------:R-:W-:Y:S02]  /*6fb0*/  FMUL.FTZ R92, R115.reuse, R92 ;  /* 0x0000005c735c7220 */ /* 0x040fe40000410000 */
[----:B------:R-:W-:Y:S02]  /*6fc0*/  FMUL.FTZ R93, R115, R93 ;  /* 0x0000005d735d7220 */ /* 0x000fe40000410000 */
[--C-:B-1----:R-:W-:Y:S02]  /*6fd0*/  FFMA.FTZ R3, R7, c[0x0][0x2d0], -R165.reuse ;  /* 0x0000b40007037a23 */ /* 0x102fe400000108a5 */
[C---:B------:R-:W-:Y:S02]  /*6fe0*/  FMUL.FTZ R104, R115.reuse, R104 ;  /* 0x0000006873687220 */ /* 0x040fe40000410000 */
[----:B------:R-:W-:Y:S01]  /*6ff0*/  FMUL.FTZ R105, R115, R105 ;  /* 0x0000006973697220 */ /* 0x000fe20000410000 */
[----:B------:R1:W-:Y:S01]  /*7000*/  MUFU.EX2 R235, R3 ;  /* 0x0000000300eb7308 */ /* 0x0003e20000000800 */
[----:B------:R-:W-:Y:S02]  /*7010*/  @P0 IMAD R7, R5, c[0x0][0x1e0], RZ ;  /* 0x0000780005070a24 */ /* 0x000fe400078e02ff */
[C---:B------:R-:W-:Y:S02]  /*7020*/  FMUL.FTZ R37, R115.reuse, R153 ;  /* 0x0000009973257220 */ /* 0x040fe40000410000 */
[----:B---3--:R-:W-:Y:S05]  /*7030*/  FMUL.FTZ R36, R115, R152 ;  /* 0x0000009873247220 */ /* 0x008fea0000410000 */
[----:B------:R-:W-:Y:S01]  /*7040*/  MUFU.EX2 R194, R39 ;  /* 0x0000002700c27308 */ /* 0x000fe20000000800 */
[----:B--2---:R-:W-:Y:S02]  /*7050*/  FFMA.FTZ R2, R16, c[0x0][0x2d0], -R164 ;  /* 0x0000b40010027a23 */ /* 0x004fe400000108a4 */
[--C-:B------:R-:W-:Y:S02]  /*7060*/  FFMA.FTZ R16, R28, c[0x0][0x2d0], -R166.reuse ;  /* 0x0000b4001c107a23 */ /* 0x100fe400000108a6 */
[----:B------:R-:W-:Y:S05]  /*7070*/  FMUL.FTZ R28, R117, R148 ;  /* 0x00000094751c7220 */ /* 0x000fea0000410000 */
[----:B------:R2:W-:Y:S01]  /*7080*/  MUFU.EX2 R238, R2 ;  /* 0x0000000200ee7308 */ /* 0x0005e20000000800 */
[----:B-1----:R-:W-:Y:S02]  /*7090*/  FFMA.FTZ R3, R18, c[0x0][0x2d0], -R165 ;  /* 0x0000b40012037a23 */ /* 0x002fe400000108a5 */
[----:B------:R-:W-:Y:S07]  /*70a0*/  FMUL.FTZ R18, R116, R134 ;  /* 0x0000008674127220 */ /* 0x000fee0000410000 */
[----:B------:R1:W-:Y:S10]  /*70b0*/  MUFU.EX2 R236, R3 ;  /* 0x0000000300ec7308 */ /* 0x0003f40000000800 */
[----:B------:R-:W-:Y:S01]  /*70c0*/  MUFU.EX2 R193, R50 ;  /* 0x0000003200c17308 */ /* 0x000fe20000000800 */
[----:B--2---:R-:W2:Y:S09]  /*70d0*/  SHFL.BFLY PT, R2, R0, 0x1, 0x1f ;  /* 0x0c201f0000027f89 */ /* 0x004eb200000e0000 */
[----:B------:R-:W-:Y:S01]  /*70e0*/  MUFU.EX2 R192, R51 ;  /* 0x0000003300c07308 */ /* 0x000fe20000000800 */
[--C-:B-1----:R-:W-:Y:S02]  /*70f0*/  FFMA.FTZ R3, R8, c[0x0][0x2d0], -R166.reuse ;  /* 0x0000b40008037a23 */ /* 0x102fe400000108a6 */
[----:B------:R-:W-:Y:S01]  /*7100*/  @P0 IMAD R8, R215, c[0x0][0x1e4], R7 ;  /* 0x00007900d7080a24 */ /* 0x000fe200078e0207 */
[----:B------:R-:W-:Y:S06]  /*7110*/  @P0 MOV R7, R252 ;  /* 0x000000fc00070202 */ /* 0x000fec0000000f00 */
[----:B------:R1:W-:Y:S01]  /*7120*/  MUFU.EX2 R229, R3 ;  /* 0x0000000300e57308 */ /* 0x0003e20000000800 */
[----:B--2---:R-:W-:Y:S01]  /*7130*/  FMNMX.FTZ R2, R0, R2, !PT ;  /* 0x0000000200027209 */ /* 0x004fe20007810000 */
[----:B------:R-:W-:Y:S08]  /*7140*/  FFMA.FTZ R0, R19, c[0x0][0x2d0], -R165 ;  /* 0x0000b40013007a23 */ /* 0x000ff000000108a5 */
[----:B------:R2:W-:Y:S01]  /*7150*/  MUFU.EX2 R191, R40 ;  /* 0x0000002800bf7308 */ /* 0x0005e20000000800 */
[----:B------:R-:W-:Y:S09]  /*7160*/  FMUL.FTZ R19, R116, R135 ;  /* 0x0000008774137220 */ /* 0x000ff20000410000 */
[----:B------:R3:W-:Y:S01]  /*7170*/  MUFU.EX2 R237, R0 ;  /* 0x0000000000ed7308 */ /* 0x0007e20000000800 */
[----:B-1----:R-:W-:Y:S02]  /*7180*/  FFMA.FTZ R3, R9, c[0x0][0x2d0], -R166 ;  /* 0x0000b40009037a23 */ /* 0x002fe400000108a6 */
[----:B------:R-:W-:Y:S02]  /*7190*/  FFMA.FTZ R9, R21, c[0x0][0x2d0], -R164 ;  /* 0x0000b40015097a23 */ /* 0x000fe400000108a4 */
[----:B------:R-:W-:Y:S05]  /*71a0*/  FMUL.FTZ R21, R117, R137 ;  /* 0x0000008975157220 */ /* 0x000fea0000410000 */
[----:B------:R1:W-:Y:S01]  /*71b0*/  MUFU.EX2 R230, R3 ;  /* 0x0000000300e67308 */ /* 0x0003e20000000800 */
[----:B--2---:R-:W-:Y:S02]  /*71c0*/  FFMA.FTZ R40, R44, c[0x0][0x2d0], -R166 ;  /* 0x0000b4002c287a23 */ /* 0x004fe400000108a6 */
[--C-:B------:R-:W-:Y:S02]  /*71d0*/  FFMA.FTZ R44, R52, c[0x0][0x2d0], -R164.reuse ;  /* 0x0000b400342c7a23 */ /* 0x100fe400000108a4 */
[----:B------:R-:W-:Y:S05]  /*71e0*/  FFMA.FTZ R52, R64, c[0x0][0x2d0], -R164 ;  /* 0x0000b40040347a23 */ /* 0x000fea00000108a4 */
[----:B------:R2:W-:Y:S01]  /*71f0*/  MUFU.EX2 R227, R9 ;  /* 0x0000000900e37308 */ /* 0x0005e20000000800 */
[----:B---3--:R-:W-:Y:S04]  /*7200*/  FADD.FTZ R0, -R2, R118 ;  /* 0x0000007602007221 */ /* 0x008fe80000010100 */
[----:B------:R-:W-:Y:S05]  /*7210*/  FMUL.FTZ R0, R0, c[0x0][0x2d0] ;  /* 0x0000b40000007a20 */ /* 0x000fea0000410000 */
[----:B------:R3:W-:Y:S01]  /*7220*/  MUFU.EX2 R189, R40 ;  /* 0x0000002800bd7308 */ /* 0x0007e20000000800 */
[--C-:B-1----:R-:W-:Y:S09]  /*7230*/  FFMA.FTZ R3, R12, c[0x0][0x2d0], -R166.reuse ;  /* 0x0000b4000c037a23 */ /* 0x102ff200000108a6 */
[----:B------:R1:W-:Y:S01]  /*7240*/  MUFU.EX2 R231, R3 ;  /* 0x0000000300e77308 */ /* 0x0003e20000000800 */
[----:B--2---:R-:W-:Y:S09]  /*7250*/  @P0 MOV R9, c[0x0][0x1e4] ;  /* 0x0000790000090a02 */ /* 0x004ff20000000f00 */
[----:B------:R-:W2:Y:S01]  /*7260*/  MUFU.EX2 R0, R0 ;  /* 0x0000000000007308 */ /* 0x000ea20000000800 */
[--C-:B---3--:R-:W-:Y:S09]  /*7270*/  FFMA.FTZ R40, R45, c[0x0][0x2d0], -R166.reuse ;  /* 0x0000b4002d287a23 */ /* 0x108ff200000108a6 */
[----:B------:R-:W-:Y:S01]  /*7280*/  MUFU.EX2 R190, R41 ;  /* 0x0000002900be7308 */ /* 0x000fe20000000800 */
[----:B-1----:R-:W-:Y:S02]  /*7290*/  FFMA.FTZ R3, R13, c[0x0][0x2d0], -R166 ;  /* 0x0000b4000d037a23 */ /* 0x002fe400000108a6 */
[----:B------:R-:W-:Y:S07]  /*72a0*/  FMUL.FTZ R13, R115, R129 ;  /* 0x00000081730d7220 */ /* 0x000fee0000410000 */
[----:B------:R1:W-:Y:S01]  /*72b0*/  MUFU.EX2 R234, R3 ;  /* 0x0000000300ea7308 */ /* 0x0003e20000000800 */
[C---:B--2---:R-:W-:Y:S02]  /*72c0*/  FMUL.FTZ R90, R0.reuse, R90 ;  /* 0x0000005a005a7220 */ /* 0x044fe40000410000 */
[C---:B------:R-:W-:Y:S02]  /*72d0*/  FMUL.FTZ R91, R0.reuse, R91 ;  /* 0x0000005b005b7220 */ /* 0x040fe40000410000 */
[C---:B------:R-:W-:Y:S02]  /*72e0*/  FMUL.FTZ R94, R0.reuse, R94 ;  /* 0x0000005e005e7220 */ /* 0x040fe40000410000 */
[C---:B------:R-:W-:Y:S03]  /*72f0*/  FMUL.FTZ R95, R0.reuse, R95 ;  /* 0x0000005f005f7220 */ /* 0x040fe60000410000 */
[----:B------:R-:W-:Y:S01]  /*7300*/  MUFU.EX2 R188, R40 ;  /* 0x0000002800bc7308 */ /* 0x000fe20000000800 */
[C---:B------:R-:W-:Y:S02]  /*7310*/  FMUL.FTZ R106, R0.reuse, R106 ;  /* 0x0000006a006a7220 */ /* 0x040fe40000410000 */
[C---:B------:R-:W-:Y:S02]  /*7320*/  FMUL.FTZ R107, R0.reuse, R107 ;  /* 0x0000006b006b7220 */ /* 0x040fe40000410000 */
[C---:B------:R-:W-:Y:S02]  /*7330*/  FMUL.FTZ R38, R0.reuse, R154 ;  /* 0x0000009a00267220 */ /* 0x040fe40000410000 */
[----:B------:R-:W-:Y:S03]  /*7340*/  FMUL.FTZ R39, R0, R155 ;  /* 0x0000009b00277220 */ /* 0x000fe60000410000 */
[----:B------:R2:W-:Y:S01]  /*7350*/  MUFU.EX2 R187, R44 ;  /* 0x0000002c00bb7308 */ /* 0x0005e20000000800 */
[----:B-1----:R-:W-:Y:S04]  /*7360*/  FMUL.FTZ R3, R2, c[0x0][0x2d0] ;  /* 0x0000b40002037a20 */ /* 0x002fe80000410000 */
[--C-:B------:R-:W-:Y:S02]  /*7370*/  FFMA.FTZ R4, R10, c[0x0][0x2d0], -R3.reuse ;  /* 0x0000b4000a047a23 */ /* 0x100fe40000010803 */
[--C-:B------:R-:W-:Y:S03]  /*7380*/  FFMA.FTZ R6, R15, c[0x0][0x2d0], -R3.reuse ;  /* 0x0000b4000f067a23 */ /* 0x100fe60000010803 */
[----:B------:R-:W-:Y:S01]  /*7390*/  MUFU.EX2 R183, R55 ;  /* 0x0000003700b77308 */ /* 0x000fe20000000800 */
[----:B------:R-:W-:Y:S02]  /*73a0*/  FMUL.FTZ R15, R0, R131 ;  /* 0x00000083000f7220 */ /* 0x000fe40000410000 */
[--C-:B------:R-:W-:Y:S02]  /*73b0*/  FFMA.FTZ R26, R26, c[0x0][0x2d0], -R3.reuse ;  /* 0x0000b4001a1a7a23 */ /* 0x100fe40000010803 */
[--C-:B------:R-:W-:Y:S02]  /*73c0*/  FFMA.FTZ R27, R27, c[0x0][0x2d0], -R3.reuse ;  /* 0x0000b4001b1b7a23 */ /* 0x100fe40000010803 */
[--C-:B------:R-:W-:Y:S02]  /*73d0*/  FFMA.FTZ R30, R30, c[0x0][0x2d0], -R3.reuse ;  /* 0x0000b4001e1e7a23 */ /* 0x100fe40000010803 */
[--C-:B------:R-:W-:Y:S01]  /*73e0*/  FFMA.FTZ R31, R31, c[0x0][0x2d0], -R3.reuse ;  /* 0x0000b4001f1f7a23 */ /* 0x100fe20000010803 */
[----:B------:R1:W-:Y:S01]  /*73f0*/  MUFU.EX2 R171, R4 ;  /* 0x0000000400ab7308 */ /* 0x0003e20000000800 */
[--C-:B------:R-:W-:Y:S02]  /*7400*/  FFMA.FTZ R42, R42, c[0x0][0x2d0], -R3.reuse ;  /* 0x0000b4002a2a7a23 */ /* 0x100fe40000010803 */
[--C-:B------:R-:W-:Y:S02]  /*7410*/  FFMA.FTZ R43, R43, c[0x0][0x2d0], -R3.reuse ;  /* 0x0000b4002b2b7a23 */ /* 0x100fe40000010803 */
[--C-:B--2---:R-:W-:Y:S02]  /*7420*/  FFMA.FTZ R44, R53, c[0x0][0x2d0], -R164.reuse ;  /* 0x0000b400352c7a23 */ /* 0x104fe400000108a4 */
[--C-:B------:R-:W-:Y:S02]  /*7430*/  FFMA.FTZ R46, R46, c[0x0][0x2d0], -R3.reuse ;  /* 0x0000b4002e2e7a23 */ /* 0x100fe40000010803 */
[--C-:B------:R-:W-:Y:S01]  /*7440*/  FFMA.FTZ R47, R47, c[0x0][0x2d0], -R3.reuse ;  /* 0x0000b4002f2f7a23 */ /* 0x100fe20000010803 */
[----:B------:R2:W-:Y:S10]  /*7450*/  MUFU.EX2 R174, R6 ;  /* 0x0000000600ae7308 */ /* 0x0005f40000000800 */
[----:B------:R3:W-:Y:S01]  /*7460*/  MUFU.EX2 R170, R26 ;  /* 0x0000001a00aa7308 */ /* 0x0007e20000000800 */
[--C-:B-1----:R-:W-:Y:S09]  /*7470*/  FFMA.FTZ R4, R11, c[0x0][0x2d0], -R3.reuse ;  /* 0x0000b4000b047a23 */ /* 0x102ff20000010803 */
[----:B------:R1:W-:Y:S01]  /*7480*/  MUFU.EX2 R172, R4 ;  /* 0x0000000400ac7308 */ /* 0x0003e20000000800 */
[----:B--2---:R-:W-:Y:S09]  /*7490*/  @P0 MOV R6, R218 ;  /* 0x000000da00060202 */ /* 0x004ff20000000f00 */
[----:B------:R2:W-:Y:S01]  /*74a0*/  MUFU.EX2 R218, R16 ;  /* 0x0000001000da7308 */ /* 0x0005e20000000800 */
[----:B---3--:R-:W-:Y:S09]  /*74b0*/  FMUL.FTZ R26, R0, R146 ;  /* 0x00000092001a7220 */ /* 0x008ff20000410000 */
[----:B------:R3:W-:Y:S01]  /*74c0*/  MUFU.EX2 R169, R27 ;  /* 0x0000001b00a97308 */ /* 0x0007e20000000800 */
[----:B-1----:R-:W-:Y:S02]  /*74d0*/  FFMA.FTZ R4, R14, c[0x0][0x2d0], -R3 ;  /* 0x0000b4000e047a23 */ /* 0x002fe40000010803 */
[C---:B------:R-:W-:Y:S07]  /*74e0*/  FMUL.FTZ R14, R0.reuse, R130 ;  /* 0x00000082000e7220 */ /* 0x040fee0000410000 */
[----:B------:R1:W-:Y:S01]  /*74f0*/  MUFU.EX2 R173, R4 ;  /* 0x0000000400ad7308 */ /* 0x0003e20000000800 */
[----:B--2---:R-:W-:Y:S09]  /*7500*/  FMUL.FTZ R16, R117, R132 ;  /* 0x0000008475107220 */ /* 0x004ff20000410000 */
[----:B------:R2:W-:Y:S01]  /*7510*/  MUFU.EX2 R168, R30 ;  /* 0x0000001e00a87308 */ /* 0x0005e20000000800 */
[----:B---3--:R-:W-:Y:S09]  /*7520*/  FMUL.FTZ R27, R0, R147 ;  /* 0x00000093001b7220 */ /* 0x008ff20000410000 */
[----:B------:R3:W-:Y:S01]  /*7530*/  MUFU.EX2 R167, R31 ;  /* 0x0000001f00a77308 */ /* 0x0007e20000000800 */
[----:B-1----:R-:W-:Y:S05]  /*7540*/  @P0 IMAD.WIDE.U32 R4, R215, c[0x0][0x1e0], RZ ;  /* 0x00007800d7040a25 */ /* 0x002fea00078e00ff */
[----:B------:R-:W-:Y:S01]  /*7550*/  @P0 IADD3 R5, R5, R8, RZ ;  /* 0x0000000805050210 */ /* 0x000fe20007ffe0ff */
[----:B------:R-:W-:Y:S03]  /*7560*/  FFMA.FTZ R8, R20, c[0x0][0x2d0], -R164 ;  /* 0x0000b40014087a23 */ /* 0x000fe600000108a4 */
[----:B------:R1:W-:Y:S01]  /*7570*/  MUFU.EX2 R186, R44 ;  /* 0x0000002c00ba7308 */ /* 0x0003e20000000800 */
[----:B------:R-:W-:Y:S01]  /*7580*/  @P0 IMAD.WIDE.U32 R6, R4, 0x50, R6 ;  /* 0x0000005004060825 */ /* 0x000fe200078e0006 */
[----:B------:R-:W-:Y:S03]  /*7590*/  @P0 MOV R4, c[0x0][0x1e0] ;  /* 0x0000780000040a02 */ /* 0x000fe60000000f00 */
[----:B------:R-:W-:Y:S01]  /*75a0*/  FFMA.FTZ R20, R29, c[0x0][0x2d0], -R166 ;  /* 0x0000b4001d147a23 */ /* 0x000fe200000108a6 */
[----:B------:R-:W-:Y:S01]  /*75b0*/  @P0 LEA R10, P2, R6, c[0x0][0x1c8], 0x1 ;  /* 0x00007200060a0a11 */ /* 0x000fe200078408ff */
[----:B------:R-:W-:Y:S01]  /*75c0*/  FMUL.FTZ R29, R117, R149 ;  /* 0x00000095751d7220 */ /* 0x000fe20000410000 */
[----:B------:R-:W-:Y:S01]  /*75d0*/  @P0 SHF.L.U64.HI R12, R4, 0x5, R9 ;  /* 0x00000005040c0819 */ /* 0x000fe20000010209 */
[C---:B--2---:R-:W-:Y:S01]  /*75e0*/  FMUL.FTZ R30, R116.reuse, R150 ;  /* 0x00000096741e7220 */ /* 0x044fe20000410000 */
[----:B------:R2:W4:Y:S01]  /*75f0*/  MUFU.EX2 R228, R8 ;  /* 0x0000000800e47308 */ /* 0x0005220000000800 */
[----:B---3--:R-:W-:Y:S09]  /*7600*/  FMUL.FTZ R31, R116, R151 ;  /* 0x00000097741f7220 */ /* 0x008ff20000410000 */
[----:B------:R3:W-:Y:S01]  /*7610*/  MUFU.EX2 R217, R20 ;  /* 0x0000001400d97308 */ /* 0x0007e20000000800 */
[----:B-1----:R-:W-:Y:S09]  /*7620*/  FFMA.FTZ R44, R54, c[0x0][0x2d0], -R165 ;  /* 0x0000b400362c7a23 */ /* 0x002ff200000108a5 */
[----:B------:R-:W-:Y:S01]  /*7630*/  MUFU.EX2 R185, R44 ;  /* 0x0000002c00b97308 */ /* 0x000fe20000000800 */
[----:B--2---:R-:W-:Y:S01]  /*7640*/  @P0 IMAD R8, R5, 0x50, RZ ;  /* 0x0000005005080824 */ /* 0x004fe200078e02ff */
[----:B------:R-:W-:Y:S02]  /*7650*/  @P0 SHF.L.U32 R5, R4, 0x5, RZ ;  /* 0x0000000504050819 */ /* 0x000fe400000006ff */
[----:B----4-:R-:W-:Y:S02]  /*7660*/  F2FP.BF16.PACK_AB R48, R227, R228 ;  /* 0x000000e4e330723e */ /* 0x010fe400000010ff */
[----:B------:R-:W-:Y:S04]  /*7670*/  @P0 IADD3 R7, R7, R8, RZ ;  /* 0x0000000807070210 */ /* 0x000fe80007ffe0ff */
[----:B------:R-:W-:Y:S01]  /*7680*/  MUFU.EX2 R184, R52 ;  /* 0x0000003400b87308 */ /* 0x000fe20000000800 */
[-C--:B------:R-:W-:Y:S02]  /*7690*/  @P0 IADD3 R8, P4, R10, R5.reuse, RZ ;  /* 0x000000050a080210 */ /* 0x080fe40007f9e0ff */
[----:B------:R-:W-:Y:S01]  /*76a0*/  @P0 LEA.HI.X R11, R6, c[0x0][0x1cc], R7, 0x1, P2 ;  /* 0x00007300060b0a11 */ /* 0x000fe200010f0c07 */
[--C-:B------:R-:W-:Y:S01]  /*76b0*/  FFMA.FTZ R7, R32, c[0x0][0x2d0], -R164.reuse ;  /* 0x0000b40020077a23 */ /* 0x100fe200000108a4 */
[-C--:B------:R-:W-:Y:S01]  /*76c0*/  @P0 IADD3 R6, P3, R8, R5.reuse, RZ ;  /* 0x0000000508060210 */ /* 0x080fe20007f7e0ff */
[----:B---3--:R-:W-:Y:S01]  /*76d0*/  FMUL.FTZ R20, R117, R136 ;  /* 0x0000008875147220 */ /* 0x008fe20000410000 */
[----:B------:R-:W-:Y:S01]  /*76e0*/  @P0 IADD3.X R9, R11, R12, RZ, P4, !PT ;  /* 0x0000000c0b090210 */ /* 0x000fe200027fe4ff */
[----:B------:R1:W-:Y:S01]  /*76f0*/  @P0 LDGSTS.E.BYPASS.LTC128B.128 [R216+0x2900], [R10.64], !P1 ;  /* 0x029000000ad80fae */ /* 0x0003e2000c901d48 */
[-C--:B------:R-:W-:Y:S01]  /*7700*/  @P0 IADD3 R4, P2, R6, R5.reuse, RZ ;  /* 0x0000000506040210 */ /* 0x080fe20007f5e0ff */
[----:B------:R2:W-:Y:S01]  /*7710*/  MUFU.EX2 R226, R7 ;  /* 0x0000000700e27308 */ /* 0x0005e20000000800 */
[----:B------:R-:W-:Y:S05]  /*7720*/  FMUL.FTZ R32, R115, R140 ;  /* 0x0000008c73207220 */ /* 0x000fea0000410000 */
[----:B------:R3:W-:Y:S04]  /*7730*/  @P0 LDGSTS.E.BYPASS.LTC128B.128 [R216+0x3100], [R8.64], !P1 ;  /* 0x0310000008d80fae */ /* 0x0007e8000c901d48 */
[----:B------:R-:W-:Y:S10]  /*7740*/  MUFU.EX2 R180, R67 ;  /* 0x0000004300b47308 */ /* 0x000ff40000000800 */
[----:B------:R4:W-:Y:S01]  /*7750*/  MUFU.EX2 R179, R56 ;  /* 0x0000003800b37308 */ /* 0x0009e20000000800 */
[-C--:B--2---:R-:W-:Y:S01]  /*7760*/  @P0 IADD3.X R7, R9, R12.reuse, RZ, P3, !PT ;  /* 0x0000000c09070210 */ /* 0x084fe20001ffe4ff */
[----:B-1----:R-:W-:Y:S01]  /*7770*/  FFMA.FTZ R11, R33, c[0x0][0x2d0], -R164 ;  /* 0x0000b400210b7a23 */ /* 0x002fe200000108a4 */
[----:B------:R-:W-:Y:S01]  /*7780*/  @P0 IADD3 R10, P3, R4, R5, RZ ;  /* 0x00000005040a0210 */ /* 0x000fe20007f7e0ff */
[----:B------:R-:W-:Y:S01]  /*7790*/  FMUL.FTZ R33, R115, R141 ;  /* 0x0000008d73217220 */ /* 0x000fe20000410000 */
[----:B------:R-:W-:Y:S01]  /*77a0*/  @P0 IADD3.X R5, R7, R12, RZ, P2, !PT ;  /* 0x0000000c07050210 */ /* 0x000fe200017fe4ff */
[----:B------:R1:W-:Y:S04]  /*77b0*/  @P0 LDGSTS.E.BYPASS.LTC128B.128 [R216+0x3900], [R6.64], !P1 ;  /* 0x0390000006d80fae */ /* 0x0003e8000c901d48 */
[----:B------:R2:W5:Y:S01]  /*77c0*/  MUFU.EX2 R225, R11 ;  /* 0x0000000b00e17308 */ /* 0x0005620000000800 */
[C---:B---3--:R-:W-:Y:S01]  /*77d0*/  FMUL.FTZ R8, R115.reuse, R120 ;  /* 0x0000007873087220 */ /* 0x048fe20000410000 */
[----:B------:R-:W-:Y:S01]  /*77e0*/  F2FP.BF16.PACK_AB R120, R230, R229 ;  /* 0x000000e5e678723e */ /* 0x000fe200000010ff */
[----:B------:R-:W-:Y:S01]  /*77f0*/  FMUL.FTZ R9, R115, R121 ;  /* 0x0000007973097220 */ /* 0x000fe20000410000 */
[----:B------:R-:W-:Y:S01]  /*7800*/  F2FP.BF16.PACK_AB R121, R172, R171 ;  /* 0x000000abac79723e */ /* 0x000fe200000010ff */
[----:B------:R3:W-:Y:S01]  /*7810*/  @P0 LDGSTS.E.BYPASS.LTC128B.128 [R216+0x4100], [R4.64], !P1 ;  /* 0x0410000004d80fae */ /* 0x0007e2000c901d48 */
[--C-:B----4-:R-:W-:Y:S01]  /*7820*/  FFMA.FTZ R56, R70, c[0x0][0x2d0], -R165.reuse ;  /* 0x0000b40046387a23 */ /* 0x110fe200000108a5 */
[----:B--2---:R-:W-:Y:S01]  /*7830*/  @P0 IADD3.X R11, R5, R12, RZ, P3, !PT ;  /* 0x0000000c050b0210 */ /* 0x004fe20001ffe4ff */
[----:B------:R-:W-:Y:S01]  /*7840*/  FFMA.FTZ R12, R25, c[0x0][0x2d0], -R166 ;  /* 0x0000b400190c7a23 */ /* 0x000fe200000108a6 */
[----:B-----5:R-:W-:Y:S01]  /*7850*/  F2FP.BF16.PACK_AB R50, R225, R226 ;  /* 0x000000e2e132723e */ /* 0x020fe200000010ff */
[--C-:B-1----:R-:W-:Y:S03]  /*7860*/  FFMA.FTZ R6, R22, c[0x0][0x2d0], -R165.reuse ;  /* 0x0000b40016067a23 */ /* 0x102fe600000108a5 */
[----:B------:R1:W-:Y:S01]  /*7870*/  @P0 LDGSTS.E.BYPASS.LTC128B.128 [R216+0x4900], [R10.64], !P1 ;  /* 0x049000000ad80fae */ /* 0x0003e2000c901d48 */
[----:B------:R2:W-:Y:S01]  /*7880*/  MUFU.EX2 R219, R12 ;  /* 0x0000000c00db7308 */ /* 0x0005e20000000800 */
[C---:B------:R-:W-:Y:S01]  /*7890*/  FMUL.FTZ R7, R116.reuse, R127 ;  /* 0x0000007f74077220 */ /* 0x040fe20000410000 */
[----:B------:R-:W-:Y:S01]  /*78a0*/  F2FP.BF16.PACK_AB R127, R237, R236 ;  /* 0x000000eced7f723e */ /* 0x000fe200000010ff */
[C---:B------:R-:W-:Y:S02]  /*78b0*/  FMUL.FTZ R22, R116.reuse, R138 ;  /* 0x0000008a74167220 */ /* 0x040fe40000410000 */
[--C-:B---3--:R-:W-:Y:S02]  /*78c0*/  FFMA.FTZ R4, R23, c[0x0][0x2d0], -R165.reuse ;  /* 0x0000b40017047a23 */ /* 0x108fe400000108a5 */
[----:B------:R-:W3:Y:S01]  /*78d0*/  LDSM.16.MT88.4 R156, [R200] ;  /* 0x00000000c89c783b */ /* 0x000ee20000004200 */
[----:B------:R-:W-:Y:S01]  /*78e0*/  FMUL.FTZ R5, R117, R125 ;  /* 0x0000007d75057220 */ /* 0x000fe20000410000 */
[----:B------:R-:W-:Y:S01]  /*78f0*/  F2FP.BF16.PACK_AB R125, R235, R233 ;  /* 0x000000e9eb7d723e */ /* 0x000fe200000010ff */
[----:B------:R4:W-:Y:S01]  /*7900*/  MUFU.EX2 R222, R4 ;  /* 0x0000000400de7308 */ /* 0x0009e20000000800 */
[----:B------:R-:W-:Y:S02]  /*7910*/  FMUL.FTZ R23, R116, R139 ;  /* 0x0000008b74177220 */ /* 0x000fe40000410000 */
[C---:B------:R-:W-:Y:S02]  /*7920*/  FMUL.FTZ R25, R115.reuse, R145 ;  /* 0x0000009173197220 */ /* 0x040fe40000410000 */
[----:B------:R-:W5:Y:S05]  /*7930*/  LDSM.16.MT88.4 R160, [R204] ;  /* 0x00000000cca0783b */ /* 0x000f6a0000004200 */
[----:B------:R3:W3:Y:S03]  /*7940*/  MUFU.EX2 R221, R6 ;  /* 0x0000000600dd7308 */ /* 0x0006e60000000800 */
[----:B------:R-:W-:Y:S01]  /*7950*/  LDSM.16.MT88.4 R132, [R203] ;  /* 0x00000000cb84783b */ /* 0x000fe20000004200 */
[----:B--2---:R-:W-:Y:S02]  /*7960*/  FMUL.FTZ R12, R115, R128 ;  /* 0x00000080730c7220 */ /* 0x004fe40000410000 */
[----:B-1----:R-:W-:Y:S01]  /*7970*/  FMUL.FTZ R10, R0, R122 ;  /* 0x0000007a000a7220 */ /* 0x002fe20000410000 */
[----:B------:R-:W-:Y:S01]  /*7980*/  F2FP.BF16.PACK_AB R122, R234, R231 ;  /* 0x000000e7ea7a723e */ /* 0x000fe200000010ff */
[----:B------:R-:W-:Y:S01]  /*7990*/  FMUL.FTZ R11, R0, R123 ;  /* 0x0000007b000b7220 */ /* 0x000fe20000410000 */
[----:B------:R-:W-:Y:S02]  /*79a0*/  F2FP.BF16.PACK_AB R123, R174, R173 ;  /* 0x000000adae7b723e */ /* 0x000fe400000010ff */
[----:B------:R-:W1:Y:S01]  /*79b0*/  LDSM.16.MT88.4 R128, [R201] ;  /* 0x00000000c980783b */ /* 0x000e620000004200 */
[--C-:B----4-:R-:W-:Y:S02]  /*79c0*/  FFMA.FTZ R4, R34, c[0x0][0x2d0], -R165.reuse ;  /* 0x0000b40022047a23 */ /* 0x110fe400000108a5 */
[----:B------:R-:W-:Y:S02]  /*79d0*/  FMUL.FTZ R34, R0, R142 ;  /* 0x0000008e00227220 */ /* 0x000fe40000410000 */
[----:B------:R2:W-:Y:S03]  /*79e0*/  MUFU.EX2 R223, R4 ;  /* 0x0000000400df7308 */ /* 0x0005e60000000800 */
[----:B------:R-:W-:Y:S01]  /*79f0*/  LDSM.16.MT88.4 R52, [R204+0x1000] ;  /* 0x00100000cc34783b */ /* 0x000fe20000004200 */
[----:B---3--:R-:W-:Y:S01]  /*7a00*/  FMUL.FTZ R6, R116, R126 ;  /* 0x0000007e74067220 */ /* 0x008fe20000410000 */
[----:B------:R-:W-:Y:S02]  /*7a10*/  F2FP.BF16.PACK_AB R126, R240, R238 ;  /* 0x000000eef07e723e */ /* 0x000fe400000010ff */
[----:B------:R-:W-:Y:S04]  /*7a20*/  F2FP.BF16.PACK_AB R49, R222, R221 ;  /* 0x000000ddde31723e */ /* 0x000fe800000010ff */
[----:B------:R-:W0:Y:S01]  /*7a30*/  LDGDEPBAR ;  /* 0x00000000000079af */ /* 0x000e220000000000 */
[----:B--2---:R-:W-:Y:S02]  /*7a40*/  FFMA.FTZ R4, R35, c[0x0][0x2d0], -R165 ;  /* 0x0000b40023047a23 */ /* 0x004fe400000108a5 */
[C---:B------:R-:W-:Y:S02]  /*7a50*/  FMUL.FTZ R35, R0.reuse, R143 ;  /* 0x0000008f00237220 */ /* 0x040fe40000410000 */
[----:B------:R2:W3:Y:S01]  /*7a60*/  MUFU.EX2 R224, R4 ;  /* 0x0000000400e07308 */ /* 0x0004e20000000800 */
[----:B------:R-:W-:Y:S04]  /*7a70*/  FFMA.FTZ R0, R0, R244, R171 ;  /* 0x000000f400007223 */ /* 0x000fe800000100ab */
[----:B------:R-:W-:Y:S02]  /*7a80*/  FADD.FTZ R0, R172, R0 ;  /* 0x00000000ac007221 */ /* 0x000fe40000010000 */
[----:B--2---:R-:W-:Y:S01]  /*7a90*/  FFMA.FTZ R4, R24, c[0x0][0x2d0], -R166 ;  /* 0x0000b40018047a23 */ /* 0x004fe200000108a6 */
[----:B---3--:R-:W-:Y:S01]  /*7aa0*/  F2FP.BF16.PACK_AB R51, R224, R223 ;  /* 0x000000dfe033723e */ /* 0x008fe200000010ff */
[----:B------:R-:W-:Y:S02]  /*7ab0*/  FMUL.FTZ R24, R115, R144 ;  /* 0x0000009073187220 */ /* 0x000fe40000410000 */
[----:B------:R2:W3:Y:S02]  /*7ac0*/  MUFU.EX2 R220, R4 ;  /* 0x0000000400dc7308 */ /* 0x0004e40000000800 */
[----:B--2---:R-:W-:Y:S01]  /*7ad0*/  FMUL.FTZ R4, R117, R124 ;  /* 0x0000007c75047220 */ /* 0x004fe20000410000 */
[----:B------:R-:W-:Y:S07]  /*7ae0*/  F2FP.BF16.PACK_AB R124, R239, R232 ;  /* 0x000000e8ef7c723e */ /* 0x000fee00000010ff */
[-C--:B------:R-:W-:Y:S08]  /*7af0*/  HMMA.16816.F32.BF16 R4, R124, R156.reuse, R4 ;  /* 0x0000009c7c04723c */ /* 0x080ff00000041804 */
[C---:B------:R-:W-:Y:S08]  /*7b00*/  HMMA.16816.F32.BF16 R8, R120.reuse, R156, R8 ;  /* 0x0000009c7808723c */ /* 0x040ff00000041808 */
[-C--:B------:R-:W-:Y:S08]  /*7b10*/  HMMA.16816.F32.BF16 R12, R120, R158.reuse, R12 ;  /* 0x0000009e780c723c */ /* 0x080ff0000004180c */
[C---:B------:R-:W-:Y:S01]  /*7b20*/  HMMA.16816.F32.BF16 R16, R124.reuse, R158, R16 ;  /* 0x0000009e7c10723c */ /* 0x040fe20000041810 */
[----:B------:R-:W-:Y:S07]  /*7b30*/  MUFU.EX2 R158, R46 ;  /* 0x0000002e009e7308 */ /* 0x000fee0000000800 */
[-C--:B-----5:R-:W-:Y:S03]  /*7b40*/  HMMA.16816.F32.BF16 R20, R124, R160.reuse, R20 ;  /* 0x000000a07c14723c */ /* 0x0a0fe60000041814 */
[----:B------:R2:W-:Y:S05]  /*7b50*/  MUFU.EX2 R159, R47 ;  /* 0x0000002f009f7308 */ /* 0x0005ea0000000800 */
[C---:B------:R-:W-:Y:S05]  /*7b60*/  HMMA.16816.F32.BF16 R32, R120.reuse, R160, R32 ;  /* 0x000000a07820723c */ /* 0x040fea0000041820 */
[----:B------:R-:W-:Y:S03]  /*7b70*/  MUFU.EX2 R161, R42 ;  /* 0x0000002a00a17308 */ /* 0x000fe60000000800 */
[-C--:B------:R-:W-:Y:S07]  /*7b80*/  HMMA.16816.F32.BF16 R24, R120, R162.reuse, R24 ;  /* 0x000000a27818723c */ /* 0x080fee0000041818 */
[----:B------:R4:W5:Y:S01]  /*7b90*/  MUFU.EX2 R160, R43 ;  /* 0x0000002b00a07308 */ /* 0x0009620000000800 */
[C---:B------:R-:W-:Y:S01]  /*7ba0*/  HMMA.16816.F32.BF16 R84, R124.reuse, R162, R84 ;  /* 0x000000a27c54723c */ /* 0x040fe20000041854 */
[----:B--2---:R-:W-:Y:S07]  /*7bb0*/  LDSM.16.MT88.4 R44, [R200+0x1000] ;  /* 0x00100000c82c783b */ /* 0x004fee0000004200 */
[-C--:B-1----:R-:W-:Y:S01]  /*7bc0*/  HMMA.16816.F32.BF16 R28, R124, R128.reuse, R28 ;  /* 0x000000807c1c723c */ /* 0x082fe2000004181c */
[----:B------:R1:W-:Y:S07]  /*7bd0*/  MUFU.EX2 R162, R56 ;  /* 0x0000003800a27308 */ /* 0x0003ee0000000800 */
[C---:B------:R-:W-:Y:S01]  /*7be0*/  HMMA.16816.F32.BF16 R88, R120.reuse, R128, R88 ;  /* 0x000000807858723c */ /* 0x040fe20000041858 */
[----:B----4-:R-:W-:Y:S07]  /*7bf0*/  LDSM.16.MT88.4 R40, [R203+0x800] ;  /* 0x00080000cb28783b */ /* 0x010fee0000004200 */
[-C--:B------:R-:W-:Y:S08]  /*7c00*/  HMMA.16816.F32.BF16 R92, R120, R130.reuse, R92 ;  /* 0x00000082785c723c */ /* 0x080ff0000004185c */
[C---:B------:R-:W-:Y:S01]  /*7c10*/  HMMA.16816.F32.BF16 R96, R124.reuse, R130, R96 ;  /* 0x000000827c60723c */ /* 0x040fe20000041860 */
[----:B------:R-:W2:Y:S03]  /*7c20*/  LDSM.16.MT88.4 R128, [R200+0x800] ;  /* 0x00080000c880783b */ /* 0x000ea60000004200 */
[--C-:B-1----:R-:W-:Y:S04]  /*7c30*/  FFMA.FTZ R56, R71, c[0x0][0x2d0], -R165.reuse ;  /* 0x0000b40047387a23 */ /* 0x102fe800000108a5 */
[-C--:B------:R-:W-:Y:S01]  /*7c40*/  HMMA.16816.F32.BF16 R100, R124, R132.reuse, R100 ;  /* 0x000000847c64723c */ /* 0x080fe20000041864 */
[----:B------:R1:W-:Y:S07]  /*7c50*/  MUFU.EX2 R71, R56 ;  /* 0x0000003800477308 */ /* 0x0003ee0000000800 */
[C---:B------:R-:W-:Y:S08]  /*7c60*/  HMMA.16816.F32.BF16 R104, R120.reuse, R132, R104 ;  /* 0x000000847868723c */ /* 0x040ff00000041868 */
[-C--:B------:R-:W-:Y:S07]  /*7c70*/  HMMA.16816.F32.BF16 R36, R120, R134.reuse, R36 ;  /* 0x000000867824723c */ /* 0x080fee0000041824 */
[----:B---3--:R-:W-:Y:S01]  /*7c80*/  F2FP.BF16.PACK_AB R120, R219, R220 ;  /* 0x000000dcdb78723e */ /* 0x008fe200000010ff */
[----:B------:R-:W-:Y:S01]  /*7c90*/  HMMA.16816.F32.BF16 R108, R124, R134, R108 ;  /* 0x000000867c6c723c */ /* 0x000fe2000004186c */
[----:B------:R-:W3:Y:S03]  /*7ca0*/  LDSM.16.MT88.4 R124, [R204+0x800] ;  /* 0x00080000cc7c783b */ /* 0x000ee60000004200 */
[--C-:B-1----:R-:W-:Y:S01]  /*7cb0*/  FFMA.FTZ R56, R83, c[0x0][0x2d0], -R165.reuse ;  /* 0x0000b40053387a23 */ /* 0x102fe200000108a5 */
[----:B------:R-:W-:Y:S02]  /*7cc0*/  F2FP.BF16.PACK_AB R122, R217, R218 ;  /* 0x000000dad97a723e */ /* 0x000fe400000010ff */
[----:B------:R-:W-:Y:S01]  /*7cd0*/  F2FP.BF16.PACK_AB R121, R169, R170 ;  /* 0x000000aaa979723e */ /* 0x000fe200000010ff */
[-C--:B--2---:R-:W-:Y:S01]  /*7ce0*/  HMMA.16816.F32.BF16 R4, R48, R128.reuse, R4 ;  /* 0x000000803004723c */ /* 0x084fe20000041804 */
[----:B------:R-:W1:Y:S04]  /*7cf0*/  LDSM.16.MT88.4 R132, [R201+0x800] ;  /* 0x00080000c984783b */ /* 0x000e680000004200 */
[----:B------:R-:W-:Y:S07]  /*7d00*/  F2FP.BF16.PACK_AB R123, R167, R168 ;  /* 0x000000a8a77b723e */ /* 0x000fee00000010ff */
[C---:B------:R-:W-:Y:S08]  /*7d10*/  HMMA.16816.F32.BF16 R8, R120.reuse, R128, R8 ;  /* 0x000000807808723c */ /* 0x040ff00000041808 */
[-C--:B------:R-:W-:Y:S08]  /*7d20*/  HMMA.16816.F32.BF16 R12, R120, R130.reuse, R12 ;  /* 0x00000082780c723c */ /* 0x080ff0000004180c */
[C---:B------:R-:W-:Y:S08]  /*7d30*/  HMMA.16816.F32.BF16 R16, R48.reuse, R130, R16 ;  /* 0x000000823010723c */ /* 0x040ff00000041810 */
[-C--:B---3--:R-:W-:Y:S08]  /*7d40*/  HMMA.16816.F32.BF16 R20, R48, R124.reuse, R20 ;  /* 0x0000007c3014723c */ /* 0x088ff00000041814 */
[C---:B------:R-:W-:Y:S08]  /*7d50*/  HMMA.16816.F32.BF16 R32, R120.reuse, R124, R32 ;  /* 0x0000007c7820723c */ /* 0x040ff00000041820 */
[-C--:B------:R-:W-:Y:S08]  /*7d60*/  HMMA.16816.F32.BF16 R24, R120, R126.reuse, R24 ;  /* 0x0000007e7818723c */ /* 0x080ff00000041818 */
[C---:B------:R-:W-:Y:S08]  /*7d70*/  HMMA.16816.F32.BF16 R84, R48.reuse, R126, R84 ;  /* 0x0000007e3054723c */ /* 0x040ff00000041854 */
[-C--:B-1----:R-:W-:Y:S08]  /*7d80*/  HMMA.16816.F32.BF16 R28, R48, R132.reuse, R28 ;  /* 0x00000084301c723c */ /* 0x082ff0000004181c */
[C---:B------:R-:W-:Y:S08]  /*7d90*/  HMMA.16816.F32.BF16 R88, R120.reuse, R132, R88 ;  /* 0x000000847858723c */ /* 0x040ff00000041858 */
[-C--:B------:R-:W-:Y:S08]  /*7da0*/  HMMA.16816.F32.BF16 R92, R120, R134.reuse, R92 ;  /* 0x00000086785c723c */ /* 0x080ff0000004185c */
[C---:B------:R-:W-:Y:S01]  /*7db0*/  HMMA.16816.F32.BF16 R96, R48.reuse, R134, R96 ;  /* 0x000000863060723c */ /* 0x040fe20000041860 */
[----:B------:R-:W-:Y:S07]  /*7dc0*/  LDSM.16.MT88.4 R132, [R200+0x2000] ;  /* 0x00200000c884783b */ /* 0x000fee0000004200 */
[-C--:B------:R-:W-:Y:S08]  /*7dd0*/  HMMA.16816.F32.BF16 R100, R48, R40.reuse, R100 ;  /* 0x000000283064723c */ /* 0x080ff00000041864 */
[C---:B------:R-:W-:Y:S07]  /*7de0*/  HMMA.16816.F32.BF16 R104, R120.reuse, R40, R104 ;  /* 0x000000287868723c */ /* 0x040fee0000041868 */
[----:B------:R-:W-:Y:S01]  /*7df0*/  FFMA.FTZ R40, R65, c[0x0][0x2d0], -R164 ;  /* 0x0000b40041287a23 */ /* 0x000fe200000108a4 */
[-C--:B------:R-:W-:Y:S03]  /*7e00*/  HMMA.16816.F32.BF16 R36, R120, R42.reuse, R36 ;  /* 0x0000002a7824723c */ /* 0x080fe60000041824 */
[----:B------:R1:W-:Y:S01]  /*7e10*/  MUFU.EX2 R182, R40 ;  /* 0x0000002800b67308 */ /* 0x0003e20000000800 */
[----:B------:R-:W-:Y:S04]  /*7e20*/  F2FP.BF16.PACK_AB R41, R194, R195 ;  /* 0x000000c3c229723e */ /* 0x000fe800000010ff */
[----:B------:R-:W-:Y:S07]  /*7e30*/  HMMA.16816.F32.BF16 R108, R48, R42, R108 ;  /* 0x0000002a306c723c */ /* 0x000fee000004186c */
[----:B------:R-:W-:Y:S02]  /*7e40*/  F2FP.BF16.PACK_AB R42, R196, R197 ;  /* 0x000000c5c42a723e */ /* 0x000fe400000010ff */
[----:B------:R-:W-:Y:S03]  /*7e50*/  F2FP.BF16.PACK_AB R43, R192, R193 ;  /* 0x000000c1c02b723e */ /* 0x000fe600000010ff */
[----:B------:R-:W-:Y:S02]  /*7e60*/  F2FP.BF16.PACK_AB R48, R190, R191 ;  /* 0x000000bfbe30723e */ /* 0x000fe400000010ff */
[----:B-----5:R-:W-:Y:S02]  /*7e70*/  F2FP.BF16.PACK_AB R49, R160, R161 ;  /* 0x000000a1a031723e */ /* 0x020fe400000010ff */
[----:B------:R-:W-:Y:S02]  /*7e80*/  F2FP.BF16.PACK_AB R50, R188, R189 ;  /* 0x000000bdbc32723e */ /* 0x000fe400000010ff */
[----:B------:R-:W-:Y:S01]  /*7e90*/  F2FP.BF16.PACK_AB R51, R159, R158 ;  /* 0x0000009e9f33723e */ /* 0x000fe200000010ff */
[----:B-1----:R-:W-:Y:S02]  /*7ea0*/  FFMA.FTZ R40, R66, c[0x0][0x2d0], -R165 ;  /* 0x0000b40042287a23 */ /* 0x002fe400000108a5 */
[----:B------:R-:W1:Y:S02]  /*7eb0*/  LDSM.16.MT88.4 R64, [R201+0x1000] ;  /* 0x00100000c940783b */ /* 0x000e640000004200 */
[----:B------:R2:W-:Y:S02]  /*7ec0*/  MUFU.EX2 R181, R40 ;  /* 0x0000002800b57308 */ /* 0x0005e40000000800 */
[----:B--2---:R-:W-:Y:S07]  /*7ed0*/  F2FP.BF16.PACK_AB R40, R198, R199 ;  /* 0x000000c7c628723e */ /* 0x004fee00000010ff */
[-C--:B------:R-:W-:Y:S08]  /*7ee0*/  HMMA.16816.F32.BF16 R4, R40, R44.reuse, R4 ;  /* 0x0000002c2804723c */ /* 0x080ff00000041804 */
[C---:B------:R-:W-:Y:S07]  /*7ef0*/  HMMA.16816.F32.BF16 R8, R48.reuse, R44, R8 ;  /* 0x0000002c3008723c */ /* 0x040fee0000041808 */
[--C-:B------:R-:W-:Y:S01]  /*7f00*/  FFMA.FTZ R44, R57, c[0x0][0x2d0], -R166.reuse ;  /* 0x0000b400392c7a23 */ /* 0x100fe200000108a6 */
[-C--:B------:R-:W-:Y:S03]  /*7f10*/  HMMA.16816.F32.BF16 R12, R48, R46.reuse, R12 ;  /* 0x0000002e300c723c */ /* 0x080fe6000004180c */
[----:B------:R2:W-:Y:S05]  /*7f20*/  MUFU.EX2 R178, R44 ;  /* 0x0000002c00b27308 */ /* 0x0005ea0000000800 */
[C---:B------:R-:W-:Y:S08]  /*7f30*/  HMMA.16816.F32.BF16 R16, R40.reuse, R46, R16 ;  /* 0x0000002e2810723c */ /* 0x040ff00000041810 */
[-C--:B------:R-:W-:Y:S08]  /*7f40*/  HMMA.16816.F32.BF16 R20, R40, R52.reuse, R20 ;  /* 0x000000342814723c */ /* 0x080ff00000041814 */
[C---:B------:R-:W-:Y:S04]  /*7f50*/  HMMA.16816.F32.BF16 R32, R48.reuse, R52, R32 ;  /* 0x000000343020723c */ /* 0x040fe80000041820 */
[--C-:B--2---:R-:W-:Y:S03]  /*7f60*/  FFMA.FTZ R44, R58, c[0x0][0x2d0], -R3.reuse ;  /* 0x0000b4003a2c7a23 */ /* 0x104fe60000010803 */
[--C-:B------:R-:W-:Y:S01]  /*7f70*/  FFMA.FTZ R52, R61, c[0x0][0x2d0], -R166.reuse ;  /* 0x0000b4003d347a23 */ /* 0x100fe200000108a6 */
[-C--:B------:R-:W-:Y:S01]  /*7f80*/  HMMA.16816.F32.BF16 R24, R48, R54.reuse, R24 ;  /* 0x000000363018723c */ /* 0x080fe20000041818 */
[----:B------:R2:W-:Y:S07]  /*7f90*/  MUFU.EX2 R157, R44 ;  /* 0x0000002c009d7308 */ /* 0x0005ee0000000800 */
[C---:B------:R-:W-:Y:S03]  /*7fa0*/  HMMA.16816.F32.BF16 R84, R40.reuse, R54, R84 ;  /* 0x000000362854723c */ /* 0x040fe60000041854 */
[----:B------:R3:W-:Y:S05]  /*7fb0*/  MUFU.EX2 R176, R52 ;  /* 0x0000003400b07308 */ /* 0x0007ea0000000800 */
[-C--:B-1----:R-:W-:Y:S08]  /*7fc0*/  HMMA.16816.F32.BF16 R28, R40, R64.reuse, R28 ;  /* 0x00000040281c723c */ /* 0x082ff0000004181c */
[C---:B------:R-:W-:Y:S04]  /*7fd0*/  HMMA.16816.F32.BF16 R88, R48.reuse, R64, R88 ;  /* 0x000000403058723c */ /* 0x040fe80000041858 */
[--C-:B--2---:R-:W-:Y:S04]  /*7fe0*/  FFMA.FTZ R44, R59, c[0x0][0x2d0], -R3.reuse ;  /* 0x0000b4003b2c7a23 */ /* 0x104fe80000010803 */
[-C--:B------:R-:W-:Y:S01]  /*7ff0*/  HMMA.16816.F32.BF16 R92, R48, R66.reuse, R92 ;  /* 0x00000042305c723c */ /* 0x080fe2000004185c */
[----:B------:R1:W2:Y:S03]  /*8000*/  MUFU.EX2 R156, R44 ;  /* 0x0000002c009c7308 */ /* 0x0002a60000000800 */
[--C-:B---3--:R-:W-:Y:S04]  /*8010*/  FFMA.FTZ R52, R62, c[0x0][0x2d0], -R3.reuse ;  /* 0x0000b4003e347a23 */ /* 0x108fe80000010803 */
[C---:B------:R-:W-:Y:S03]  /*8020*/  HMMA.16816.F32.BF16 R96, R40.reuse, R66, R96 ;  /* 0x000000422860723c */ /* 0x040fe60000041860 */
[----:B------:R3:W-:Y:S10]  /*8030*/  MUFU.EX2 R118, R52 ;  /* 0x0000003400767308 */ /* 0x0007f40000000800 */
[----:B------:R4:W-:Y:S01]  /*8040*/  MUFU.EX2 R67, R56 ;  /* 0x0000003800437308 */ /* 0x0009e20000000800 */
[----:B-1----:R-:W-:Y:S09]  /*8050*/  FFMA.FTZ R44, R60, c[0x0][0x2d0], -R166 ;  /* 0x0000b4003c2c7a23 */ /* 0x002ff200000108a6 */
[----:B------:R1:W5:Y:S01]  /*8060*/  MUFU.EX2 R177, R44 ;  /* 0x0000002c00b17308 */ /* 0x0003620000000800 */
[----:B---3--:R-:W-:Y:S09]  /*8070*/  FFMA.FTZ R52, R63, c[0x0][0x2d0], -R3 ;  /* 0x0000b4003f347a23 */ /* 0x008ff20000010803 */
[----:B------:R3:W2:Y:S01]  /*8080*/  MUFU.EX2 R62, R52 ;  /* 0x00000034003e7308 */ /* 0x0006a20000000800 */
[----:B----4-:R-:W-:Y:S08]  /*8090*/  LDSM.16.MT88.4 R56, [R201+0x1800] ;  /* 0x00180000c938783b */ /* 0x010ff00000004200 */
[----:B-1----:R-:W1:Y:S01]  /*80a0*/  LDSM.16.MT88.4 R44, [R203+0x1000] ;  /* 0x00100000cb2c783b */ /* 0x002e620000004200 */
[--C-:B---3--:R-:W-:Y:S04]  /*80b0*/  FFMA.FTZ R52, R68, c[0x0][0x2d0], -R164.reuse ;  /* 0x0000b40044347a23 */ /* 0x108fe800000108a4 */
[----:B------:R3:W-:Y:S02]  /*80c0*/  MUFU.EX2 R175, R52 ;  /* 0x0000003400af7308 */ /* 0x0007e40000000800 */
[--C-:B---3--:R-:W-:Y:S01]  /*80d0*/  FFMA.FTZ R52, R69, c[0x0][0x2d0], -R164.reuse ;  /* 0x0000b40045347a23 */ /* 0x108fe200000108a4 */
[-C--:B-1----:R-:W-:Y:S07]  /*80e0*/  HMMA.16816.F32.BF16 R100, R40, R44.reuse, R100 ;  /* 0x0000002c2864723c */ /* 0x082fee0000041864 */
[----:B------:R1:W-:Y:S01]  /*80f0*/  MUFU.EX2 R163, R52 ;  /* 0x0000003400a37308 */ /* 0x0003e20000000800 */
[C---:B------:R-:W-:Y:S07]  /*8100*/  HMMA.16816.F32.BF16 R104, R48.reuse, R44, R104 ;  /* 0x0000002c3068723c */ /* 0x040fee0000041868 */
[--C-:B------:R-:W-:Y:S01]  /*8110*/  FFMA.FTZ R44, R80, c[0x0][0x2d0], -R164.reuse ;  /* 0x0000b400502c7a23 */ /* 0x100fe200000108a4 */
[-C--:B------:R-:W-:Y:S01]  /*8120*/  HMMA.16816.F32.BF16 R36, R48, R46.reuse, R36 ;  /* 0x0000002e3024723c */ /* 0x080fe20000041824 */
[----:B------:R-:W-:Y:S02]  /*8130*/  LDSM.16.MT88.4 R48, [R204+0x1800] ;  /* 0x00180000cc30783b */ /* 0x000fe40000004200 */
[----:B------:R3:W-:Y:S01]  /*8140*/  MUFU.EX2 R70, R44 ;  /* 0x0000002c00467308 */ /* 0x0007e20000000800 */
[----:B--2---:R-:W-:Y:S04]  /*8150*/  F2FP.BF16.PACK_AB R45, R156, R157 ;  /* 0x0000009d9c2d723e */ /* 0x004fe800000010ff */
[----:B------:R-:W-:Y:S01]  /*8160*/  HMMA.16816.F32.BF16 R108, R40, R46, R108 ;  /* 0x0000002e286c723c */ /* 0x000fe2000004186c */
[----:B-1----:R-:W1:Y:S06]  /*8170*/  LDSM.16.MT88.4 R52, [R200+0x1800] ;  /* 0x00180000c834783b */ /* 0x002e6c0000004200 */
[----:B------:R-:W-:Y:S02]  /*8180*/  F2FP.BF16.PACK_AB R40, R186, R187 ;  /* 0x000000bbba28723e */ /* 0x000fe400000010ff */
[----:B------:R-:W-:Y:S03]  /*8190*/  F2FP.BF16.PACK_AB R41, R183, R185 ;  /* 0x000000b9b729723e */ /* 0x000fe600000010ff */
[----:B------:R-:W-:Y:S02]  /*81a0*/  F2FP.BF16.PACK_AB R42, R182, R184 ;  /* 0x000000b8b62a723e */ /* 0x000fe400000010ff */
[----:B------:R-:W-:Y:S02]  /*81b0*/  F2FP.BF16.PACK_AB R43, R180, R181 ;  /* 0x000000b5b42b723e */ /* 0x000fe400000010ff */
[----:B-----5:R-:W-:Y:S02]  /*81c0*/  F2FP.BF16.PACK_AB R46, R176, R177 ;  /* 0x000000b1b02e723e */ /* 0x020fe400000010ff */
[----:B------:R-:W-:Y:S01]  /*81d0*/  F2FP.BF16.PACK_AB R47, R62, R118 ;  /* 0x000000763e2f723e */ /* 0x000fe200000010ff */
[----:B---3--:R-:W-:Y:S04]  /*81e0*/  FFMA.FTZ R44, R81, c[0x0][0x2d0], -R164 ;  /* 0x0000b400512c7a23 */ /* 0x008fe800000108a4 */
[----:B------:R2:W-:Y:S01]  /*81f0*/  MUFU.EX2 R69, R44 ;  /* 0x0000002c00457308 */ /* 0x0005e20000000800 */
[-C--:B-1----:R-:W-:Y:S03]  /*8200*/  HMMA.16816.F32.BF16 R4, R40, R52.reuse, R4 ;  /* 0x000000342804723c */ /* 0x082fe60000041804 */
[----:B--2---:R-:W-:Y:S06]  /*8210*/  FFMA.FTZ R44, R82, c[0x0][0x2d0], -R165 ;  /* 0x0000b400522c7a23 */ /* 0x004fec00000108a5 */
[----:B------:R1:W-:Y:S03]  /*8220*/  MUFU.EX2 R68, R44 ;  /* 0x0000002c00447308 */ /* 0x0003e60000000800 */
[----:B-1----:R-:W-:Y:S07]  /*8230*/  F2FP.BF16.PACK_AB R44, R178, R179 ;  /* 0x000000b3b22c723e */ /* 0x002fee00000010ff */
[C---:B------:R-:W-:Y:S07]  /*8240*/  HMMA.16816.F32.BF16 R8, R44.reuse, R52, R8 ;  /* 0x000000342c08723c */ /* 0x040fee0000041808 */
[--C-:B------:R-:W-:Y:S01]  /*8250*/  FFMA.FTZ R52, R72, c[0x0][0x2d0], -R166.reuse ;  /* 0x0000b40048347a23 */ /* 0x100fe200000108a6 */
[-C--:B------:R-:W-:Y:S03]  /*8260*/  HMMA.16816.F32.BF16 R12, R44, R54.reuse, R12 ;  /* 0x000000362c0c723c */ /* 0x080fe6000004180c */
[----:B------:R1:W-:Y:S05]  /*8270*/  MUFU.EX2 R65, R52 ;  /* 0x0000003400417308 */ /* 0x0003ea0000000800 */
[C---:B------:R-:W-:Y:S08]  /*8280*/  HMMA.16816.F32.BF16 R16, R40.reuse, R54, R16 ;  /* 0x000000362810723c */ /* 0x040ff00000041810 */
[-C--:B------:R-:W-:Y:S08]  /*8290*/  HMMA.16816.F32.BF16 R20, R40, R48.reuse, R20 ;  /* 0x000000302814723c */ /* 0x080ff00000041814 */
[C---:B------:R-:W-:Y:S04]  /*82a0*/  HMMA.16816.F32.BF16 R32, R44.reuse, R48, R32 ;  /* 0x000000302c20723c */ /* 0x040fe80000041820 */
[--C-:B-1----:R-:W-:Y:S03]  /*82b0*/  FFMA.FTZ R52, R73, c[0x0][0x2d0], -R166.reuse ;  /* 0x0000b40049347a23 */ /* 0x102fe600000108a6 */
[--C-:B------:R-:W-:Y:S01]  /*82c0*/  FFMA.FTZ R48, R76, c[0x0][0x2d0], -R166.reuse ;  /* 0x0000b4004c307a23 */ /* 0x100fe200000108a6 */
[-C--:B------:R-:W-:Y:S01]  /*82d0*/  HMMA.16816.F32.BF16 R24, R44, R50.reuse, R24 ;  /* 0x000000322c18723c */ /* 0x080fe20000041818 */
[----:B------:R1:W2:Y:S07]  /*82e0*/  MUFU.EX2 R66, R52 ;  /* 0x0000003400427308 */ /* 0x0002ae0000000800 */
[C---:B------:R-:W-:Y:S03]  /*82f0*/  HMMA.16816.F32.BF16 R84, R40.reuse, R50, R84 ;  /* 0x000000322854723c */ /* 0x040fe60000041854 */
[----:B------:R3:W-:Y:S05]  /*8300*/  MUFU.EX2 R64, R48 ;  /* 0x0000003000407308 */ /* 0x0007ea0000000800 */
[-C--:B------:R-:W-:Y:S08]  /*8310*/  HMMA.16816.F32.BF16 R28, R40, R56.reuse, R28 ;  /* 0x00000038281c723c */ /* 0x080ff0000004181c */
[C---:B------:R-:W-:Y:S04]  /*8320*/  HMMA.16816.F32.BF16 R88, R44.reuse, R56, R88 ;  /* 0x000000382c58723c */ /* 0x040fe80000041858 */
[--C-:B-1----:R-:W-:Y:S01]  /*8330*/  FFMA.FTZ R52, R74, c[0x0][0x2d0], -R3.reuse ;  /* 0x0000b4004a347a23 */ /* 0x102fe20000010803 */
[----:B--2---:R-:W-:Y:S03]  /*8340*/  F2FP.BF16.PACK_AB R152, R66, R65 ;  /* 0x000000414298723e */ /* 0x004fe600000010ff */
[-C--:B------:R-:W-:Y:S01]  /*8350*/  HMMA.16816.F32.BF16 R92, R44, R58.reuse, R92 ;  /* 0x0000003a2c5c723c */ /* 0x080fe2000004185c */
[----:B------:R1:W-:Y:S03]  /*8360*/  MUFU.EX2 R61, R52 ;  /* 0x00000034003d7308 */ /* 0x0003e60000000800 */
[----:B---3--:R-:W-:Y:S04]  /*8370*/  FFMA.FTZ R48, R77, c[0x0][0x2d0], -R166 ;  /* 0x0000b4004d307a23 */ /* 0x008fe800000108a6 */
[C---:B------:R-:W-:Y:S03]  /*8380*/  HMMA.16816.F32.BF16 R96, R40.reuse, R58, R96 ;  /* 0x0000003a2860723c */ /* 0x040fe60000041860 */
[----:B------:R2:W3:Y:S01]  /*8390*/  MUFU.EX2 R63, R48 ;  /* 0x00000030003f7308 */ /* 0x0004e20000000800 */
[--C-:B-1----:R-:W-:Y:S09]  /*83a0*/  FFMA.FTZ R52, R75, c[0x0][0x2d0], -R3.reuse ;  /* 0x0000b4004b347a23 */ /* 0x102ff20000010803 */
[----:B------:R1:W4:Y:S01]  /*83b0*/  MUFU.EX2 R60, R52 ;  /* 0x00000034003c7308 */ /* 0x0003220000000800 */
[--C-:B--2---:R-:W-:Y:S01]  /*83c0*/  FFMA.FTZ R48, R78, c[0x0][0x2d0], -R3.reuse ;  /* 0x0000b4004e307a23 */ /* 0x104fe20000010803 */
[----:B---3--:R-:W-:Y:S01]  /*83d0*/  F2FP.BF16.PACK_AB R154, R63, R64 ;  /* 0x000000403f9a723e */ /* 0x008fe200000010ff */
[----:B------:R-:W-:Y:S07]  /*83e0*/  FFMA.FTZ R3, R79, c[0x0][0x2d0], -R3 ;  /* 0x0000b4004f037a23 */ /* 0x000fee0000010803 */
[----:B------:R2:W-:Y:S10]  /*83f0*/  MUFU.EX2 R57, R48 ;  /* 0x0000003000397308 */ /* 0x0005f40000000800 */
[----:B------:R-:W3:Y:S01]  /*8400*/  MUFU.EX2 R56, R3 ;  /* 0x0000000300387308 */ /* 0x000ee20000000800 */
[----:B-1----:R-:W1:Y:S01]  /*8410*/  LDSM.16.MT88.4 R52, [R203+0x1800] ;  /* 0x00180000cb34783b */ /* 0x002e620000004200 */
[----:B----4-:R-:W-:Y:S07]  /*8420*/  F2FP.BF16.PACK_AB R153, R60, R61 ;  /* 0x0000003d3c99723e */ /* 0x010fee00000010ff */
[----:B--2---:R-:W2:Y:S01]  /*8430*/  LDSM.16.MT88.4 R48, [R204+0x2000] ;  /* 0x00200000cc30783b */ /* 0x004ea20000004200 */
[----:B---3--:R-:W-:Y:S01]  /*8440*/  F2FP.BF16.PACK_AB R155, R56, R57 ;  /* 0x00000039389b723e */ /* 0x008fe200000010ff */
[----:B------:R-:W-:Y:S04]  /*8450*/  FFMA.FTZ R3, R117, R241, R232 ;  /* 0x000000f175037223 */ /* 0x000fe800000100e8 */
[----:B------:R-:W-:Y:S04]  /*8460*/  FADD.FTZ R3, R239, R3 ;  /* 0x00000003ef037221 */ /* 0x000fe80000010000 */
[----:B------:R-:W-:Y:S01]  /*8470*/  FADD.FTZ R3, R238, R3 ;  /* 0x00000003ee037221 */ /* 0x000fe20000010000 */
[-C--:B-1----:R-:W-:Y:S08]  /*8480*/  HMMA.16816.F32.BF16 R100, R40, R52.reuse, R100 ;  /* 0x000000342864723c */ /* 0x082ff00000041864 */
[C---:B------:R-:W-:Y:S07]  /*8490*/  HMMA.16816.F32.BF16 R104, R44.reuse, R52, R104 ;  /* 0x000000342c68723c */ /* 0x040fee0000041868 */
[----:B------:R-:W-:Y:S01]  /*84a0*/  FFMA.FTZ R53, R116, R242, R233 ;  /* 0x000000f274357223 */ /* 0x000fe200000100e9 */
[-C--:B------:R-:W-:Y:S01]  /*84b0*/  HMMA.16816.F32.BF16 R36, R44, R54.reuse, R36 ;  /* 0x000000362c24723c */ /* 0x080fe20000041824 */
[----:B------:R-:W1:Y:S03]  /*84c0*/  LDSM.16.MT88.4 R44, [R201+0x2000] ;  /* 0x00200000c92c783b */ /* 0x000e660000004200 */
[----:B------:R-:W-:Y:S01]  /*84d0*/  FFMA.FTZ R52, R115, R243, R229 ;  /* 0x000000f373347223 */ /* 0x000fe200000100e5 */
[----:B------:R-:W-:Y:S03]  /*84e0*/  MOV R115, R112 ;  /* 0x0000007000737202 */ /* 0x000fe60000000f00 */
[----:B------:R-:W-:Y:S07]  /*84f0*/  HMMA.16816.F32.BF16 R108, R40, R54, R108 ;  /* 0x00000036286c723c */ /* 0x000fee000004186c */
[----:B------:R-:W-:Y:S02]  /*8500*/  F2FP.BF16.PACK_AB R40, R163, R175 ;  /* 0x000000afa328723e */ /* 0x000fe400000010ff */
[----:B------:R-:W-:Y:S03]  /*8510*/  F2FP.BF16.PACK_AB R41, R71, R162 ;  /* 0x000000a24729723e */ /* 0x000fe600000010ff */
[----:B------:R-:W-:Y:S02]  /*8520*/  F2FP.BF16.PACK_AB R42, R69, R70 ;  /* 0x00000046452a723e */ /* 0x000fe400000010ff */
[----:B------:R-:W-:Y:S07]  /*8530*/  F2FP.BF16.PACK_AB R43, R67, R68 ;  /* 0x00000044432b723e */ /* 0x000fee00000010ff */
[-C--:B------:R-:W-:Y:S07]  /*8540*/  HMMA.16816.F32.BF16 R124, R40, R132.reuse, R4 ;  /* 0x00000084287c723c */ /* 0x080fee0000041804 */
[----:B------:R-:W-:Y:S01]  /*8550*/  FADD.FTZ R4, R235, R53 ;  /* 0x00000035eb047221 */ /* 0x000fe20000010000 */
[C---:B------:R-:W-:Y:S04]  /*8560*/  HMMA.16816.F32.BF16 R120, R152.reuse, R132, R8 ;  /* 0x000000849878723c */ /* 0x040fe80000041808 */
[----:B------:R-:W-:Y:S03]  /*8570*/  FADD.FTZ R5, R230, R52 ;  /* 0x00000034e6057221 */ /* 0x000fe60000010000 */
[----:B------:R-:W-:Y:S01]  /*8580*/  FADD.FTZ R9, R236, R4 ;  /* 0x00000004ec097221 */ /* 0x000fe20000010000 */
[-C--:B------:R-:W-:Y:S04]  /*8590*/  HMMA.16816.F32.BF16 R128, R152, R134.reuse, R12 ;  /* 0x000000869880723c */ /* 0x080fe8000004180c */
[----:B------:R-:W-:Y:S02]  /*85a0*/  FADD.FTZ R11, R231, R5 ;  /* 0x00000005e70b7221 */ /* 0x000fe40000010000 */
[----:B------:R-:W-:Y:S01]  /*85b0*/  FADD.FTZ R10, R173, R0 ;  /* 0x00000000ad0a7221 */ /* 0x000fe20000010000 */
[----:B------:R-:W3:Y:S01]  /*85c0*/  LDSM.16.MT88.4 R4, [R203+0x2000] ;  /* 0x00200000cb04783b */ /* 0x000ee20000004200 */
[----:B------:R-:W-:Y:S01]  /*85d0*/  FADD.FTZ R8, R240, R3 ;  /* 0x00000003f0087221 */ /* 0x000fe20000010000 */
[C---:B------:R-:W-:Y:S04]  /*85e0*/  HMMA.16816.F32.BF16 R132, R40.reuse, R134, R16 ;  /* 0x000000862884723c */ /* 0x040fe80000041810 */
[----:B------:R-:W-:Y:S02]  /*85f0*/  FADD.FTZ R3, R237, R9 ;  /* 0x00000009ed037221 */ /* 0x000fe40000010000 */
        /* <DEDUP_REMOVED lines=15> */
[----:B------:R-:W-:Y:S02]  /*86f0*/  FADD.FTZ R9, R223, R0 ;  /* 0x00000000df097221 */ /* 0x000fe40000010000 */
[----:B------:R-:W-:Y:S02]  /*8700*/  FADD.FTZ R8, R218, R12 ;  /* 0x0000000cda087221 */ /* 0x000fe40000010000 */
[----:B------:R-:W-:Y:S01]  /*8710*/  FADD.FTZ R3, R168, R11 ;  /* 0x0000000ba8037221 */ /* 0x000fe20000010000 */
[-C--:B-1----:R-:W-:Y:S03]  /*8720*/  HMMA.16816.F32.BF16 R148, R40, R44.reuse, R28 ;  /* 0x0000002c2894723c */ /* 0x082fe6000004181c */
        /* <DEDUP_REMOVED lines=39> */
[-C--:B------:R-:W-:Y:S01]  /*89a0*/  MOV R118, R2.reuse ;  /* 0x0000000200767202 */ /* 0x080fe20000000f00 */
        /* <DEDUP_REMOVED lines=15> */
[----:B------:R-:W-:Y:S01]  /*8aa0*/  MOV R5, R2 ;  /* 0x0000000200057202 */ /* 0x000fe20000000f00 */
[----:B------:R-:W-:Y:S02]  /*8ab0*/  FADD.FTZ R0, R57, R7 ;  /* 0x0000000739007221 */ /* 0x000fe40000010000 */
[----:B------:R-:W-:Y:S02]  /*8ac0*/  FADD.FTZ R241, R69, R6 ;  /* 0x0000000645f17221 */ /* 0x000fe40000010000 */
[----:B------:R-:W-:Y:S02]  /*8ad0*/  FADD.FTZ R242, R67, R4 ;  /* 0x0000000443f27221 */ /* 0x000fe40000010000 */
[----:B------:R-:W-:Y:S01]  /*8ae0*/  FADD.FTZ R243, R63, R3 ;  /* 0x000000033ff37221 */ /* 0x000fe20000010000 */
[----:B------:R-:W-:Y:S01]  /*8af0*/  MOV R3, R113 ;  /* 0x0000007100037202 */ /* 0x000fe20000000f00 */
[----:B------:R-:W-:Y:S01]  /*8b00*/  FADD.FTZ R244, R56, R0 ;  /* 0x0000000038f47221 */ /* 0x000fe20000010000 */
[----:B------:R-:W-:Y:S01]  /*8b10*/  MOV R0, R114 ;  /* 0x0000007200007202 */ /* 0x000fe20000000f00 */
[----:B------:R-:W-:-:S05]  /*8b20*/  @P0 BRA `(.L_x_76) ;  /* 0xffffd19000000947 */ /* 0x000fca000383ffff */
.L_x_75:
[----:B------:R-:W-:Y:S05]  /*8b30*/  BRA.DIV ~URZ, `(.L_x_77) ;  /* 0x000049827f007947 */ /* 0x000fea000b800000 */
[----:B------:R-:W1:Y:S04]  /*8b40*/  SHFL.BFLY PT, R0, R241, 0x2, 0x1f ;  /* 0x0c401f00f1007f89 */ /* 0x000e6800000e0000 */
[----:B------:R-:W2:Y:S04]  /*8b50*/  SHFL.BFLY PT, R2, R242, 0x2, 0x1f ;  /* 0x0c401f00f2027f89 */ /* 0x000ea800000e0000 */
[----:B------:R-:W3:Y:S04]  /*8b60*/  SHFL.BFLY PT, R3, R243, 0x2, 0x1f ;  /* 0x0c401f00f3037f89 */ /* 0x000ee800000e0000 */
[----:B------:R-:W4:Y:S01]  /*8b70*/  SHFL.BFLY PT, R8, R244, 0x2, 0x1f ;  /* 0x0c401f00f4087f89 */ /* 0x000f2200000e0000 */
[----:B-1----:R-:W-:-:S02]  /*8b80*/  FADD.FTZ R0, R0, R241 ;  /* 0x000000f100007221 */ /* 0x002fc40000010000 */
[----:B--2---:R-:W-:-:S03]  /*8b90*/  FADD.FTZ R2, R2, R242 ;  /* 0x000000f202027221 */ /* 0x004fc60000010000 */
[----:B------:R-:W1:Y:S01]  /*8ba0*/  SHFL.BFLY PT, R4, R0, 0x1, 0x1f ;  /* 0x0c201f0000047f89 */ /* 0x000e6200000e0000 */
[----:B---3--:R-:W-:-:S03]  /*8bb0*/  FADD.FTZ R3, R3, R243 ;  /* 0x000000f303037221 */ /* 0x008fc60000010000 */
[----:B------:R-:W2:Y:S01]  /*8bc0*/  SHFL.BFLY PT, R6, R2, 0x1, 0x1f ;  /* 0x0c201f0002067f89 */ /* 0x000ea200000e0000 */
[----:B----4-:R-:W-:-:S03]  /*8bd0*/  FADD.FTZ R8, R8, R244 ;  /* 0x000000f408087221 */ /* 0x010fc60000010000 */
[----:B------:R-:W3:Y:S04]  /*8be0*/  SHFL.BFLY PT, R7, R3, 0x1, 0x1f ;  /* 0x0c201f0003077f89 */ /* 0x000ee800000e0000 */
[----:B------:R4:W4:Y:S01]  /*8bf0*/  SHFL.BFLY PT, R9, R8, 0x1, 0x1f ;  /* 0x0c201f0008097f89 */ /* 0x00092200000e0000 */
[----:B-1----:R-:W-:Y:S02]  /*8c00*/  FADD.FTZ R4, R0, R4 ;  /* 0x0000000400047221 */ /* 0x002fe40000010000 */
[----:B--2---:R-:W-:Y:S02]  /*8c10*/  FADD.FTZ R6, R2, R6 ;  /* 0x0000000602067221 */ /* 0x004fe40000010000 */
[----:B---3--:R-:W-:Y:S02]  /*8c20*/  FADD.FTZ R7, R3, R7 ;  /* 0x0000000703077221 */ /* 0x008fe40000010000 */
.L_x_159:
[----:B------:R-:W-:Y:S01]  /*8c30*/  FSETP.NE.FTZ.AND P3, PT, R4, RZ, PT ;  /* 0x000000ff0400720b */ /* 0x000fe20003f75000 */
[----:B------:R-:W-:Y:S01]  /*8c40*/  CS2R R2, SRZ ;  /* 0x0000000000027805 */ /* 0x000fe2000001ff00 */
[----:B------:R-:W-:-:S02]  /*8c50*/  MOV R0, RZ ;  /* 0x000000ff00007202 */ /* 0x000fc40000000f00 */
[----:B------:R-:W-:Y:S02]  /*8c60*/  FSETP.NE.FTZ.AND P1, PT, R7, RZ, PT ;  /* 0x000000ff0700720b */ /* 0x000fe40003f35000 */
[----:B------:R-:W-:Y:S02]  /*8c70*/  FSETP.NE.FTZ.AND P2, PT, R6, RZ, PT ;  /* 0x000000ff0600720b */ /* 0x000fe40003f55000 */
[----:B------:R-:W-:Y:S02]  /*8c80*/  MOV R26, 0xff800000 ;  /* 0xff800000001a7802 */ /* 0x000fe40000000f00 */
[----:B------:R-:W-:Y:S02]  /*8c90*/  MOV R24, 0xff800000 ;  /* 0xff80000000187802 */ /* 0x000fe40000000f00 */
[----:B------:R-:W-:Y:S01]  /*8ca0*/  MOV R25, 0xff800000 ;  /* 0xff80000000197802 */ /* 0x000fe20000000f00 */
[----:B------:R-:W1:Y:S01]  /*8cb0*/  @P3 MUFU.RCP R0, R4 ;  /* 0x0000000400003308 */ /* 0x000e620000001000 */
[----:B------:R-:W-:-:S03]  /*8cc0*/  MOV R19, 0xff800000 ;  /* 0xff80000000137802 */ /* 0x000fc60000000f00 */
[----:B------:R-:W-:-:S04]  /*8cd0*/  @P1 MOV R11, 0x3f317218 ;  /* 0x3f317218000b1802 */ /* 0x000fc80000000f00 */
[----:B------:R2:W-:Y:S01]  /*8ce0*/  @P3 MUFU.LG2 R10, R4 ;  /* 0x00000004000a3308 */ /* 0x0005e20000000c00 */
[----:B-1----:R-:W-:-:S07]  /*8cf0*/  FMUL.FTZ R64, R0, R124 ;  /* 0x0000007c00407220 */ /* 0x002fce0000410000 */
[----:B------:R-:W1:Y:S01]  /*8d00*/  @P2 MUFU.RCP R3, R6 ;  /* 0x0000000600032308 */ /* 0x000e620000001000 */
[C---:B------:R-:W-:Y:S02]  /*8d10*/  FMUL.FTZ R65, R0.reuse, R125 ;  /* 0x0000007d00417220 */ /* 0x040fe40000410000 */
[C---:B------:R-:W-:Y:S02]  /*8d20*/  FMUL.FTZ R66, R0.reuse, R132 ;  /* 0x0000008400427220 */ /* 0x040fe40000410000 */
[C---:B------:R-:W-:Y:S02]  /*8d30*/  FMUL.FTZ R67, R0.reuse, R133 ;  /* 0x0000008500437220 */ /* 0x040fe40000410000 */
[C---:B------:R-:W-:Y:S01]  /*8d40*/  FMUL.FTZ R70, R0.reuse, R136 ;  /* 0x0000008800467220 */ /* 0x040fe20000410000 */
[----:B------:R-:W-:Y:S01]  /*8d50*/  @P1 MUFU.RCP R2, R7 ;  /* 0x0000000700021308 */ /* 0x000fe20000001000 */
        /* <DEDUP_REMOVED lines=10> */
[----:B------:R-:W-:Y:S02]  /*8e00*/  FMUL.FTZ R57, R0, R109 ;  /* 0x0000006d00397220 */ /* 0x000fe40000410000 */
[----:B------:R-:W3:Y:S01]  /*8e10*/  @P1 MUFU.LG2 R0, R7 ;  /* 0x0000000700001308 */ /* 0x000ee20000000c00 */
[----:B--2-4-:R-:W-:Y:S02]  /*8e20*/  FADD.FTZ R4, R9, R8 ;  /* 0x0000000809047221 */ /* 0x014fe40000010000 */
[C---:B-1----:R-:W-:Y:S02]  /*8e30*/  FMUL.FTZ R80, R3.reuse, R126 ;  /* 0x0000007e03507220 */ /* 0x042fe40000410000 */
[C---:B------:R-:W-:Y:S01]  /*8e40*/  FMUL.FTZ R81, R3.reuse, R127 ;  /* 0x0000007f03517220 */ /* 0x040fe20000410000 */
[----:B------:R-:W-:Y:S01]  /*8e50*/  FSETP.NE.FTZ.AND P0, PT, R4, RZ, PT ;  /* 0x000000ff0400720b */ /* 0x000fe20003f15000 */
[C---:B------:R-:W-:Y:S01]  /*8e60*/  FMUL.FTZ R82, R3.reuse, R134 ;  /* 0x0000008603527220 */ /* 0x040fe20000410000 */
[----:B------:R1:W2:Y:S01]  /*8e70*/  @P2 MUFU.LG2 R9, R6 ;  /* 0x0000000600092308 */ /* 0x0002a20000000c00 */
[----:B------:R-:W-:-:S02]  /*8e80*/  FMUL.FTZ R83, R3, R135 ;  /* 0x0000008703537220 */ /* 0x000fc40000410000 */
[C---:B------:R-:W-:Y:S02]  /*8e90*/  FMUL.FTZ R84, R3.reuse, R138 ;  /* 0x0000008a03547220 */ /* 0x040fe40000410000 */
[C---:B------:R-:W-:Y:S02]  /*8ea0*/  FMUL.FTZ R85, R3.reuse, R139 ;  /* 0x0000008b03557220 */ /* 0x040fe40000410000 */
[C---:B------:R-:W-:Y:S02]  /*8eb0*/  FMUL.FTZ R86, R3.reuse, R86 ;  /* 0x0000005603567220 */ /* 0x040fe40000410000 */
[----:B---3--:R-:W-:Y:S01]  /*8ec0*/  @P1 FMUL.FTZ R8, R0, 0.69314718246459960938 ;  /* 0x3f31721800081820 */ /* 0x008fe20000410000 */
[----:B------:R-:W-:Y:S01]  /*8ed0*/  MOV R0, RZ ;  /* 0x000000ff00007202 */ /* 0x000fe20000000f00 */
[C---:B------:R-:W-:Y:S02]  /*8ee0*/  FMUL.FTZ R87, R3.reuse, R87 ;  /* 0x0000005703577220 */ /* 0x040fe40000410000 */
[----:B------:R-:W-:-:S02]  /*8ef0*/  FMUL.FTZ R96, R3, R150 ;  /* 0x0000009603607220 */ /* 0x000fc40000410000 */
[C---:B------:R-:W-:Y:S01]  /*8f00*/  FMUL.FTZ R97, R3.reuse, R151 ;  /* 0x0000009703617220 */ /* 0x040fe20000410000 */
[----:B------:R-:W3:Y:S01]  /*8f10*/  @P0 MUFU.RCP R0, R4 ;  /* 0x0000000400000308 */ /* 0x000ee20000001000 */
[C---:B------:R-:W-:Y:S01]  /*8f20*/  FMUL.FTZ R98, R3.reuse, R98 ;  /* 0x0000006203627220 */ /* 0x040fe20000410000 */
[----:B-1----:R-:W-:Y:S01]  /*8f30*/  @P2 MOV R6, 0x3f317218 ;  /* 0x3f31721800062802 */ /* 0x002fe20000000f00 */
[C---:B------:R-:W-:Y:S02]  /*8f40*/  FMUL.FTZ R99, R3.reuse, R99 ;  /* 0x0000006303637220 */ /* 0x040fe40000410000 */
[C---:B------:R-:W-:Y:S02]  /*8f50*/  FMUL.FTZ R78, R3.reuse, R102 ;  /* 0x00000066034e7220 */ /* 0x040fe40000410000 */
[C---:B------:R-:W-:Y:S02]  /*8f60*/  FMUL.FTZ R79, R3.reuse, R103 ;  /* 0x00000067034f7220 */ /* 0x040fe40000410000 */
[----:B------:R-:W-:-:S02]  /*8f70*/  FMUL.FTZ R62, R3, R110 ;  /* 0x0000006e033e7220 */ /* 0x000fc40000410000 */
[----:B------:R-:W-:Y:S01]  /*8f80*/  FMUL.FTZ R63, R3, R111 ;  /* 0x0000006f033f7220 */ /* 0x000fe20000410000 */
[----:B------:R-:W-:Y:S01]  /*8f90*/  @P3 MOV R3, 0x3f317218 ;  /* 0x3f31721800033802 */ /* 0x000fe20000000f00 */
        /* <DEDUP_REMOVED lines=15> */
[----:B------:R-:W-:Y:S02]  /*9090*/  FMUL.FTZ R29, R2, R153 ;  /* 0x00000099021d7220 */ /* 0x000fe40000410000 */
[----:B------:R1:W4:Y:S01]  /*90a0*/  @P0 MUFU.LG2 R2, R4 ;  /* 0x0000000400020308 */ /* 0x0003220000000c00 */
[----:B------:R-:W-:-:S02]  /*90b0*/  @P3 FMUL.FTZ R7, R3, c[0x0][0x2d0] ;  /* 0x0000b40003073a20 */ /* 0x000fc40000410000 */
[----:B------:R-:W-:Y:S02]  /*90c0*/  @P1 FMUL.FTZ R3, R11, c[0x0][0x2d0] ;  /* 0x0000b4000b031a20 */ /* 0x000fe40000410000 */
[----:B------:R-:W-:Y:S02]  /*90d0*/  @P3 FMUL.FTZ R10, R10, 0.69314718246459960938 ;  /* 0x3f3172180a0a3820 */ /* 0x000fe40000410000 */
[----:B------:R-:W-:Y:S01]  /*90e0*/  @P1 FFMA.FTZ R26, R3, R112, R8 ;  /* 0x00000070031a1223 */ /* 0x000fe20000010008 */
[----:B------:R-:W-:Y:S01]  /*90f0*/  @P0 MOV R3, 0x3f317218 ;  /* 0x3f31721800030802 */ /* 0x000fe20000000f00 */
[----:B--2---:R-:W-:Y:S02]  /*9100*/  @P2 FMUL.FTZ R9, R9, 0.69314718246459960938 ;  /* 0x3f31721809092820 */ /* 0x004fe40000410000 */
[----:B------:R-:W-:Y:S02]  /*9110*/  @P2 FMUL.FTZ R6, R6, c[0x0][0x2d0] ;  /* 0x0000b40006062a20 */ /* 0x000fe40000410000 */
[----:B------:R-:W-:-:S02]  /*9120*/  @P0 FMUL.FTZ R3, R3, c[0x0][0x2d0] ;  /* 0x0000b40003030a20 */ /* 0x000fc40000410000 */
[----:B---3--:R-:W-:Y:S01]  /*9130*/  FMUL.FTZ R32, R0, R122 ;  /* 0x0000007a00207220 */ /* 0x008fe20000410000 */
[----:B-1----:R-:W-:Y:S01]  /*9140*/  MOV R4, 0x1 ;  /* 0x0000000100047802 */ /* 0x002fe20000000f00 */
[----:B----4-:R-:W-:Y:S02]  /*9150*/  @P0 FMUL.FTZ R2, R2, 0.69314718246459960938 ;  /* 0x3f31721802020820 */ /* 0x010fe40000410000 */
        /* <DEDUP_REMOVED lines=14> */
[----:B------:R-:W-:Y:S01]  /*9240*/  FMUL.FTZ R31, R0, R155 ;  /* 0x0000009b001f7220 */ /* 0x000fe20000410000 */
[----:B------:R-:W-:Y:S01]  /*9250*/  PRMT R0, R4, 0x7610, R0 ;  /* 0x0000761004007816 */ /* 0x000fe20000000000 */
[----:B------:R-:W-:-:S02]  /*9260*/  @P3 FFMA.FTZ R24, R7, R114, R10 ;  /* 0x0000007207183223 */ /* 0x000fc4000001000a */
[----:B------:R-:W-:Y:S02]  /*9270*/  @P2 FFMA.FTZ R25, R6, R113, R9 ;  /* 0x0000007106192223 */ /* 0x000fe40000010009 */
[----:B------:R-:W-:Y:S02]  /*9280*/  @P0 FFMA.FTZ R19, R3, R5, R2 ;  /* 0x0000000503130223 */ /* 0x000fe40000010002 */
.L_x_46:
[----:B------:R-:W2:Y:S01]  /*9290*/  S2R R2, SR_TID.X ;  /* 0x0000000000027919 */ /* 0x000ea20000002100 */
[----:B------:R-:W-:Y:S01]  /*92a0*/  BSSY B0, `(.L_x_78) ;  /* 0x0000010000007945 */ /* 0x000fe20003800000 */
[----:B--2---:R-:W-:-:S13]  /*92b0*/  LOP3.LUT P0, RZ, R2, 0x7f, RZ, 0xc0, !PT ;  /* 0x0000007f02ff7812 */ /* 0x004fda000780c0ff */
[----:B------:R-:W-:Y:S05]  /*92c0*/  @P0 BRA `(.L_x_79) ;  /* 0x000000d000000947 */ /* 0x000fea0003800000 */
[----:B------:R-:W2:Y:S01]  /*92d0*/  S2R R4, SR_LANEID ;  /* 0x0000000000047919 */ /* 0x000ea20000000000 */
[----:B------:R-:W-:Y:S01]  /*92e0*/  VOTEU.ANY UR4, UPT, PT ;  /* 0x0000000000047886 */ /* 0x000fe200038e0100 */
[----:B-1----:R-:W-:Y:S01]  /*92f0*/  IMAD.MOV.U32 R5, RZ, RZ, c[0x0][0x564] ;  /* 0x00015900ff057624 */ /* 0x002fe200078e00ff */
[----:B------:R-:W2:Y:S08]  /*9300*/  FLO.U32 R3, UR4 ;  /* 0x0000000400037d00 */ /* 0x000eb000080e0000 */
[----:B------:R-:W1:Y:S01]  /*9310*/  POPC R2, UR4 ;  /* 0x0000000400027d09 */ /* 0x000e620008000000 */
[----:B--2---:R-:W-:Y:S01]  /*9320*/  ISETP.EQ.U32.AND P0, PT, R3, R4, PT ;  /* 0x000000040300720c */ /* 0x004fe20003f02070 */
[----:B------:R-:W-:-:S12]  /*9330*/  IMAD.MOV.U32 R4, RZ, RZ, c[0x0][0x560] ;  /* 0x00015800ff047624 */ /* 0x000fd800078e00ff */
[----:B-1----:R1:W2:Y:S04]  /*9340*/  @P0 ATOMG.E.ADD.STRONG.GPU PT, R2, [R4.64], R2 ;  /* 0x00000002040209a8 */ /* 0x0022a800081ee1c8 */
[----:B-1----:R-:W1:Y:S04]  /*9350*/  S2R R4, SR_LTMASK ;  /* 0x0000000000047919 */ /* 0x002e680000003900 */
[----:B--2---:R1:W2:Y:S02]  /*9360*/  SHFL.IDX PT, R3, R2, R3, 0x1f ;  /* 0x00001f0302037589 */ /* 0x0042a400000e0000 */
[----:B-1----:R-:W-:-:S06]  /*9370*/  LOP3.LUT R2, R4, UR4, RZ, 0xc0, !PT ;  /* 0x0000000404027c12 */ /* 0x002fcc000f8ec0ff */
[----:B------:R-:W2:Y:S02]  /*9380*/  POPC R2, R2 ;  /* 0x0000000200027309 */ /* 0x000ea40000000000 */
[----:B--2---:R-:W-:-:S06]  /*9390*/  IADD3 R248, R3, c[0x0][0xc], R2 ;  /* 0x0000030003f87a10 */ /* 0x004fcc0007ffe002 */
.L_x_79:
[----:B------:R-:W-:Y:S05]  /*93a0*/  BSYNC B0 ;  /* 0x0000000000007941 */ /* 0x000fea0003800000 */
.L_x_78:
[----:B------:R-:W-:Y:S01]  /*93b0*/  PRMT R0, R0, 0x9910, RZ ;  /* 0x0000991000007816 */ /* 0x000fe200000000ff */
[----:B------:R-:W-:Y:S01]  /*93c0*/  BSSY B1, `(.L_x_80) ;  /* 0x00002b0000017945 */ /* 0x000fe20003800000 */
[----:B------:R-:W-:Y:S01]  /*93d0*/  IMAD.MOV.U32 R88, RZ, RZ, R248 ;  /* 0x000000ffff587224 */ /* 0x000fe200078e00f8 */
[----:B------:R-:W-:Y:S02]  /*93e0*/  SHF.R.S32.HI R8, RZ, 0x1f, R245 ;  /* 0x0000001fff087819 */ /* 0x000fe400000114f5 */
[----:B------:R-:W-:Y:S02]  /*93f0*/  ISETP.NE.AND P0, PT, R0, RZ, PT ;  /* 0x000000ff0000720c */ /* 0x000fe40003f05270 */
[----:B------:R-:W-:-:S11]  /*9400*/  SHF.R.S32.HI R18, RZ, 0x1f, R246 ;  /* 0x0000001fff127819 */ /* 0x000fd600000114f6 */
[----:B------:R-:W-:Y:S05]  /*9410*/  @!P0 BRA `(.L_x_81) ;  /* 0x00001f0000008947 */ /* 0x000fea0003800000 */
[----:B------:R-:W2:Y:S04]  /*9420*/  LDL R6, [R1+0x24] ;  /* 0x0000240001067983 */ /* 0x000ea80000100800 */
[----:B-1----:R-:W3:Y:S04]  /*9430*/  LDL R5, [R1+0x34] ;  /* 0x0000340001057983 */ /* 0x002ee80000100800 */
[----:B------:R-:W4:Y:S04]  /*9440*/  LDL R11, [R1+0x3c] ;  /* 0x00003c00010b7983 */ /* 0x000f280000100800 */
[----:B------:R-:W4:Y:S01]  /*9450*/  LDL R12, [R1+0x38] ;  /* 0x00003800010c7983 */ /* 0x000f220000100800 */
[----:B------:R-:W-:Y:S01]  /*9460*/  WARPSYNC 0xffffffff ;  /* 0xffffffff00007948 */ /* 0x000fe20003800000 */
[----:B------:R-:W-:-:S02]  /*9470*/  F2FP.BF16.PACK_AB R0, R65, R64 ;  /* 0x000000404100723e */ /* 0x000fc400000010ff */
[----:B------:R-:W-:Y:S01]  /*9480*/  BAR.SYNC.DEFER_BLOCKING 0x1, 0x80 ;  /* 0x0042000000007b1d */ /* 0x000fe20000010000 */
[----:B------:R-:W-:Y:S02]  /*9490*/  F2FP.BF16.PACK_AB R3, R81, R80 ;  /* 0x000000505103723e */ /* 0x000fe400000010ff */
[----:B------:R-:W-:-:S03]  /*94a0*/  F2FP.BF16.PACK_AB R2, R67, R66 ;  /* 0x000000424302723e */ /* 0x000fc600000010ff */
[----:B------:R-:W4:Y:S01]  /*94b0*/  LDL R9, [R1+0x28] ;  /* 0x0000280001097983 */ /* 0x000f220000100800 */
[----:B------:R-:W-:-:S03]  /*94c0*/  F2FP.BF16.PACK_AB R4, R69, R68 ;  /* 0x000000444504723e */ /* 0x000fc600000010ff */
[----:B------:R-:W4:Y:S04]  /*94d0*/  LDL R10, [R1+0x30] ;  /* 0x00003000010a7983 */ /* 0x000f280000100800 */
[----:B------:R-:W4:Y:S04]  /*94e0*/  LDL R7, [R1+0x2c] ;  /* 0x00002c0001077983 */ /* 0x000f280000100800 */
[----:B--2---:R1:W-:Y:S04]  /*94f0*/  STS [R6], R0 ;  /* 0x0000000006007388 */ /* 0x0043e80000000800 */
[----:B------:R2:W-:Y:S04]  /*9500*/  STS [R6+0x400], R3 ;  /* 0x0004000306007388 */ /* 0x0005e80000000800 */
[----:B---3--:R3:W-:Y:S01]  /*9510*/  STS [R5], R2 ;  /* 0x0000000205007388 */ /* 0x0087e20000000800 */
[----:B-1----:R-:W-:-:S02]  /*9520*/  F2FP.BF16.PACK_AB R0, R83, R82 ;  /* 0x000000525300723e */ /* 0x002fc400000010ff */
[----:B--2---:R-:W-:-:S03]  /*9530*/  F2FP.BF16.PACK_AB R3, R45, R44 ;  /* 0x0000002c2d03723e */ /* 0x004fc600000010ff */
[----:B------:R1:W-:Y:S01]  /*9540*/  STS [R5+0x400], R0 ;  /* 0x0004000005007388 */ /* 0x0003e20000000800 */
[----:B---3--:R-:W-:-:S03]  /*9550*/  F2FP.BF16.PACK_AB R2, R33, R32 ;  /* 0x000000202102723e */ /* 0x008fc600000010ff */
[----:B------:R2:W-:Y:S04]  /*9560*/  STS [R6+0x2000], R3 ;  /* 0x0020000306007388 */ /* 0x0005e80000000800 */
[----:B------:R3:W-:Y:S01]  /*9570*/  STS [R6+0x2400], R2 ;  /* 0x0024000206007388 */ /* 0x0007e20000000800 */
[----:B-1----:R-:W-:Y:S02]  /*9580*/  F2FP.BF16.PACK_AB R0, R35, R34 ;  /* 0x000000222300723e */ /* 0x002fe400000010ff */
[----:B--2---:R-:W-:-:S03]  /*9590*/  F2FP.BF16.PACK_AB R3, R71, R70 ;  /* 0x000000464703723e */ /* 0x004fc600000010ff */
[----:B------:R1:W-:Y:S01]  /*95a0*/  STS [R5+0x2000], R0 ;  /* 0x0020000005007388 */ /* 0x0003e20000000800 */
[----:B---3--:R-:W-:-:S03]  /*95b0*/  F2FP.BF16.PACK_AB R2, R85, R84 ;  /* 0x000000545502723e */ /* 0x008fc600000010ff */
[----:B------:R2:W-:Y:S04]  /*95c0*/  STS [R5+0x2400], R4 ;  /* 0x0024000405007388 */ /* 0x0005e80000000800 */
[----:B----4-:R3:W-:Y:S04]  /*95d0*/  STS [R11], R3 ;  /* 0x000000030b007388 */ /* 0x0107e80000000800 */
[----:B------:R3:W-:Y:S04]  /*95e0*/  STS [R11+0x400], R2 ;  /* 0x000400020b007388 */ /* 0x0007e80000000800 */
[----:B------:R-:W4:Y:S01]  /*95f0*/  LDL R6, [R1+0x44] ;  /* 0x0000440001067983 */ /* 0x000f220000100800 */
[----:B-1----:R-:W-:-:S02]  /*9600*/  F2FP.BF16.PACK_AB R0, R73, R72 ;  /* 0x000000484900723e */ /* 0x002fc400000010ff */
[----:B--2---:R-:W-:Y:S02]  /*9610*/  F2FP.BF16.PACK_AB R4, R37, R36 ;  /* 0x000000242504723e */ /* 0x004fe400000010ff */
[----:B---3--:R-:W-:Y:S01]  /*9620*/  F2FP.BF16.PACK_AB R3, R87, R86 ;  /* 0x000000565703723e */ /* 0x008fe200000010ff */
[----:B------:R-:W-:Y:S01]  /*9630*/  STS [R12], R0 ;  /* 0x000000000c007388 */ /* 0x000fe20000000800 */
[----:B------:R-:W-:-:S03]  /*9640*/  F2FP.BF16.PACK_AB R2, R59, R58 ;  /* 0x0000003a3b02723e */ /* 0x000fc600000010ff */
[----:B------:R-:W-:Y:S04]  /*9650*/  STS [R12+0x400], R3 ;  /* 0x000400030c007388 */ /* 0x000fe80000000800 */
[----:B------:R-:W-:Y:S04]  /*9660*/  STS [R11+0x2000], R4 ;  /* 0x002000040b007388 */ /* 0x000fe80000000800 */
[----:B------:R1:W-:Y:S04]  /*9670*/  STS [R11+0x2400], R2 ;  /* 0x002400020b007388 */ /* 0x0003e80000000800 */
[----:B-1----:R-:W2:Y:S01]  /*9680*/  LDL R11, [R1+0x48] ;  /* 0x00004800010b7983 */ /* 0x002ea20000100800 */
[----:B------:R-:W-:-:S02]  /*9690*/  F2FP.BF16.PACK_AB R0, R39, R38 ;  /* 0x000000262700723e */ /* 0x000fc400000010ff */
[----:B------:R-:W-:Y:S02]  /*96a0*/  F2FP.BF16.PACK_AB R5, R55, R54 ;  /* 0x000000363705723e */ /* 0x000fe400000010ff */
[----:B------:R-:W-:Y:S01]  /*96b0*/  F2FP.BF16.PACK_AB R4, R61, R60 ;  /* 0x0000003c3d04723e */ /* 0x000fe200000010ff */
[----:B------:R1:W-:Y:S01]  /*96c0*/  STS [R12+0x2000], R0 ;  /* 0x002000000c007388 */ /* 0x0003e20000000800 */
[----:B------:R-:W-:Y:S02]  /*96d0*/  F2FP.BF16.PACK_AB R3, R97, R96 ;  /* 0x000000606103723e */ /* 0x000fe400000010ff */
[----:B------:R-:W-:Y:S01]  /*96e0*/  F2FP.BF16.PACK_AB R2, R77, R76 ;  /* 0x0000004c4d02723e */ /* 0x000fe200000010ff */
[----:B------:R-:W-:Y:S04]  /*96f0*/  STS [R12+0x2400], R5 ;  /* 0x002400050c007388 */ /* 0x000fe80000000800 */
[----:B------:R3:W-:Y:S04]  /*9700*/  STS [R9], R4 ;  /* 0x0000000409007388 */ /* 0x0007e80000000800 */
[----:B------:R3:W-:Y:S04]  /*9710*/  STS [R9+0x400], R3 ;  /* 0x0004000309007388 */ /* 0x0007e80000000800 */
[----:B------:R3:W-:Y:S01]  /*9720*/  STS [R10], R2 ;  /* 0x000000020a007388 */ /* 0x0007e20000000800 */
[----:B-1----:R-:W-:-:S05]  /*9730*/  F2FP.BF16.PACK_AB R0, R99, R98 ;  /* 0x000000626300723e */ /* 0x002fca00000010ff */
[----:B------:R1:W-:Y:S01]  /*9740*/  STS [R10+0x400], R0 ;  /* 0x000400000a007388 */ /* 0x0003e20000000800 */
[----:B---3--:R-:W-:Y:S02]  /*9750*/  F2FP.BF16.PACK_AB R4, R51, R50 ;  /* 0x000000323304723e */ /* 0x008fe400000010ff */
[----:B------:R-:W-:-:S03]  /*9760*/  F2FP.BF16.PACK_AB R3, R53, R52 ;  /* 0x000000343503723e */ /* 0x000fc600000010ff */
[----:B------:R-:W-:Y:S01]  /*9770*/  STS [R9+0x2000], R4 ;  /* 0x0020000409007388 */ /* 0x000fe20000000800 */
[----:B------:R-:W-:-:S03]  /*9780*/  F2FP.BF16.PACK_AB R2, R47, R46 ;  /* 0x0000002e2f02723e */ /* 0x000fc600000010ff */
[----:B------:R3:W-:Y:S04]  /*9790*/  STS [R9+0x2400], R3 ;  /* 0x0024000309007388 */ /* 0x0007e80000000800 */
[----:B------:R3:W-:Y:S01]  /*97a0*/  STS [R10+0x2000], R2 ;  /* 0x002000020a007388 */ /* 0x0007e20000000800 */
[----:B-1----:R-:W-:-:S05]  /*97b0*/  F2FP.BF16.PACK_AB R0, R49, R48 ;  /* 0x000000303100723e */ /* 0x002fca00000010ff */
[----:B------:R1:W-:Y:S01]  /*97c0*/  STS [R10+0x2400], R0 ;  /* 0x002400000a007388 */ /* 0x0003e20000000800 */
[----:B---3--:R-:W-:-:S03]  /*97d0*/  F2FP.BF16.PACK_AB R3, R75, R74 ;  /* 0x0000004a4b03723e */ /* 0x008fc600000010ff */
[----:B------:R-:W3:Y:S01]  /*97e0*/  LDL.LU R9, [R1+0x1c] ;  /* 0x00001c0001097983 */ /* 0x000ee20000300800 */
[----:B------:R-:W-:-:S03]  /*97f0*/  F2FP.BF16.PACK_AB R2, R79, R78 ;  /* 0x0000004e4f02723e */ /* 0x000fc600000010ff */
[----:B------:R1:W-:Y:S04]  /*9800*/  STS [R7], R3 ;  /* 0x0000000307007388 */ /* 0x0003e80000000800 */
[----:B------:R1:W-:Y:S02]  /*9810*/  STS [R7+0x400], R2 ;  /* 0x0004000207007388 */ /* 0x0003e40000000800 */
[----:B-1----:R-:W-:Y:S02]  /*9820*/  F2FP.BF16.PACK_AB R0, R57, R56 ;  /* 0x000000383900723e */ /* 0x002fe400000010ff */
[----:B------:R-:W-:Y:S02]  /*9830*/  F2FP.BF16.PACK_AB R3, R63, R62 ;  /* 0x0000003e3f03723e */ /* 0x000fe400000010ff */
[----:B------:R-:W-:-:S02]  /*9840*/  F2FP.BF16.PACK_AB R2, R41, R40 ;  /* 0x000000282902723e */ /* 0x000fc400000010ff */
[----:B------:R-:W-:-:S04]  /*9850*/  ISETP.NE.U32.AND P2, PT, RZ, c[0x0][0x508], PT ;  /* 0x00014200ff007a0c */ /* 0x000fc80003f45070 */
[----:B------:R-:W-:Y:S02]  /*9860*/  ISETP.NE.AND.EX P2, PT, RZ, c[0x0][0x50c], PT, P2 ;  /* 0x00014300ff007a0c */ /* 0x000fe40003f45320 */
[----:B------:R-:W-:-:S04]  /*9870*/  ISETP.NE.U32.AND P1, PT, RZ, c[0x0][0x500], PT ;  /* 0x00014000ff007a0c */ /* 0x000fc80003f25070 */
[----:B------:R-:W-:Y:S01]  /*9880*/  ISETP.NE.AND.EX P1, PT, RZ, c[0x0][0x504], PT, P1 ;  /* 0x00014100ff007a0c */ /* 0x000fe20003f25310 */
[----:B------:R-:W-:-:S06]  /*9890*/  IMAD.MOV.U32 R10, RZ, RZ, c[0x0][0x388] ;  /* 0x0000e200ff0a7624 */ /* 0x000fcc00078e00ff */
[----:B------:R-:W-:-:S04]  /*98a0*/  @P2 LEA R4, P0, R245, c[0x0][0x508], 0x2 ;  /* 0x00014200f5042a11 */ /* 0x000fc800078010ff */
[----:B------:R-:W-:Y:S01]  /*98b0*/  @P2 LEA.HI.X R5, R245, c[0x0][0x50c], R8, 0x2, P0 ;  /* 0x00014300f5052a11 */ /* 0x000fe200000f1408 */
[----:B----4-:R1:W-:Y:S02]  /*98c0*/  STS [R6], R0 ;  /* 0x0000000006007388 */ /* 0x0103e40000000800 */
[----:B-1----:R-:W-:Y:S02]  /*98d0*/  F2FP.BF16.PACK_AB R0, R43, R42 ;  /* 0x0000002a2b00723e */ /* 0x002fe400000010ff */
[----:B--2---:R1:W-:Y:S04]  /*98e0*/  STS [R11+0x400], R3 ;  /* 0x000400030b007388 */ /* 0x0043e80000000800 */
[----:B------:R-:W-:Y:S04]  /*98f0*/  STS [R7+0x2000], R2 ;  /* 0x0020000207007388 */ /* 0x000fe80000000800 */
[----:B------:R2:W-:Y:S01]  /*9900*/  STS [R7+0x2400], R0 ;  /* 0x0024000007007388 */ /* 0x0005e20000000800 */
[----:B-1----:R-:W-:-:S02]  /*9910*/  F2FP.BF16.PACK_AB R3, R29, R28 ;  /* 0x0000001c1d03723e */ /* 0x002fc400000010ff */
[----:B--2---:R-:W-:-:S03]  /*9920*/  F2FP.BF16.PACK_AB R0, R31, R30 ;  /* 0x0000001e1f00723e */ /* 0x004fc600000010ff */
[----:B------:R1:W-:Y:S04]  /*9930*/  STS [R6+0x2000], R3 ;  /* 0x0020000306007388 */ /* 0x0003e80000000800 */
[----:B------:R2:W-:Y:S04]  /*9940*/  STS [R11+0x2400], R0 ;  /* 0x002400000b007388 */ /* 0x0005e80000000800 */
[----:B------:R-:W-:Y:S01]  /*9950*/  BAR.SYNC.DEFER_BLOCKING 0x1, 0x80 ;  /* 0x0042000000007b1d */ /* 0x000fe20000010000 */
[----:B-1----:R-:W-:Y:S02]  /*9960*/  IMAD.MOV.U32 R6, RZ, RZ, 0x4 ;  /* 0x00000004ff067424 */ /* 0x002fe400078e00ff */
[----:B------:R-:W-:-:S02]  /*9970*/  IMAD.MOV.U32 R3, RZ, RZ, RZ ;  /* 0x000000ffff037224 */ /* 0x000fc400078e00ff */
[----:B------:R-:W-:Y:S01]  /*9980*/  IMAD.WIDE R6, R245, R6, c[0x0][0x500] ;  /* 0x00014000f5067625 */ /* 0x000fe200078e0206 */
[----:B------:R1:W5:Y:S04]  /*9990*/  @P2 LDG.E R10, [R4.64] ;  /* 0x00000008040a2981 */ /* 0x000368000c1e1900 */
[----:B------:R1:W5:Y:S01]  /*99a0*/  @P1 LDG.E R3, [R6.64] ;  /* 0x0000000806031981 */ /* 0x000362000c1e1900 */
[----:B---3--:R-:W-:-:S04]  /*99b0*/  ISETP.NE.AND P0, PT, R9, RZ, PT ;  /* 0x000000ff0900720c */ /* 0x008fc80003f05270 */
[----:B--2---:R-:W-:Y:S01]  /*99c0*/  SEL R0, R9, c[0x0][0x3d4], P0 ;  /* 0x0000f50009007a07 */ /* 0x004fe20000000000 */
[----:B------:R-:W-:Y:S05]  /*99d0*/  @P2 BRA `(.L_x_82) ;  /* 0x0000004000002947 */ /* 0x000fea0003800000 */
[----:B------:R-:W-:Y:S05]  /*99e0*/  @!P1 BRA `(.L_x_82) ;  /* 0x0000003000009947 */ /* 0x000fea0003800000 */
[----:B-----5:R2:W3:Y:S04]  /*99f0*/  LDG.E R10, [R6.64] ;  /* 0x00000008060a7981 */ /* 0x0204e8000c1e1900 */
[----:B-12---:R-:W3:Y:S02]  /*9a00*/  LDG.E R6, [R6.64+0x4] ;  /* 0x0000040806067981 */ /* 0x006ee4000c1e1900 */
[----:B---3--:R-:W-:Y:S02]  /*9a10*/  IADD3 R10, -R10, R6, RZ ;  /* 0x000000060a0a7210 */ /* 0x008fe40007ffe1ff */
.L_x_82:
[----:B-1----:R-:W2:Y:S04]  /*9a20*/  LDL R4, [R1+0x54] ;  /* 0x0000540001047983 */ /* 0x002ea80000100800 */
[----:B------:R-:W3:Y:S04]  /*9a30*/  LDL R27, [R1+0x14] ;  /* 0x00001400011b7983 */ /* 0x000ee80000100800 */
[----:B------:R-:W4:Y:S04]  /*9a40*/  LDL R14, [R1+0x20] ;  /* 0x00002000010e7983 */ /* 0x000f280000100800 */
[----:B------:R-:W4:Y:S01]  /*9a50*/  LDL R16, [R1+0x50] ;  /* 0x0000500001107983 */ /* 0x000f220000100800 */
[----:B------:R-:W-:Y:S01]  /*9a60*/  IMAD.MOV.U32 R11, RZ, RZ, 0x368 ;  /* 0x00000368ff0b7424 */ /* 0x000fe200078e00ff */
[----:B------:R-:W-:-:S04]  /*9a70*/  ISETP.GT.AND P3, PT, R0, 0x1, PT ;  /* 0x000000010000780c */ /* 0x000fc80003f64270 */
[----:B------:R-:W-:-:S04]  /*9a80*/  SEL R11, R11, 0x328, P3 ;  /* 0x000003280b0b7807 */ /* 0x000fc80001800000 */
[----:B------:R-:W1:Y:S08]  /*9a90*/  LDC.64 R6, c[0x0][R11+0x170] ;  /* 0x00005c000b067b82 */ /* 0x000e700000000a00 */
[----:B------:R1:W3:Y:S08]  /*9aa0*/  LDC.64 R12, c[0x0][R11+0x168] ;  /* 0x00005a000b0c7b82 */ /* 0x0002f00000000a00 */
[----:B------:R1:W2:Y:S08]  /*9ab0*/  LDC.64 R20, c[0x0][R11+0x178] ;  /* 0x00005e000b147b82 */ /* 0x0002b00000000a00 */
[----:B------:R1:W2:Y:S01]  /*9ac0*/  LDC.64 R22, c[0x0][R11+0x160] ;  /* 0x000058000b167b82 */ /* 0x0002a20000000a00 */
[----:B------:R-:W-:Y:S01]  /*9ad0*/  ISETP.NE.U32.AND P0, PT, RZ, c[0x0][0x500], PT ;  /* 0x00014000ff007a0c */ /* 0x000fe20003f05070 */
[----:B------:R-:W-:-:S03]  /*9ae0*/  IMAD.MOV.U32 R0, RZ, RZ, c[0x0][0x4e8] ;  /* 0x00013a00ff007624 */ /* 0x000fc600078e00ff */
[----:B------:R-:W-:Y:S02]  /*9af0*/  ISETP.NE.AND.EX P0, PT, RZ, c[0x0][0x504], PT, P0 ;  /* 0x00014100ff007a0c */ /* 0x000fe40003f05300 */
[----:B------:R-:W-:Y:S02]  /*9b00*/  ISETP.NE.AND P2, PT, R0, 0x1, PT ;  /* 0x000000010000780c */ /* 0x000fe40003f45270 */
[----:B------:R-:W-:Y:S02]  /*9b10*/  SEL R2, R245, RZ, !P0 ;  /* 0x000000fff5027207 */ /* 0x000fe40004000000 */
[----:B------:R-:W-:Y:S01]  /*9b20*/  SEL R5, R8, RZ, !P0 ;  /* 0x000000ff08057207 */ /* 0x000fe20004000000 */
[----:B------:R-:W1:Y:S02]  /*9b30*/  S2R R89, SR_TID.X ;  /* 0x0000000000597919 */ /* 0x000e640000002100 */
[----:B-1----:R-:W-:-:S04]  /*9b40*/  IMAD R0, R7, R2, RZ ;  /* 0x0000000207007224 */ /* 0x002fc800078e02ff */
[C---:B------:R-:W-:Y:S02]  /*9b50*/  IMAD R11, R6.reuse, R5, R0 ;  /* 0x00000005060b7224 */ /* 0x040fe400078e0200 */
[----:B------:R-:W-:Y:S01]  /*9b60*/  IMAD.WIDE.U32 R6, R6, R2, RZ ;  /* 0x0000000206067225 */ /* 0x000fe200078e00ff */
[----:B-----5:R-:W-:Y:S02]  /*9b70*/  SHF.R.S32.HI R17, RZ, 0x1f, R3 ;  /* 0x0000001fff117819 */ /* 0x020fe40000011403 */
[----:B------:R-:W-:-:S04]  /*9b80*/  SHF.R.S32.HI R15, RZ, 0x1f, R89 ;  /* 0x0000001fff0f7819 */ /* 0x000fc80000011459 */
[----:B------:R-:W-:-:S04]  /*9b90*/  LEA.HI R15, R15, R89, RZ, 0x5 ;  /* 0x000000590f0f7211 */ /* 0x000fc800078f28ff */
[----:B------:R-:W-:-:S05]  /*9ba0*/  LOP3.LUT R15, R15, 0xffffffe0, RZ, 0xc0, !PT ;  /* 0xffffffe00f0f7812 */ /* 0x000fca00078ec0ff */
[----:B------:R-:W-:Y:S02]  /*9bb0*/  IMAD.IADD R15, R89, 0x1, -R15 ;  /* 0x00000001590f7824 */ /* 0x000fe400078e0a0f */
[----:B--2---:R-:W-:-:S04]  /*9bc0*/  IMAD R4, R249, 0x80, R4 ;  /* 0x00000080f9047824 */ /* 0x004fc800078e0204 */
[----:B------:R-:W-:-:S04]  /*9bd0*/  @P2 IMAD.HI.U32 R5, R4, c[0x0][0x4ec], RZ ;  /* 0x00013b0004052a27 */ /* 0x000fc800078e00ff */
[----:B---3--:R-:W-:-:S04]  /*9be0*/  IMAD.WIDE.U32 R8, R12, R27, RZ ;  /* 0x0000001b0c087225 */ /* 0x008fc800078e00ff */
[----:B------:R-:W-:Y:S01]  /*9bf0*/  IMAD.MOV.U32 R0, RZ, RZ, R4 ;  /* 0x000000ffff007224 */ /* 0x000fe200078e0004 */
[----:B------:R-:W-:Y:S01]  /*9c00*/  @P2 SHF.R.U32.HI R0, RZ, c[0x0][0x4f0], R5 ;  /* 0x00013c00ff002a19 */ /* 0x000fe20000011605 */
[----:B------:R-:W-:Y:S01]  /*9c10*/  IMAD R12, R13, R27, RZ ;  /* 0x0000001b0d0c7224 */ /* 0x000fe200078e02ff */
[----:B----4-:R-:W-:Y:S01]  /*9c20*/  SEL R5, R14, RZ, P3 ;  /* 0x000000ff0e057207 */ /* 0x010fe20001800000 */
[----:B------:R-:W-:Y:S01]  /*9c30*/  IMAD.IADD R13, R7, 0x1, R11 ;  /* 0x00000001070d7824 */ /* 0x000fe200078e020b */
[----:B------:R-:W-:Y:S01]  /*9c40*/  IADD3 R14, P1, P0, R6, R8, R3 ;  /* 0x00000008060e7210 */ /* 0x000fe2000783e003 */
[----:B------:R-:W-:Y:S02]  /*9c50*/  IMAD.IADD R8, R9, 0x1, R12 ;  /* 0x0000000109087824 */ /* 0x000fe400078e020c */
[----:B------:R-:W-:Y:S02]  /*9c60*/  IMAD.MOV R9, RZ, RZ, -R0 ;  /* 0x000000ffff097224 */ /* 0x000fe400078e0a00 */
[----:B------:R-:W-:-:S02]  /*9c70*/  IMAD R11, R21, R5, RZ ;  /* 0x00000005150b7224 */ /* 0x000fc400078e02ff */
[----:B------:R-:W-:Y:S01]  /*9c80*/  IMAD.WIDE.U32 R6, R20, R5, RZ ;  /* 0x0000000514067225 */ /* 0x000fe200078e00ff */
[----:B------:R-:W-:-:S03]  /*9c90*/  IADD3.X R13, R13, R8, R17, P1, P0 ;  /* 0x000000080d0d7210 */ /* 0x000fc60000fe0411 */
[----:B------:R-:W-:Y:S01]  /*9ca0*/  IMAD R8, R9, c[0x0][0x4e8], R4 ;  /* 0x00013a0009087a24 */ /* 0x000fe200078e0204 */
[----:B------:R-:W-:Y:S01]  /*9cb0*/  IADD3 R6, P1, P0, R0, R14, R6 ;  /* 0x0000000e00067210 */ /* 0x000fe2000783e006 */
[----:B------:R-:W-:Y:S01]  /*9cc0*/  IMAD.IADD R11, R7, 0x1, R11 ;  /* 0x00000001070b7824 */ /* 0x000fe200078e020b */
[----:B------:R-:W-:Y:S01]  /*9cd0*/  SHF.R.S32.HI R5, RZ, 0x1f, R0 ;  /* 0x0000001fff057819 */ /* 0x000fe20000011400 */
[----:B------:R-:W-:Y:S01]  /*9ce0*/  IMAD R0, R23, R8, RZ ;  /* 0x0000000817007224 */ /* 0x000fe200078e02ff */
[----:B------:R-:W-:Y:S02]  /*9cf0*/  SHF.R.S32.HI R9, RZ, 0x1f, R8 ;  /* 0x0000001fff097819 */ /* 0x000fe40000011408 */
[----:B------:R-:W-:Y:S01]  /*9d00*/  IADD3.X R7, R5, R13, R11, P1, P0 ;  /* 0x0000000d05077210 */ /* 0x000fe20000fe040b */
[----:B------:R-:W-:Y:S02]  /*9d10*/  IMAD.MOV.U32 R5, RZ, RZ, c[0x0][0x4a8] ;  /* 0x00012a00ff057624 */ /* 0x000fe400078e00ff */
[----:B------:R-:W-:-:S02]  /*9d20*/  IMAD R0, R22, R9, R0 ;  /* 0x0000000916007224 */ /* 0x000fc400078e0200 */
[----:B------:R-:W-:Y:S01]  /*9d30*/  IMAD.WIDE.U32 R8, R22, R8, R6 ;  /* 0x0000000816087225 */ /* 0x000fe200078e0006 */
[----:B------:R-:W-:-:S03]  /*9d40*/  SEL R6, R5, c[0x0][0x450], P3 ;  /* 0x0001140005067a07 */ /* 0x000fc60001800000 */
[----:B------:R-:W-:Y:S01]  /*9d50*/  IMAD.MOV.U32 R7, RZ, RZ, c[0x0][0x4ac] ;  /* 0x00012b00ff077624 */ /* 0x000fe200078e00ff */
[----:B------:R-:W-:Y:S01]  /*9d60*/  LEA R6, P0, R8, R6, 0x2 ;  /* 0x0000000608067211 */ /* 0x000fe200078010ff */
[----:B------:R-:W-:-:S03]  /*9d70*/  IMAD.IADD R5, R9, 0x1, R0 ;  /* 0x0000000109057824 */ /* 0x000fc600078e0200 */
[----:B------:R-:W-:-:S04]  /*9d80*/  SEL R7, R7, c[0x0][0x454], P3 ;  /* 0x0001150007077a07 */ /* 0x000fc80001800000 */
[----:B------:R-:W-:Y:S01]  /*9d90*/  LEA.HI.X R5, R8, R7, R5, 0x2, P0 ;  /* 0x0000000708057211 */ /* 0x000fe200000f1405 */
[----:B------:R-:W-:Y:S01]  /*9da0*/  IMAD R0, R10, c[0x0][0x4e8], RZ ;  /* 0x00013a000a007a24 */ /* 0x000fe200078e02ff */
[----:B------:R-:W-:Y:S04]  /*9db0*/  SHFL.IDX PT, R12, R6, RZ, 0x1c1f ;  /* 0x001c1fff060c7589 */ /* 0x000fe800000e0000 */
[----:B------:R-:W1:Y:S04]  /*9dc0*/  SHFL.IDX PT, R13, R5, RZ, 0x1c1f ;  /* 0x001c1fff050d7589 */ /* 0x000e6800000e0000 */
[----:B------:R-:W-:Y:S04]  /*9dd0*/  SHFL.IDX PT, R10, R6, 0x1, 0x1c1f ;  /* 0x003c1f00060a7f89 */ /* 0x000fe800000e0000 */
[----:B------:R-:W2:Y:S04]  /*9de0*/  SHFL.IDX PT, R11, R5, 0x1, 0x1c1f ;  /* 0x003c1f00050b7f89 */ /* 0x000ea800000e0000 */
[----:B------:R-:W-:Y:S04]  /*9df0*/  SHFL.IDX PT, R8, R6, 0x2, 0x1c1f ;  /* 0x005c1f0006087f89 */ /* 0x000fe800000e0000 */
[----:B------:R-:W3:Y:S04]  /*9e00*/  SHFL.IDX PT, R9, R5, 0x2, 0x1c1f ;  /* 0x005c1f0005097f89 */ /* 0x000ee800000e0000 */
[----:B------:R4:W-:Y:S04]  /*9e10*/  SHFL.IDX PT, R7, R5, 0x3, 0x1c1f ;  /* 0x007c1f0005077f89 */ /* 0x0009e800000e0000 */
[----:B------:R-:W1:Y:S01]  /*9e20*/  SHFL.IDX PT, R6, R6, 0x3, 0x1c1f ;  /* 0x007c1f0006067f89 */ /* 0x000e6200000e0000 */
[----:B------:R-:W-:Y:S01]  /*9e30*/  LOP3.LUT P0, RZ, R15, 0x3, RZ, 0xc0, !PT ;  /* 0x000000030fff7812 */ /* 0x000fe2000780c0ff */
[----:B----4-:R-:W-:-:S05]  /*9e40*/  IMAD R5, R249, 0x80, R16 ;  /* 0x00000080f9057824 */ /* 0x010fca00078e0210 */
[C---:B------:R-:W-:Y:S02]  /*9e50*/  IADD3 R16, R5.reuse, 0x8, RZ ;  /* 0x0000000805107810 */ /* 0x040fe40007ffe0ff */
[C---:B------:R-:W-:Y:S02]  /*9e60*/  IADD3 R15, R5.reuse, 0x40, RZ ;  /* 0x00000040050f7810 */ /* 0x040fe40007ffe0ff */
[C---:B------:R-:W-:Y:S02]  /*9e70*/  IADD3 R14, R5.reuse, 0x48, RZ ;  /* 0x00000048050e7810 */ /* 0x040fe40007ffe0ff */
[-C--:B------:R-:W-:Y:S02]  /*9e80*/  ISETP.GE.OR P5, PT, R5, R0.reuse, P0 ;  /* 0x000000000500720c */ /* 0x080fe400007a6670 */
[-C--:B------:R-:W-:Y:S02]  /*9e90*/  ISETP.GE.OR P4, PT, R16, R0.reuse, P0 ;  /* 0x000000001000720c */ /* 0x080fe40000786670 */
[----:B------:R-:W-:-:S02]  /*9ea0*/  ISETP.GE.OR P1, PT, R15, R0, P0 ;  /* 0x000000000f00720c */ /* 0x000fc40000726670 */
[----:B------:R-:W-:-:S07]  /*9eb0*/  ISETP.GE.OR P0, PT, R14, R0, P0 ;  /* 0x000000000e00720c */ /* 0x000fce0000706670 */
[----:B-1----:R1:W-:Y:S01]  /*9ec0*/  @!P5 ST.E [R12.64], R24 ;  /* 0x000000180c00d985 */ /* 0x0023e2000c101908 */
[----:B------:R-:W-:-:S03]  /*9ed0*/  ISETP.GE.AND P5, PT, R14, R0, PT ;  /* 0x000000000e00720c */ /* 0x000fc60003fa6270 */
[----:B--2---:R1:W-:Y:S01]  /*9ee0*/  @!P4 ST.E [R10.64], R25 ;  /* 0x000000190a00c985 */ /* 0x0043e2000c101908 */
[----:B------:R-:W-:-:S03]  /*9ef0*/  ISETP.GE.AND P4, PT, R15, R0, PT ;  /* 0x000000000f00720c */ /* 0x000fc60003f86270 */
[----:B---3--:R1:W-:Y:S01]  /*9f00*/  @!P1 ST.E [R8.64], R26 ;  /* 0x0000001a08009985 */ /* 0x0083e2000c101908 */
[----:B------:R-:W-:-:S03]  /*9f10*/  ISETP.GE.AND P1, PT, R5, R0, PT ;  /* 0x000000000500720c */ /* 0x000fc60003f26270 */
[----:B------:R1:W-:Y:S01]  /*9f20*/  @!P0 ST.E [R6.64], R19 ;  /* 0x0000001306008985 */ /* 0x0003e2000c101908 */
[----:B------:R-:W-:Y:S01]  /*9f30*/  ISETP.GE.AND P0, PT, R16, R0, PT ;  /* 0x000000001000720c */ /* 0x000fe20003f06270 */
[----:B------:R-:W-:Y:S05]  /*9f40*/  @P3 BRA `(.L_x_83) ;  /* 0x0000071000003947 */ /* 0x000fea0003800000 */
[----:B------:R-:W2:Y:S01]  /*9f50*/  LDL R89, [R1+0x40] ;  /* 0x0000400001597983 */ /* 0x000ea20000100800 */
[----:B------:R-:W-:Y:S01]  /*9f60*/  IMAD R17, R17, c[0x0][0x3a0], RZ ;  /* 0x0000e80011117a24 */ /* 0x000fe200078e02ff */
[----:B-1----:R-:W-:Y:S01]  /*9f70*/  SHF.R.S32.HI R7, RZ, 0x1f, R2 ;  /* 0x0000001fff077819 */ /* 0x002fe20000011402 */
[C---:B------:R-:W-:Y:S01]  /*9f80*/  IMAD.WIDE.U32 R4, R3.reuse, c[0x0][0x3a0], RZ ;  /* 0x0000e80003047a25 */ /* 0x040fe200078e00ff */
[----:B------:R1:W3:Y:S03]  /*9f90*/  LDS.128 R12, [R216+0x80] ;  /* 0x00008000d80c7984 */ /* 0x0002e60000000c00 */
[----:B------:R-:W-:Y:S01]  /*9fa0*/  IMAD R3, R3, c[0x0][0x3a4], R17 ;  /* 0x0000e90003037a24 */ /* 0x000fe200078e0211 */
[----:B------:R1:W4:Y:S01]  /*9fb0*/  LDS.128 R20, [R216+0x880] ;  /* 0x00088000d8147984 */ /* 0x0003220000000c00 */
[----:B------:R-:W-:-:S03]  /*9fc0*/  IMAD R7, R7, c[0x0][0x3f0], RZ ;  /* 0x0000fc0007077a24 */ /* 0x000fc600078e02ff */
[----:B------:R-:W-:Y:S01]  /*9fd0*/  IADD3 R5, R5, R3, RZ ;  /* 0x0000000305057210 */ /* 0x000fe20007ffe0ff */
[----:B------:R1:W1:Y:S04]  /*9fe0*/  LDS.128 R28, [R216+0x1880] ;  /* 0x00188000d81c7984 */ /* 0x0002680000000c00 */
[C---:B------:R-:W-:Y:S01]  /*9ff0*/  IMAD.WIDE.U32 R4, R27.reuse, c[0x0][0x3e8], R4 ;  /* 0x0000fa001b047a25 */ /* 0x040fe200078e0004 */
[----:B------:R1:W1:Y:S03]  /*a000*/  LDS.128 R32, [R216+0x2080] ;  /* 0x00208000d8207984 */ /* 0x0002660000000c00 */
[----:B------:R-:W-:Y:S01]  /*a010*/  IMAD R5, R27, c[0x0][0x3ec], R5 ;  /* 0x0000fb001b057a24 */ /* 0x000fe200078e0205 */
[----:B------:R1:W1:Y:S03]  /*a020*/  LDS.128 R36, [R216+0x2880] ;  /* 0x00288000d8247984 */ /* 0x0002660000000c00 */
[----:B------:R-:W-:Y:S01]  /*a030*/  IMAD.WIDE.U32 R4, R2, c[0x0][0x3f0], R4 ;  /* 0x0000fc0002047a25 */ /* 0x000fe200078e0004 */
[----:B------:R1:W1:Y:S04]  /*a040*/  LDS.128 R24, [R216+0x1080] ;  /* 0x00108000d8187984 */ /* 0x0002680000000c00 */
[----:B------:R1:W1:Y:S04]  /*a050*/  LDS.128 R40, [R216+0x3080] ;  /* 0x00308000d8287984 */ /* 0x0002680000000c00 */
[----:B------:R1:W1:Y:S04]  /*a060*/  LDS.128 R44, [R216+0x3880] ;  /* 0x00388000d82c7984 */ /* 0x0002680000000c00 */
[----:B------:R-:W5:Y:S02]  /*a070*/  S2R R10, SR_TID.X ;  /* 0x00000000000a7919 */ /* 0x000f640000002100 */
[----:B-----5:R-:W-:-:S04]  /*a080*/  SHF.R.S32.HI R9, RZ, 0x1f, R10 ;  /* 0x0000001fff097819 */ /* 0x020fc8000001140a */
[----:B------:R-:W-:-:S04]  /*a090*/  LEA.HI R9, R9, R10, RZ, 0x3 ;  /* 0x0000000a09097211 */ /* 0x000fc800078f18ff */
[----:B------:R-:W-:Y:S02]  /*a0a0*/  SHF.R.S32.HI R9, RZ, 0x3, R9 ;  /* 0x00000003ff097819 */ /* 0x000fe40000011409 */
[----:B--2---:R-:W-:-:S04]  /*a0b0*/  LEA R6, R249, R89, 0x7 ;  /* 0x00000059f9067211 */ /* 0x004fc800078e38ff */
[----:B------:R-:W-:Y:S01]  /*a0c0*/  MOV R3, R6 ;  /* 0x0000000600037202 */ /* 0x000fe20000000f00 */
[----:B------:R-:W-:-:S05]  /*a0d0*/  @P2 IMAD.HI.U32 R8, R6, c[0x0][0x4ec], RZ ;  /* 0x00013b0006082a27 */ /* 0x000fca00078e00ff */
[----:B------:R-:W-:Y:S01]  /*a0e0*/  @P2 SHF.R.U32.HI R3, RZ, c[0x0][0x4f0], R8 ;  /* 0x00013c00ff032a19 */ /* 0x000fe20000011608 */
[----:B------:R-:W-:-:S03]  /*a0f0*/  IMAD R8, R2, c[0x0][0x3f4], R7 ;  /* 0x0000fd0002087a24 */ /* 0x000fc600078e0207 */
[----:B------:R-:W-:Y:S02]  /*a100*/  SHF.R.S32.HI R7, RZ, 0x1f, R3 ;  /* 0x0000001fff077819 */ /* 0x000fe40000011403 */
[----:B------:R-:W-:Y:S02]  /*a110*/  IADD3 R2, -R3, RZ, RZ ;  /* 0x000000ff03027210 */ /* 0x000fe40007ffe1ff */
[----:B------:R-:W-:Y:S01]  /*a120*/  IADD3 R5, R5, R8, RZ ;  /* 0x0000000805057210 */ /* 0x000fe20007ffe0ff */
[----:B------:R-:W-:Y:S02]  /*a130*/  IMAD R7, R7, c[0x0][0x3e0], RZ ;  /* 0x0000f80007077a24 */ /* 0x000fe400078e02ff */
[----:B------:R-:W-:Y:S02]  /*a140*/  IMAD R6, R2, c[0x0][0x4e8], R6 ;  /* 0x00013a0002067a24 */ /* 0x000fe400078e0206 */
[C---:B------:R-:W-:Y:S02]  /*a150*/  IMAD R7, R3.reuse, c[0x0][0x3e4], R7 ;  /* 0x0000f90003077a24 */ /* 0x040fe400078e0207 */
[----:B------:R-:W-:Y:S01]  /*a160*/  IMAD.WIDE.U32 R2, R3, c[0x0][0x3e0], R4 ;  /* 0x0000f80003027a25 */ /* 0x000fe200078e0004 */
[----:B------:R-:W-:-:S04]  /*a170*/  SHF.R.S32.HI R4, RZ, 0x1f, R6 ;  /* 0x0000001fff047819 */ /* 0x000fc80000011406 */
[----:B------:R-:W-:Y:S01]  /*a180*/  IADD3 R3, R3, R7, RZ ;  /* 0x0000000703037210 */ /* 0x000fe20007ffe0ff */
[----:B------:R-:W-:-:S04]  /*a190*/  IMAD R4, R4, c[0x0][0x3d8], RZ ;  /* 0x0000f60004047a24 */ /* 0x000fc800078e02ff */
[----:B------:R-:W-:-:S04]  /*a1a0*/  IMAD.WIDE.U32 R2, R6, c[0x0][0x3d8], R2 ;  /* 0x0000f60006027a25 */ /* 0x000fc800078e0002 */
[----:B------:R-:W-:Y:S01]  /*a1b0*/  IMAD R6, R6, c[0x0][0x3dc], R4 ;  /* 0x0000f70006067a24 */ /* 0x000fe200078e0204 */
[----:B------:R-:W-:Y:S02]  /*a1c0*/  LEA R7, P0, R2, c[0x0][0x380], 0x1 ;  /* 0x0000e00002077a11 */ /* 0x000fe400078008ff */
[----:B------:R-:W-:Y:S02]  /*a1d0*/  LEA R4, R249, R9, 0x7 ;  /* 0x00000009f9047211 */ /* 0x000fe400078e38ff */
[----:B------:R-:W-:-:S04]  /*a1e0*/  IADD3 R3, R3, R6, RZ ;  /* 0x0000000603037210 */ /* 0x000fc80007ffe0ff */
[----:B------:R-:W-:Y:S01]  /*a1f0*/  LEA.HI.X R6, R2, c[0x0][0x384], R3, 0x1, P0 ;  /* 0x0000e10002067a11 */ /* 0x000fe200000f0c03 */
[----:B------:R-:W-:Y:S05]  /*a200*/  BRA.DIV ~URZ, `(.L_x_84) ;  /* 0x000035627f007947 */ /* 0x000fea000b800000 */
[----:B-1-34-:R1:W2:Y:S02]  /*a210*/  SHFL.IDX PT, R8, R6, RZ, 0x181f ;  /* 0x00181fff06087589 */ /* 0x01a2a400000e0000 */
.L_x_160:
[----:B------:R-:W-:Y:S05]  /*a220*/  BRA.DIV ~URZ, `(.L_x_85) ;  /* 0x000035b27f007947 */ /* 0x000fea000b800000 */
[----:B------:R3:W4:Y:S02]  /*a230*/  SHFL.IDX PT, R2, R7, RZ, 0x181f ;  /* 0x00181fff07027589 */ /* 0x00072400000e0000 */
.L_x_161:
[----:B------:R-:W-:-:S04]  /*a240*/  ISETP.GE.AND P2, PT, R246, c[0x0][0x3c8], PT ;  /* 0x0000f200f6007a0c */ /* 0x000fc80003f46270 */
[----:B------:R-:W-:-:S13]  /*a250*/  ISETP.GE.OR P1, PT, R4, R0, P2 ;  /* 0x000000000400720c */ /* 0x000fda0001726670 */
[----:B----4-:R-:W-:-:S04]  /*a260*/  @!P1 LEA R2, P0, R246, R2, 0x1 ;  /* 0x00000002f6029211 */ /* 0x010fc800078008ff */
[----:B--2---:R-:W-:-:S05]  /*a270*/  @!P1 LEA.HI.X R3, R246, R8, R18, 0x1, P0 ;  /* 0x00000008f6039211 */ /* 0x004fca00000f0c12 */
[----:B------:R2:W-:Y:S01]  /*a280*/  @!P1 ST.E.128 [R2.64], R12 ;  /* 0x0000000c02009985 */ /* 0x0005e2000c101d08 */
[----:B------:R-:W-:Y:S05]  /*a290*/  BRA.DIV ~URZ, `(.L_x_86) ;  /* 0x000035b27f007947 */ /* 0x000fea000b800000 */
[----:B------:R4:W1:Y:S04]  /*a2a0*/  SHFL.IDX PT, R8, R6, 0x1, 0x181f ;  /* 0x00381f0006087f89 */ /* 0x00086800000e0000 */
[----:B--2---:R4:W2:Y:S02]  /*a2b0*/  SHFL.IDX PT, R2, R7, 0x1, 0x181f ;  /* 0x00381f0007027f89 */ /* 0x0048a400000e0000 */
.L_x_162:
[----:B------:R-:W-:-:S04]  /*a2c0*/  IADD3 R3, R4, 0x10, RZ ;  /* 0x0000001004037810 */ /* 0x000fc80007ffe0ff */
[----:B------:R-:W-:-:S13]  /*a2d0*/  ISETP.GE.OR P1, PT, R3, R0, P2 ;  /* 0x000000000300720c */ /* 0x000fda0001726670 */
[----:B--2---:R-:W-:-:S04]  /*a2e0*/  @!P1 LEA R2, P0, R246, R2, 0x1 ;  /* 0x00000002f6029211 */ /* 0x004fc800078008ff */
[----:B-1----:R-:W-:-:S05]  /*a2f0*/  @!P1 LEA.HI.X R3, R246, R8, R18, 0x1, P0 ;  /* 0x00000008f6039211 */ /* 0x002fca00000f0c12 */
[----:B------:R1:W-:Y:S01]  /*a300*/  @!P1 ST.E.128 [R2.64], R20 ;  /* 0x0000001402009985 */ /* 0x0003e2000c101d08 */
[----:B------:R-:W-:Y:S05]  /*a310*/  BRA.DIV ~URZ, `(.L_x_87) ;  /* 0x000036027f007947 */ /* 0x000fea000b800000 */
[----:B------:R2:W1:Y:S02]  /*a320*/  SHFL.IDX PT, R8, R6, 0x2, 0x181f ;  /* 0x00581f0006087f89 */ /* 0x00046400000e0000 */
.L_x_163:
[----:B------:R-:W-:Y:S05]  /*a330*/  BRA.DIV ~URZ, `(.L_x_88) ;  /* 0x000036527f007947 */ /* 0x000fea000b800000 */
[----:B-1----:R1:W2:Y:S02]  /*a340*/  SHFL.IDX PT, R2, R7, 0x2, 0x181f ;  /* 0x00581f0007027f89 */ /* 0x0022a400000e0000 */
.L_x_164:
[----:B------:R-:W-:-:S04]  /*a350*/  IADD3 R3, R4, 0x20, RZ ;  /* 0x0000002004037810 */ /* 0x000fc80007ffe0ff */
[----:B------:R-:W-:-:S13]  /*a360*/  ISETP.GE.OR P1, PT, R3, R0, P2 ;  /* 0x000000000300720c */ /* 0x000fda0001726670 */
[----:B--2---:R-:W-:-:S04]  /*a370*/  @!P1 LEA R2, P0, R246, R2, 0x1 ;  /* 0x00000002f6029211 */ /* 0x004fc800078008ff */
[----:B------:R-:W-:-:S05]  /*a380*/  @!P1 LEA.HI.X R3, R246, R8, R18, 0x1, P0 ;  /* 0x00000008f6039211 */ /* 0x000fca00000f0c12 */
[----:B------:R2:W-:Y:S01]  /*a390*/  @!P1 ST.E.128 [R2.64], R24 ;  /* 0x0000001802009985 */ /* 0x0005e2000c101d08 */
[----:B------:R-:W-:Y:S05]  /*a3a0*/  BRA.DIV ~URZ, `(.L_x_89) ;  /* 0x000036527f007947 */ /* 0x000fea000b800000 */
[----:B------:R1:W2:Y:S04]  /*a3b0*/  SHFL.IDX PT, R8, R6, 0x3, 0x181f ;  /* 0x00781f0006087f89 */ /* 0x0002a800000e0000 */
[----:B--2---:R1:W2:Y:S02]  /*a3c0*/  SHFL.IDX PT, R2, R7, 0x3, 0x181f ;  /* 0x00781f0007027f89 */ /* 0x0042a400000e0000 */
.L_x_165:
[----:B------:R-:W-:-:S04]  /*a3d0*/  IADD3 R3, R4, 0x30, RZ ;  /* 0x0000003004037810 */ /* 0x000fc80007ffe0ff */
[----:B------:R-:W-:-:S13]  /*a3e0*/  ISETP.GE.OR P1, PT, R3, R0, P2 ;  /* 0x000000000300720c */ /* 0x000fda0001726670 */
[----:B--2---:R-:W-:-:S04]  /*a3f0*/  @!P1 LEA R2, P0, R246, R2, 0x1 ;  /* 0x00000002f6029211 */ /* 0x004fc800078008ff */
[----:B------:R-:W-:-:S05]  /*a400*/  @!P1 LEA.HI.X R3, R246, R8, R18, 0x1, P0 ;  /* 0x00000008f6039211 */ /* 0x000fca00000f0c12 */
[----:B------:R2:W-:Y:S01]  /*a410*/  @!P1 ST.E.128 [R2.64], R28 ;  /* 0x0000001c02009985 */ /* 0x0005e2000c101d08 */
[----:B------:R-:W-:Y:S05]  /*a420*/  BRA.DIV ~URZ, `(.L_x_90) ;  /* 0x000036a27f007947 */ /* 0x000fea000b800000 */
[----:B------:R1:W2:Y:S02]  /*a430*/  SHFL.IDX PT, R8, R6, 0x4, 0x181f ;  /* 0x00981f0006087f89 */ /* 0x0002a400000e0000 */
.L_x_166:
[----:B------:R-:W-:Y:S05]  /*a440*/  BRA.DIV ~URZ, `(.L_x_91) ;  /* 0x000036f27f007947 */ /* 0x000fea000b800000 */
[----:B--2---:R2:W1:Y:S02]  /*a450*/  SHFL.IDX PT, R2, R7, 0x4, 0x181f ;  /* 0x00981f0007027f89 */ /* 0x00446400000e0000 */
.L_x_167:
[----:B------:R-:W-:-:S04]  /*a460*/  IADD3 R3, R4, 0x40, RZ ;  /* 0x0000004004037810 */ /* 0x000fc80007ffe0ff */
[----:B------:R-:W-:-:S13]  /*a470*/  ISETP.GE.OR P1, PT, R3, R0, P2 ;  /* 0x000000000300720c */ /* 0x000fda0001726670 */
[----:B-1----:R-:W-:-:S04]  /*a480*/  @!P1 LEA R2, P0, R246, R2, 0x1 ;  /* 0x00000002f6029211 */ /* 0x002fc800078008ff */
[----:B------:R-:W-:-:S05]  /*a490*/  @!P1 LEA.HI.X R3, R246, R8, R18, 0x1, P0 ;  /* 0x00000008f6039211 */ /* 0x000fca00000f0c12 */
[----:B------:R1:W-:Y:S01]  /*a4a0*/  @!P1 ST.E.128 [R2.64], R32 ;  /* 0x0000002002009985 */ /* 0x0003e2000c101d08 */
[----:B------:R-:W-:Y:S05]  /*a4b0*/  BRA.DIV ~URZ, `(.L_x_92) ;  /* 0x000036f27f007947 */ /* 0x000fea000b800000 */
[----:B------:R1:W2:Y:S04]  /*a4c0*/  SHFL.IDX PT, R8, R6, 0x5, 0x181f ;  /* 0x00b81f0006087f89 */ /* 0x0002a800000e0000 */
[----:B-1----:R1:W3:Y:S02]  /*a4d0*/  SHFL.IDX PT, R2, R7, 0x5, 0x181f ;  /* 0x00b81f0007027f89 */ /* 0x0022e400000e0000 */
.L_x_168:
[----:B------:R-:W-:-:S04]  /*a4e0*/  IADD3 R3, R4, 0x50, RZ ;  /* 0x0000005004037810 */ /* 0x000fc80007ffe0ff */
[----:B------:R-:W-:-:S13]  /*a4f0*/  ISETP.GE.OR P1, PT, R3, R0, P2 ;  /* 0x000000000300720c */ /* 0x000fda0001726670 */
[----:B---3--:R-:W-:-:S04]  /*a500*/  @!P1 LEA R2, P0, R246, R2, 0x1 ;  /* 0x00000002f6029211 */ /* 0x008fc800078008ff */
[----:B--2---:R-:W-:-:S05]  /*a510*/  @!P1 LEA.HI.X R3, R246, R8, R18, 0x1, P0 ;  /* 0x00000008f6039211 */ /* 0x004fca00000f0c12 */
[----:B------:R2:W-:Y:S01]  /*a520*/  @!P1 ST.E.128 [R2.64], R36 ;  /* 0x0000002402009985 */ /* 0x0005e2000c101d08 */
[----:B------:R-:W-:Y:S05]  /*a530*/  BRA.DIV ~URZ, `(.L_x_93) ;  /* 0x000037427f007947 */ /* 0x000fea000b800000 */
[----:B------:R3:W1:Y:S02]  /*a540*/  SHFL.IDX PT, R8, R6, 0x6, 0x181f ;  /* 0x00d81f0006087f89 */ /* 0x00066400000e0000 */
.L_x_169:
[----:B------:R-:W-:Y:S05]  /*a550*/  BRA.DIV ~URZ, `(.L_x_94) ;  /* 0x000037927f007947 */ /* 0x000fea000b800000 */
[----:B--2---:R2:W3:Y:S02]  /*a560*/  SHFL.IDX PT, R2, R7, 0x6, 0x181f ;  /* 0x00d81f0007027f89 */ /* 0x0044e400000e0000 */
.L_x_170:
[----:B------:R-:W-:-:S04]  /*a570*/  IADD3 R3, R4, 0x60, RZ ;  /* 0x0000006004037810 */ /* 0x000fc80007ffe0ff */
[----:B------:R-:W-:-:S13]  /*a580*/  ISETP.GE.OR P1, PT, R3, R0, P2 ;  /* 0x000000000300720c */ /* 0x000fda0001726670 */
[----:B---3--:R-:W-:-:S04]  /*a590*/  @!P1 LEA R2, P0, R246, R2, 0x1 ;  /* 0x00000002f6029211 */ /* 0x008fc800078008ff */
[----:B-1----:R-:W-:-:S05]  /*a5a0*/  @!P1 LEA.HI.X R3, R246, R8, R18, 0x1, P0 ;  /* 0x00000008f6039211 */ /* 0x002fca00000f0c12 */
[----:B------:R1:W-:Y:S01]  /*a5b0*/  @!P1 ST.E.128 [R2.64], R40 ;  /* 0x0000002802009985 */ /* 0x0003e2000c101d08 */
[----:B------:R-:W-:Y:S05]  /*a5c0*/  BRA.DIV ~URZ, `(.L_x_95) ;  /* 0x000037927f007947 */ /* 0x000fea000b800000 */
[----:B----4-:R-:W3:Y:S04]  /*a5d0*/  SHFL.IDX PT, R6, R6, 0x7, 0x181f ;  /* 0x00f81f0006067f89 */ /* 0x010ee800000e0000 */
[----:B-1----:R1:W4:Y:S02]  /*a5e0*/  SHFL.IDX PT, R3, R7, 0x7, 0x181f ;  /* 0x00f81f0007037f89 */ /* 0x00232400000e0000 */
.L_x_171:
[----:B------:R-:W-:-:S04]  /*a5f0*/  IADD3 R2, R4, 0x70, RZ ;  /* 0x0000007004027810 */ /* 0x000fc80007ffe0ff */
[----:B------:R-:W-:-:S13]  /*a600*/  ISETP.GE.OR P2, PT, R2, R0, P2 ;  /* 0x000000000200720c */ /* 0x000fda0001746670 */
[----:B------:R-:W-:Y:S05]  /*a610*/  @P2 BRA `(.L_x_96) ;  /* 0x000018a000002947 */ /* 0x000fea0003800000 */
[----:B----4-:R-:W-:-:S04]  /*a620*/  LEA R2, P0, R246, R3, 0x1 ;  /* 0x00000003f6027211 */ /* 0x010fc800078008ff */
[----:B---3--:R-:W-:-:S05]  /*a630*/  LEA.HI.X R3, R246, R6, R18, 0x1, P0 ;  /* 0x00000006f6037211 */ /* 0x008fca00000f0c12 */
[----:B------:R3:W-:Y:S01]  /*a640*/  ST.E.128 [R2.64], R44 ;  /* 0x0000002c02007985 */ /* 0x0007e2000c101d08 */
[----:B------:R-:W-:Y:S05]  /*a650*/  BRA `(.L_x_96) ;  /* 0x0000186000007947 */ /* 0x000fea0003800000 */
.L_x_83:
[----:B------:R-:W2:Y:S04]  /*a660*/  LDL.LU R5, [R1+0x14] ;  /* 0x0000140001057983 */ /* 0x000ea80000300800 */
[----:B-1----:R-:W3:Y:S01]  /*a670*/  LDL.LU R9, [R1+0x20] ;  /* 0x0000200001097983 */ /* 0x002ee20000300800 */
[----:B------:R-:W-:Y:S01]  /*a680*/  IMAD R17, R17, c[0x0][0x408], RZ ;  /* 0x0001020011117a24 */ /* 0x000fe200078e02ff */
[----:B------:R-:W-:Y:S01]  /*a690*/  SHF.R.S32.HI R0, RZ, 0x1f, R2 ;  /* 0x0000001fff007819 */ /* 0x000fe20000011402 */
[----:B------:R-:W-:-:S04]  /*a6a0*/  IMAD.WIDE.U32 R6, R3, c[0x0][0x408], RZ ;  /* 0x0001020003067a25 */ /* 0x000fc800078e00ff */
[----:B------:R-:W-:Y:S02]  /*a6b0*/  IMAD R3, R3, c[0x0][0x40c], R17 ;  /* 0x0001030003037a24 */ /* 0x000fe400078e0211 */
[----:B------:R-:W-:Y:S02]  /*a6c0*/  IMAD R0, R0, c[0x0][0x440], RZ ;  /* 0x0001100000007a24 */ /* 0x000fe400078e02ff */
[----:B------:R-:W-:Y:S01]  /*a6d0*/  @P2 IMAD.HI.U32 R8, R4, c[0x0][0x4ec], RZ ;  /* 0x00013b0004082a27 */ /* 0x000fe200078e00ff */
[----:B------:R-:W-:-:S05]  /*a6e0*/  IADD3 R7, R7, R3, RZ ;  /* 0x0000000307077210 */ /* 0x000fca0007ffe0ff */
[----:B--2---:R-:W-:-:S04]  /*a6f0*/  IMAD.WIDE.U32 R6, R5, c[0x0][0x438], R6 ;  /* 0x00010e0005067a25 */ /* 0x004fc800078e0006 */
[----:B------:R-:W-:Y:S02]  /*a700*/  IMAD R7, R5, c[0x0][0x43c], R7 ;  /* 0x00010f0005077a24 */ /* 0x000fe400078e0207 */
[C---:B------:R-:W-:Y:S01]  /*a710*/  IMAD R5, R2.reuse, c[0x0][0x444], R0 ;  /* 0x0001110002057a24 */ /* 0x040fe200078e0200 */
[----:B------:R-:W-:Y:S01]  /*a720*/  MOV R0, R4 ;  /* 0x0000000400007202 */ /* 0x000fe20000000f00 */
[----:B------:R-:W-:Y:S01]  /*a730*/  IMAD.WIDE.U32 R2, R2, c[0x0][0x440], R6 ;  /* 0x0001100002027a25 */ /* 0x000fe200078e0006 */
[----:B------:R-:W-:-:S04]  /*a740*/  @P2 SHF.R.U32.HI R0, RZ, c[0x0][0x4f0], R8 ;  /* 0x00013c00ff002a19 */ /* 0x000fc80000011608 */
[----:B------:R-:W-:Y:S02]  /*a750*/  IADD3 R3, R3, R5, RZ ;  /* 0x0000000503037210 */ /* 0x000fe40007ffe0ff */
[----:B------:R-:W-:Y:S02]  /*a760*/  SHF.R.S32.HI R6, RZ, 0x1f, R0 ;  /* 0x0000001fff067819 */ /* 0x000fe40000011400 */
[----:B------:R-:W-:Y:S01]  /*a770*/  IADD3 R5, -R0, RZ, RZ ;  /* 0x000000ff00057210 */ /* 0x000fe20007ffe1ff */
[----:B---3--:R-:W-:-:S04]  /*a780*/  IMAD.WIDE.U32 R2, R9, c[0x0][0x448], R2 ;  /* 0x0001120009027a25 */ /* 0x008fc800078e0002 */
[----:B------:R-:W-:Y:S02]  /*a790*/  IMAD R6, R6, c[0x0][0x430], RZ ;  /* 0x00010c0006067a24 */ /* 0x000fe400078e02ff */
[----:B------:R-:W-:Y:S02]  /*a7a0*/  IMAD R3, R9, c[0x0][0x44c], R3 ;  /* 0x0001130009037a24 */ /* 0x000fe400078e0203 */
        /* <DEDUP_REMOVED lines=8> */
[----:B------:R-:W-:-:S04]  /*a830*/  LEA R20, P2, R2, c[0x0][0x400], 0x2 ;  /* 0x0001000002147a11 */ /* 0x000fc800078410ff */
[----:B------:R-:W-:-:S04]  /*a840*/  IADD3 R4, R3, R4, RZ ;  /* 0x0000000403047210 */ /* 0x000fc80007ffe0ff */
[----:B------:R-:W-:Y:S01]  /*a850*/  LEA.HI.X R13, R2, c[0x0][0x404], R4, 0x2, P2 ;  /* 0x00010100020d7a11 */ /* 0x000fe200010f1404 */
[----:B------:R-:W-:Y:S05]  /*a860*/  BRA.DIV ~URZ, `(.L_x_97) ;  /* 0x000035c27f007947 */ /* 0x000fea000b800000 */
[----:B------:R1:W2:Y:S02]  /*a870*/  SHFL.IDX PT, R12, R13, RZ, 0x1c1f ;  /* 0x001c1fff0d0c7589 */ /* 0x0002a400000e0000 */
.L_x_172:
[----:B------:R-:W-:Y:S05]  /*a880*/  BRA.DIV ~URZ, `(.L_x_98) ;  /* 0x000036127f007947 */ /* 0x000fea000b800000 */
[----:B------:R3:W4:Y:S02]  /*a890*/  SHFL.IDX PT, R2, R20, RZ, 0x1c1f ;  /* 0x001c1fff14027589 */ /* 0x00072400000e0000 */
.L_x_173:
[----:B------:R-:W5:Y:S01]  /*a8a0*/  LDL R5, [R1+0x18] ;  /* 0x0000180001057983 */ /* 0x000f620000100800 */
[----:B------:R-:W-:Y:S01]  /*a8b0*/  BSSY B0, `(.L_x_99) ;  /* 0x0000030000007945 */ /* 0x000fe20003800000 */
[C---:B-----5:R-:W-:Y:S02]  /*a8c0*/  IADD3 R11, R5.reuse, 0x10, RZ ;  /* 0x00000010050b7810 */ /* 0x060fe40007ffe0ff */
[C---:B------:R-:W-:Y:S02]  /*a8d0*/  IADD3 R10, R5.reuse, 0x18, RZ ;  /* 0x00000018050a7810 */ /* 0x040fe40007ffe0ff */
[C---:B------:R-:W-:Y:S02]  /*a8e0*/  IADD3 R8, R5.reuse, 0x20, RZ ;  /* 0x0000002005087810 */ /* 0x040fe40007ffe0ff */
[C---:B------:R-:W-:Y:S02]  /*a8f0*/  IADD3 R7, R5.reuse, 0x28, RZ ;  /* 0x0000002805077810 */ /* 0x040fe40007ffe0ff */
[----:B------:R-:W-:-:S02]  /*a900*/  IADD3 R6, R5, 0x30, RZ ;  /* 0x0000003005067810 */ /* 0x000fc40007ffe0ff */
[C---:B------:R-:W-:Y:S02]  /*a910*/  IADD3 R4, R5.reuse, 0x38, RZ ;  /* 0x0000003805047810 */ /* 0x040fe40007ffe0ff */
[----:B------:R-:W-:Y:S02]  /*a920*/  IADD3 R0, R5, 0x8, RZ ;  /* 0x0000000805007810 */ /* 0x000fe40007ffe0ff */
[----:B------:R-:W-:Y:S02]  /*a930*/  SHF.R.S32.HI R23, RZ, 0x1f, R10 ;  /* 0x0000001fff177819 */ /* 0x000fe4000001140a */
[----:B------:R-:W-:Y:S02]  /*a940*/  SHF.R.S32.HI R24, RZ, 0x1f, R8 ;  /* 0x0000001fff187819 */ /* 0x000fe40000011408 */
[----:B------:R-:W-:Y:S02]  /*a950*/  SHF.R.S32.HI R25, RZ, 0x1f, R7 ;  /* 0x0000001fff197819 */ /* 0x000fe40000011407 */
[----:B------:R-:W-:-:S02]  /*a960*/  SHF.R.S32.HI R26, RZ, 0x1f, R6 ;  /* 0x0000001fff1a7819 */ /* 0x000fc40000011406 */
[----:B------:R-:W-:Y:S02]  /*a970*/  SHF.R.S32.HI R27, RZ, 0x1f, R4 ;  /* 0x0000001fff1b7819 */ /* 0x000fe40000011404 */
[----:B------:R-:W-:Y:S02]  /*a980*/  SHF.R.S32.HI R22, RZ, 0x1f, R11 ;  /* 0x0000001fff167819 */ /* 0x000fe4000001140b */
[----:B------:R-:W-:Y:S01]  /*a990*/  SHF.R.S32.HI R21, RZ, 0x1f, R0 ;  /* 0x0000001fff157819 */ /* 0x000fe20000011400 */
[----:B------:R-:W-:Y:S05]  /*a9a0*/  @P1 BRA `(.L_x_100) ;  /* 0x0000020000001947 */ /* 0x000fea0003800000 */
[----:B------:R-:W-:Y:S02]  /*a9b0*/  ISETP.GE.AND P3, PT, R5, c[0x0][0x3c8], PT ;  /* 0x0000f20005007a0c */ /* 0x000fe40003f66270 */
[----:B------:R-:W-:Y:S02]  /*a9c0*/  ISETP.GE.AND P1, PT, R0, c[0x0][0x3c8], PT ;  /* 0x0000f20000007a0c */ /* 0x000fe40003f26270 */
[----:B------:R-:W-:-:S09]  /*a9d0*/  ISETP.GE.AND P6, PT, R11, c[0x0][0x3c8], PT ;  /* 0x0000f2000b007a0c */ /* 0x000fd20003fc6270 */
[----:B--2---:R-:W-:Y:S02]  /*a9e0*/  @!P3 IMAD.MOV.U32 R3, RZ, RZ, R12 ;  /* 0x000000ffff03b224 */ /* 0x004fe400078e000c */
[C---:B----4-:R-:W-:Y:S02]  /*a9f0*/  @!P1 LEA R14, P2, R0.reuse, R2, 0x2 ;  /* 0x00000002000e9211 */ /* 0x050fe400078410ff */
[----:B------:R-:W-:Y:S02]  /*aa00*/  @!P3 IMAD.WIDE R16, R5, 0x4, R2 ;  /* 0x000000040510b825 */ /* 0x000fe400078e0202 */
[----:B------:R-:W-:Y:S02]  /*aa10*/  @!P1 LEA.HI.X R15, R0, R12, R21, 0x2, P2 ;  /* 0x0000000c000f9211 */ /* 0x000fe400010f1415 */
[----:B------:R-:W-:Y:S01]  /*aa20*/  @!P6 LEA R18, P2, R11, R2, 0x2 ;  /* 0x000000020b12e211 */ /* 0x000fe200078410ff */
[----:B------:R2:W-:Y:S01]  /*aa30*/  @!P3 ST.E.64 [R16.64], R64 ;  /* 0x000000401000b985 */ /* 0x0005e2000c101b08 */
[----:B------:R-:W-:-:S02]  /*aa40*/  ISETP.GE.AND P3, PT, R10, c[0x0][0x3c8], PT ;  /* 0x0000f2000a007a0c */ /* 0x000fc40003f66270 */
[----:B------:R-:W-:Y:S01]  /*aa50*/  @!P6 LEA.HI.X R19, R11, R12, R22, 0x2, P2 ;  /* 0x0000000c0b13e211 */ /* 0x000fe200010f1416 */
[----:B------:R4:W-:Y:S01]  /*aa60*/  @!P1 ST.E.64 [R14.64], R66 ;  /* 0x000000420e009985 */ /* 0x0009e2000c101b08 */
[----:B------:R-:W-:-:S03]  /*aa70*/  ISETP.GE.AND P1, PT, R8, c[0x0][0x3c8], PT ;  /* 0x0000f20008007a0c */ /* 0x000fc60003f26270 */
[----:B------:R-:W-:Y:S01]  /*aa80*/  @!P6 ST.E.64 [R18.64], R70 ;  /* 0x000000461200e985 */ /* 0x000fe2000c101b08 */
[----:B------:R-:W-:-:S05]  /*aa90*/  ISETP.GE.AND P6, PT, R7, c[0x0][0x3c8], PT ;  /* 0x0000f20007007a0c */ /* 0x000fca0003fc6270 */
[----:B--2---:R-:W-:-:S04]  /*aaa0*/  @!P3 LEA R16, P2, R10, R2, 0x2 ;  /* 0x000000020a10b211 */ /* 0x004fc800078410ff */
[----:B------:R-:W-:Y:S02]  /*aab0*/  @!P3 LEA.HI.X R17, R10, R12, R23, 0x2, P2 ;  /* 0x0000000c0a11b211 */ /* 0x000fe400010f1417 */
[----:B----4-:R-:W-:-:S03]  /*aac0*/  @!P1 LEA R14, P2, R8, R2, 0x2 ;  /* 0x00000002080e9211 */ /* 0x010fc600078410ff */
[----:B------:R2:W-:Y:S01]  /*aad0*/  @!P3 ST.E.64 [R16.64], R72 ;  /* 0x000000481000b985 */ /* 0x0005e2000c101b08 */
[----:B------:R-:W-:Y:S02]  /*aae0*/  ISETP.GE.AND P3, PT, R6, c[0x0][0x3c8], PT ;  /* 0x0000f20006007a0c */ /* 0x000fe40003f66270 */
[----:B------:R-:W-:Y:S02]  /*aaf0*/  @!P1 LEA.HI.X R15, R8, R12, R24, 0x2, P2 ;  /* 0x0000000c080f9211 */ /* 0x000fe400010f1418 */
[----:B------:R-:W-:-:S03]  /*ab00*/  ISETP.GE.AND P2, PT, R4, c[0x0][0x3c8], PT ;  /* 0x0000f20004007a0c */ /* 0x000fc60003f46270 */
[----:B------:R4:W-:Y:S01]  /*ab10*/  @!P1 ST.E.64 [R14.64], R60 ;  /* 0x0000003c0e009985 */ /* 0x0009e2000c101b08 */
[----:B--2---:R-:W-:-:S04]  /*ab20*/  @!P6 LEA R16, P1, R7, R2, 0x2 ;  /* 0x000000020710e211 */ /* 0x004fc800078210ff */
[----:B------:R-:W-:Y:S02]  /*ab30*/  @!P6 LEA.HI.X R17, R7, R12, R25, 0x2, P1 ;  /* 0x0000000c0711e211 */ /* 0x000fe400008f1419 */
[----:B----4-:R-:W-:-:S03]  /*ab40*/  @!P3 LEA R14, P1, R6, R2, 0x2 ;  /* 0x00000002060eb211 */ /* 0x010fc600078210ff */
[----:B------:R2:W-:Y:S01]  /*ab50*/  @!P6 ST.E.64 [R16.64], R76 ;  /* 0x0000004c1000e985 */ /* 0x0005e2000c101b08 */
[----:B------:R-:W-:Y:S02]  /*ab60*/  @!P3 LEA.HI.X R15, R6, R12, R26, 0x2, P1 ;  /* 0x0000000c060fb211 */ /* 0x000fe400008f141a */
[----:B------:R-:W-:-:S03]  /*ab70*/  @!P2 LEA R2, P1, R4, R2, 0x2 ;  /* 0x000000020402a211 */ /* 0x000fc600078210ff */
[----:B------:R2:W-:Y:S01]  /*ab80*/  @!P3 ST.E.64 [R14.64], R74 ;  /* 0x0000004a0e00b985 */ /* 0x0005e2000c101b08 */
[----:B------:R-:W-:-:S05]  /*ab90*/  @!P2 LEA.HI.X R3, R4, R12, R27, 0x2, P1 ;  /* 0x0000000c0403a211 */ /* 0x000fca00008f141b */
[----:B------:R2:W-:Y:S04]  /*aba0*/  @!P2 ST.E.64 [R2.64], R56 ;  /* 0x000000380200a985 */ /* 0x0005e8000c101b08 */
.L_x_100:
[----:B------:R-:W-:Y:S05]  /*abb0*/  BSYNC B0 ;  /* 0x0000000000007941 */ /* 0x000fea0003800000 */
.L_x_99:
[----:B------:R-:W-:Y:S05]  /*abc0*/  BRA.DIV ~URZ, `(.L_x_101) ;  /* 0x000033427f007947 */ /* 0x000fea000b800000 */
[----:B--2---:R2:W1:Y:S04]  /*abd0*/  SHFL.IDX PT, R12, R13, 0x1, 0x1c1f ;  /* 0x003c1f000d0c7f89 */ /* 0x00446800000e0000 */
[----:B----4-:R2:W4:Y:S02]  /*abe0*/  SHFL.IDX PT, R2, R20, 0x1, 0x1c1f ;  /* 0x003c1f0014027f89 */ /* 0x01052400000e0000 */
.L_x_174:
[----:B------:R-:W-:Y:S01]  /*abf0*/  BSSY B0, `(.L_x_102) ;  /* 0x0000023000007945 */ /* 0x000fe20003800000 */
[----:B------:R-:W-:Y:S05]  /*ac00*/  @P0 BRA `(.L_x_103) ;  /* 0x0000021000000947 */ /* 0x000fea0003800000 */
[----:B------:R-:W5:Y:S01]  /*ac10*/  LDL R5, [R1+0x18] ;  /* 0x0000180001057983 */ /* 0x000f620000100800 */
[----:B------:R-:W-:Y:S02]  /*ac20*/  ISETP.GE.AND P6, PT, R0, c[0x0][0x3c8], PT ;  /* 0x0000f20000007a0c */ /* 0x000fe40003fc6270 */
[----:B------:R-:W-:Y:S02]  /*ac30*/  ISETP.GE.AND P1, PT, R11, c[0x0][0x3c8], PT ;  /* 0x0000f2000b007a0c */ /* 0x000fe40003f26270 */
[----:B------:R-:W-:-:S09]  /*ac40*/  ISETP.GE.AND P0, PT, R10, c[0x0][0x3c8], PT ;  /* 0x0000f2000a007a0c */ /* 0x000fd20003f06270 */
[----:B----4-:R-:W-:-:S04]  /*ac50*/  @!P6 LEA R14, P3, R0, R2, 0x2 ;  /* 0x00000002000ee211 */ /* 0x010fc800078610ff */
[----:B-1----:R-:W-:Y:S02]  /*ac60*/  @!P6 LEA.HI.X R15, R0, R12, R21, 0x2, P3 ;  /* 0x0000000c000fe211 */ /* 0x002fe400018f1415 */
[----:B------:R-:W-:Y:S02]  /*ac70*/  ISETP.GE.AND P3, PT, R8, c[0x0][0x3c8], PT ;  /* 0x0000f20008007a0c */ /* 0x000fe40003f66270 */
[----:B-----5:R-:W-:-:S13]  /*ac80*/  ISETP.GE.AND P2, PT, R5, c[0x0][0x3c8], PT ;  /* 0x0000f20005007a0c */ /* 0x020fda0003f46270 */
[----:B------:R-:W-:-:S04]  /*ac90*/  @!P2 IMAD.MOV.U32 R3, RZ, RZ, R12 ;  /* 0x000000ffff03a224 */ /* 0x000fc800078e000c */
[----:B------:R-:W-:-:S05]  /*aca0*/  @!P2 IMAD.WIDE R16, R5, 0x4, R2 ;  /* 0x000000040510a825 */ /* 0x000fca00078e0202 */
[----:B------:R1:W-:Y:S04]  /*acb0*/  @!P2 ST.E.64 [R16.64], R80 ;  /* 0x000000501000a985 */ /* 0x0003e8000c101b08 */
[----:B------:R4:W-:Y:S01]  /*acc0*/  @!P6 ST.E.64 [R14.64], R82 ;  /* 0x000000520e00e985 */ /* 0x0009e2000c101b08 */
[----:B-1----:R-:W-:-:S04]  /*acd0*/  @!P1 LEA R16, P2, R11, R2, 0x2 ;  /* 0x000000020b109211 */ /* 0x002fc800078410ff */
[----:B------:R-:W-:Y:S02]  /*ace0*/  @!P1 LEA.HI.X R17, R11, R12, R22, 0x2, P2 ;  /* 0x0000000c0b119211 */ /* 0x000fe400010f1416 */
[C---:B----4-:R-:W-:Y:S02]  /*acf0*/  @!P0 LEA R14, P6, R10.reuse, R2, 0x2 ;  /* 0x000000020a0e8211 */ /* 0x050fe400078c10ff */
[----:B------:R-:W-:Y:S01]  /*ad00*/  ISETP.GE.AND P2, PT, R7, c[0x0][0x3c8], PT ;  /* 0x0000f20007007a0c */ /* 0x000fe20003f46270 */
[----:B------:R1:W-:Y:S01]  /*ad10*/  @!P1 ST.E.64 [R16.64], R84 ;  /* 0x0000005410009985 */ /* 0x0003e2000c101b08 */
[----:B------:R-:W-:Y:S02]  /*ad20*/  @!P0 LEA.HI.X R15, R10, R12, R23, 0x2, P6 ;  /* 0x0000000c0a0f8211 */ /* 0x000fe400030f1417 */
[----:B------:R-:W-:Y:S02]  /*ad30*/  ISETP.GE.AND P1, PT, R6, c[0x0][0x3c8], PT ;  /* 0x0000f20006007a0c */ /* 0x000fe40003f26270 */
[----:B------:R-:W-:Y:S01]  /*ad40*/  @!P3 LEA R18, P6, R8, R2, 0x2 ;  /* 0x000000020812b211 */ /* 0x000fe200078c10ff */
[----:B------:R4:W-:Y:S01]  /*ad50*/  @!P0 ST.E.64 [R14.64], R86 ;  /* 0x000000560e008985 */ /* 0x0009e2000c101b08 */
[----:B------:R-:W-:-:S02]  /*ad60*/  ISETP.GE.AND P0, PT, R4, c[0x0][0x3c8], PT ;  /* 0x0000f20004007a0c */ /* 0x000fc40003f06270 */
[----:B------:R-:W-:-:S05]  /*ad70*/  @!P3 LEA.HI.X R19, R8, R12, R24, 0x2, P6 ;  /* 0x0000000c0813b211 */ /* 0x000fca00030f1418 */
[----:B------:R2:W-:Y:S01]  /*ad80*/  @!P3 ST.E.64 [R18.64], R96 ;  /* 0x000000601200b985 */ /* 0x0005e2000c101b08 */
[----:B-1----:R-:W-:-:S04]  /*ad90*/  @!P2 LEA R16, P6, R7, R2, 0x2 ;  /* 0x000000020710a211 */ /* 0x002fc800078c10ff */
        /* <DEDUP_REMOVED lines=8> */
.L_x_103:
[----:B------:R-:W-:Y:S05]  /*ae20*/  BSYNC B0 ;  /* 0x0000000000007941 */ /* 0x000fea0003800000 */
.L_x_102:
[----:B------:R-:W-:Y:S05]  /*ae30*/  BRA.DIV ~URZ, `(.L_x_104) ;  /* 0x000031a27f007947 */ /* 0x000fea000b800000 */
[----:B-1----:R1:W2:Y:S02]  /*ae40*/  SHFL.IDX PT, R12, R13, 0x2, 0x1c1f ;  /* 0x005c1f000d0c7f89 */ /* 0x0022a400000e0000 */
.L_x_175:
[----:B------:R-:W-:Y:S05]  /*ae50*/  BRA.DIV ~URZ, `(.L_x_105) ;  /* 0x000031f27f007947 */ /* 0x000fea000b800000 */
[----:B--2-4-:R2:W4:Y:S02]  /*ae60*/  SHFL.IDX PT, R2, R20, 0x2, 0x1c1f ;  /* 0x005c1f0014027f89 */ /* 0x01452400000e0000 */
.L_x_176:
[----:B------:R-:W-:Y:S01]  /*ae70*/  BSSY B0, `(.L_x_106) ;  /* 0x0000023000007945 */ /* 0x000fe20003800000 */
[----:B------:R-:W-:Y:S05]  /*ae80*/  @P4 BRA `(.L_x_107) ;  /* 0x0000021000004947 */ /* 0x000fea0003800000 */
[----:B------:R-:W5:Y:S01]  /*ae90*/  LDL R5, [R1+0x18] ;  /* 0x0000180001057983 */ /* 0x000f620000100800 */
[----:B------:R-:W-:Y:S02]  /*aea0*/  ISETP.GE.AND P1, PT, R0, c[0x0][0x3c8], PT ;  /* 0x0000f20000007a0c */ /* 0x000fe40003f26270 */
[----:B------:R-:W-:Y:S02]  /*aeb0*/  ISETP.GE.AND P0, PT, R11, c[0x0][0x3c8], PT ;  /* 0x0000f2000b007a0c */ /* 0x000fe40003f06270 */
[----:B------:R-:W-:-:S09]  /*aec0*/  ISETP.GE.AND P4, PT, R10, c[0x0][0x3c8], PT ;  /* 0x0000f2000a007a0c */ /* 0x000fd20003f86270 */
[CC--:B----4-:R-:W-:Y:S02]  /*aed0*/  @!P1 LEA R14, P6, R0.reuse, R2.reuse, 0x2 ;  /* 0x00000002000e9211 */ /* 0x0d0fe400078c10ff */
[C---:B------:R-:W-:Y:S02]  /*aee0*/  @!P0 LEA R16, P2, R11.reuse, R2, 0x2 ;  /* 0x000000020b108211 */ /* 0x040fe400078410ff */
[-C--:B------:R-:W-:Y:S02]  /*aef0*/  @!P1 LEA.HI.X R15, R0, R12.reuse, R21, 0x2, P6 ;  /* 0x0000000c000f9211 */ /* 0x080fe400030f1415 */
[----:B------:R-:W-:Y:S02]  /*af00*/  @!P0 LEA.HI.X R17, R11, R12, R22, 0x2, P2 ;  /* 0x0000000c0b118211 */ /* 0x000fe400010f1416 */
[----:B------:R-:W-:Y:S02]  /*af10*/  ISETP.GE.AND P2, PT, R7, c[0x0][0x3c8], PT ;  /* 0x0000f20007007a0c */ /* 0x000fe40003f46270 */
[----:B-----5:R-:W-:-:S13]  /*af20*/  ISETP.GE.AND P3, PT, R5, c[0x0][0x3c8], PT ;  /* 0x0000f20005007a0c */ /* 0x020fda0003f66270 */
[----:B------:R-:W-:-:S04]  /*af30*/  @!P3 IMAD.MOV.U32 R3, RZ, RZ, R12 ;  /* 0x000000ffff03b224 */ /* 0x000fc800078e000c */
[----:B------:R-:W-:-:S05]  /*af40*/  @!P3 IMAD.WIDE R18, R5, 0x4, R2 ;  /* 0x000000040512b825 */ /* 0x000fca00078e0202 */
[----:B------:R-:W-:Y:S01]  /*af50*/  @!P3 ST.E.64 [R18.64], R44 ;  /* 0x0000002c1200b985 */ /* 0x000fe2000c101b08 */
[----:B------:R-:W-:-:S03]  /*af60*/  ISETP.GE.AND P3, PT, R8, c[0x0][0x3c8], PT ;  /* 0x0000f20008007a0c */ /* 0x000fc60003f66270 */
[----:B------:R4:W-:Y:S01]  /*af70*/  @!P1 ST.E.64 [R14.64], R34 ;  /* 0x000000220e009985 */ /* 0x0009e2000c101b08 */
[----:B------:R-:W-:-:S03]  /*af80*/  ISETP.GE.AND P1, PT, R6, c[0x0][0x3c8], PT ;  /* 0x0000f20006007a0c */ /* 0x000fc60003f26270 */
[----:B------:R5:W-:Y:S01]  /*af90*/  @!P0 ST.E.64 [R16.64], R36 ;  /* 0x0000002410008985 */ /* 0x000be2000c101b08 */
[----:B------:R-:W-:Y:S02]  /*afa0*/  ISETP.GE.AND P0, PT, R4, c[0x0][0x3c8], PT ;  /* 0x0000f20004007a0c */ /* 0x000fe40003f06270 */
[----:B----4-:R-:W-:-:S04]  /*afb0*/  @!P4 LEA R14, P6, R10, R2, 0x2 ;  /* 0x000000020a0ec211 */ /* 0x010fc800078c10ff */
[----:B------:R-:W-:Y:S02]  /*afc0*/  @!P4 LEA.HI.X R15, R10, R12, R23, 0x2, P6 ;  /* 0x0000000c0a0fc211 */ /* 0x000fe400030f1417 */
[----:B------:R-:W-:-:S03]  /*afd0*/  @!P3 LEA R18, P6, R8, R2, 0x2 ;  /* 0x000000020812b211 */ /* 0x000fc600078c10ff */
[----:B------:R4:W-:Y:S01]  /*afe0*/  @!P4 ST.E.64 [R14.64], R38 ;  /* 0x000000260e00c985 */ /* 0x0009e2000c101b08 */
[C---:B-----5:R-:W-:Y:S02]  /*aff0*/  @!P2 LEA R16, P4, R7.reuse, R2, 0x2 ;  /* 0x000000020710a211 */ /* 0x060fe400078810ff */
[-C--:B------:R-:W-:Y:S02]  /*b000*/  @!P3 LEA.HI.X R19, R8, R12.reuse, R24, 0x2, P6 ;  /* 0x0000000c0813b211 */ /* 0x080fe400030f1418 */
[----:B------:R-:W-:-:S03]  /*b010*/  @!P2 LEA.HI.X R17, R7, R12, R25, 0x2, P4 ;  /* 0x0000000c0711a211 */ /* 0x000fc600020f1419 */
[----:B------:R1:W-:Y:S04]  /*b020*/  @!P3 ST.E.64 [R18.64], R50 ;  /* 0x000000321200b985 */ /* 0x0003e8000c101b08 */
[----:B------:R1:W-:Y:S01]  /*b030*/  @!P2 ST.E.64 [R16.64], R46 ;  /* 0x0000002e1000a985 */ /* 0x0003e2000c101b08 */
[-C--:B----4-:R-:W-:Y:S02]  /*b040*/  @!P1 LEA R14, P6, R6, R2.reuse, 0x2 ;  /* 0x00000002060e9211 */ /* 0x090fe400078c10ff */
[----:B------:R-:W-:Y:S02]  /*b050*/  @!P0 LEA R2, P4, R4, R2, 0x2 ;  /* 0x0000000204028211 */ /* 0x000fe400078810ff */
[-C--:B------:R-:W-:Y:S02]  /*b060*/  @!P1 LEA.HI.X R15, R6, R12.reuse, R26, 0x2, P6 ;  /* 0x0000000c060f9211 */ /* 0x080fe400030f141a */
[----:B------:R-:W-:-:S03]  /*b070*/  @!P0 LEA.HI.X R3, R4, R12, R27, 0x2, P4 ;  /* 0x0000000c04038211 */ /* 0x000fc600020f141b */
[----:B------:R1:W-:Y:S04]  /*b080*/  @!P1 ST.E.64 [R14.64], R40 ;  /* 0x000000280e009985 */ /* 0x0003e8000c101b08 */
[----:B------:R1:W-:Y:S02]  /*b090*/  @!P0 ST.E.64 [R2.64], R28 ;  /* 0x0000001c02008985 */ /* 0x0003e4000c101b08 */
.L_x_107:
[----:B------:R-:W-:Y:S05]  /*b0a0*/  BSYNC B0 ;  /* 0x0000000000007941 */ /* 0x000fea0003800000 */
.L_x_106:
[----:B------:R-:W-:Y:S05]  /*b0b0*/  BRA.DIV ~URZ, `(.L_x_108) ;  /* 0x000030027f007947 */ /* 0x000fea000b800000 */
[----:B------:R1:W2:Y:S04]  /*b0c0*/  SHFL.IDX PT, R12, R13, 0x3, 0x1c1f ;  /* 0x007c1f000d0c7f89 */ /* 0x0002a800000e0000 */
[----:B-1--4-:R1:W4:Y:S02]  /*b0d0*/  SHFL.IDX PT, R2, R20, 0x3, 0x1c1f ;  /* 0x007c1f0014027f89 */ /* 0x01232400000e0000 */
.L_x_177:
[----:B------:R-:W-:Y:S05]  /*b0e0*/  @P5 BRA `(.L_x_96) ;  /* 0x00000dd000005947 */ /* 0x000fea0003800000 */
[----:B------:R-:W5:Y:S01]  /*b0f0*/  LDL R5, [R1+0x18] ;  /* 0x0000180001057983 */ /* 0x000f620000100800 */
[----:B------:R-:W-:Y:S02]  /*b100*/  ISETP.GE.AND P5, PT, R0, c[0x0][0x3c8], PT ;  /* 0x0000f20000007a0c */ /* 0x000fe40003fa6270 */
[----:B------:R-:W-:-:S02]  /*b110*/  ISETP.GE.AND P4, PT, R11, c[0x0][0x3c8], PT ;  /* 0x0000f2000b007a0c */ /* 0x000fc40003f86270 */
[----:B------:R-:W-:Y:S02]  /*b120*/  ISETP.GE.AND P3, PT, R10, c[0x0][0x3c8], PT ;  /* 0x0000f2000a007a0c */ /* 0x000fe40003f66270 */
[----:B------:R-:W-:Y:S02]  /*b130*/  ISETP.GE.AND P2, PT, R8, c[0x0][0x3c8], PT ;  /* 0x0000f20008007a0c */ /* 0x000fe40003f46270 */
[----:B------:R-:W-:-:S05]  /*b140*/  ISETP.GE.AND P1, PT, R7, c[0x0][0x3c8], PT ;  /* 0x0000f20007007a0c */ /* 0x000fca0003f26270 */
[----:B-1234-:R-:W-:-:S04]  /*b150*/  @!P5 LEA R20, P6, R0, R2, 0x2 ;  /* 0x000000020014d211 */ /* 0x01efc800078c10ff */
[----:B------:R-:W-:Y:S02]  /*b160*/  @!P5 LEA.HI.X R21, R0, R12, R21, 0x2, P6 ;  /* 0x0000000c0015d211 */ /* 0x000fe400030f1415 */
[----:B------:R-:W-:-:S04]  /*b170*/  @!P3 LEA R16, P6, R10, R2, 0x2 ;  /* 0x000000020a10b211 */ /* 0x000fc800078c10ff */
[----:B------:R-:W-:Y:S02]  /*b180*/  @!P3 LEA.HI.X R17, R10, R12, R23, 0x2, P6 ;  /* 0x0000000c0a11b211 */ /* 0x000fe400030f1417 */
[----:B-----5:R-:W-:-:S13]  /*b190*/  ISETP.GE.AND P0, PT, R5, c[0x0][0x3c8], PT ;  /* 0x0000f20005007a0c */ /* 0x020fda0003f06270 */
[----:B------:R-:W-:-:S04]  /*b1a0*/  @!P0 IMAD.MOV.U32 R3, RZ, RZ, R12 ;  /* 0x000000ffff038224 */ /* 0x000fc800078e000c */
[----:B------:R-:W-:-:S05]  /*b1b0*/  @!P0 IMAD.WIDE R14, R5, 0x4, R2 ;  /* 0x00000004050e8825 */ /* 0x000fca00078e0202 */
[----:B------:R1:W-:Y:S01]  /*b1c0*/  @!P0 ST.E.64 [R14.64], R32 ;  /* 0x000000200e008985 */ /* 0x0003e2000c101b08 */
[----:B------:R-:W-:-:S03]  /*b1d0*/  @!P4 LEA R18, P0, R11, R2, 0x2 ;  /* 0x000000020b12c211 */ /* 0x000fc600078010ff */
[----:B------:R2:W-:Y:S01]  /*b1e0*/  @!P5 ST.E.64 [R20.64], R68 ;  /* 0x000000441400d985 */ /* 0x0005e2000c101b08 */
[----:B------:R-:W-:Y:S02]  /*b1f0*/  @!P4 LEA.HI.X R19, R11, R12, R22, 0x2, P0 ;  /* 0x0000000c0b13c211 */ /* 0x000fe400000f1416 */
[----:B------:R-:W-:-:S03]  /*b200*/  ISETP.GE.AND P0, PT, R6, c[0x0][0x3c8], PT ;  /* 0x0000f20006007a0c */ /* 0x000fc60003f06270 */
[----:B------:R2:W-:Y:S04]  /*b210*/  @!P4 ST.E.64 [R18.64], R58 ;  /* 0x0000003a1200c985 */ /* 0x0005e8000c101b08 */
[----:B------:R2:W-:Y:S01]  /*b220*/  @!P3 ST.E.64 [R16.64], R54 ;  /* 0x000000361000b985 */ /* 0x0005e2000c101b08 */
[----:B-1----:R-:W-:-:S04]  /*b230*/  @!P2 LEA R14, P6, R8, R2, 0x2 ;  /* 0x00000002080ea211 */ /* 0x002fc800078c10ff */
[----:B------:R-:W-:Y:S02]  /*b240*/  @!P2 LEA.HI.X R15, R8, R12, R24, 0x2, P6 ;  /* 0x0000000c080fa211 */ /* 0x000fe400030f1418 */
[----:B------:R-:W-:-:S03]  /*b250*/  @!P1 LEA R10, P6, R7, R2, 0x2 ;  /* 0x00000002070a9211 */ /* 0x000fc600078c10ff */
[----:B------:R2:W-:Y:S01]  /*b260*/  @!P2 ST.E.64 [R14.64], R52 ;  /* 0x000000340e00a985 */ /* 0x0005e2000c101b08 */
[----:B------:R-:W-:Y:S02]  /*b270*/  @!P1 LEA.HI.X R11, R7, R12, R25, 0x2, P6 ;  /* 0x0000000c070b9211 */ /* 0x000fe400030f1419 */
[----:B------:R-:W-:-:S03]  /*b280*/  @!P0 LEA R8, P6, R6, R2, 0x2 ;  /* 0x0000000206088211 */ /* 0x000fc600078c10ff */
[----:B------:R2:W-:Y:S01]  /*b290*/  @!P1 ST.E.64 [R10.64], R48 ;  /* 0x000000300a009985 */ /* 0x0005e2000c101b08 */
[----:B------:R-:W-:-:S05]  /*b2a0*/  @!P0 LEA.HI.X R9, R6, R12, R26, 0x2, P6 ;  /* 0x0000000c06098211 */ /* 0x000fca00030f141a */
[----:B------:R2:W-:Y:S01]  /*b2b0*/  @!P0 ST.E.64 [R8.64], R42 ;  /* 0x0000002a08008985 */ /* 0x0005e2000c101b08 */
[----:B------:R-:W-:-:S13]  /*b2c0*/  ISETP.GE.AND P0, PT, R4, c[0x0][0x3c8], PT ;  /* 0x0000f20004007a0c */ /* 0x000fda0003f06270 */
[----:B------:R-:W-:Y:S05]  /*b2d0*/  @P0 BRA `(.L_x_96) ;  /* 0x00000be000000947 */ /* 0x000fea0003800000 */
[----:B------:R-:W-:-:S04]  /*b2e0*/  LEA R2, P0, R4, R2, 0x2 ;  /* 0x0000000204027211 */ /* 0x000fc800078010ff */
[----:B------:R-:W-:-:S05]  /*b2f0*/  LEA.HI.X R3, R4, R12, R27, 0x2, P0 ;  /* 0x0000000c04037211 */ /* 0x000fca00000f141b */
[----:B------:R1:W-:Y:S01]  /*b300*/  ST.E.64 [R2.64], R30 ;  /* 0x0000001e02007985 */ /* 0x0003e2000c101b08 */
[----:B------:R-:W-:Y:S05]  /*b310*/  BRA `(.L_x_96) ;  /* 0x00000ba000007947 */ /* 0x000fea0003800000 */
.L_x_81:
[----:B------:R-:W-:Y:S01]  /*b320*/  ISETP.NE.U32.AND P1, PT, RZ, c[0x0][0x508], PT ;  /* 0x00014200ff007a0c */ /* 0x000fe20003f25070 */
[----:B------:R-:W2:Y:S01]  /*b330*/  LDL.LU R6, [R1+0x1c] ;  /* 0x00001c0001067983 */ /* 0x000ea20000300800 */
[----:B------:R-:W-:Y:S01]  /*b340*/  ISETP.NE.U32.AND P2, PT, RZ, c[0x0][0x500], PT ;  /* 0x00014000ff007a0c */ /* 0x000fe20003f45070 */
[----:B------:R-:W-:Y:S01]  /*b350*/  IMAD.MOV.U32 R4, RZ, RZ, 0x4 ;  /* 0x00000004ff047424 */ /* 0x000fe200078e00ff */
[----:B------:R-:W-:Y:S01]  /*b360*/  ISETP.NE.AND.EX P1, PT, RZ, c[0x0][0x50c], PT, P1 ;  /* 0x00014300ff007a0c */ /* 0x000fe20003f25310 */
[----:B------:R-:W-:Y:S01]  /*b370*/  IMAD.MOV.U32 R0, RZ, RZ, RZ ;  /* 0x000000ffff007224 */ /* 0x000fe200078e00ff */
[----:B------:R-:W-:Y:S01]  /*b380*/  ISETP.NE.AND.EX P2, PT, RZ, c[0x0][0x504], PT, P2 ;  /* 0x00014100ff007a0c */ /* 0x000fe20003f45320 */
[----:B------:R-:W-:Y:S02]  /*b390*/  IMAD.MOV.U32 R20, RZ, RZ, c[0x0][0x388] ;  /* 0x0000e200ff147624 */ /* 0x000fe400078e00ff */
[----:B-1----:R-:W-:-:S08]  /*b3a0*/  IMAD.WIDE R4, R245, R4, c[0x0][0x500] ;  /* 0x00014000f5047625 */ /* 0x002fd000078e0204 */
[C---:B------:R-:W-:Y:S02]  /*b3b0*/  @P1 LEA R2, P0, R245.reuse, c[0x0][0x508], 0x2 ;  /* 0x00014200f5021a11 */ /* 0x040fe400078010ff */
[----:B------:R1:W5:Y:S02]  /*b3c0*/  @P2 LDG.E R0, [R4.64] ;  /* 0x0000000804002981 */ /* 0x000364000c1e1900 */
[----:B------:R-:W-:-:S05]  /*b3d0*/  @P1 LEA.HI.X R3, R245, c[0x0][0x50c], R8, 0x2, P0 ;  /* 0x00014300f5031a11 */ /* 0x000fca00000f1408 */
[----:B------:R1:W5:Y:S01]  /*b3e0*/  @P1 LDG.E R20, [R2.64] ;  /* 0x0000000802141981 */ /* 0x000362000c1e1900 */
[----:B--2---:R-:W-:-:S04]  /*b3f0*/  ISETP.NE.AND P0, PT, R6, RZ, PT ;  /* 0x000000ff0600720c */ /* 0x004fc80003f05270 */
[----:B------:R-:W-:Y:S01]  /*b400*/  SEL R19, R6, c[0x0][0x3d4], P0 ;  /* 0x0000f50006137a07 */ /* 0x000fe20000000000 */
[----:B------:R-:W-:Y:S05]  /*b410*/  @P1 BRA `(.L_x_109) ;  /* 0x0000004000001947 */ /* 0x000fea0003800000 */
[----:B-1----:R-:W-:Y:S05]  /*b420*/  @!P2 BRA `(.L_x_109) ;  /* 0x000000300000a947 */ /* 0x002fea0003800000 */
[----:B------:R1:W2:Y:S04]  /*b430*/  LDG.E R2, [R4.64] ;  /* 0x0000000804027981 */ /* 0x0002a8000c1e1900 */
[----:B-1----:R-:W2:Y:S02]  /*b440*/  LDG.E R4, [R4.64+0x4] ;  /* 0x0000040804047981 */ /* 0x002ea4000c1e1900 */
[----:B--2--5:R-:W-:Y:S02]  /*b450*/  IADD3 R20, -R2, R4, RZ ;  /* 0x0000000402147210 */ /* 0x024fe40007ffe1ff */
.L_x_109:
[----:B-1----:R-:W1:Y:S01]  /*b460*/  S2R R3, SR_TID.X ;  /* 0x0000000000037919 */ /* 0x002e620000002100 */
[----:B------:R-:W-:Y:S01]  /*b470*/  BSSY B0, `(.L_x_110) ;  /* 0x0000037000007945 */ /* 0x000fe20003800000 */
[----:B------:R-:W-:Y:S02]  /*b480*/  SEL R12, R245, RZ, !P2 ;  /* 0x000000fff50c7207 */ /* 0x000fe40005000000 */
[----:B------:R-:W-:-:S02]  /*b490*/  SEL R21, R8, RZ, !P2 ;  /* 0x000000ff08157207 */ /* 0x000fc40005000000 */
[----:B-----5:R-:W-:Y:S02]  /*b4a0*/  SHF.R.S32.HI R17, RZ, 0x1f, R0 ;  /* 0x0000001fff117819 */ /* 0x020fe40000011400 */
[----:B-1----:R-:W-:-:S13]  /*b4b0*/  ISETP.GT.AND P0, PT, R3, 0x7f, PT ;  /* 0x0000007f0300780c */ /* 0x002fda0003f04270 */
[----:B------:R-:W-:Y:S05]  /*b4c0*/  @P0 BRA `(.L_x_111) ;  /* 0x0000031000000947 */ /* 0x000fea0003800000 */
[----:B------:R-:W-:Y:S01]  /*b4d0*/  IMAD R2, R20, c[0x0][0x4e8], RZ ;  /* 0x00013a0014027a24 */ /* 0x000fe200078e02ff */
[----:B------:R-:W-:-:S04]  /*b4e0*/  LEA R13, R249, R3, 0x7 ;  /* 0x00000003f90d7211 */ /* 0x000fc800078e38ff */
[----:B------:R-:W-:-:S13]  /*b4f0*/  ISETP.GE.AND P0, PT, R13, R2, PT ;  /* 0x000000020d00720c */ /* 0x000fda0003f06270 */
[----:B------:R-:W-:Y:S05]  /*b500*/  @P0 BRA `(.L_x_111) ;  /* 0x000002d000000947 */ /* 0x000fea0003800000 */
[----:B------:R-:W2:Y:S04]  /*b510*/  LDL R4, [R1+0x14] ;  /* 0x0000140001047983 */ /* 0x000ea80000100800 */
[----:B------:R-:W3:Y:S01]  /*b520*/  LDL.LU R22, [R1+0x20] ;  /* 0x0000200001167983 */ /* 0x000ee20000300800 */
[----:B------:R-:W-:Y:S01]  /*b530*/  IMAD.MOV.U32 R2, RZ, RZ, 0x368 ;  /* 0x00000368ff027424 */ /* 0x000fe200078e00ff */
[----:B------:R-:W-:-:S04]  /*b540*/  ISETP.GT.AND P2, PT, R19, 0x1, PT ;  /* 0x000000011300780c */ /* 0x000fc80003f44270 */
[----:B------:R-:W-:-:S04]  /*b550*/  SEL R2, R2, 0x328, P2 ;  /* 0x0000032802027807 */ /* 0x000fc80001000000 */
[----:B------:R1:W4:Y:S08]  /*b560*/  LDC.64 R8, c[0x0][R2+0x170] ;  /* 0x00005c0002087b82 */ /* 0x0003300000000a00 */
[----:B------:R1:W2:Y:S08]  /*b570*/  LDC.64 R6, c[0x0][R2+0x168] ;  /* 0x00005a0002067b82 */ /* 0x0002b00000000a00 */
[----:B------:R1:W5:Y:S08]  /*b580*/  LDC.64 R14, c[0x0][R2+0x178] ;  /* 0x00005e00020e7b82 */ /* 0x0003700000000a00 */
[----:B------:R1:W2:Y:S02]  /*b590*/  LDC.64 R10, c[0x0][R2+0x160] ;  /* 0x00005800020a7b82 */ /* 0x0002a40000000a00 */
[----:B-1----:R-:W-:-:S02]  /*b5a0*/  IMAD.MOV.U32 R2, RZ, RZ, c[0x0][0x4e8] ;  /* 0x00013a00ff027624 */ /* 0x002fc400078e00ff */
[----:B----4-:R-:W-:-:S03]  /*b5b0*/  IMAD R3, R9, R12, RZ ;  /* 0x0000000c09037224 */ /* 0x010fc600078e02ff */
[----:B------:R-:W-:Y:S02]  /*b5c0*/  ISETP.NE.AND P0, PT, R2, 0x1, PT ;  /* 0x000000010200780c */ /* 0x000fe40003f05270 */
[----:B------:R-:W-:-:S11]  /*b5d0*/  MOV R2, R13 ;  /* 0x0000000d00027202 */ /* 0x000fd60000000f00 */
[----:B------:R-:W-:-:S05]  /*b5e0*/  @P0 IMAD.HI.U32 R16, R13, c[0x0][0x4ec], RZ ;  /* 0x00013b000d100a27 */ /* 0x000fca00078e00ff */
[----:B------:R-:W-:Y:S01]  /*b5f0*/  @P0 SHF.R.U32.HI R2, RZ, c[0x0][0x4f0], R16 ;  /* 0x00013c00ff020a19 */ /* 0x000fe20000011610 */
[-C--:B--2---:R-:W-:Y:S02]  /*b600*/  IMAD R9, R7, R4.reuse, RZ ;  /* 0x0000000407097224 */ /* 0x084fe400078e02ff */
[----:B------:R-:W-:-:S04]  /*b610*/  IMAD.WIDE.U32 R6, R6, R4, RZ ;  /* 0x0000000406067225 */ /* 0x000fc800078e00ff */
[----:B------:R-:W-:-:S04]  /*b620*/  IMAD.WIDE.U32 R4, R8, R12, RZ ;  /* 0x0000000c08047225 */ /* 0x000fc800078e00ff */
[----:B------:R-:W-:Y:S01]  /*b630*/  IMAD R8, R8, R21, R3 ;  /* 0x0000001508087224 */ /* 0x000fe200078e0203 */
[----:B---3--:R-:W-:Y:S01]  /*b640*/  SEL R3, R22, RZ, P2 ;  /* 0x000000ff16037207 */ /* 0x008fe20001000000 */
[----:B------:R-:W-:Y:S01]  /*b650*/  IMAD.IADD R9, R7, 0x1, R9 ;  /* 0x0000000107097824 */ /* 0x000fe200078e0209 */
[----:B------:R-:W-:Y:S01]  /*b660*/  IADD3 R16, P1, P0, R4, R6, R0 ;  /* 0x0000000604107210 */ /* 0x000fe2000783e000 */
[----:B------:R-:W-:Y:S01]  /*b670*/  IMAD.MOV R6, RZ, RZ, -R2 ;  /* 0x000000ffff067224 */ /* 0x000fe200078e0a02 */
[----:B------:R-:W-:Y:S01]  /*b680*/  IADD3 R7, R5, R8, RZ ;  /* 0x0000000805077210 */ /* 0x000fe20007ffe0ff */
[-C--:B-----5:R-:W-:Y:S02]  /*b690*/  IMAD R8, R15, R3.reuse, RZ ;  /* 0x000000030f087224 */ /* 0x0a0fe400078e02ff */
[----:B------:R-:W-:Y:S01]  /*b6a0*/  IMAD.WIDE.U32 R4, R14, R3, RZ ;  /* 0x000000030e047225 */ /* 0x000fe200078e00ff */
[----:B------:R-:W-:-:S03]  /*b6b0*/  IADD3.X R9, R7, R9, R17, P1, P0 ;  /* 0x0000000907097210 */ /* 0x000fc60000fe0411 */
[----:B------:R-:W-:Y:S01]  /*b6c0*/  IMAD R3, R6, c[0x0][0x4e8], R13 ;  /* 0x00013a0006037a24 */ /* 0x000fe200078e020d */
[----:B------:R-:W-:Y:S02]  /*b6d0*/  IADD3 R7, R5, R8, RZ ;  /* 0x0000000805077210 */ /* 0x000fe40007ffe0ff */
[----:B------:R-:W-:Y:S02]  /*b6e0*/  IADD3 R4, P1, P0, R2, R16, R4 ;  /* 0x0000001002047210 */ /* 0x000fe4000783e004 */
[----:B------:R-:W-:Y:S01]  /*b6f0*/  SHF.R.S32.HI R5, RZ, 0x1f, R2 ;  /* 0x0000001fff057819 */ /* 0x000fe20000011402 */
[----:B------:R-:W-:Y:S01]  /*b700*/  IMAD R2, R11, R3, RZ ;  /* 0x000000030b027224 */ /* 0x000fe200078e02ff */
[----:B------:R-:W-:Y:S02]  /*b710*/  SHF.R.S32.HI R6, RZ, 0x1f, R3 ;  /* 0x0000001fff067819 */ /* 0x000fe40000011403 */
[----:B------:R-:W-:Y:S01]  /*b720*/  IADD3.X R5, R5, R9, R7, P1, P0 ;  /* 0x0000000905057210 */ /* 0x000fe20000fe0407 */
[----:B------:R-:W-:-:S02]  /*b730*/  IMAD.MOV.U32 R7, RZ, RZ, c[0x0][0x4a8] ;  /* 0x00012a00ff077624 */ /* 0x000fc400078e00ff */
[C---:B------:R-:W-:Y:S02]  /*b740*/  IMAD R6, R10.reuse, R6, R2 ;  /* 0x000000060a067224 */ /* 0x040fe400078e0202 */
[----:B------:R-:W-:Y:S01]  /*b750*/  IMAD.WIDE.U32 R2, R10, R3, R4 ;  /* 0x000000030a027225 */ /* 0x000fe200078e0004 */
[----:B------:R-:W-:Y:S02]  /*b760*/  MOV R5, c[0x0][0x4ac] ;  /* 0x00012b0000057a02 */ /* 0x000fe40000000f00 */
[----:B------:R-:W-:Y:S01]  /*b770*/  SEL R4, R7, c[0x0][0x450], P2 ;  /* 0x0001140007047a07 */ /* 0x000fe20001000000 */
[----:B------:R-:W-:Y:S01]  /*b780*/  IMAD.IADD R3, R3, 0x1, R6 ;  /* 0x0000000103037824 */ /* 0x000fe200078e0206 */
[----:B------:R-:W-:Y:S02]  /*b790*/  SEL R5, R5, c[0x0][0x454], P2 ;  /* 0x0001150005057a07 */ /* 0x000fe40001000000 */
[----:B------:R-:W-:-:S04]  /*b7a0*/  LEA R4, P0, R2, R4, 0x2 ;  /* 0x0000000402047211 */ /* 0x000fc800078010ff */
[----:B------:R-:W-:Y:S02]  /*b7b0*/  LEA.HI.X R5, R2, R5, R3, 0x2, P0 ;  /* 0x0000000502057211 */ /* 0x000fe400000f1403 */
[----:B------:R-:W-:-:S05]  /*b7c0*/  MOV R2, 0xff800000 ;  /* 0xff80000000027802 */ /* 0x000fca0000000f00 */
[----:B------:R1:W-:Y:S02]  /*b7d0*/  STG.E [R4.64], R2 ;  /* 0x0000000204007986 */ /* 0x0003e4000c101908 */
.L_x_111:
[----:B------:R-:W-:Y:S05]  /*b7e0*/  BSYNC B0 ;  /* 0x0000000000007941 */ /* 0x000fea0003800000 */
.L_x_110:
[----:B------:R-:W-:-:S13]  /*b7f0*/  ISETP.GT.AND P0, PT, R19, 0x1, PT ;  /* 0x000000011300780c */ /* 0x000fda0003f04270 */
[----:B------:R-:W-:Y:S05]  /*b800*/  @P0 BRA `(.L_x_96) ;  /* 0x000006b000000947 */ /* 0x000fea0003800000 */
[----:B-1----:R-:W2:Y:S04]  /*b810*/  LDL.LU R2, [R1+0x14] ;  /* 0x0000140001027983 */ /* 0x002ea80000300800 */
[----:B------:R-:W3:Y:S01]  /*b820*/  LDL R5, [R1+0x40] ;  /* 0x0000400001057983 */ /* 0x000ee20000100800 */
[----:B------:R-:W-:-:S03]  /*b830*/  IMAD R4, R17, c[0x0][0x3a0], RZ ;  /* 0x0000e80011047a24 */ /* 0x000fc600078e02ff */
[----:B------:R-:W1:Y:S02]  /*b840*/  S2R R9, SR_TID.X ;  /* 0x0000000000097919 */ /* 0x000e640000002100 */
[----:B-1----:R-:W-:-:S04]  /*b850*/  SHF.R.S32.HI R8, RZ, 0x1f, R9 ;  /* 0x0000001fff087819 */ /* 0x002fc80000011409 */
[----:B------:R-:W-:-:S04]  /*b860*/  LEA.HI R8, R8, R9, RZ, 0x3 ;  /* 0x0000000908087211 */ /* 0x000fc800078f18ff */
[----:B------:R-:W-:Y:S02]  /*b870*/  SHF.R.S32.HI R8, RZ, 0x3, R8 ;  /* 0x00000003ff087819 */ /* 0x000fe40000011408 */
[----:B--2---:R-:W-:Y:S02]  /*b880*/  MOV R7, R2 ;  /* 0x0000000200077202 */ /* 0x004fe40000000f00 */
[----:B------:R-:W-:-:S04]  /*b890*/  MOV R2, c[0x0][0x4e8] ;  /* 0x00013a0000027a02 */ /* 0x000fc80000000f00 */
[----:B------:R-:W-:Y:S01]  /*b8a0*/  ISETP.NE.AND P0, PT, R2, 0x1, PT ;  /* 0x000000010200780c */ /* 0x000fe20003f05270 */
[----:B------:R-:W-:-:S04]  /*b8b0*/  IMAD.WIDE.U32 R2, R0, c[0x0][0x3a0], RZ ;  /* 0x0000e80000027a25 */ /* 0x000fc800078e00ff */
[----:B------:R-:W-:Y:S01]  /*b8c0*/  IMAD R0, R0, c[0x0][0x3a4], R4 ;  /* 0x0000e90000007a24 */ /* 0x000fe200078e0204 */
[----:B---3--:R-:W-:Y:S01]  /*b8d0*/  LEA R4, R249, R5, 0x7 ;  /* 0x00000005f9047211 */ /* 0x008fe200078e38ff */
[----:B------:R-:W-:-:S03]  /*b8e0*/  IMAD R5, R21, c[0x0][0x3f0], RZ ;  /* 0x0000fc0015057a24 */ /* 0x000fc600078e02ff */
[----:B------:R-:W-:Y:S01]  /*b8f0*/  IADD3 R3, R3, R0, RZ ;  /* 0x0000000003037210 */ /* 0x000fe20007ffe0ff */
[----:B------:R-:W-:Y:S02]  /*b900*/  IMAD.MOV.U32 R0, RZ, RZ, R4 ;  /* 0x000000ffff007224 */ /* 0x000fe400078e0004 */
[----:B------:R-:W-:-:S04]  /*b910*/  @P0 IMAD.HI.U32 R6, R4, c[0x0][0x4ec], RZ ;  /* 0x00013b0004060a27 */ /* 0x000fc800078e00ff */
[C---:B------:R-:W-:Y:S01]  /*b920*/  IMAD.WIDE.U32 R2, R7.reuse, c[0x0][0x3e8], R2 ;  /* 0x0000fa0007027a25 */ /* 0x040fe200078e0002 */
[----:B------:R-:W-:Y:S02]  /*b930*/  @P0 SHF.R.U32.HI R0, RZ, c[0x0][0x4f0], R6 ;  /* 0x00013c00ff000a19 */ /* 0x000fe40000011606 */
[----:B------:R-:W-:Y:S01]  /*b940*/  ISETP.GE.AND P0, PT, R246, c[0x0][0x3c8], PT ;  /* 0x0000f200f6007a0c */ /* 0x000fe20003f06270 */
[----:B------:R-:W-:Y:S01]  /*b950*/  IMAD R3, R7, c[0x0][0x3ec], R3 ;  /* 0x0000fb0007037a24 */ /* 0x000fe200078e0203 */
[----:B------:R-:W-:Y:S01]  /*b960*/  SHF.R.S32.HI R6, RZ, 0x1f, R0 ;  /* 0x0000001fff067819 */ /* 0x000fe20000011400 */
[----:B------:R-:W-:Y:S01]  /*b970*/  IMAD R7, R12, c[0x0][0x3f4], R5 ;  /* 0x0000fd000c077a24 */ /* 0x000fe200078e0205 */
[----:B------:R-:W-:Y:S01]  /*b980*/  IADD3 R5, -R0, RZ, RZ ;  /* 0x000000ff00057210 */ /* 0x000fe20007ffe1ff */
[----:B------:R-:W-:-:S04]  /*b990*/  IMAD.WIDE.U32 R2, R12, c[0x0][0x3f0], R2 ;  /* 0x0000fc000c027a25 */ /* 0x000fc800078e0002 */
[----:B------:R-:W-:Y:S01]  /*b9a0*/  IMAD R6, R6, c[0x0][0x3e0], RZ ;  /* 0x0000f80006067a24 */ /* 0x000fe200078e02ff */
[----:B------:R-:W-:Y:S01]  /*b9b0*/  IADD3 R3, R3, R7, RZ ;  /* 0x0000000703037210 */ /* 0x000fe20007ffe0ff */
[----:B------:R-:W-:Y:S02]  /*b9c0*/  IMAD R4, R5, c[0x0][0x4e8], R4 ;  /* 0x00013a0005047a24 */ /* 0x000fe400078e0204 */
[C---:B------:R-:W-:Y:S02]  /*b9d0*/  IMAD R6, R0.reuse, c[0x0][0x3e4], R6 ;  /* 0x0000f90000067a24 */ /* 0x040fe400078e0206 */
[----:B------:R-:W-:Y:S01]  /*b9e0*/  IMAD.WIDE.U32 R2, R0, c[0x0][0x3e0], R2 ;  /* 0x0000f80000027a25 */ /* 0x000fe200078e0002 */
[----:B------:R-:W-:-:S03]  /*b9f0*/  SHF.R.S32.HI R0, RZ, 0x1f, R4 ;  /* 0x0000001fff007819 */ /* 0x000fc60000011404 */
[----:B------:R-:W-:Y:S02]  /*ba00*/  IMAD.IADD R3, R3, 0x1, R6 ;  /* 0x0000000103037824 */ /* 0x000fe400078e0206 */
[----:B------:R-:W-:Y:S02]  /*ba10*/  IMAD R0, R0, c[0x0][0x3d8], RZ ;  /* 0x0000f60000007a24 */ /* 0x000fe400078e02ff */
[----:B------:R-:W-:-:S04]  /*ba20*/  IMAD.WIDE.U32 R2, R4, c[0x0][0x3d8], R2 ;  /* 0x0000f60004027a25 */ /* 0x000fc800078e0002 */
[----:B------:R-:W-:Y:S01]  /*ba30*/  IMAD R4, R4, c[0x0][0x3dc], R0 ;  /* 0x0000f70004047a24 */ /* 0x000fe200078e0200 */
[----:B------:R-:W-:Y:S02]  /*ba40*/  LEA R7, P1, R2, c[0x0][0x380], 0x1 ;  /* 0x0000e00002077a11 */ /* 0x000fe400078208ff */
[----:B------:R-:W-:Y:S02]  /*ba50*/  LEA R0, R249, R8, 0x7 ;  /* 0x00000008f9007211 */ /* 0x000fe400078e38ff */
[----:B------:R-:W-:-:S04]  /*ba60*/  IADD3 R4, R3, R4, RZ ;  /* 0x0000000403047210 */ /* 0x000fc80007ffe0ff */
[----:B------:R-:W-:Y:S01]  /*ba70*/  LEA.HI.X R6, R2, c[0x0][0x384], R4, 0x1, P1 ;  /* 0x0000e10002067a11 */ /* 0x000fe200008f0c04 */
[----:B------:R-:W-:Y:S05]  /*ba80*/  BRA.DIV ~URZ, `(.L_x_112) ;  /* 0x000027027f007947 */ /* 0x000fea000b800000 */
[----:B------:R1:W2:Y:S02]  /*ba90*/  SHFL.IDX PT, R8, R6, RZ, 0x181f ;  /* 0x00181fff06087589 */ /* 0x0002a400000e0000 */
.L_x_178:
[----:B------:R-:W-:Y:S05]  /*baa0*/  BRA.DIV ~URZ, `(.L_x_113) ;  /* 0x000027527f007947 */ /* 0x000fea000b800000 */
[----:B------:R3:W4:Y:S02]  /*bab0*/  SHFL.IDX PT, R2, R7, RZ, 0x181f ;  /* 0x00181fff07027589 */ /* 0x00072400000e0000 */
.L_x_179:
[----:B------:R-:W-:-:S05]  /*bac0*/  IMAD R4, R20, c[0x0][0x4e8], RZ ;  /* 0x00013a0014047a24 */ /* 0x000fca00078e02ff */
[----:B------:R-:W-:-:S13]  /*bad0*/  ISETP.GE.OR P2, PT, R0, R4, P0 ;  /* 0x000000040000720c */ /* 0x000fda0000746670 */
[----:B----4-:R-:W-:-:S04]  /*bae0*/  @!P2 LEA R2, P1, R246, R2, 0x1 ;  /* 0x00000002f602a211 */ /* 0x010fc800078208ff */
[----:B--2---:R-:W-:-:S05]  /*baf0*/  @!P2 LEA.HI.X R3, R246, R8, R18, 0x1, P1 ;  /* 0x00000008f603a211 */ /* 0x004fca00008f0c12 */
[----:B------:R2:W-:Y:S01]  /*bb00*/  @!P2 ST.E.128 [R2.64], RZ ;  /* 0x000000ff0200a985 */ /* 0x0005e2000c101d08 */
[----:B------:R-:W-:Y:S05]  /*bb10*/  BRA.DIV ~URZ, `(.L_x_114) ;  /* 0x000027527f007947 */ /* 0x000fea000b800000 */
[----:B------:R4:W1:Y:S04]  /*bb20*/  SHFL.IDX PT, R8, R6, 0x1, 0x181f ;  /* 0x00381f0006087f89 */ /* 0x00086800000e0000 */
[----:B--2---:R4:W2:Y:S02]  /*bb30*/  SHFL.IDX PT, R2, R7, 0x1, 0x181f ;  /* 0x00381f0007027f89 */ /* 0x0048a400000e0000 */
.L_x_180:
[----:B------:R-:W-:-:S04]  /*bb40*/  IADD3 R3, R0, 0x10, RZ ;  /* 0x0000001000037810 */ /* 0x000fc80007ffe0ff */
[----:B------:R-:W-:-:S13]  /*bb50*/  ISETP.GE.OR P2, PT, R3, R4, P0 ;  /* 0x000000040300720c */ /* 0x000fda0000746670 */
[----:B--2---:R-:W-:-:S04]  /*bb60*/  @!P2 LEA R2, P1, R246, R2, 0x1 ;  /* 0x00000002f602a211 */ /* 0x004fc800078208ff */
[----:B-1----:R-:W-:-:S05]  /*bb70*/  @!P2 LEA.HI.X R3, R246, R8, R18, 0x1, P1 ;  /* 0x00000008f603a211 */ /* 0x002fca00008f0c12 */
[----:B------:R1:W-:Y:S01]  /*bb80*/  @!P2 ST.E.128 [R2.64], RZ ;  /* 0x000000ff0200a985 */ /* 0x0003e2000c101d08 */
[----:B------:R-:W-:Y:S05]  /*bb90*/  BRA.DIV ~URZ, `(.L_x_115) ;  /* 0x000027a27f007947 */ /* 0x000fea000b800000 */
[----:B------:R2:W1:Y:S02]  /*bba0*/  SHFL.IDX PT, R8, R6, 0x2, 0x181f ;  /* 0x00581f0006087f89 */ /* 0x00046400000e0000 */
.L_x_181:
[----:B------:R-:W-:Y:S05]  /*bbb0*/  BRA.DIV ~URZ, `(.L_x_116) ;  /* 0x000027f27f007947 */ /* 0x000fea000b800000 */
[----:B-1----:R1:W2:Y:S02]  /*bbc0*/  SHFL.IDX PT, R2, R7, 0x2, 0x181f ;  /* 0x00581f0007027f89 */ /* 0x0022a400000e0000 */
.L_x_182:
[----:B------:R-:W-:-:S04]  /*bbd0*/  IADD3 R3, R0, 0x20, RZ ;  /* 0x0000002000037810 */ /* 0x000fc80007ffe0ff */
[----:B------:R-:W-:-:S13]  /*bbe0*/  ISETP.GE.OR P2, PT, R3, R4, P0 ;  /* 0x000000040300720c */ /* 0x000fda0000746670 */
[----:B--2---:R-:W-:-:S04]  /*bbf0*/  @!P2 LEA R2, P1, R246, R2, 0x1 ;  /* 0x00000002f602a211 */ /* 0x004fc800078208ff */
[----:B------:R-:W-:-:S05]  /*bc00*/  @!P2 LEA.HI.X R3, R246, R8, R18, 0x1, P1 ;  /* 0x00000008f603a211 */ /* 0x000fca00008f0c12 */
[----:B------:R2:W-:Y:S01]  /*bc10*/  @!P2 ST.E.128 [R2.64], RZ ;  /* 0x000000ff0200a985 */ /* 0x0005e2000c101d08 */
[----:B------:R-:W-:Y:S05]  /*bc20*/  BRA.DIV ~URZ, `(.L_x_117) ;  /* 0x000027f27f007947 */ /* 0x000fea000b800000 */
[----:B------:R1:W2:Y:S04]  /*bc30*/  SHFL.IDX PT, R8, R6, 0x3, 0x181f ;  /* 0x00781f0006087f89 */ /* 0x0002a800000e0000 */
[----:B--2---:R1:W2:Y:S02]  /*bc40*/  SHFL.IDX PT, R2, R7, 0x3, 0x181f ;  /* 0x00781f0007027f89 */ /* 0x0042a400000e0000 */
.L_x_183:
[----:B------:R-:W-:-:S04]  /*bc50*/  IADD3 R3, R0, 0x30, RZ ;  /* 0x0000003000037810 */ /* 0x000fc80007ffe0ff */
[----:B------:R-:W-:-:S13]  /*bc60*/  ISETP.GE.OR P2, PT, R3, R4, P0 ;  /* 0x000000040300720c */ /* 0x000fda0000746670 */
[----:B--2---:R-:W-:-:S04]  /*bc70*/  @!P2 LEA R2, P1, R246, R2, 0x1 ;  /* 0x00000002f602a211 */ /* 0x004fc800078208ff */
[----:B------:R-:W-:-:S05]  /*bc80*/  @!P2 LEA.HI.X R3, R246, R8, R18, 0x1, P1 ;  /* 0x00000008f603a211 */ /* 0x000fca00008f0c12 */
[----:B------:R2:W-:Y:S01]  /*bc90*/  @!P2 ST.E.128 [R2.64], RZ ;  /* 0x000000ff0200a985 */ /* 0x0005e2000c101d08 */
[----:B------:R-:W-:Y:S05]  /*bca0*/  BRA.DIV ~URZ, `(.L_x_118) ;  /* 0x000028427f007947 */ /* 0x000fea000b800000 */
[----:B------:R1:W2:Y:S02]  /*bcb0*/  SHFL.IDX PT, R8, R6, 0x4, 0x181f ;  /* 0x00981f0006087f89 */ /* 0x0002a400000e0000 */
.L_x_184:
[----:B------:R-:W-:Y:S05]  /*bcc0*/  BRA.DIV ~URZ, `(.L_x_119) ;  /* 0x000028927f007947 */ /* 0x000fea000b800000 */
[----:B--2---:R2:W1:Y:S02]  /*bcd0*/  SHFL.IDX PT, R2, R7, 0x4, 0x181f ;  /* 0x00981f0007027f89 */ /* 0x00446400000e0000 */
.L_x_185:
[----:B------:R-:W-:-:S04]  /*bce0*/  IADD3 R3, R0, 0x40, RZ ;  /* 0x0000004000037810 */ /* 0x000fc80007ffe0ff */
[----:B------:R-:W-:-:S13]  /*bcf0*/  ISETP.GE.OR P2, PT, R3, R4, P0 ;  /* 0x000000040300720c */ /* 0x000fda0000746670 */
[----:B-1----:R-:W-:-:S04]  /*bd00*/  @!P2 LEA R2, P1, R246, R2, 0x1 ;  /* 0x00000002f602a211 */ /* 0x002fc800078208ff */
[----:B------:R-:W-:-:S05]  /*bd10*/  @!P2 LEA.HI.X R3, R246, R8, R18, 0x1, P1 ;  /* 0x00000008f603a211 */ /* 0x000fca00008f0c12 */
[----:B------:R1:W-:Y:S01]  /*bd20*/  @!P2 ST.E.128 [R2.64], RZ ;  /* 0x000000ff0200a985 */ /* 0x0003e2000c101d08 */
[----:B------:R-:W-:Y:S05]  /*bd30*/  BRA.DIV ~URZ, `(.L_x_120) ;  /* 0x000028927f007947 */ /* 0x000fea000b800000 */
[----:B------:R1:W2:Y:S04]  /*bd40*/  SHFL.IDX PT, R8, R6, 0x5, 0x181f ;  /* 0x00b81f0006087f89 */ /* 0x0002a800000e0000 */
[----:B-1----:R1:W3:Y:S02]  /*bd50*/  SHFL.IDX PT, R2, R7, 0x5, 0x181f ;  /* 0x00b81f0007027f89 */ /* 0x0022e400000e0000 */
.L_x_186:
[----:B------:R-:W-:-:S04]  /*bd60*/  IADD3 R3, R0, 0x50, RZ ;  /* 0x0000005000037810 */ /* 0x000fc80007ffe0ff */
[----:B------:R-:W-:-:S13]  /*bd70*/  ISETP.GE.OR P2, PT, R3, R4, P0 ;  /* 0x000000040300720c */ /* 0x000fda0000746670 */
[----:B---3--:R-:W-:-:S04]  /*bd80*/  @!P2 LEA R2, P1, R246, R2, 0x1 ;  /* 0x00000002f602a211 */ /* 0x008fc800078208ff */
[----:B--2---:R-:W-:-:S05]  /*bd90*/  @!P2 LEA.HI.X R3, R246, R8, R18, 0x1, P1 ;  /* 0x00000008f603a211 */ /* 0x004fca00008f0c12 */
[----:B------:R2:W-:Y:S01]  /*bda0*/  @!P2 ST.E.128 [R2.64], RZ ;  /* 0x000000ff0200a985 */ /* 0x0005e2000c101d08 */
[----:B------:R-:W-:Y:S05]  /*bdb0*/  BRA.DIV ~URZ, `(.L_x_121) ;  /* 0x000028e27f007947 */ /* 0x000fea000b800000 */
[----:B------:R3:W1:Y:S02]  /*bdc0*/  SHFL.IDX PT, R8, R6, 0x6, 0x181f ;  /* 0x00d81f0006087f89 */ /* 0x00066400000e0000 */
.L_x_187:
[----:B------:R-:W-:Y:S05]  /*bdd0*/  BRA.DIV ~URZ, `(.L_x_122) ;  /* 0x000029327f007947 */ /* 0x000fea000b800000 */
[----:B--2---:R2:W3:Y:S02]  /*bde0*/  SHFL.IDX PT, R2, R7, 0x6, 0x181f ;  /* 0x00d81f0007027f89 */ /* 0x0044e400000e0000 */
.L_x_188:
[----:B------:R-:W-:-:S04]  /*bdf0*/  IADD3 R3, R0, 0x60, RZ ;  /* 0x0000006000037810 */ /* 0x000fc80007ffe0ff */
[----:B------:R-:W-:-:S13]  /*be00*/  ISETP.GE.OR P2, PT, R3, R4, P0 ;  /* 0x000000040300720c */ /* 0x000fda0000746670 */
[----:B---3--:R-:W-:-:S04]  /*be10*/  @!P2 LEA R2, P1, R246, R2, 0x1 ;  /* 0x00000002f602a211 */ /* 0x008fc800078208ff */
[----:B-1----:R-:W-:-:S05]  /*be20*/  @!P2 LEA.HI.X R3, R246, R8, R18, 0x1, P1 ;  /* 0x00000008f603a211 */ /* 0x002fca00008f0c12 */
[----:B------:R1:W-:Y:S01]  /*be30*/  @!P2 ST.E.128 [R2.64], RZ ;  /* 0x000000ff0200a985 */ /* 0x0003e2000c101d08 */
[----:B------:R-:W-:Y:S05]  /*be40*/  BRA.DIV ~URZ, `(.L_x_123) ;  /* 0x000029327f007947 */ /* 0x000fea000b800000 */
[----:B----4-:R-:W3:Y:S04]  /*be50*/  SHFL.IDX PT, R6, R6, 0x7, 0x181f ;  /* 0x00f81f0006067f89 */ /* 0x010ee800000e0000 */
[----:B-1----:R1:W4:Y:S02]  /*be60*/  SHFL.IDX PT, R2, R7, 0x7, 0x181f ;  /* 0x00f81f0007027f89 */ /* 0x00232400000e0000 */
.L_x_189:
[----:B------:R-:W-:-:S04]  /*be70*/  IADD3 R0, R0, 0x70, RZ ;  /* 0x0000007000007810 */ /* 0x000fc80007ffe0ff */
[----:B------:R-:W-:-:S13]  /*be80*/  ISETP.GE.OR P1, PT, R0, R4, P0 ;  /* 0x000000040000720c */ /* 0x000fda0000726670 */
[----:B----4-:R-:W-:-:S04]  /*be90*/  @!P1 LEA R2, P0, R246, R2, 0x1 ;  /* 0x00000002f6029211 */ /* 0x010fc800078008ff */
[----:B---3--:R-:W-:-:S05]  /*bea0*/  @!P1 LEA.HI.X R3, R246, R6, R18, 0x1, P0 ;  /* 0x00000006f6039211 */ /* 0x008fca00000f0c12 */
[----:B------:R3:W-:Y:S04]  /*beb0*/  @!P1 ST.E.128 [R2.64], RZ ;  /* 0x000000ff02009985 */ /* 0x0007e8000c101d08 */
.L_x_96:
[----:B------:R-:W-:Y:S05]  /*bec0*/  BSYNC B1 ;  /* 0x0000000000017941 */ /* 0x000fea0003800000 */
.L_x_80:
[----:B------:R-:W5:Y:S02]  /*bed0*/  LDL R0, [R1+0x4c] ;  /* 0x00004c0001007983 */ /* 0x000f640000100800 */
[----:B-----5:R-:W-:-:S13]  /*bee0*/  ISETP.NE.AND P0, PT, R0, RZ, PT ;  /* 0x000000ff0000720c */ /* 0x020fda0003f05270 */
[----:B------:R-:W-:Y:S01]  /*bef0*/  @P0 WARPSYNC 0xffffffff ;  /* 0xffffffff00000948 */ /* 0x000fe20003800000 */
[----:B------:R-:W-:Y:S06]  /*bf00*/  @P0 BAR.SYNC.DEFER_BLOCKING 0x5, 0x80 ;  /* 0x0142000000000b1d */ /* 0x000fec0000010000 */
[----:B------:R-:W1:Y:S04]  /*bf10*/  @P0 LDS.128 R248, [0x9100] ;  /* 0x00910000fff80984 */ /* 0x000e680000000c00 */
[----:B------:R-:W-:Y:S06]  /*bf20*/  @P0 BAR.ARV 0x4, 0x80 ;  /* 0x0102000000000b1d */ /* 0x000fec0000002000 */
[----:B------:R-:W-:Y:S05]  /*bf30*/  @P0 BRA `(.L_x_124) ;  /* 0x00000ae000000947 */ /* 0x000fea0003800000 */
[----:B------:R-:W5:Y:S01]  /*bf40*/  S2R R0, SR_TID.X ;  /* 0x0000000000007919 */ /* 0x000f620000002100 */
[----:B-12---:R-:W-:Y:S01]  /*bf50*/  IMAD.MOV.U32 R7, RZ, RZ, RZ ;  /* 0x000000ffff077224 */ /* 0x006fe200078e00ff */
[----:B-----5:R-:W-:-:S04]  /*bf60*/  LOP3.LUT R14, R0, 0x1f, RZ, 0xc0, !PT ;  /* 0x0000001f000e7812 */ /* 0x020fc800078ec0ff */
[----:B------:R-:W-:Y:S01]  /*bf70*/  ISETP.NE.AND P5, PT, R14, 0x1f, PT ;  /* 0x0000001f0e00780c */ /* 0x000fe20003fa5270 */
[----:B------:R-:W-:Y:S10]  /*bf80*/  BRA.DIV ~URZ, `(.L_x_125) ;  /* 0x000028c27f007947 */ /* 0x000ff4000b800000 */
[----:B------:R1:W2:Y:S02]  /*bf90*/  SHFL.IDX PT, R10, R88, RZ, 0x1f ;  /* 0x00001fff580a7589 */ /* 0x0002a400000e0000 */
.L_x_190:
[----:B------:R-:W-:Y:S05]  /*bfa0*/  BRA.DIV ~URZ, `(.L_x_126) ;  /* 0x000029127f007947 */ /* 0x000fea000b800000 */
[----:B------:R1:W4:Y:S02]  /*bfb0*/  SHFL.IDX PT, R8, R88, 0x1, 0x1f ;  /* 0x00201f0058087f89 */ /* 0x00032400000e0000 */
.L_x_191:
[----:B------:R-:W-:Y:S02]  /*bfc0*/  IMAD.IADD R0, R251, 0x1, R14 ;  /* 0x00000001fb007824 */ /* 0x000fe400078e020e */
[----:B---3--:R-:W-:-:S03]  /*bfd0*/  IMAD.MOV.U32 R6, RZ, RZ, RZ ;  /* 0x000000ffff067224 */ /* 0x008fc600078e00ff */
[----:B------:R-:W-:-:S13]  /*bfe0*/  ISETP.GE.OR P0, PT, R0, c[0x0][0x53c], !P5 ;  /* 0x00014f0000007a0c */ /* 0x000fda0006f06670 */
[----:B----4-:R-:W-:Y:S01]  /*bff0*/  @!P0 IMAD.MOV.U32 R2, RZ, RZ, 0x4 ;  /* 0x00000004ff028424 */ /* 0x010fe200078e00ff */
[----:B------:R-:W-:-:S03]  /*c000*/  @!P0 MOV R3, 0x4 ;  /* 0x0000000400038802 */ /* 0x000fc60000000f00 */
[----:B------:R-:W-:-:S04]  /*c010*/  @!P0 IMAD.WIDE R4, R0, R2, c[0x0][0x580] ;  /* 0x0001600000048625 */ /* 0x000fc800078e0202 */
[----:B------:R-:W-:Y:S01]  /*c020*/  @!P0 IMAD.WIDE R2, R0, R3, c[0x0][0x578] ;  /* 0x00015e0000028625 */ /* 0x000fe200078e0203 */
[----:B------:R-:W3:Y:S04]  /*c030*/  @!P0 LDG.E R6, [R4.64] ;  /* 0x0000000804068981 */ /* 0x000ee8000c1e1900 */
[----:B------:R-:W3:Y:S01]  /*c040*/  @!P0 LDG.E R7, [R2.64] ;  /* 0x0000000802078981 */ /* 0x000ee2000c1e1900 */
[C---:B------:R-:W-:Y:S02]  /*c050*/  ISETP.GE.U32.AND P4, PT, R14.reuse, 0x10, PT ;  /* 0x000000100e00780c */ /* 0x040fe40003f86070 */
[C---:B------:R-:W-:Y:S02]  /*c060*/  ISETP.GE.U32.AND P3, PT, R14.reuse, 0x8, PT ;  /* 0x000000080e00780c */ /* 0x040fe40003f66070 */
[----:B------:R-:W-:-:S02]  /*c070*/  ISETP.GE.U32.AND P2, PT, R14, 0x4, PT ;  /* 0x000000040e00780c */ /* 0x000fc40003f46070 */
[C---:B------:R-:W-:Y:S02]  /*c080*/  ISETP.GE.U32.AND P1, PT, R14.reuse, 0x2, PT ;  /* 0x000000020e00780c */ /* 0x040fe40003f26070 */
[----:B------:R-:W-:Y:S02]  /*c090*/  ISETP.NE.AND P0, PT, R14, RZ, PT ;  /* 0x000000ff0e00720c */ /* 0x000fe40003f05270 */
[----:B------:R-:W-:Y:S01]  /*c0a0*/  MOV R13, RZ ;  /* 0x000000ff000d7202 */ /* 0x000fe20000000f00 */
[----:B---3--:R-:W-:Y:S01]  /*c0b0*/  IMAD R0, R7, R6, RZ ;  /* 0x0000000607007224 */ /* 0x008fe200078e02ff */
[----:B------:R-:W-:Y:S07]  /*c0c0*/  BRA.DIV ~URZ, `(.L_x_127) ;  /* 0x000028627f007947 */ /* 0x000fee000b800000 */
[----:B------:R3:W4:Y:S02]  /*c0d0*/  SHFL.UP PT, R4, R0, 0x1, RZ ;  /* 0x0420000000047989 */ /* 0x00072400000e00ff */
.L_x_192:
[----:B----4-:R-:W-:-:S04]  /*c0e0*/  SEL R4, R4, RZ, P0 ;  /* 0x000000ff04047207 */ /* 0x010fc80000000000 */
[----:B---3--:R-:W-:Y:S01]  /*c0f0*/  IADD3 R0, R0, R4, RZ ;  /* 0x0000000400007210 */ /* 0x008fe20007ffe0ff */
[----:B------:R-:W-:Y:S05]  /*c100*/  BRA.DIV ~URZ, `(.L_x_128) ;  /* 0x000028627f007947 */ /* 0x000fea000b800000 */
        /* <DEDUP_REMOVED lines=12> */
[----:B------:R3:W4:Y:S02]  /*c1d0*/  SHFL.IDX PT, R0, R4, 0x1f, 0x1f ;  /* 0x03e01f0004007f89 */ /* 0x00072400000e0000 */
.L_x_193:
[----:B----4-:R-:W-:Y:S01]  /*c1e0*/  IMAD R0, R0, c[0x0][0x538], RZ ;  /* 0x00014e0000007a24 */ /* 0x010fe200078e02ff */
[----:B------:R-:W-:Y:S04]  /*c1f0*/  BSSY B1, `(.L_x_129) ;  /* 0x000007d000017945 */ /* 0x000fe80003800000 */
[----:B------:R-:W-:-:S04]  /*c200*/  IADD3 R8, R0, R8, RZ ;  /* 0x0000000800087210 */ /* 0x000fc80007ffe0ff */
[----:B--2---:R-:W-:-:S13]  /*c210*/  ISETP.GT.AND P6, PT, R8, R10, PT ;  /* 0x0000000a0800720c */ /* 0x004fda0003fc4270 */
[----:B------:R-:W-:Y:S05]  /*c220*/  @P6 BRA `(.L_x_130) ;  /* 0x0000024000006947 */ /* 0x000fea0003800000 */
.L_x_134:
[----:B------:R-:W-:-:S04]  /*c230*/  IADD3 R0, R251, 0x1f, RZ ;  /* 0x0000001ffb007810 */ /* 0x000fc80007ffe0ff */
[----:B------:R-:W-:-:S13]  /*c240*/  ISETP.GE.AND P6, PT, R0, c[0x0][0x53c], PT ;  /* 0x00014f0000007a0c */ /* 0x000fda0003fc6270 */
[----:B------:R-:W-:Y:S05]  /*c250*/  @P6 BRA `(.L_x_131) ;  /* 0x0000072000006947 */ /* 0x000fea0003800000 */
[----:B------:R-:W-:Y:S01]  /*c260*/  MOV R251, R0 ;  /* 0x0000000000fb7202 */ /* 0x000fe20000000f00 */
[----:B------:R-:W-:-:S03]  /*c270*/  CS2R R6, SRZ ;  /* 0x0000000000067805 */ /* 0x000fc6000001ff00 */
[----:B------:R-:W-:-:S04]  /*c280*/  IADD3 R0, R251, R14, RZ ;  /* 0x0000000efb007210 */ /* 0x000fc80007ffe0ff */
[----:B------:R-:W-:-:S13]  /*c290*/  ISETP.GE.OR P6, PT, R0, c[0x0][0x53c], !P5 ;  /* 0x00014f0000007a0c */ /* 0x000fda0006fc6670 */
[----:B------:R-:W-:Y:S02]  /*c2a0*/  @!P6 MOV R2, 0x4 ;  /* 0x000000040002e802 */ /* 0x000fe40000000f00 */
[----:B------:R-:W-:-:S03]  /*c2b0*/  @!P6 MOV R3, 0x4 ;  /* 0x000000040003e802 */ /* 0x000fc60000000f00 */
[----:B---3--:R-:W-:-:S04]  /*c2c0*/  @!P6 IMAD.WIDE R4, R0, R2, c[0x0][0x580] ;  /* 0x000160000004e625 */ /* 0x008fc800078e0202 */
[----:B------:R-:W-:Y:S01]  /*c2d0*/  @!P6 IMAD.WIDE R2, R0, R3, c[0x0][0x578] ;  /* 0x00015e000002e625 */ /* 0x000fe200078e0203 */
[----:B------:R-:W2:Y:S04]  /*c2e0*/  @!P6 LDG.E R6, [R4.64] ;  /* 0x000000080406e981 */ /* 0x000ea8000c1e1900 */
[----:B------:R-:W2:Y:S02]  /*c2f0*/  @!P6 LDG.E R7, [R2.64] ;  /* 0x000000080207e981 */ /* 0x000ea4000c1e1900 */
[----:B--2---:R-:W-:Y:S01]  /*c300*/  IMAD R0, R7, R6, RZ ;  /* 0x0000000607007224 */ /* 0x004fe200078e02ff */
[----:B------:R-:W-:Y:S05]  /*c310*/  BRA.DIV ~URZ, `(.L_x_132) ;  /* 0x000028027f007947 */ /* 0x000fea000b800000 */
[----:B------:R2:W3:Y:S02]  /*c320*/  SHFL.UP PT, R2, R0, 0x1, RZ ;  /* 0x0420000000027989 */ /* 0x0004e400000e00ff */
.L_x_194:
[----:B---3--:R-:W-:-:S04]  /*c330*/  SEL R2, R2, RZ, P0 ;  /* 0x000000ff02027207 */ /* 0x008fc80000000000 */
[----:B--2---:R-:W-:Y:S01]  /*c340*/  IADD3 R0, R0, R2, RZ ;  /* 0x0000000200007210 */ /* 0x004fe20007ffe0ff */
[----:B------:R-:W-:Y:S05]  /*c350*/  BRA.DIV ~URZ, `(.L_x_133) ;  /* 0x000028127f007947 */ /* 0x000fea000b800000 */
[----:B------:R-:W2:Y:S02]  /*c360*/  SHFL.UP PT, R2, R0, 0x2, RZ ;  /* 0x0440000000027989 */ /* 0x000ea400000e00ff */
[----:B--2---:R-:W-:-:S05]  /*c370*/  SEL R2, R2, RZ, P1 ;  /* 0x000000ff02027207 */ /* 0x004fca0000800000 */
[----:B------:R-:W-:-:S05]  /*c380*/  IMAD.IADD R0, R0, 0x1, R2 ;  /* 0x0000000100007824 */ /* 0x000fca00078e0202 */
        /* <DEDUP_REMOVED lines=9> */
[----:B------:R2:W3:Y:S02]  /*c420*/  SHFL.IDX PT, R0, R4, 0x1f, 0x1f ;  /* 0x03e01f0004007f89 */ /* 0x0004e400000e0000 */
.L_x_195:
[----:B---3--:R-:W-:-:S05]  /*c430*/  IMAD R0, R0, c[0x0][0x538], RZ ;  /* 0x00014e0000007a24 */ /* 0x008fca00078e02ff */
[----:B------:R-:W-:-:S04]  /*c440*/  IADD3 R8, R0, R8, RZ ;  /* 0x0000000800087210 */ /* 0x000fc80007ffe0ff */
[----:B------:R-:W-:-:S13]  /*c450*/  ISETP.GT.AND P6, PT, R8, R10, PT ;  /* 0x0000000a0800720c */ /* 0x000fda0003fc4270 */
[----:B-12---:R-:W-:Y:S05]  /*c460*/  @!P6 BRA `(.L_x_134) ;  /* 0xfffffdc00000e947 */ /* 0x006fea000383ffff */
.L_x_130:
[----:B------:R-:W-:-:S05]  /*c470*/  IADD3 R12, -R0, R8, RZ ;  /* 0x00000008000c7210 */ /* 0x000fca0007ffe1ff */
[----:B------:R-:W-:-:S05]  /*c480*/  IMAD R0, R4, c[0x0][0x538], R12 ;  /* 0x00014e0004007a24 */ /* 0x000fca00078e020c */
[----:B------:R-:W-:Y:S01]  /*c490*/  ISETP.GT.AND P0, PT, R0, R10, PT ;  /* 0x0000000a0000720c */ /* 0x000fe20003f04270 */
[----:B------:R-:W-:-:S12]  /*c4a0*/  BRA.DIV ~URZ, `(.L_x_135) ;  /* 0x000028727f007947 */ /* 0x000fd8000b800000 */
[----:B------:R-:W-:-:S04]  /*c4b0*/  VOTE.ANY R0, PT, !P0 ;  /* 0x0000000000007806 */ /* 0x000fc800040e0100 */
.L_x_196:
[----:B------:R2:W4:Y:S01]  /*c4c0*/  POPC R11, R0 ;  /* 0x00000000000b7309 */ /* 0x0005220000000000 */
[----:B------:R-:W-:Y:S05]  /*c4d0*/  BRA.DIV ~URZ, `(.L_x_136) ;  /* 0x000028827f007947 */ /* 0x000fea000b800000 */
[----:B----4-:R4:W1:Y:S04]  /*c4e0*/  SHFL.IDX PT, R8, R6, R11, 0x1f ;  /* 0x00001f0b06087589 */ /* 0x01086800000e0000 */
[----:B------:R4:W2:Y:S02]  /*c4f0*/  SHFL.IDX PT, R7, R7, R11, 0x1f ;  /* 0x00001f0b07077589 */ /* 0x0008a400000e0000 */
.L_x_197:
[----:B------:R-:W-:Y:S01]  /*c500*/  ISETP.NE.AND P0, PT, R0, RZ, PT ;  /* 0x000000ff0000720c */ /* 0x000fe20003f05270 */
[----:B------:R-:W-:-:S12]  /*c510*/  BSSY B0, `(.L_x_137) ;  /* 0x0000005000007945 */ /* 0x000fd80003800000 */
[----:B------:R-:W-:Y:S05]  /*c520*/  @!P0 BRA `(.L_x_138) ;  /* 0x0000003000008947 */ /* 0x000fea0003800000 */
[----:B------:R-:W-:Y:S01]  /*c530*/  IADD3 R5, R11, -0x1, RZ ;  /* 0xffffffff0b057810 */ /* 0x000fe20007ffe0ff */
[----:B------:R-:W-:Y:S05]  /*c540*/  BRA.DIV ~URZ, `(.L_x_139) ;  /* 0x000028e27f007947 */ /* 0x000fea000b800000 */
[----:B------:R3:W4:Y:S02]  /*c550*/  SHFL.IDX PT, R13, R4, R5, 0x1f ;  /* 0x00001f05040d7589 */ /* 0x00072400000e0000 */
.L_x_138:
[----:B------:R-:W-:Y:S05]  /*c560*/  BSYNC B0 ;  /* 0x0000000000007941 */ /* 0x000fea0003800000 */
.L_x_137:
[----:B-1----:R-:W-:Y:S01]  /*c570*/  IABS R2, R8 ;  /* 0x0000000800027213 */ /* 0x002fe20000000000 */
[----:B----4-:R-:W-:Y:S01]  /*c580*/  IMAD R248, R13, c[0x0][0x538], R12 ;  /* 0x00014e000df87a24 */ /* 0x010fe200078e020c */
[----:B--2---:R-:W-:Y:S01]  /*c590*/  IABS R3, R7 ;  /* 0x0000000700037213 */ /* 0x004fe20000000000 */
[----:B------:R-:W-:Y:S01]  /*c5a0*/  IMAD.IADD R251, R11, 0x1, R251 ;  /* 0x000000010bfb7824 */ /* 0x000fe200078e02fb */
[----:B---3--:R-:W1:Y:S01]  /*c5b0*/  I2F.RP R4, R2 ;  /* 0x0000000200047306 */ /* 0x008e620000209400 */
[----:B------:R-:W-:Y:S01]  /*c5c0*/  IMAD.IADD R9, R10, 0x1, -R248 ;  /* 0x000000010a097824 */ /* 0x000fe200078e0af8 */
[----:B------:R-:W-:-:S04]  /*c5d0*/  MOV R6, R3 ;  /* 0x0000000300067202 */ /* 0x000fc80000000f00 */
[----:B------:R-:W-:Y:S02]  /*c5e0*/  IABS R10, R9 ;  /* 0x00000009000a7213 */ /* 0x000fe40000000000 */
[----:B------:R-:W-:Y:S08]  /*c5f0*/  I2F.RP R12, R6 ;  /* 0x00000006000c7306 */ /* 0x000ff00000209400 */
[----:B-1----:R-:W1:Y:S02]  /*c600*/  MUFU.RCP R4, R4 ;  /* 0x0000000400047308 */ /* 0x002e640000001000 */
[----:B-1----:R-:W-:-:S06]  /*c610*/  IADD3 R4, R4, 0xffffffe, RZ ;  /* 0x0ffffffe04047810 */ /* 0x002fcc0007ffe0ff */
[----:B------:R-:W1:Y:S02]  /*c620*/  F2I.FTZ.U32.TRUNC.NTZ R5, R4 ;  /* 0x0000000400057305 */ /* 0x000e64000021f000 */
[----:B-1----:R-:W-:-:S04]  /*c630*/  IMAD.MOV R0, RZ, RZ, -R5 ;  /* 0x000000ffff007224 */ /* 0x002fc800078e0a05 */
[----:B------:R-:W-:Y:S01]  /*c640*/  IMAD.MOV.U32 R4, RZ, RZ, R0 ;  /* 0x000000ffff047224 */ /* 0x000fe200078e0000 */
[----:B------:R-:W-:-:S03]  /*c650*/  IABS R0, R8 ;  /* 0x0000000800007213 */ /* 0x000fc60000000000 */
[----:B------:R-:W-:Y:S02]  /*c660*/  IMAD R3, R4, R2, RZ ;  /* 0x0000000204037224 */ /* 0x000fe400078e02ff */
[----:B------:R-:W-:Y:S02]  /*c670*/  IMAD.MOV.U32 R4, RZ, RZ, RZ ;  /* 0x000000ffff047224 */ /* 0x000fe400078e00ff */
[----:B------:R-:W-:Y:S02]  /*c680*/  IMAD.MOV R0, RZ, RZ, -R0 ;  /* 0x000000ffff007224 */ /* 0x000fe400078e0a00 */
[----:B------:R-:W-:-:S03]  /*c690*/  IMAD.HI.U32 R5, R5, R3, R4 ;  /* 0x0000000305057227 */ /* 0x000fc600078e0004 */
[----:B------:R-:W-:Y:S01]  /*c6a0*/  MOV R4, R0 ;  /* 0x0000000000047202 */ /* 0x000fe20000000f00 */
        /* <DEDUP_REMOVED lines=13> */
[----:B------:R-:W-:Y:S01]  /*c780*/  @P2 IADD3 R0, R0, 0x1, RZ ;  /* 0x0000000100002810 */ /* 0x000fe20007ffe0ff */
[----:B-1----:R-:W-:-:S06]  /*c790*/  IMAD.MOV R2, RZ, RZ, -R3 ;  /* 0x000000ffff027224 */ /* 0x002fcc00078e0a03 */
[----:B------:R-:W-:Y:S01]  /*c7a0*/  @!P0 IMAD.MOV R0, RZ, RZ, -R0 ;  /* 0x000000ffff008224 */ /* 0x000fe200078e0a00 */
[----:B------:R-:W-:Y:S02]  /*c7b0*/  @!P1 LOP3.LUT R0, RZ, R8, RZ, 0x33, !PT ;  /* 0x00000008ff009212 */ /* 0x000fe400078e33ff */
[----:B------:R-:W-:Y:S02]  /*c7c0*/  MOV R4, R2 ;  /* 0x0000000200047202 */ /* 0x000fe40000000f00 */
[----:B------:R-:W-:Y:S02]  /*c7d0*/  IABS R2, R7 ;  /* 0x0000000700027213 */ /* 0x000fe40000000000 */
[----:B------:R-:W-:Y:S01]  /*c7e0*/  IABS R10, R0 ;  /* 0x00000000000a7213 */ /* 0x000fe20000000000 */
[----:B------:R-:W-:Y:S02]  /*c7f0*/  IMAD R4, R4, R6, RZ ;  /* 0x0000000604047224 */ /* 0x000fe400078e02ff */
[----:B------:R-:W-:-:S02]  /*c800*/  IMAD.MOV R5, RZ, RZ, -R2 ;  /* 0x000000ffff057224 */ /* 0x000fc400078e0a02 */
[----:B------:R-:W-:-:S04]  /*c810*/  IMAD.MOV.U32 R2, RZ, RZ, RZ ;  /* 0x000000ffff027224 */ /* 0x000fc800078e00ff */
[----:B------:R-:W-:Y:S01]  /*c820*/  IMAD.HI.U32 R2, R3, R4, R2 ;  /* 0x0000000403027227 */ /* 0x000fe200078e0002 */
[----:B------:R-:W-:-:S03]  /*c830*/  MOV R4, R5 ;  /* 0x0000000500047202 */ /* 0x000fc60000000f00 */
[----:B------:R-:W-:-:S04]  /*c840*/  IMAD.MOV.U32 R3, RZ, RZ, R10 ;  /* 0x000000ffff037224 */ /* 0x000fc800078e000a */
        /* <DEDUP_REMOVED lines=13> */
[----:B------:R-:W-:-:S04]  /*c920*/  @!P1 LOP3.LUT R2, RZ, R7, RZ, 0x33, !PT ;  /* 0x00000007ff029212 */ /* 0x000fc800078e33ff */
[----:B------:R-:W-:Y:S01]  /*c930*/  IADD3 R3, -R2, RZ, RZ ;  /* 0x000000ff02037210 */ /* 0x000fe20007ffe1ff */
[----:B------:R-:W-:-:S04]  /*c940*/  IMAD R2, R7, 0x1000000, R2 ;  /* 0x0100000007027824 */ /* 0x000fc800078e0202 */
[----:B------:R-:W-:-:S04]  /*c950*/  IMAD R0, R7, R3, R0 ;  /* 0x0000000307007224 */ /* 0x000fc800078e0200 */
[----:B------:R-:W-:Y:S01]  /*c960*/  IMAD R250, R0, 0x10000, R2 ;  /* 0x0001000000fa7824 */ /* 0x000fe200078e0202 */
[----:B------:R-:W-:Y:S05]  /*c970*/  BRA `(.L_x_140) ;  /* 0x0000004000007947 */ /* 0x000fea0003800000 */
.L_x_131:
[----:B------:R-:W-:Y:S01]  /*c980*/  IMAD.MOV.U32 R248, RZ, RZ, R10 ;  /* 0x000000fffff87224 */ /* 0x000fe200078e000a */
[----:B------:R-:W-:Y:S01]  /*c990*/  MOV R250, RZ ;  /* 0x000000ff00fa7202 */ /* 0x000fe20000000f00 */
[----:B------:R-:W-:Y:S01]  /*c9a0*/  IMAD.MOV.U32 R249, RZ, RZ, RZ ;  /* 0x000000fffff97224 */ /* 0x000fe200078e00ff */
[----:B------:R-:W-:Y:S02]  /*c9b0*/  MOV R251, c[0x0][0x53c] ;  /* 0x00014f0000fb7a02 */ /* 0x000fe40000000f00 */
.L_x_140:
[----:B------:R-:W-:Y:S05]  /*c9c0*/  BSYNC B1 ;  /* 0x0000000000017941 */ /* 0x000fea0003800000 */
.L_x_129:
[----:B------:R-:W-:Y:S01]  /*c9d0*/  WARPSYNC 0xffffffff ;  /* 0xffffffff00007948 */ /* 0x000fe20003800000 */
[----:B------:R-:W-:Y:S01]  /*c9e0*/  BAR.SYNC.DEFER_BLOCKING 0x4, 0x80 ;  /* 0x0102000000007b1d */ /* 0x000fe20000010000 */
[----:B------:R-:W-:-:S13]  /*c9f0*/  ISETP.NE.AND P0, PT, R14, RZ, PT ;  /* 0x000000ff0e00720c */ /* 0x000fda0003f05270 */
[----:B------:R2:W-:Y:S04]  /*ca00*/  @!P0 STS.128 [0x9100], R248 ;  /* 0x009100f8ff008388 */ /* 0x0005e80000000c00 */
[----:B------:R-:W-:Y:S06]  /*ca10*/  BAR.ARV 0x5, 0x80 ;  /* 0x0142000000007b1d */ /* 0x000fec0000002000 */
.L_x_124:
[----:B-1----:R-:W-:-:S13]  /*ca20*/  ISETP.GE.AND P0, PT, R251, c[0x0][0x53c], PT ;  /* 0x00014f00fb007a0c */ /* 0x002fda0003f06270 */
[----:B--234-:R-:W-:Y:S01]  /*ca30*/  @P0 CALL.REL.NOINC `(.L_x_141) ;  /* 0x0000001000000944 */ /* 0x01cfe20003c00000 */
[----:B------:R-:W-:Y:S05]  /*ca40*/  BRA `(.L_x_142) ;  /* 0xffff498000007947 */ /* 0x000fea000383ffff */
.L_x_141:
[----:B------:R-:W-:Y:S05]  /*ca50*/  EXIT ;  /* 0x000000000000794d */ /* 0x000fea0003800000 */
.L_x_32:
[----:B------:R-:W-:Y:S01]  /*ca60*/  IMAD.MOV.U32 R0, RZ, RZ, R5 ;  /* 0x000000ffff007224 */ /* 0x000fe200078e0005 */
[----:B------:R-:W-:Y:S02]  /*ca70*/  MOV R2, 0x1 ;  /* 0x0000000100027802 */ /* 0x000fe40000000f00 */
[----:B------:R-:W-:Y:S02]  /*ca80*/  MOV R3, 0xcaa0 ;  /* 0x0000caa000037802 */ /* 0x000fe40000000f00 */
[----:B--2---:R-:W-:Y:S05]  /*ca90*/  CALL.REL.NOINC `($__internal_2_$__cuda_sm70_shflsync_up_p) ;  /* 0x0000248000007944 */ /* 0x004fea0003c00000 */
[----:B------:R-:W-:Y:S01]  /*caa0*/  MOV R0, R4 ;  /* 0x0000000400007202 */ /* 0x000fe20000000f00 */
[----:B------:R-:W-:Y:S05]  /*cab0*/  BRA `(.L_x_143) ;  /* 0xffff39a000007947 */ /* 0x000fea000383ffff */
.L_x_33:
[----:B------:R-:W-:Y:S01]  /*cac0*/  IMAD.MOV.U32 R0, RZ, RZ, R5 ;  /* 0x000000ffff007224 */ /* 0x000fe200078e0005 */
[----:B------:R-:W-:Y:S02]  /*cad0*/  MOV R2, 0x2 ;  /* 0x0000000200027802 */ /* 0x000fe40000000f00 */
[----:B------:R-:W-:Y:S02]  /*cae0*/  MOV R3, 0xcb00 ;  /* 0x0000cb0000037802 */ /* 0x000fe40000000f00 */
[----:B--2---:R-:W-:Y:S05]  /*caf0*/  CALL.REL.NOINC `($__internal_2_$__cuda_sm70_shflsync_up_p) ;  /* 0x0000242000007944 */ /* 0x004fea0003c00000 */
[----:B------:R-:W-:Y:S01]  /*cb00*/  SEL R0, R4, RZ, P4 ;  /* 0x000000ff04007207 */ /* 0x000fe20002000000 */
[----:B------:R-:W-:Y:S01]  /*cb10*/  IMAD.MOV.U32 R2, RZ, RZ, 0x4 ;  /* 0x00000004ff027424 */ /* 0x000fe200078e00ff */
[----:B------:R-:W-:-:S03]  /*cb20*/  MOV R3, 0xcb50 ;  /* 0x0000cb5000037802 */ /* 0x000fc60000000f00 */
[----:B------:R-:W-:Y:S02]  /*cb30*/  IMAD.IADD R0, R5, 0x1, R0 ;  /* 0x0000000105007824 */ /* 0x000fe400078e0200 */
[----:B------:R-:W-:Y:S05]  /*cb40*/  CALL.REL.NOINC `($__internal_2_$__cuda_sm70_shflsync_up_p) ;  /* 0x000023d000007944 */ /* 0x000fea0003c00000 */
        /* <DEDUP_REMOVED lines=12> */
[----:B------:R-:W-:Y:S02]  /*cc10*/  MOV R3, 0x1f ;  /* 0x0000001f00037802 */ /* 0x000fe40000000f00 */
[----:B------:R-:W-:Y:S01]  /*cc20*/  MOV R2, 0xcc60 ;  /* 0x0000cc6000027802 */ /* 0x000fe20000000f00 */
[----:B------:R-:W-:-:S04]  /*cc30*/  IMAD.IADD R4, R0, 0x1, R4 ;  /* 0x0000000100047824 */ /* 0x000fc800078e0204 */
[----:B------:R-:W-:Y:S02]  /*cc40*/  IMAD.MOV.U32 R9, RZ, RZ, R4 ;  /* 0x000000ffff097224 */ /* 0x000fe400078e0004 */
[----:B------:R-:W-:Y:S05]  /*cc50*/  CALL.REL.NOINC `($__internal_1_$__cuda_sm70_shflsync_idx_p) ;  /* 0x0000227000007944 */ /* 0x000fea0003c00000 */
[----:B------:R-:W-:Y:S01]  /*cc60*/  MOV R0, R5 ;  /* 0x0000000500007202 */ /* 0x000fe20000000f00 */
[----:B------:R-:W-:Y:S05]  /*cc70*/  BRA `(.L_x_144) ;  /* 0xffff38e000007947 */ /* 0x000fea000383ffff */
.L_x_35:
[----:B------:R-:W-:Y:S02]  /*cc80*/  SEL R0, RZ, 0x1, P0 ;  /* 0x00000001ff007807 */ /* 0x000fe40000000000 */
[----:B------:R-:W-:Y:S02]  /*cc90*/  MOV R2, 0xccb0 ;  /* 0x0000ccb000027802 */ /* 0x000fe40000000f00 */
[----:B--2---:R-:W-:Y:S05]  /*cca0*/  CALL.REL.NOINC `($__internal_3_$__cuda_sm70_votesync_ballot) ;  /* 0x000022e000007944 */ /* 0x004fea0003c00000 */
[----:B------:R-:W-:Y:S05]  /*ccb0*/  BRA `(.L_x_145) ;  /* 0xffff393000007947 */ /* 0x000fea000383ffff */
.L_x_36:
[----:B------:R-:W-:Y:S01]  /*ccc0*/  IMAD.MOV.U32 R9, RZ, RZ, R8 ;  /* 0x000000ffff097224 */ /* 0x000fe200078e0008 */
[----:B--2---:R-:W-:Y:S01]  /*ccd0*/  MOV R5, R251 ;  /* 0x000000fb00057202 */ /* 0x004fe20000000f00 */
[----:B------:R-:W-:Y:S01]  /*cce0*/  IMAD.MOV.U32 R3, RZ, RZ, 0x1f ;  /* 0x0000001fff037424 */ /* 0x000fe200078e00ff */
[----:B------:R-:W-:Y:S02]  /*ccf0*/  MOV R2, 0xcd10 ;  /* 0x0000cd1000027802 */ /* 0x000fe40000000f00 */
[----:B-1----:R-:W-:Y:S05]  /*cd00*/  CALL.REL.NOINC `($__internal_1_$__cuda_sm70_shflsync_idx_p) ;  /* 0x000021c000007944 */ /* 0x002fea0003c00000 */
[----:B------:R-:W-:Y:S01]  /*cd10*/  IMAD.MOV.U32 R12, RZ, RZ, R5 ;  /* 0x000000ffff0c7224 */ /* 0x000fe200078e0005 */
[----:B------:R-:W-:Y:S01]  /*cd20*/  MOV R9, R7 ;  /* 0x0000000700097202 */ /* 0x000fe20000000f00 */
[----:B------:R-:W-:Y:S01]  /*cd30*/  IMAD.MOV.U32 R248, RZ, RZ, RZ ;  /* 0x000000fffff87224 */ /* 0x000fe200078e00ff */
[----:B------:R-:W-:Y:S01]  /*cd40*/  MOV R5, R251 ;  /* 0x000000fb00057202 */ /* 0x000fe20000000f00 */
[----:B------:R-:W-:Y:S01]  /*cd50*/  IMAD.MOV.U32 R3, RZ, RZ, 0x1f ;  /* 0x0000001fff037424 */ /* 0x000fe200078e00ff */
[----:B------:R-:W-:-:S02]  /*cd60*/  MOV R2, 0xcd80 ;  /* 0x0000cd8000027802 */ /* 0x000fc40000000f00 */
[----:B------:R-:W-:Y:S05]  /*cd70*/  CALL.REL.NOINC `($__internal_1_$__cuda_sm70_shflsync_idx_p) ;  /* 0x0000215000007944 */ /* 0x000fea0003c00000 */
[----:B------:R-:W-:Y:S01]  /*cd80*/  MOV R11, R5 ;  /* 0x00000005000b7202 */ /* 0x000fe20000000f00 */
[----:B------:R-:W-:Y:S05]  /*cd90*/  BRA `(.L_x_146) ;  /* 0xffff38a000007947 */ /* 0x000fea000383ffff */
.L_x_39:
[----:B------:R-:W-:Y:S01]  /*cda0*/  IMAD.MOV.U32 R9, RZ, RZ, R4 ;  /* 0x000000ffff097224 */ /* 0x000fe200078e0004 */
[----:B------:R-:W-:-:S02]  /*cdb0*/  MOV R3, 0x1f ;  /* 0x0000001f00037802 */ /* 0x000fc40000000f00 */
[----:B------:R-:W-:Y:S02]  /*cdc0*/  MOV R2, 0xcde0 ;  /* 0x0000cde000027802 */ /* 0x000fe40000000f00 */
[----:B-1234-:R-:W-:Y:S05]  /*cdd0*/  CALL.REL.NOINC `($__internal_1_$__cuda_sm70_shflsync_idx_p) ;  /* 0x000020f000007944 */ /* 0x01efea0003c00000 */
[----:B------:R-:W-:Y:S01]  /*cde0*/  MOV R248, R5 ;  /* 0x0000000500f87202 */ /* 0x000fe20000000f00 */
[----:B------:R-:W-:Y:S05]  /*cdf0*/  BRA `(.L_x_38) ;  /* 0xffff38a000007947 */ /* 0x000fea000383ffff */
.L_x_47:
[----:B------:R-:W-:Y:S01]  /*ce00*/  IMAD.MOV.U32 R9, RZ, RZ, R6 ;  /* 0x000000ffff097224 */ /* 0x000fe200078e0006 */
[----:B------:R-:W-:Y:S01]  /*ce10*/  MOV R5, RZ ;  /* 0x000000ff00057202 */ /* 0x000fe20000000f00 */
[----:B------:R-:W-:Y:S01]  /*ce20*/  IMAD.MOV.U32 R3, RZ, RZ, 0x181f ;  /* 0x0000181fff037424 */ /* 0x000fe200078e00ff */
[----:B-1----:R-:W-:Y:S02]  /*ce30*/  MOV R2, 0xce50 ;  /* 0x0000ce5000027802 */ /* 0x002fe40000000f00 */
[----:B------:R-:W-:Y:S05]  /*ce40*/  CALL.REL.NOINC `($__internal_1_$__cuda_sm70_shflsync_idx_p) ;  /* 0x0000208000007944 */ /* 0x000fea0003c00000 */
[----:B------:R-:W-:Y:S01]  /*ce50*/  MOV R8, R5 ;  /* 0x0000000500087202 */ /* 0x000fe20000000f00 */
[----:B------:R-:W-:Y:S05]  /*ce60*/  BRA `(.L_x_147) ;  /* 0xffff532000007947 */ /* 0x000fea000383ffff */
.L_x_48:
[----:B------:R-:W-:Y:S01]  /*ce70*/  IMAD.MOV.U32 R9, RZ, RZ, R7 ;  /* 0x000000ffff097224 */ /* 0x000fe200078e0007 */
[----:B------:R-:W-:Y:S01]  /*ce80*/  MOV R5, RZ ;  /* 0x000000ff00057202 */ /* 0x000fe20000000f00 */
[----:B------:R-:W-:Y:S01]  /*ce90*/  IMAD.MOV.U32 R3, RZ, RZ, 0x181f ;  /* 0x0000181fff037424 */ /* 0x000fe200078e00ff */
[----:B-1----:R-:W-:Y:S02]  /*cea0*/  MOV R2, 0xcec0 ;  /* 0x0000cec000027802 */ /* 0x002fe40000000f00 */
[----:B--23--:R-:W-:Y:S05]  /*ceb0*/  CALL.REL.NOINC `($__internal_1_$__cuda_sm70_shflsync_idx_p) ;  /* 0x0000201000007944 */ /* 0x00cfea0003c00000 */
[----:B------:R-:W-:Y:S01]  /*cec0*/  MOV R2, R5 ;  /* 0x0000000500027202 */ /* 0x000fe20000000f00 */
[----:B------:R-:W-:Y:S05]  /*ced0*/  BRA `(.L_x_148) ;  /* 0xffff52d000007947 */ /* 0x000fea000383ffff */
.L_x_51:
[----:B------:R-:W-:Y:S01]  /*cee0*/  IMAD.MOV.U32 R9, RZ, RZ, R6 ;  /* 0x000000ffff097224 */ /* 0x000fe200078e0006 */
[----:B------:R-:W-:Y:S01]  /*cef0*/  MOV R5, 0x1 ;  /* 0x0000000100057802 */ /* 0x000fe20000000f00 */
[----:B---3--:R-:W-:Y:S01]  /*cf00*/  IMAD.MOV.U32 R3, RZ, RZ, 0x181f ;  /* 0x0000181fff037424 */ /* 0x008fe200078e00ff */
[----:B----4-:R-:W-:-:S02]  /*cf10*/  MOV R2, 0xcf30 ;  /* 0x0000cf3000027802 */ /* 0x010fc40000000f00 */
[----:B-12---:R-:W-:Y:S05]  /*cf20*/  CALL.REL.NOINC `($__internal_1_$__cuda_sm70_shflsync_idx_p) ;  /* 0x00001fa000007944 */ /* 0x006fea0003c00000 */
[----:B------:R-:W-:Y:S01]  /*cf30*/  IMAD.MOV.U32 R8, RZ, RZ, R5 ;  /* 0x000000ffff087224 */ /* 0x000fe200078e0005 */
[----:B------:R-:W-:Y:S01]  /*cf40*/  MOV R5, 0x1 ;  /* 0x0000000100057802 */ /* 0x000fe20000000f00 */
[----:B------:R-:W-:Y:S01]  /*cf50*/  IMAD.MOV.U32 R9, RZ, RZ, R7 ;  /* 0x000000ffff097224 */ /* 0x000fe200078e0007 */
[----:B------:R-:W-:-:S02]  /*cf60*/  MOV R3, 0x181f ;  /* 0x0000181f00037802 */ /* 0x000fc40000000f00 */
[----:B------:R-:W-:Y:S02]  /*cf70*/  MOV R2, 0xcf90 ;  /* 0x0000cf9000027802 */ /* 0x000fe40000000f00 */
[----:B------:R-:W-:Y:S05]  /*cf80*/  CALL.REL.NOINC `($__internal_1_$__cuda_sm70_shflsync_idx_p) ;  /* 0x00001f4000007944 */ /* 0x000fea0003c00000 */
[----:B------:R-:W-:Y:S01]  /*cf90*/  MOV R2, R5 ;  /* 0x0000000500027202 */ /* 0x000fe20000000f00 */
[----:B------:R-:W-:Y:S05]  /*cfa0*/  BRA `(.L_x_149) ;  /* 0xffff52e000007947 */ /* 0x000fea000383ffff */
.L_x_54:
[----:B------:R-:W-:Y:S01]  /*cfb0*/  IMAD.MOV.U32 R9, RZ, RZ, R6 ;  /* 0x000000ffff097224 */ /* 0x000fe200078e0006 */
[----:B------:R-:W-:Y:S01]  /*cfc0*/  MOV R5, 0x2 ;  /* 0x0000000200057802 */ /* 0x000fe20000000f00 */
[----:B-1----:R-:W-:Y:S01]  /*cfd0*/  IMAD.MOV.U32 R3, RZ, RZ, 0x181f ;  /* 0x0000181fff037424 */ /* 0x002fe200078e00ff */
[----:B----4-:R-:W-:Y:S02]  /*cfe0*/  MOV R2, 0xd000 ;  /* 0x0000d00000027802 */ /* 0x010fe40000000f00 */
[----:B--23--:R-:W-:Y:S05]  /*cff0*/  CALL.REL.NOINC `($__internal_1_$__cuda_sm70_shflsync_idx_p) ;  /* 0x00001ed000007944 */ /* 0x00cfea0003c00000 */
[----:B------:R-:W-:Y:S01]  /*d000*/  MOV R8, R5 ;  /* 0x0000000500087202 */ /* 0x000fe20000000f00 */
[----:B------:R-:W-:Y:S05]  /*d010*/  BRA `(.L_x_150) ;  /* 0xffff534000007947 */ /* 0x000fea000383ffff */
.L_x_55:
[----:B------:R-:W-:Y:S01]  /*d020*/  IMAD.MOV.U32 R9, RZ, RZ, R7 ;  /* 0x000000ffff097224 */ /* 0x000fe200078e0007 */
[----:B------:R-:W-:Y:S01]  /*d030*/  MOV R5, 0x2 ;  /* 0x0000000200057802 */ /* 0x000fe20000000f00 */
[----:B------:R-:W-:Y:S01]  /*d040*/  IMAD.MOV.U32 R3, RZ, RZ, 0x181f ;  /* 0x0000181fff037424 */ /* 0x000fe200078e00ff */
[----:B----4-:R-:W-:Y:S02]  /*d050*/  MOV R2, 0xd070 ;  /* 0x0000d07000027802 */ /* 0x010fe40000000f00 */
[----:B-123--:R-:W-:Y:S05]  /*d060*/  CALL.REL.NOINC `($__internal_1_$__cuda_sm70_shflsync_idx_p) ;  /* 0x00001e6000007944 */ /* 0x00efea0003c00000 */
[----:B------:R-:W-:Y:S01]  /*d070*/  MOV R2, R5 ;  /* 0x0000000500027202 */ /* 0x000fe20000000f00 */
[----:B------:R-:W-:Y:S05]  /*d080*/  BRA `(.L_x_151) ;  /* 0xffff52f000007947 */ /* 0x000fea000383ffff */
.L_x_58:
[----:B------:R-:W-:Y:S01]  /*d090*/  IMAD.MOV.U32 R9, RZ, RZ, R6 ;  /* 0x000000ffff097224 */ /* 0x000fe200078e0006 */
[----:B------:R-:W-:Y:S01]  /*d0a0*/  MOV R5, 0x3 ;  /* 0x0000000300057802 */ /* 0x000fe20000000f00 */
[----:B-1----:R-:W-:Y:S01]  /*d0b0*/  IMAD.MOV.U32 R3, RZ, RZ, 0x181f ;  /* 0x0000181fff037424 */ /* 0x002fe200078e00ff */
[----:B------:R-:W-:-:S02]  /*d0c0*/  MOV R2, 0xd0e0 ;  /* 0x0000d0e000027802 */ /* 0x000fc40000000f00 */
[----:B--234-:R-:W-:Y:S05]  /*d0d0*/  CALL.REL.NOINC `($__internal_1_$__cuda_sm70_shflsync_idx_p) ;  /* 0x00001df000007944 */ /* 0x01cfea0003c00000 */
        /* <DEDUP_REMOVED lines=8> */
.L_x_61:
[----:B------:R-:W-:Y:S01]  /*d160*/  IMAD.MOV.U32 R9, RZ, RZ, R6 ;  /* 0x000000ffff097224 */ /* 0x000fe200078e0006 */
[----:B------:R-:W-:Y:S01]  /*d170*/  MOV R5, 0x4 ;  /* 0x0000000400057802 */ /* 0x000fe20000000f00 */
[----:B-1----:R-:W-:Y:S01]  /*d180*/  IMAD.MOV.U32 R3, RZ, RZ, 0x181f ;  /* 0x0000181fff037424 */ /* 0x002fe200078e00ff */
[----:B------:R-:W-:Y:S02]  /*d190*/  MOV R2, 0xd1b0 ;  /* 0x0000d1b000027802 */ /* 0x000fe40000000f00 */
[----:B--234-:R-:W-:Y:S05]  /*d1a0*/  CALL.REL.NOINC `($__internal_1_$__cuda_sm70_shflsync_idx_p) ;  /* 0x00001d2000007944 */ /* 0x01cfea0003c00000 */
[----:B------:R-:W-:Y:S01]  /*d1b0*/  MOV R8, R5 ;  /* 0x0000000500087202 */ /* 0x000fe20000000f00 */
[----:B------:R-:W-:Y:S05]  /*d1c0*/  BRA `(.L_x_153) ;  /* 0xffff536000007947 */ /* 0x000fea000383ffff */
.L_x_62:
[----:B------:R-:W-:Y:S01]  /*d1d0*/  IMAD.MOV.U32 R9, RZ, RZ, R7 ;  /* 0x000000ffff097224 */ /* 0x000fe200078e0007 */
[----:B------:R-:W-:Y:S01]  /*d1e0*/  MOV R5, 0x4 ;  /* 0x0000000400057802 */ /* 0x000fe20000000f00 */
[----:B-1----:R-:W-:Y:S01]  /*d1f0*/  IMAD.MOV.U32 R3, RZ, RZ, 0x181f ;  /* 0x0000181fff037424 */ /* 0x002fe200078e00ff */
[----:B------:R-:W-:Y:S02]  /*d200*/  MOV R2, 0xd220 ;  /* 0x0000d22000027802 */ /* 0x000fe40000000f00 */
[----:B--234-:R-:W-:Y:S05]  /*d210*/  CALL.REL.NOINC `($__internal_1_$__cuda_sm70_shflsync_idx_p) ;  /* 0x00001cb000007944 */ /* 0x01cfea0003c00000 */
[----:B------:R-:W-:Y:S01]  /*d220*/  MOV R2, R5 ;  /* 0x0000000500027202 */ /* 0x000fe20000000f00 */
[----:B------:R-:W-:Y:S05]  /*d230*/  BRA `(.L_x_154) ;  /* 0xffff531000007947 */ /* 0x000fea000383ffff */
.L_x_65:
[----:B------:R-:W-:Y:S01]  /*d240*/  IMAD.MOV.U32 R9, RZ, RZ, R6 ;  /* 0x000000ffff097224 */ /* 0x000fe200078e0006 */
[----:B------:R-:W-:Y:S01]  /*d250*/  MOV R5, 0x5 ;  /* 0x0000000500057802 */ /* 0x000fe20000000f00 */
[----:B--2---:R-:W-:Y:S01]  /*d260*/  IMAD.MOV.U32 R3, RZ, RZ, 0x181f ;  /* 0x0000181fff037424 */ /* 0x004fe200078e00ff */
[----:B---3--:R-:W-:-:S02]  /*d270*/  MOV R2, 0xd290 ;  /* 0x0000d29000027802 */ /* 0x008fc40000000f00 */
[----:B-1--4-:R-:W-:Y:S05]  /*d280*/  CALL.REL.NOINC `($__internal_1_$__cuda_sm70_shflsync_idx_p) ;  /* 0x00001c4000007944 */ /* 0x012fea0003c00000 */
        /* <DEDUP_REMOVED lines=8> */
.L_x_68:
[----:B------:R-:W-:Y:S01]  /*d310*/  IMAD.MOV.U32 R9, RZ, RZ, R6 ;  /* 0x000000ffff097224 */ /* 0x000fe200078e0006 */
[----:B------:R-:W-:Y:S01]  /*d320*/  MOV R5, 0x6 ;  /* 0x0000000600057802 */ /* 0x000fe20000000f00 */
[----:B-1----:R-:W-:Y:S01]  /*d330*/  IMAD.MOV.U32 R3, RZ, RZ, 0x181f ;  /* 0x0000181fff037424 */ /* 0x002fe200078e00ff */
[----:B---3--:R-:W-:Y:S02]  /*d340*/  MOV R2, 0xd360 ;  /* 0x0000d36000027802 */ /* 0x008fe40000000f00 */
[----:B--2-4-:R-:W-:Y:S05]  /*d350*/  CALL.REL.NOINC `($__internal_1_$__cuda_sm70_shflsync_idx_p) ;  /* 0x00001b7000007944 */ /* 0x014fea0003c00000 */
[----:B------:R-:W-:Y:S01]  /*d360*/  MOV R8, R5 ;  /* 0x0000000500087202 */ /* 0x000fe20000000f00 */
[----:B------:R-:W-:Y:S05]  /*d370*/  BRA `(.L_x_156) ;  /* 0xffff538000007947 */ /* 0x000fea000383ffff */
.L_x_69:
[----:B------:R-:W-:Y:S01]  /*d380*/  IMAD.MOV.U32 R9, RZ, RZ, R7 ;  /* 0x000000ffff097224 */ /* 0x000fe200078e0007 */
[----:B------:R-:W-:Y:S01]  /*d390*/  MOV R5, 0x6 ;  /* 0x0000000600057802 */ /* 0x000fe20000000f00 */
[----:B------:R-:W-:Y:S01]  /*d3a0*/  IMAD.MOV.U32 R3, RZ, RZ, 0x181f ;  /* 0x0000181fff037424 */ /* 0x000fe200078e00ff */
[----:B---3--:R-:W-:Y:S02]  /*d3b0*/  MOV R2, 0xd3d0 ;  /* 0x0000d3d000027802 */ /* 0x008fe40000000f00 */
[----:B-12-4-:R-:W-:Y:S05]  /*d3c0*/  CALL.REL.NOINC `($__internal_1_$__cuda_sm70_shflsync_idx_p) ;  /* 0x00001b0000007944 */ /* 0x016fea0003c00000 */
[----:B------:R-:W-:Y:S01]  /*d3d0*/  MOV R2, R5 ;  /* 0x0000000500027202 */ /* 0x000fe20000000f00 */
[----:B------:R-:W-:Y:S05]  /*d3e0*/  BRA `(.L_x_157) ;  /* 0xffff533000007947 */ /* 0x000fea000383ffff */
.L_x_72:
        /* <DEDUP_REMOVED lines=13> */
.L_x_77:
[----:B------:R-:W-:Y:S01]  /*d4c0*/  IMAD.MOV.U32 R0, RZ, RZ, R241 ;  /* 0x000000ffff007224 */ /* 0x000fe200078e00f1 */
[----:B------:R-:W-:Y:S01]  /*d4d0*/  MOV R10, 0x1f ;  /* 0x0000001f000a7802 */ /* 0x000fe20000000f00 */
[----:B------:R-:W-:Y:S01]  /*d4e0*/  IMAD.MOV.U32 R3, RZ, RZ, 0x2 ;  /* 0x00000002ff037424 */ /* 0x000fe200078e00ff */
[----:B------:R-:W-:Y:S02]  /*d4f0*/  MOV R9, 0xffffffff ;  /* 0xffffffff00097802 */ /* 0x000fe40000000f00 */
[----:B------:R-:W-:Y:S02]  /*d500*/  MOV R2, 0xd520 ;  /* 0x0000d52000027802 */ /* 0x000fe40000000f00 */
[----:B------:R-:W-:Y:S05]  /*d510*/  CALL.REL.NOINC `($__internal_0_$__cuda_sm70_shflsync_bfly_p) ;  /* 0x0000197000007944 */ /* 0x000fea0003c00000 */
[----:B------:R-:W-:Y:S01]  /*d520*/  FADD.FTZ R241, R241, R0 ;  /* 0x00000000f1f17221 */ /* 0x000fe20000010000 */
[----:B------:R-:W-:Y:S02]  /*d530*/  MOV R3, 0x1 ;  /* 0x0000000100037802 */ /* 0x000fe40000000f00 */
[----:B------:R-:W-:Y:S02]  /*d540*/  MOV R2, 0xd570 ;  /* 0x0000d57000027802 */ /* 0x000fe40000000f00 */
[----:B------:R-:W-:-:S02]  /*d550*/  MOV R0, R241 ;  /* 0x000000f100007202 */ /* 0x000fc40000000f00 */
[----:B------:R-:W-:Y:S05]  /*d560*/  CALL.REL.NOINC `($__internal_0_$__cuda_sm70_shflsync_bfly_p) ;  /* 0x0000192000007944 */ /* 0x000fea0003c00000 */
[----:B------:R-:W-:Y:S01]  /*d570*/  FADD.FTZ R4, R241, R0 ;  /* 0x00000000f1047221 */ /* 0x000fe20000010000 */
[----:B------:R-:W-:-:S02]  /*d580*/  MOV R0, R242 ;  /* 0x000000f200007202 */ /* 0x000fc40000000f00 */
[----:B------:R-:W-:Y:S02]  /*d590*/  MOV R3, 0x2 ;  /* 0x0000000200037802 */ /* 0x000fe40000000f00 */
[----:B------:R-:W-:Y:S02]  /*d5a0*/  MOV R2, 0xd5c0 ;  /* 0x0000d5c000027802 */ /* 0x000fe40000000f00 */
[----:B------:R-:W-:Y:S05]  /*d5b0*/  CALL.REL.NOINC `($__internal_0_$__cuda_sm70_shflsync_bfly_p) ;  /* 0x000018d000007944 */ /* 0x000fea0003c00000 */
[----:B------:R-:W-:Y:S01]  /*d5c0*/  FADD.FTZ R6, R242, R0 ;  /* 0x00000000f2067221 */ /* 0x000fe20000010000 */
[----:B------:R-:W-:Y:S02]  /*d5d0*/  MOV R3, 0x1 ;  /* 0x0000000100037802 */ /* 0x000fe40000000f00 */
[----:B------:R-:W-:Y:S02]  /*d5e0*/  MOV R2, 0xd610 ;  /* 0x0000d61000027802 */ /* 0x000fe40000000f00 */
[----:B------:R-:W-:Y:S02]  /*d5f0*/  MOV R0, R6 ;  /* 0x0000000600007202 */ /* 0x000fe40000000f00 */
[----:B------:R-:W-:Y:S05]  /*d600*/  CALL.REL.NOINC `($__internal_0_$__cuda_sm70_shflsync_bfly_p) ;  /* 0x0000188000007944 */ /* 0x000fea0003c00000 */
[----:B------:R-:W-:Y:S01]  /*d610*/  FADD.FTZ R6, R6, R0 ;  /* 0x0000000006067221 */ /* 0x000fe20000010000 */
[----:B------:R-:W-:Y:S02]  /*d620*/  MOV R0, R243 ;  /* 0x000000f300007202 */ /* 0x000fe40000000f00 */
[----:B------:R-:W-:-:S02]  /*d630*/  MOV R3, 0x2 ;  /* 0x0000000200037802 */ /* 0x000fc40000000f00 */
        /* <DEDUP_REMOVED lines=9> */
[----:B------:R-:W-:Y:S02]  /*d6d0*/  MOV R3, 0x2 ;  /* 0x0000000200037802 */ /* 0x000fe40000000f00 */
[----:B------:R-:W-:-:S02]  /*d6e0*/  MOV R2, 0xd700 ;  /* 0x0000d70000027802 */ /* 0x000fc40000000f00 */
[----:B------:R-:W-:Y:S05]  /*d6f0*/  CALL.REL.NOINC `($__internal_0_$__cuda_sm70_shflsync_bfly_p) ;  /* 0x0000179000007944 */ /* 0x000fea0003c00000 */
[----:B------:R-:W-:Y:S01]  /*d700*/  FADD.FTZ R8, R244, R0 ;  /* 0x00000000f4087221 */ /* 0x000fe20000010000 */
[----:B------:R-:W-:-:S02]  /*d710*/  MOV R3, 0x1 ;  /* 0x0000000100037802 */ /* 0x000fc40000000f00 */
[----:B------:R-:W-:Y:S02]  /*d720*/  MOV R2, 0xd750 ;  /* 0x0000d75000027802 */ /* 0x000fe40000000f00 */
[----:B------:R-:W-:Y:S02]  /*d730*/  MOV R0, R8 ;  /* 0x0000000800007202 */ /* 0x000fe40000000f00 */
[----:B------:R-:W-:Y:S05]  /*d740*/  CALL.REL.NOINC `($__internal_0_$__cuda_sm70_shflsync_bfly_p) ;  /* 0x0000174000007944 */ /* 0x000fea0003c00000 */
[----:B------:R-:W-:Y:S01]  /*d750*/  MOV R9, R0 ;  /* 0x0000000000097202 */ /* 0x000fe20000000f00 */
[----:B------:R-:W-:Y:S05]  /*d760*/  BRA `(.L_x_159) ;  /* 0xffffb4c000007947 */ /* 0x000fea000383ffff */
.L_x_84:
[----:B-1-34-:R-:W-:Y:S01]  /*d770*/  IMAD.MOV.U32 R9, RZ, RZ, R6 ;  /* 0x000000ffff097224 */ /* 0x01afe200078e0006 */
[----:B------:R-:W-:Y:S01]  /*d780*/  MOV R5, RZ ;  /* 0x000000ff00057202 */ /* 0x000fe20000000f00 */
[----:B------:R-:W-:Y:S01]  /*d790*/  IMAD.MOV.U32 R3, RZ, RZ, 0x181f ;  /* 0x0000181fff037424 */ /* 0x000fe200078e00ff */
[----:B------:R-:W-:Y:S02]  /*d7a0*/  MOV R2, 0xd7c0 ;  /* 0x0000d7c000027802 */ /* 0x000fe40000000f00 */
[----:B------:R-:W-:Y:S05]  /*d7b0*/  CALL.REL.NOINC `($__internal_1_$__cuda_sm70_shflsync_idx_p) ;  /* 0x0000171000007944 */ /* 0x000fea0003c00000 */
[----:B------:R-:W-:Y:S01]  /*d7c0*/  MOV R8, R5 ;  /* 0x0000000500087202 */ /* 0x000fe20000000f00 */
[----:B------:R-:W-:Y:S05]  /*d7d0*/  BRA `(.L_x_160) ;  /* 0xffffca4000007947 */ /* 0x000fea000383ffff */
.L_x_85:
[----:B------:R-:W-:Y:S01]  /*d7e0*/  IMAD.MOV.U32 R9, RZ, RZ, R7 ;  /* 0x000000ffff097224 */ /* 0x000fe200078e0007 */
[----:B------:R-:W-:Y:S01]  /*d7f0*/  MOV R5, RZ ;  /* 0x000000ff00057202 */ /* 0x000fe20000000f00 */
[----:B------:R-:W-:Y:S01]  /*d800*/  IMAD.MOV.U32 R3, RZ, RZ, 0x181f ;  /* 0x0000181fff037424 */ /* 0x000fe200078e00ff */
[----:B------:R-:W-:-:S02]  /*d810*/  MOV R2, 0xd830 ;  /* 0x0000d83000027802 */ /* 0x000fc40000000f00 */
[----:B-12---:R-:W-:Y:S05]  /*d820*/  CALL.REL.NOINC `($__internal_1_$__cuda_sm70_shflsync_idx_p) ;  /* 0x000016a000007944 */ /* 0x006fea0003c00000 */
[----:B------:R-:W-:Y:S01]  /*d830*/  MOV R2, R5 ;  /* 0x0000000500027202 */ /* 0x000fe20000000f00 */
[----:B------:R-:W-:Y:S05]  /*d840*/  BRA `(.L_x_161) ;  /* 0xffffc9f000007947 */ /* 0x000fea000383ffff */
.L_x_86:
[----:B------:R-:W-:Y:S01]  /*d850*/  IMAD.MOV.U32 R9, RZ, RZ, R6 ;  /* 0x000000ffff097224 */ /* 0x000fe200078e0006 */
[----:B------:R-:W-:Y:S01]  /*d860*/  MOV R5, 0x1 ;  /* 0x0000000100057802 */ /* 0x000fe20000000f00 */
[----:B--2---:R-:W-:Y:S01]  /*d870*/  IMAD.MOV.U32 R3, RZ, RZ, 0x181f ;  /* 0x0000181fff037424 */ /* 0x004fe200078e00ff */
[----:B------:R-:W-:-:S02]  /*d880*/  MOV R2, 0xd8a0 ;  /* 0x0000d8a000027802 */ /* 0x000fc40000000f00 */
[----:B-1-3--:R-:W-:Y:S05]  /*d890*/  CALL.REL.NOINC `($__internal_1_$__cuda_sm70_shflsync_idx_p) ;  /* 0x0000163000007944 */ /* 0x00afea0003c00000 */
        /* <DEDUP_REMOVED lines=8> */
.L_x_87:
[----:B------:R-:W-:Y:S01]  /*d920*/  IMAD.MOV.U32 R9, RZ, RZ, R6 ;  /* 0x000000ffff097224 */ /* 0x000fe200078e0006 */
[----:B------:R-:W-:Y:S01]  /*d930*/  MOV R5, 0x2 ;  /* 0x0000000200057802 */ /* 0x000fe20000000f00 */
[----:B-1----:R-:W-:Y:S01]  /*d940*/  IMAD.MOV.U32 R3, RZ, RZ, 0x181f ;  /* 0x0000181fff037424 */ /* 0x002fe200078e00ff */
[----:B------:R-:W-:Y:S02]  /*d950*/  MOV R2, 0xd970 ;  /* 0x0000d97000027802 */ /* 0x000fe40000000f00 */
[----:B---34-:R-:W-:Y:S05]  /*d960*/  CALL.REL.NOINC `($__internal_1_$__cuda_sm70_shflsync_idx_p) ;  /* 0x0000156000007944 */ /* 0x018fea0003c00000 */
[----:B------:R-:W-:Y:S01]  /*d970*/  MOV R8, R5 ;  /* 0x0000000500087202 */ /* 0x000fe20000000f00 */
[----:B------:R-:W-:Y:S05]  /*d980*/  BRA `(.L_x_163) ;  /* 0xffffc9a000007947 */ /* 0x000fea000383ffff */
.L_x_88:
[----:B------:R-:W-:Y:S01]  /*d990*/  IMAD.MOV.U32 R9, RZ, RZ, R7 ;  /* 0x000000ffff097224 */ /* 0x000fe200078e0007 */
[----:B------:R-:W-:Y:S01]  /*d9a0*/  MOV R5, 0x2 ;  /* 0x0000000200057802 */ /* 0x000fe20000000f00 */
[----:B-1----:R-:W-:Y:S01]  /*d9b0*/  IMAD.MOV.U32 R3, RZ, RZ, 0x181f ;  /* 0x0000181fff037424 */ /* 0x002fe200078e00ff */
[----:B------:R-:W-:Y:S02]  /*d9c0*/  MOV R2, 0xd9e0 ;  /* 0x0000d9e000027802 */ /* 0x000fe40000000f00 */
[----:B--234-:R-:W-:Y:S05]  /*d9d0*/  CALL.REL.NOINC `($__internal_1_$__cuda_sm70_shflsync_idx_p) ;  /* 0x000014f000007944 */ /* 0x01cfea0003c00000 */
[----:B------:R-:W-:Y:S01]  /*d9e0*/  MOV R2, R5 ;  /* 0x0000000500027202 */ /* 0x000fe20000000f00 */
[----:B------:R-:W-:Y:S05]  /*d9f0*/  BRA `(.L_x_164) ;  /* 0xffffc95000007947 */ /* 0x000fea000383ffff */
.L_x_89:
[----:B------:R-:W-:Y:S01]  /*da00*/  IMAD.MOV.U32 R9, RZ, RZ, R6 ;  /* 0x000000ffff097224 */ /* 0x000fe200078e0006 */
[----:B------:R-:W-:Y:S01]  /*da10*/  MOV R5, 0x3 ;  /* 0x0000000300057802 */ /* 0x000fe20000000f00 */
[----:B--2---:R-:W-:Y:S01]  /*da20*/  IMAD.MOV.U32 R3, RZ, RZ, 0x181f ;  /* 0x0000181fff037424 */ /* 0x004fe200078e00ff */
[----:B------:R-:W-:-:S02]  /*da30*/  MOV R2, 0xda50 ;  /* 0x0000da5000027802 */ /* 0x000fc40000000f00 */
[----:B-1-34-:R-:W-:Y:S05]  /*da40*/  CALL.REL.NOINC `($__internal_1_$__cuda_sm70_shflsync_idx_p) ;  /* 0x0000148000007944 */ /* 0x01afea0003c00000 */
        /* <DEDUP_REMOVED lines=8> */
.L_x_90:
[----:B------:R-:W-:Y:S01]  /*dad0*/  IMAD.MOV.U32 R9, RZ, RZ, R6 ;  /* 0x000000ffff097224 */ /* 0x000fe200078e0006 */
[----:B------:R-:W-:Y:S01]  /*dae0*/  MOV R5, 0x4 ;  /* 0x0000000400057802 */ /* 0x000fe20000000f00 */
[----:B--2---:R-:W-:Y:S01]  /*daf0*/  IMAD.MOV.U32 R3, RZ, RZ, 0x181f ;  /* 0x0000181fff037424 */ /* 0x004fe200078e00ff */
[----:B------:R-:W-:Y:S02]  /*db00*/  MOV R2, 0xdb20 ;  /* 0x0000db2000027802 */ /* 0x000fe40000000f00 */
[----:B-1-34-:R-:W-:Y:S05]  /*db10*/  CALL.REL.NOINC `($__internal_1_$__cuda_sm70_shflsync_idx_p) ;  /* 0x000013b000007944 */ /* 0x01afea0003c00000 */
[----:B------:R-:W-:Y:S01]  /*db20*/  MOV R8, R5 ;  /* 0x0000000500087202 */ /* 0x000fe20000000f00 */
[----:B------:R-:W-:Y:S05]  /*db30*/  BRA `(.L_x_166) ;  /* 0xffffc90000007947 */ /* 0x000fea000383ffff */
.L_x_91:
[----:B------:R-:W-:Y:S01]  /*db40*/  IMAD.MOV.U32 R9, RZ, RZ, R7 ;  /* 0x000000ffff097224 */ /* 0x000fe200078e0007 */
[----:B------:R-:W-:Y:S01]  /*db50*/  MOV R5, 0x4 ;  /* 0x0000000400057802 */ /* 0x000fe20000000f00 */
[----:B--2---:R-:W-:Y:S01]  /*db60*/  IMAD.MOV.U32 R3, RZ, RZ, 0x181f ;  /* 0x0000181fff037424 */ /* 0x004fe200078e00ff */
[----:B------:R-:W-:Y:S02]  /*db70*/  MOV R2, 0xdb90 ;  /* 0x0000db9000027802 */ /* 0x000fe40000000f00 */
[----:B-1-34-:R-:W-:Y:S05]  /*db80*/  CALL.REL.NOINC `($__internal_1_$__cuda_sm70_shflsync_idx_p) ;  /* 0x0000134000007944 */ /* 0x01afea0003c00000 */
[----:B------:R-:W-:Y:S01]  /*db90*/  MOV R2, R5 ;  /* 0x0000000500027202 */ /* 0x000fe20000000f00 */
[----:B------:R-:W-:Y:S05]  /*dba0*/  BRA `(.L_x_167) ;  /* 0xffffc8b000007947 */ /* 0x000fea000383ffff */
.L_x_92:
        /* <DEDUP_REMOVED lines=13> */
.L_x_93:
[----:B------:R-:W-:Y:S01]  /*dc80*/  IMAD.MOV.U32 R9, RZ, RZ, R6 ;  /* 0x000000ffff097224 */ /* 0x000fe200078e0006 */
[----:B------:R-:W-:Y:S01]  /*dc90*/  MOV R5, 0x6 ;  /* 0x0000000600057802 */ /* 0x000fe20000000f00 */
[----:B--2---:R-:W-:Y:S01]  /*dca0*/  IMAD.MOV.U32 R3, RZ, RZ, 0x181f ;  /* 0x0000181fff037424 */ /* 0x004fe200078e00ff */
[----:B------:R-:W-:Y:S02]  /*dcb0*/  MOV R2, 0xdcd0 ;  /* 0x0000dcd000027802 */ /* 0x000fe40000000f00 */
[----:B-1--4-:R-:W-:Y:S05]  /*dcc0*/  CALL.REL.NOINC `($__internal_1_$__cuda_sm70_shflsync_idx_p) ;  /* 0x0000120000007944 */ /* 0x012fea0003c00000 */
[----:B------:R-:W-:Y:S01]  /*dcd0*/  MOV R8, R5 ;  /* 0x0000000500087202 */ /* 0x000fe20000000f00 */
[----:B------:R-:W-:Y:S05]  /*dce0*/  BRA `(.L_x_169) ;  /* 0xffffc86000007947 */ /* 0x000fea000383ffff */
.L_x_94:
[----:B------:R-:W-:Y:S01]  /*dcf0*/  IMAD.MOV.U32 R9, RZ, RZ, R7 ;  /* 0x000000ffff097224 */ /* 0x000fe200078e0007 */
[----:B------:R-:W-:Y:S01]  /*dd00*/  MOV R5, 0x6 ;  /* 0x0000000600057802 */ /* 0x000fe20000000f00 */
[----:B--2---:R-:W-:Y:S01]  /*dd10*/  IMAD.MOV.U32 R3, RZ, RZ, 0x181f ;  /* 0x0000181fff037424 */ /* 0x004fe200078e00ff */
[----:B------:R-:W-:Y:S02]  /*dd20*/  MOV R2, 0xdd40 ;  /* 0x0000dd4000027802 */ /* 0x000fe40000000f00 */
[----:B-1-34-:R-:W-:Y:S05]  /*dd30*/  CALL.REL.NOINC `($__internal_1_$__cuda_sm70_shflsync_idx_p) ;  /* 0x0000119000007944 */ /* 0x01afea0003c00000 */
[----:B------:R-:W-:Y:S01]  /*dd40*/  MOV R2, R5 ;  /* 0x0000000500027202 */ /* 0x000fe20000000f00 */
[----:B------:R-:W-:Y:S05]  /*dd50*/  BRA `(.L_x_170) ;  /* 0xffffc81000007947 */ /* 0x000fea000383ffff */
.L_x_95:
[----:B------:R-:W-:Y:S01]  /*dd60*/  IMAD.MOV.U32 R9, RZ, RZ, R6 ;  /* 0x000000ffff097224 */ /* 0x000fe200078e0006 */
[----:B------:R-:W-:Y:S01]  /*dd70*/  MOV R5, 0x7 ;  /* 0x0000000700057802 */ /* 0x000fe20000000f00 */
[----:B-1----:R-:W-:Y:S01]  /*dd80*/  IMAD.MOV.U32 R3, RZ, RZ, 0x181f ;  /* 0x0000181fff037424 */ /* 0x002fe200078e00ff */
[----:B------:R-:W-:-:S02]  /*dd90*/  MOV R2, 0xddb0 ;  /* 0x0000ddb000027802 */ /* 0x000fc40000000f00 */
[----:B--2-4-:R-:W-:Y:S05]  /*dda0*/  CALL.REL.NOINC `($__internal_1_$__cuda_sm70_shflsync_idx_p) ;  /* 0x0000112000007944 */ /* 0x014fea0003c00000 */
        /* <DEDUP_REMOVED lines=8> */
.L_x_97:
[----:B------:R-:W-:Y:S01]  /*de30*/  IMAD.MOV.U32 R9, RZ, RZ, R13 ;  /* 0x000000ffff097224 */ /* 0x000fe200078e000d */
[----:B------:R-:W-:Y:S01]  /*de40*/  MOV R5, RZ ;  /* 0x000000ff00057202 */ /* 0x000fe20000000f00 */
[----:B------:R-:W-:Y:S01]  /*de50*/  IMAD.MOV.U32 R3, RZ, RZ, 0x1c1f ;  /* 0x00001c1fff037424 */ /* 0x000fe200078e00ff */
[----:B------:R-:W-:Y:S02]  /*de60*/  MOV R2, 0xde80 ;  /* 0x0000de8000027802 */ /* 0x000fe40000000f00 */
[----:B------:R-:W-:Y:S05]  /*de70*/  CALL.REL.NOINC `($__internal_1_$__cuda_sm70_shflsync_idx_p) ;  /* 0x0000105000007944 */ /* 0x000fea0003c00000 */
[----:B------:R-:W-:Y:S01]  /*de80*/  MOV R12, R5 ;  /* 0x00000005000c7202 */ /* 0x000fe20000000f00 */
[----:B------:R-:W-:Y:S05]  /*de90*/  BRA `(.L_x_172) ;  /* 0xffffc9e000007947 */ /* 0x000fea000383ffff */
.L_x_98:
[----:B------:R-:W-:Y:S01]  /*dea0*/  IMAD.MOV.U32 R9, RZ, RZ, R20 ;  /* 0x000000ffff097224 */ /* 0x000fe200078e0014 */
[----:B------:R-:W-:Y:S01]  /*deb0*/  MOV R5, RZ ;  /* 0x000000ff00057202 */ /* 0x000fe20000000f00 */
[----:B------:R-:W-:Y:S01]  /*dec0*/  IMAD.MOV.U32 R3, RZ, RZ, 0x1c1f ;  /* 0x00001c1fff037424 */ /* 0x000fe200078e00ff */
[----:B------:R-:W-:Y:S02]  /*ded0*/  MOV R2, 0xdef0 ;  /* 0x0000def000027802 */ /* 0x000fe40000000f00 */
[----:B-12---:R-:W-:Y:S05]  /*dee0*/  CALL.REL.NOINC `($__internal_1_$__cuda_sm70_shflsync_idx_p) ;  /* 0x00000fe000007944 */ /* 0x006fea0003c00000 */
[----:B------:R-:W-:Y:S01]  /*def0*/  MOV R2, R5 ;  /* 0x0000000500027202 */ /* 0x000fe20000000f00 */
[----:B------:R-:W-:Y:S05]  /*df00*/  BRA `(.L_x_173) ;  /* 0xffffc99000007947 */ /* 0x000fea000383ffff */
.L_x_101:
[----:B------:R-:W-:Y:S01]  /*df10*/  IMAD.MOV.U32 R9, RZ, RZ, R13 ;  /* 0x000000ffff097224 */ /* 0x000fe200078e000d */
[----:B------:R-:W-:Y:S01]  /*df20*/  MOV R5, 0x1 ;  /* 0x0000000100057802 */ /* 0x000fe20000000f00 */
[----:B--2---:R-:W-:Y:S01]  /*df30*/  IMAD.MOV.U32 R3, RZ, RZ, 0x1c1f ;  /* 0x00001c1fff037424 */ /* 0x004fe200078e00ff */
[----:B----4-:R-:W-:-:S02]  /*df40*/  MOV R2, 0xdf60 ;  /* 0x0000df6000027802 */ /* 0x010fc40000000f00 */
        /* <DEDUP_REMOVED lines=9> */
.L_x_104:
[----:B------:R-:W-:Y:S01]  /*dfe0*/  IMAD.MOV.U32 R9, RZ, RZ, R13 ;  /* 0x000000ffff097224 */ /* 0x000fe200078e000d */
[----:B------:R-:W-:Y:S01]  /*dff0*/  MOV R5, 0x2 ;  /* 0x0000000200057802 */ /* 0x000fe20000000f00 */
[----:B--2---:R-:W-:Y:S01]  /*e000*/  IMAD.MOV.U32 R3, RZ, RZ, 0x1c1f ;  /* 0x00001c1fff037424 */ /* 0x004fe200078e00ff */
[----:B----4-:R-:W-:Y:S02]  /*e010*/  MOV R2, 0xe030 ;  /* 0x0000e03000027802 */ /* 0x010fe40000000f00 */
[----:B-1-3--:R-:W-:Y:S05]  /*e020*/  CALL.REL.NOINC `($__internal_1_$__cuda_sm70_shflsync_idx_p) ;  /* 0x00000ea000007944 */ /* 0x00afea0003c00000 */
[----:B------:R-:W-:Y:S01]  /*e030*/  MOV R12, R5 ;  /* 0x00000005000c7202 */ /* 0x000fe20000000f00 */
[----:B------:R-:W-:Y:S05]  /*e040*/  BRA `(.L_x_175) ;  /* 0xffffce0000007947 */ /* 0x000fea000383ffff */
.L_x_105:
[----:B------:R-:W-:Y:S01]  /*e050*/  IMAD.MOV.U32 R9, RZ, RZ, R20 ;  /* 0x000000ffff097224 */ /* 0x000fe200078e0014 */
[----:B------:R-:W-:Y:S01]  /*e060*/  MOV R5, 0x2 ;  /* 0x0000000200057802 */ /* 0x000fe20000000f00 */
[----:B--2---:R-:W-:Y:S01]  /*e070*/  IMAD.MOV.U32 R3, RZ, RZ, 0x1c1f ;  /* 0x00001c1fff037424 */ /* 0x004fe200078e00ff */
[----:B----4-:R-:W-:Y:S02]  /*e080*/  MOV R2, 0xe0a0 ;  /* 0x0000e0a000027802 */ /* 0x010fe40000000f00 */
[----:B-1-3--:R-:W-:Y:S05]  /*e090*/  CALL.REL.NOINC `($__internal_1_$__cuda_sm70_shflsync_idx_p) ;  /* 0x00000e3000007944 */ /* 0x00afea0003c00000 */
[----:B------:R-:W-:Y:S01]  /*e0a0*/  MOV R2, R5 ;  /* 0x0000000500027202 */ /* 0x000fe20000000f00 */
[----:B------:R-:W-:Y:S05]  /*e0b0*/  BRA `(.L_x_176) ;  /* 0xffffcdb000007947 */ /* 0x000fea000383ffff */
.L_x_108:
[----:B------:R-:W-:Y:S01]  /*e0c0*/  IMAD.MOV.U32 R9, RZ, RZ, R13 ;  /* 0x000000ffff097224 */ /* 0x000fe200078e000d */
[----:B------:R-:W-:Y:S01]  /*e0d0*/  MOV R5, 0x3 ;  /* 0x0000000300057802 */ /* 0x000fe20000000f00 */
[----:B-1----:R-:W-:Y:S01]  /*e0e0*/  IMAD.MOV.U32 R3, RZ, RZ, 0x1c1f ;  /* 0x00001c1fff037424 */ /* 0x002fe200078e00ff */
[----:B----4-:R-:W-:-:S02]  /*e0f0*/  MOV R2, 0xe110 ;  /* 0x0000e11000027802 */ /* 0x010fc40000000f00 */
[----:B--23--:R-:W-:Y:S05]  /*e100*/  CALL.REL.NOINC `($__internal_1_$__cuda_sm70_shflsync_idx_p) ;  /* 0x00000dc000007944 */ /* 0x00cfea0003c00000 */
        /* <DEDUP_REMOVED lines=8> */
.L_x_112:
[----:B------:R-:W-:Y:S01]  /*e190*/  IMAD.MOV.U32 R9, RZ, RZ, R6 ;  /* 0x000000ffff097224 */ /* 0x000fe200078e0006 */
[----:B------:R-:W-:Y:S01]  /*e1a0*/  MOV R5, RZ ;  /* 0x000000ff00057202 */ /* 0x000fe20000000f00 */
[----:B------:R-:W-:Y:S01]  /*e1b0*/  IMAD.MOV.U32 R3, RZ, RZ, 0x181f ;  /* 0x0000181fff037424 */ /* 0x000fe200078e00ff */
[----:B------:R-:W-:Y:S02]  /*e1c0*/  MOV R2, 0xe1e0 ;  /* 0x0000e1e000027802 */ /* 0x000fe40000000f00 */
[----:B------:R-:W-:Y:S05]  /*e1d0*/  CALL.REL.NOINC `($__internal_1_$__cuda_sm70_shflsync_idx_p) ;  /* 0x00000cf000007944 */ /* 0x000fea0003c00000 */
[----:B------:R-:W-:Y:S01]  /*e1e0*/  MOV R8, R5 ;  /* 0x0000000500087202 */ /* 0x000fe20000000f00 */
[----:B------:R-:W-:Y:S05]  /*e1f0*/  BRA `(.L_x_178) ;  /* 0xffffd8a000007947 */ /* 0x000fea000383ffff */
.L_x_113:
[----:B------:R-:W-:Y:S01]  /*e200*/  IMAD.MOV.U32 R9, RZ, RZ, R7 ;  /* 0x000000ffff097224 */ /* 0x000fe200078e0007 */
[----:B------:R-:W-:Y:S01]  /*e210*/  MOV R5, RZ ;  /* 0x000000ff00057202 */ /* 0x000fe20000000f00 */
[----:B------:R-:W-:Y:S01]  /*e220*/  IMAD.MOV.U32 R3, RZ, RZ, 0x181f ;  /* 0x0000181fff037424 */ /* 0x000fe200078e00ff */
[----:B------:R-:W-:Y:S02]  /*e230*/  MOV R2, 0xe250 ;  /* 0x0000e25000027802 */ /* 0x000fe40000000f00 */
[----:B-12---:R-:W-:Y:S05]  /*e240*/  CALL.REL.NOINC `($__internal_1_$__cuda_sm70_shflsync_idx_p) ;  /* 0x00000c8000007944 */ /* 0x006fea0003c00000 */
[----:B------:R-:W-:Y:S01]  /*e250*/  MOV R2, R5 ;  /* 0x0000000500027202 */ /* 0x000fe20000000f00 */
[----:B------:R-:W-:Y:S05]  /*e260*/  BRA `(.L_x_179) ;  /* 0xffffd85000007947 */ /* 0x000fea000383ffff */
.L_x_114:
        /* <DEDUP_REMOVED lines=13> */
.L_x_115:
[----:B------:R-:W-:Y:S01]  /*e340*/  IMAD.MOV.U32 R9, RZ, RZ, R6 ;  /* 0x000000ffff097224 */ /* 0x000fe200078e0006 */
[----:B------:R-:W-:Y:S01]  /*e350*/  MOV R5, 0x2 ;  /* 0x0000000200057802 */ /* 0x000fe20000000f00 */
[----:B-1----:R-:W-:Y:S01]  /*e360*/  IMAD.MOV.U32 R3, RZ, RZ, 0x181f ;  /* 0x0000181fff037424 */ /* 0x002fe200078e00ff */
[----:B------:R-:W-:Y:S02]  /*e370*/  MOV R2, 0xe390 ;  /* 0x0000e39000027802 */ /* 0x000fe40000000f00 */
[----:B---34-:R-:W-:Y:S05]  /*e380*/  CALL.REL.NOINC `($__internal_1_$__cuda_sm70_shflsync_idx_p) ;  /* 0x00000b4000007944 */ /* 0x018fea0003c00000 */
[----:B------:R-:W-:Y:S01]  /*e390*/  MOV R8, R5 ;  /* 0x0000000500087202 */ /* 0x000fe20000000f00 */
[----:B------:R-:W-:Y:S05]  /*e3a0*/  BRA `(.L_x_181) ;  /* 0xffffd80000007947 */ /* 0x000fea000383ffff */
.L_x_116:
[----:B------:R-:W-:Y:S01]  /*e3b0*/  IMAD.MOV.U32 R9, RZ, RZ, R7 ;  /* 0x000000ffff097224 */ /* 0x000fe200078e0007 */
[----:B------:R-:W-:Y:S01]  /*e3c0*/  MOV R5, 0x2 ;  /* 0x0000000200057802 */ /* 0x000fe20000000f00 */
[----:B-1----:R-:W-:Y:S01]  /*e3d0*/  IMAD.MOV.U32 R3, RZ, RZ, 0x181f ;  /* 0x0000181fff037424 */ /* 0x002fe200078e00ff */
[----:B------:R-:W-:Y:S02]  /*e3e0*/  MOV R2, 0xe400 ;  /* 0x0000e40000027802 */ /* 0x000fe40000000f00 */
[----:B--234-:R-:W-:Y:S05]  /*e3f0*/  CALL.REL.NOINC `($__internal_1_$__cuda_sm70_shflsync_idx_p) ;  /* 0x00000ad000007944 */ /* 0x01cfea0003c00000 */
[----:B------:R-:W-:Y:S01]  /*e400*/  MOV R2, R5 ;  /* 0x0000000500027202 */ /* 0x000fe20000000f00 */
[----:B------:R-:W-:Y:S05]  /*e410*/  BRA `(.L_x_182) ;  /* 0xffffd7b000007947 */ /* 0x000fea000383ffff */
.L_x_117:
        /* <DEDUP_REMOVED lines=13> */
.L_x_118:
[----:B------:R-:W-:Y:S01]  /*e4f0*/  IMAD.MOV.U32 R9, RZ, RZ, R6 ;  /* 0x000000ffff097224 */ /* 0x000fe200078e0006 */
[----:B------:R-:W-:Y:S01]  /*e500*/  MOV R5, 0x4 ;  /* 0x0000000400057802 */ /* 0x000fe20000000f00 */
[----:B--2---:R-:W-:Y:S01]  /*e510*/  IMAD.MOV.U32 R3, RZ, RZ, 0x181f ;  /* 0x0000181fff037424 */ /* 0x004fe200078e00ff */
[----:B------:R-:W-:Y:S02]  /*e520*/  MOV R2, 0xe540 ;  /* 0x0000e54000027802 */ /* 0x000fe40000000f00 */
[----:B-1-34-:R-:W-:Y:S05]  /*e530*/  CALL.REL.NOINC `($__internal_1_$__cuda_sm70_shflsync_idx_p) ;  /* 0x0000099000007944 */ /* 0x01afea0003c00000 */
[----:B------:R-:W-:Y:S01]  /*e540*/  MOV R8, R5 ;  /* 0x0000000500087202 */ /* 0x000fe20000000f00 */
[----:B------:R-:W-:Y:S05]  /*e550*/  BRA `(.L_x_184) ;  /* 0xffffd76000007947 */ /* 0x000fea000383ffff */
.L_x_119:
[----:B------:R-:W-:Y:S01]  /*e560*/  IMAD.MOV.U32 R9, RZ, RZ, R7 ;  /* 0x000000ffff097224 */ /* 0x000fe200078e0007 */
[----:B------:R-:W-:Y:S01]  /*e570*/  MOV R5, 0x4 ;  /* 0x0000000400057802 */ /* 0x000fe20000000f00 */
[----:B--2---:R-:W-:Y:S01]  /*e580*/  IMAD.MOV.U32 R3, RZ, RZ, 0x181f ;  /* 0x0000181fff037424 */ /* 0x004fe200078e00ff */
[----:B------:R-:W-:Y:S02]  /*e590*/  MOV R2, 0xe5b0 ;  /* 0x0000e5b000027802 */ /* 0x000fe40000000f00 */
[----:B-1-34-:R-:W-:Y:S05]  /*e5a0*/  CALL.REL.NOINC `($__internal_1_$__cuda_sm70_shflsync_idx_p) ;  /* 0x0000092000007944 */ /* 0x01afea0003c00000 */
[----:B------:R-:W-:Y:S01]  /*e5b0*/  MOV R2, R5 ;  /* 0x0000000500027202 */ /* 0x000fe20000000f00 */
[----:B------:R-:W-:Y:S05]  /*e5c0*/  BRA `(.L_x_185) ;  /* 0xffffd71000007947 */ /* 0x000fea000383ffff */
.L_x_120:
        /* <DEDUP_REMOVED lines=13> */
.L_x_121:
[----:B------:R-:W-:Y:S01]  /*e6a0*/  IMAD.MOV.U32 R9, RZ, RZ, R6 ;  /* 0x000000ffff097224 */ /* 0x000fe200078e0006 */
[----:B------:R-:W-:Y:S01]  /*e6b0*/  MOV R5, 0x6 ;  /* 0x0000000600057802 */ /* 0x000fe20000000f00 */
[----:B--2---:R-:W-:Y:S01]  /*e6c0*/  IMAD.MOV.U32 R3, RZ, RZ, 0x181f ;  /* 0x0000181fff037424 */ /* 0x004fe200078e00ff */
[----:B------:R-:W-:Y:S02]  /*e6d0*/  MOV R2, 0xe6f0 ;  /* 0x0000e6f000027802 */ /* 0x000fe40000000f00 */
[----:B-1--4-:R-:W-:Y:S05]  /*e6e0*/  CALL.REL.NOINC `($__internal_1_$__cuda_sm70_shflsync_idx_p) ;  /* 0x000007e000007944 */ /* 0x012fea0003c00000 */
[----:B------:R-:W-:Y:S01]  /*e6f0*/  MOV R8, R5 ;  /* 0x0000000500087202 */ /* 0x000fe20000000f00 */
[----:B------:R-:W-:Y:S05]  /*e700*/  BRA `(.L_x_187) ;  /* 0xffffd6c000007947 */ /* 0x000fea000383ffff */
.L_x_122:
[----:B------:R-:W-:Y:S01]  /*e710*/  IMAD.MOV.U32 R9, RZ, RZ, R7 ;  /* 0x000000ffff097224 */ /* 0x000fe200078e0007 */
[----:B------:R-:W-:Y:S01]  /*e720*/  MOV R5, 0x6 ;  /* 0x0000000600057802 */ /* 0x000fe20000000f00 */
[----:B--2---:R-:W-:Y:S01]  /*e730*/  IMAD.MOV.U32 R3, RZ, RZ, 0x181f ;  /* 0x0000181fff037424 */ /* 0x004fe200078e00ff */
[----:B------:R-:W-:Y:S02]  /*e740*/  MOV R2, 0xe760 ;  /* 0x0000e76000027802 */ /* 0x000fe40000000f00 */
[----:B-1-34-:R-:W-:Y:S05]  /*e750*/  CALL.REL.NOINC `($__internal_1_$__cuda_sm70_shflsync_idx_p) ;  /* 0x0000077000007944 */ /* 0x01afea0003c00000 */
[----:B------:R-:W-:Y:S01]  /*e760*/  MOV R2, R5 ;  /* 0x0000000500027202 */ /* 0x000fe20000000f00 */
[----:B------:R-:W-:Y:S05]  /*e770*/  BRA `(.L_x_188) ;  /* 0xffffd67000007947 */ /* 0x000fea000383ffff */
.L_x_123:
        /* <DEDUP_REMOVED lines=13> */
.L_x_125:
[----:B------:R-:W-:Y:S01]  /*e850*/  IMAD.MOV.U32 R9, RZ, RZ, R88 ;  /* 0x000000ffff097224 */ /* 0x000fe200078e0058 */
[----:B------:R-:W-:Y:S01]  /*e860*/  MOV R5, RZ ;  /* 0x000000ff00057202 */ /* 0x000fe20000000f00 */
[----:B---34-:R-:W-:Y:S01]  /*e870*/  IMAD.MOV.U32 R3, RZ, RZ, 0x1f ;  /* 0x0000001fff037424 */ /* 0x018fe200078e00ff */
[----:B------:R-:W-:Y:S02]  /*e880*/  MOV R2, 0xe8a0 ;  /* 0x0000e8a000027802 */ /* 0x000fe40000000f00 */
[----:B------:R-:W-:Y:S05]  /*e890*/  CALL.REL.NOINC `($__internal_1_$__cuda_sm70_shflsync_idx_p) ;  /* 0x0000063000007944 */ /* 0x000fea0003c00000 */
[----:B------:R-:W-:Y:S01]  /*e8a0*/  MOV R10, R5 ;  /* 0x00000005000a7202 */ /* 0x000fe20000000f00 */
[----:B------:R-:W-:Y:S05]  /*e8b0*/  BRA `(.L_x_190) ;  /* 0xffffd6e000007947 */ /* 0x000fea000383ffff */
.L_x_126:
[----:B------:R-:W-:Y:S01]  /*e8c0*/  IMAD.MOV.U32 R9, RZ, RZ, R88 ;  /* 0x000000ffff097224 */ /* 0x000fe200078e0058 */
[----:B------:R-:W-:Y:S01]  /*e8d0*/  MOV R5, 0x1 ;  /* 0x0000000100057802 */ /* 0x000fe20000000f00 */
[----:B---34-:R-:W-:Y:S01]  /*e8e0*/  IMAD.MOV.U32 R3, RZ, RZ, 0x1f ;  /* 0x0000001fff037424 */ /* 0x018fe200078e00ff */
[----:B------:R-:W-:Y:S02]  /*e8f0*/  MOV R2, 0xe910 ;  /* 0x0000e91000027802 */ /* 0x000fe40000000f00 */
[----:B-12---:R-:W-:Y:S05]  /*e900*/  CALL.REL.NOINC `($__internal_1_$__cuda_sm70_shflsync_idx_p) ;  /* 0x000005c000007944 */ /* 0x006fea0003c00000 */
[----:B------:R-:W-:Y:S01]  /*e910*/  MOV R8, R5 ;  /* 0x0000000500087202 */ /* 0x000fe20000000f00 */
[----:B------:R-:W-:Y:S05]  /*e920*/  BRA `(.L_x_191) ;  /* 0xffffd69000007947 */ /* 0x000fea000383ffff */
.L_x_127:
[----:B------:R-:W-:Y:S02]  /*e930*/  MOV R2, 0x1 ;  /* 0x0000000100027802 */ /* 0x000fe40000000f00 */
[----:B------:R-:W-:-:S02]  /*e940*/  MOV R3, 0xe960 ;  /* 0x0000e96000037802 */ /* 0x000fc40000000f00 */
[----:B-12---:R-:W-:Y:S05]  /*e950*/  CALL.REL.NOINC `($__internal_2_$__cuda_sm70_shflsync_up_p) ;  /* 0x000005c000007944 */ /* 0x006fea0003c00000 */
[----:B------:R-:W-:Y:S05]  /*e960*/  BRA `(.L_x_192) ;  /* 0xffffd77000007947 */ /* 0x000fea000383ffff */
.L_x_128:
[----:B------:R-:W-:Y:S02]  /*e970*/  MOV R2, 0x2 ;  /* 0x0000000200027802 */ /* 0x000fe40000000f00 */
[----:B------:R-:W-:-:S02]  /*e980*/  MOV R3, 0xe9a0 ;  /* 0x0000e9a000037802 */ /* 0x000fc40000000f00 */
[----:B-12---:R-:W-:Y:S05]  /*e990*/  CALL.REL.NOINC `($__internal_2_$__cuda_sm70_shflsync_up_p) ;  /* 0x0000058000007944 */ /* 0x006fea0003c00000 */
        /* <DEDUP_REMOVED lines=24> */
.L_x_132:
[----:B------:R-:W-:Y:S02]  /*eb20*/  MOV R2, 0x1 ;  /* 0x0000000100027802 */ /* 0x000fe40000000f00 */
[----:B------:R-:W-:Y:S02]  /*eb30*/  MOV R3, 0xeb50 ;  /* 0x0000eb5000037802 */ /* 0x000fe40000000f00 */
[----:B-1----:R-:W-:Y:S05]  /*eb40*/  CALL.REL.NOINC `($__internal_2_$__cuda_sm70_shflsync_up_p) ;  /* 0x000003d000007944 */ /* 0x002fea0003c00000 */
[----:B------:R-:W-:Y:S01]  /*eb50*/  MOV R2, R4 ;  /* 0x0000000400027202 */ /* 0x000fe20000000f00 */
[----:B------:R-:W-:Y:S05]  /*eb60*/  BRA `(.L_x_194) ;  /* 0xffffd7c000007947 */ /* 0x000fea000383ffff */
.L_x_133:
[----:B------:R-:W-:Y:S02]  /*eb70*/  MOV R2, 0x2 ;  /* 0x0000000200027802 */ /* 0x000fe40000000f00 */
[----:B------:R-:W-:Y:S02]  /*eb80*/  MOV R3, 0xeba0 ;  /* 0x0000eba000037802 */ /* 0x000fe40000000f00 */
[----:B-1----:R-:W-:Y:S05]  /*eb90*/  CALL.REL.NOINC `($__internal_2_$__cuda_sm70_shflsync_up_p) ;  /* 0x0000038000007944 */ /* 0x002fea0003c00000 */
        /* <DEDUP_REMOVED lines=24> */
.L_x_135:
[----:B------:R-:W-:Y:S02]  /*ed20*/  SEL R0, RZ, 0x1, P0 ;  /* 0x00000001ff007807 */ /* 0x000fe40000000000 */
[----:B------:R-:W-:Y:S02]  /*ed30*/  MOV R2, 0xed50 ;  /* 0x0000ed5000027802 */ /* 0x000fe40000000f00 */
[----:B-1-3--:R-:W-:Y:S05]  /*ed40*/  CALL.REL.NOINC `($__internal_3_$__cuda_sm70_votesync_ballot) ;  /* 0x0000024000007944 */ /* 0x00afea0003c00000 */
[----:B------:R-:W-:Y:S05]  /*ed50*/  BRA `(.L_x_196) ;  /* 0xffffd76000007947 */ /* 0x000fea000383ffff */
.L_x_136:
[----:B------:R-:W-:Y:S01]  /*ed60*/  IMAD.MOV.U32 R9, RZ, RZ, R6 ;  /* 0x000000ffff097224 */ /* 0x000fe200078e0006 */
[----:B----4-:R-:W-:Y:S01]  /*ed70*/  MOV R5, R11 ;  /* 0x0000000b00057202 */ /* 0x010fe20000000f00 */
[----:B------:R-:W-:Y:S01]  /*ed80*/  IMAD.MOV.U32 R3, RZ, RZ, 0x1f ;  /* 0x0000001fff037424 */ /* 0x000fe200078e00ff */
[----:B------:R-:W-:Y:S02]  /*ed90*/  MOV R2, 0xedb0 ;  /* 0x0000edb000027802 */ /* 0x000fe40000000f00 */
[----:B-123--:R-:W-:Y:S05]  /*eda0*/  CALL.REL.NOINC `($__internal_1_$__cuda_sm70_shflsync_idx_p) ;  /* 0x0000012000007944 */ /* 0x00efea0003c00000 */
[----:B------:R-:W-:Y:S01]  /*edb0*/  IMAD.MOV.U32 R8, RZ, RZ, R5 ;  /* 0x000000ffff087224 */ /* 0x000fe200078e0005 */
[----:B------:R-:W-:Y:S01]  /*edc0*/  MOV R5, R11 ;  /* 0x0000000b00057202 */ /* 0x000fe20000000f00 */
[----:B------:R-:W-:Y:S01]  /*edd0*/  IMAD.MOV.U32 R9, RZ, RZ, R7 ;  /* 0x000000ffff097224 */ /* 0x000fe200078e0007 */
[----:B------:R-:W-:Y:S02]  /*ede0*/  MOV R3, 0x1f ;  /* 0x0000001f00037802 */ /* 0x000fe40000000f00 */
[----:B------:R-:W-:-:S02]  /*edf0*/  MOV R2, 0xee10 ;  /* 0x0000ee1000027802 */ /* 0x000fc40000000f00 */
[----:B------:R-:W-:Y:S05]  /*ee00*/  CALL.REL.NOINC `($__internal_1_$__cuda_sm70_shflsync_idx_p) ;  /* 0x000000c000007944 */ /* 0x000fea0003c00000 */
[----:B------:R-:W-:Y:S01]  /*ee10*/  MOV R7, R5 ;  /* 0x0000000500077202 */ /* 0x000fe20000000f00 */
[----:B------:R-:W-:Y:S05]  /*ee20*/  BRA `(.L_x_197) ;  /* 0xffffd6d000007947 */ /* 0x000fea000383ffff */
.L_x_139:
[----:B------:R-:W-:Y:S01]  /*ee30*/  IMAD.MOV.U32 R9, RZ, RZ, R4 ;  /* 0x000000ffff097224 */ /* 0x000fe200078e0004 */
[----:B------:R-:W-:-:S02]  /*ee40*/  MOV R3, 0x1f ;  /* 0x0000001f00037802 */ /* 0x000fc40000000f00 */
[----:B------:R-:W-:Y:S02]  /*ee50*/  MOV R2, 0xee70 ;  /* 0x0000ee7000027802 */ /* 0x000fe40000000f00 */
[----:B-1234-:R-:W-:Y:S05]  /*ee60*/  CALL.REL.NOINC `($__internal_1_$__cuda_sm70_shflsync_idx_p) ;  /* 0x0000006000007944 */ /* 0x01efea0003c00000 */
[----:B------:R-:W-:Y:S01]  /*ee70*/  MOV R13, R5 ;  /* 0x00000005000d7202 */ /* 0x000fe20000000f00 */
[----:B------:R-:W-:Y:S05]  /*ee80*/  BRA `(.L_x_138) ;  /* 0xffffd6d000007947 */ /* 0x000fea000383ffff */
        .weak           $__internal_0_$__cuda_sm70_shflsync_bfly_p
        .type           $__internal_0_$__cuda_sm70_shflsync_bfly_p,@function
        .size           $__internal_0_$__cuda_sm70_shflsync_bfly_p,($__internal_1_$__cuda_sm70_shflsync_idx_p - $__internal_0_$__cuda_sm70_shflsync_bfly_p)
$__internal_0_$__cuda_sm70_shflsync_bfly_p:
[----:B------:R-:W-:Y:S04]  /*ee90*/  WARPSYNC R9 ;  /* 0x0000000900007348 */ /* 0x000fe80003800000 */
[----:B------:R1:W2:Y:S02]  /*eea0*/  SHFL.BFLY PT, R0, R0, R3, R10 ;  /* 0x0c00000300007389 */ /* 0x0002a400000e000a */
[----:B-1----:R-:W-:-:S04]  /*eeb0*/  MOV R3, 0x0 ;  /* 0x0000000000037802 */ /* 0x002fc80000000f00 */
[----:B--2---:R-:W-:Y:S05]  /*eec0*/  RET.REL.NODEC R2 `(_ZN7cutlass13device_kernelIN5flash19enable_sm80_to_sm89INS1_16FlashAttnFwdSm80INS1_25CollectiveMainloopFwdSm80ILi4ELi1ELb0EN4cute5tupleIJNS5_1CILi128EEENS7_ILi80EEENS7_ILi64EEEEEELi64ENS_10bfloat16_tEfNS_4arch4Sm80ELb0ELb0ELb0ELb1ELb0ELb0ELb1ELb1EEENS1_21CollectiveEpilogueFwdINS6_IJS8_SA_S9_EEENS6_IJNS7_ILi1EEESI_SI_EEESC_SE_Li128ELb1ELb1ELb1ELb0EEENS1_36VarlenDynamicPersistentTileSchedulerILi128ELi80ELi128ELi128ELb1ELb1ELb0ELb0ELb1ELb1EEEEEEEEEvNT_6ParamsE) ;  /* 0xffff113002007950 */ /* 0x004fea0003c3ffff */
        .weak           $__internal_1_$__cuda_sm70_shflsync_idx_p
        .type           $__internal_1_$__cuda_sm70_shflsync_idx_p,@function
        .size           $__internal_1_$__cuda_sm70_shflsync_idx_p,($__internal_2_$__cuda_sm70_shflsync_up_p - $__internal_1_$__cuda_sm70_shflsync_idx_p)
$__internal_1_$__cuda_sm70_shflsync_idx_p:
[----:B------:R-:W-:-:S04]  /*eed0*/  MOV R16, 0xffffffff ;  /* 0xffffffff00107802 */ /* 0x000fc80000000f00 */
[----:B------:R-:W-:Y:S04]  /*eee0*/  WARPSYNC R16 ;  /* 0x0000001000007348 */ /* 0x000fe80003800000 */
[----:B------:R1:W2:Y:S02]  /*eef0*/  SHFL.IDX PT, R5, R9, R5, R3 ;  /* 0x0000000509057389 */ /* 0x0002a400000e0003 */
[----:B-1----:R-:W-:-:S04]  /*ef00*/  MOV R3, 0x0 ;  /* 0x0000000000037802 */ /* 0x002fc80000000f00 */
[----:B--2---:R-:W-:Y:S05]  /*ef10*/  RET.REL.NODEC R2 `(_ZN7cutlass13device_kernelIN5flash19enable_sm80_to_sm89INS1_16FlashAttnFwdSm80INS1_25CollectiveMainloopFwdSm80ILi4ELi1ELb0EN4cute5tupleIJNS5_1CILi128EEENS7_ILi80EEENS7_ILi64EEEEEELi64ENS_10bfloat16_tEfNS_4arch4Sm80ELb0ELb0ELb0ELb1ELb0ELb0ELb1ELb1EEENS1_21CollectiveEpilogueFwdINS6_IJS8_SA_S9_EEENS6_IJNS7_ILi1EEESI_SI_EEESC_SE_Li128ELb1ELb1ELb1ELb0EEENS1_36VarlenDynamicPersistentTileSchedulerILi128ELi80ELi128ELi128ELb1ELb1ELb0ELb0ELb1ELb1EEEEEEEEEvNT_6ParamsE) ;  /* 0xffff10e002007950 */ /* 0x004fea0003c3ffff */
        .weak           $__internal_2_$__cuda_sm70_shflsync_up_p
        .type           $__internal_2_$__cuda_sm70_shflsync_up_p,@function
        .size           $__internal_2_$__cuda_sm70_shflsync_up_p,($__internal_3_$__cuda_sm70_votesync_ballot - $__internal_2_$__cuda_sm70_shflsync_up_p)
$__internal_2_$__cuda_sm70_shflsync_up_p:
[----:B------:R-:W-:Y:S02]  /*ef20*/  IMAD.MOV.U32 R4, RZ, RZ, RZ ;  /* 0x000000ffff047224 */ /* 0x000fe400078e00ff */
[----:B------:R-:W-:-:S04]  /*ef30*/  IMAD.MOV.U32 R9, RZ, RZ, -0x1 ;  /* 0xffffffffff097424 */ /* 0x000fc800078e00ff */
[----:B------:R-:W-:Y:S04]  /*ef40*/  WARPSYNC R9 ;  /* 0x0000000900007348 */ /* 0x000fe80003800000 */
[----:B------:R1:W2:Y:S02]  /*ef50*/  SHFL.UP PT, R4, R0, R2, R4 ;  /* 0x0400000200047389 */ /* 0x0002a400000e0004 */
[----:B-1----:R-:W-:Y:S02]  /*ef60*/  MOV R2, R3 ;  /* 0x0000000300027202 */ /* 0x002fe40000000f00 */
[----:B------:R-:W-:-:S04]  /*ef70*/  MOV R3, 0x0 ;  /* 0x0000000000037802 */ /* 0x000fc80000000f00 */
[----:B--2---:R-:W-:Y:S05]  /*ef80*/  RET.REL.NODEC R2 `(_ZN7cutlass13device_kernelIN5flash19enable_sm80_to_sm89INS1_16FlashAttnFwdSm80INS1_25CollectiveMainloopFwdSm80ILi4ELi1ELb0EN4cute5tupleIJNS5_1CILi128EEENS7_ILi80EEENS7_ILi64EEEEEELi64ENS_10bfloat16_tEfNS_4arch4Sm80ELb0ELb0ELb0ELb1ELb0ELb0ELb1ELb1EEENS1_21CollectiveEpilogueFwdINS6_IJS8_SA_S9_EEENS6_IJNS7_ILi1EEESI_SI_EEESC_SE_Li128ELb1ELb1ELb1ELb0EEENS1_36VarlenDynamicPersistentTileSchedulerILi128ELi80ELi128ELi128ELb1ELb1ELb0ELb0ELb1ELb1EEEEEEEEEvNT_6ParamsE) ;  /* 0xffff107002007950 */ /* 0x004fea0003c3ffff */
        .weak           $__internal_3_$__cuda_sm70_votesync_ballot
        .type           $__internal_3_$__cuda_sm70_votesync_ballot,@function
        .size           $__internal_3_$__cuda_sm70_votesync_ballot,(.L_x_1615 - $__internal_3_$__cuda_sm70_votesync_ballot)
$__internal_3_$__cuda_sm70_votesync_ballot:
[----:B------:R-:W-:Y:S01]  /*ef90*/  ISETP.NE.U32.AND P0, PT, R0, 0x1, PT ;  /* 0x000000010000780c */ /* 0x000fe20003f05070 */
[----:B------:R-:W-:-:S04]  /*efa0*/  IMAD.MOV.U32 R3, RZ, RZ, -0x1 ;  /* 0xffffffffff037424 */ /* 0x000fc800078e00ff */
[----:B------:R-:W-:Y:S08]  /*efb0*/  WARPSYNC R3 ;  /* 0x0000000300007348 */ /* 0x000ff00003800000 */
[----:B------:R-:W-:-:S04]  /*efc0*/  VOTE.ANY R0, PT, !P0 ;  /* 0x0000000000007806 */ /* 0x000fc800040e0100 */
[----:B------:R-:W-:Y:S01]  /*efd0*/  LOP3.LUT R0, R0, R3, RZ, 0xc0, !PT ;  /* 0x0000000300007212 */ /* 0x000fe200078ec0ff */
[----:B------:R-:W-:-:S04]  /*efe0*/  IMAD.MOV.U32 R3, RZ, RZ, 0x0 ;  /* 0x00000000ff037424 */ /* 0x000fc800078e00ff */
[----:B------:R-:W-:Y:S05]  /*eff0*/  RET.REL.NODEC R2 `(_ZN7cutlass13device_kernelIN5flash19enable_sm80_to_sm89INS1_16FlashAttnFwdSm80INS1_25CollectiveMainloopFwdSm80ILi4ELi1ELb0EN4cute5tupleIJNS5_1CILi128EEENS7_ILi80EEENS7_ILi64EEEEEELi64ENS_10bfloat16_tEfNS_4arch4Sm80ELb0ELb0ELb0ELb1ELb0ELb0ELb1ELb1EEENS1_21CollectiveEpilogueFwdINS6_IJS8_SA_S9_EEENS6_IJNS7_ILi1EEESI_SI_EEESC_SE_Li128ELb1ELb1ELb1ELb0EEENS1_36VarlenDynamicPersistentTileSchedulerILi128ELi80ELi128ELi128ELb1ELb1ELb0ELb0ELb1ELb1EEEEEEEEEvNT_6ParamsE) ;  /* 0xffff100002007950 */ /* 0x000fea0003c3ffff */
.L_x_198:
        /* <DEDUP_REMOVED lines=16> */
.L_x_1615:


//--------------------- .text._ZN7cutlass13device_kernelIN5flash19enable_sm80_to_sm89INS1_16FlashAttnFwdSm80INS1_25CollectiveMainloopFwdSm80ILi4ELi1ELb0EN4cute5tupleIJNS5_1CILi128EEENS7_ILi80EEENS7_ILi64EEEEEELi64ENS_10bfloat16_tEfNS_4arch4Sm80ELb0ELb0ELb0ELb1ELb0ELb1ELb1ELb1EEENS1_21CollectiveEpilogueFwdINS6_IJS8_SA_S9_EEENS6_IJNS7_ILi1EEESI_SI_EEESC_SE_Li128ELb1ELb1ELb1ELb0EEENS1_36VarlenDynamicPersistentTileSchedulerILi128ELi80ELi128ELi128ELb1ELb1ELb0ELb0ELb1ELb1EEEEEEEEEvNT_6ParamsE --------------------------
	.section	.text._ZN7cutlass13device_kernelIN5flash19enable_sm80_to_sm89INS1_16FlashAttnFwdSm80INS1_25CollectiveMainloopFwdSm80ILi4ELi1ELb0EN4cute5tupleIJNS5_1CILi128EEENS7_ILi80EEENS7_ILi64EEEEEELi64ENS_10bfloat16_tEfNS_4arch4Sm80ELb0ELb0ELb0ELb1ELb0ELb1ELb1ELb1EEENS1_21CollectiveEpilogueFwdINS6_IJS8_SA_S9_EEENS6_IJNS7_ILi1EEESI_SI_EEESC_SE_Li128ELb1ELb1ELb1ELb0EEENS1_36VarlenDynamicPersistentTileSchedulerILi128ELi80ELi128ELi128ELb1ELb1ELb0ELb0ELb1ELb1EEEEEEEEEvNT_6ParamsE,"ax",@progbits
	.sectioninfo	@"SHI_REGISTERS=255"
	.align	128
.text._ZN7cutlass13device_kernelIN5flash19enable_sm80_to_sm89INS1_16FlashAttnFwdSm80INS1_25CollectiveMainloopFwdSm80ILi4ELi1ELb0EN4cute5tupleIJNS5_1CILi128EEENS7_ILi80EEENS7_ILi64EEEEEELi64ENS_10bfloat16_tEfNS_4arch4Sm80ELb0ELb0ELb0ELb1ELb0ELb1ELb1ELb1EEENS1_21CollectiveEpilogueFwdINS6_IJS8_SA_S9_EEENS6_IJNS7_ILi1EEESI_SI_EEESC_SE_Li128ELb1ELb1ELb1ELb0EEENS1_36VarlenDynamicPersistentTileSchedulerILi128ELi80ELi128ELi128ELb1ELb1ELb0ELb0ELb1ELb1EEEEEEEEEvNT_6ParamsE:
        .type           _ZN7cutlass13device_kernelIN5flash19enable_sm80_to_sm89INS1_16FlashAttnFwdSm80INS1_25CollectiveMainloopFwdSm80ILi4ELi1ELb0EN4cute5tupleIJNS5_1CILi128EEENS7_ILi80EEENS7_ILi64EEEEEELi64ENS_10bfloat16_tEfNS_4arch4Sm80ELb0ELb0ELb0ELb1ELb0ELb1ELb1ELb1EEENS1_21CollectiveEpilogueFwdINS6_IJS8_SA_S9_EEENS6_IJNS7_ILi1EEESI_SI_EEESC_SE_Li128ELb1ELb1ELb1ELb0EEENS1_36VarlenDynamicPersistentTileSchedulerILi128ELi80ELi128ELi128ELb1ELb1ELb0ELb0ELb1ELb1EEEEEEEEEvNT_6ParamsE,@function
        .size           _ZN7cutlass13device_kernelIN5flash19enable_sm80_to_sm89INS1_16FlashAttnFwdSm80INS1_25CollectiveMainloopFwdSm80ILi4ELi1ELb0EN4cute5tupleIJNS5_1CILi128EEENS7_ILi80EEENS7_ILi64EEEEEELi64ENS_10bfloat16_tEfNS_4arch4Sm80ELb0ELb0ELb0ELb1ELb0ELb1ELb1ELb1EEENS1_21CollectiveEpilogueFwdINS6_IJS8_SA_S9_EEENS6_IJNS7_ILi1EEESI_SI_EEESC_SE_Li128ELb1ELb1ELb1ELb0EEENS1_36VarlenDynamicPersistentTileSchedulerILi128ELi80ELi128ELi128ELb1ELb1ELb0ELb0ELb1ELb1EEEEEEEEEvNT_6ParamsE,(.L_x_1620 - _ZN7cutlass13device_kernelIN5flash19enable_sm80_to_sm89INS1_16FlashAttnFwdSm80INS1_25CollectiveMainloopFwdSm80ILi4ELi1ELb0EN4cute5tupleIJNS5_1CILi128EEENS7_ILi80EEENS7_ILi64EEEEEELi64ENS_10bfloat16_tEfNS_4arch4Sm80ELb0ELb0ELb0ELb1ELb0ELb1ELb1ELb1EEENS1_21CollectiveEpilogueFwdINS6_IJS8_SA_S9_EEENS6_IJNS7_ILi1EEESI_SI_EEESC_SE_Li128ELb1ELb1ELb1ELb0EEENS1_36VarlenDynamicPersistentTileSchedulerILi128ELi80ELi128ELi128ELb1ELb1ELb0ELb0ELb1ELb1EEEEEEEEEvNT_6ParamsE)
        .other          _ZN7cutlass13device_kernelIN5flash19enable_sm80_to_sm89INS1_16FlashAttnFwdSm80INS1_25CollectiveMainloopFwdSm80ILi4ELi1ELb0EN4cute5tupleIJNS5_1CILi128EEENS7_ILi80EEENS7_ILi64EEEEEELi64ENS_10bfloat16_tEfNS_4arch4Sm80ELb0ELb0ELb0ELb1ELb0ELb1ELb1ELb1EEENS1_21CollectiveEpilogueFwdINS6_IJS8_SA_S9_EEENS6_IJNS7_ILi1EEESI_SI_EEESC_SE_Li128ELb1ELb1ELb1ELb0EEENS1_36VarlenDynamicPersistentTileSchedulerILi128ELi80ELi128ELi128ELb1ELb1ELb0ELb0ELb1ELb1EEEEEEEEEvNT_6ParamsE,@"STO_CUDA_ENTRY STV_DEFAULT"
_ZN7cutlass13device_kernelIN5flash19enable_sm80_to_sm89INS1_16FlashAttnFwdSm80INS1_25CollectiveMainloopFwdSm80ILi4ELi1ELb0EN4cute5tupleIJNS5_1CILi128EEENS7_ILi80EEENS7_ILi64EEEEEELi64ENS_10bfloat16_tEfNS_4arch4Sm80ELb0ELb0ELb0ELb1ELb0ELb1ELb1ELb1EEENS1_21CollectiveEpilogueFwdINS6_IJS8_SA_S9_EEENS6_IJNS7_ILi1EEESI_SI_EEESC_SE_Li128ELb1ELb1ELb1ELb0EEENS1_36VarlenDynamicPersistentTileSchedulerILi128ELi80ELi128ELi128ELb1ELb1ELb0ELb0ELb1ELb1EEEEEEEEEvNT_6ParamsE:
[----:B------:R-:W-:-:S03]  /*0000*/  MOV R1, c[0x0][0x28] ;  /* 0x00000a0000017a02 */ /* 0x000fc60000000f00 */
[----:B------:R-:W1:Y:S01]  /*0010*/  S2R R2, SR_TID.X ;  /* 0x0000000000027919 */ /* 0x000e620000002100 */
[----:B------:R-:W-:Y:S01]  /*0020*/  IADD3 R1, R1, -0x40, RZ ;  /* 0xffffffc001017810 */ /* 0x000fe20007ffe0ff */
[----:B------:R-:W-:Y:S01]  /*0030*/  ULDC.64 UR8, c[0x0][0x118] ;  /* 0x0000460000087ab9 */ /* 0x000fe20000000a00 */
[----:B-1----:R-:W-:-:S05]  /*0040*/  SHF.R.U32.HI R0, RZ, 0x5, R2 ;  /* 0x00000005ff007819 */ /* 0x002fca0000011602 */
[----:B------:R-:W1:Y:S02]  /*0050*/  SHFL.IDX PT, R3, R0, RZ, 0x1f ;  /* 0x00001fff00037589 */ /* 0x000e6400000e0000 */
[----:B-1----:R-:W-:Y:S02]  /*0060*/  ISETP.NE.AND P0, PT, R3, RZ, PT ;  /* 0x000000ff0300720c */ /* 0x002fe40003f05270 */
[----:B------:R-:W-:Y:S11]  /*0070*/  STL [R1+0x38], R3 ;  /* 0x0000380301007387 */ /* 0x000ff60000100800 */
[----:B------:R-:W-:Y:S06]  /*0080*/  @P0 BAR.SYNC.DEFER_BLOCKING 0x5, 0x80 ;  /* 0x0142000000000b1d */ /* 0x000fec0000010000 */
[----:B------:R-:W1:Y:S04]  /*0090*/  @P0 LDS.128 R4, [0x9100] ;  /* 0x00910000ff040984 */ /* 0x000e680000000c00 */
[----:B-1----:R1:W-:Y:S04]  /*00a0*/  @P0 STL.64 [R1], R4 ;  /* 0x0000000401000387 */ /* 0x0023e80000100a00 */
[----:B------:R1:W-:Y:S04]  /*00b0*/  @P0 STL.64 [R1+0x8], R6 ;  /* 0x0000080601000387 */ /* 0x0003e80000100a00 */
[----:B------:R-:W-:Y:S06]  /*00c0*/  @P0 BAR.ARV 0x4, 0x80 ;  /* 0x0102000000000b1d */ /* 0x000fec0000002000 */
[----:B------:R-:W-:Y:S05]  /*00d0*/  @P0 BRA `(.L_x_199) ;  /* 0x00000b1000000947 */ /* 0x000fea0003800000 */
[----:B------:R-:W-:Y:S01]  /*00e0*/  LOP3.LUT R16, R2, 0x1f, RZ, 0xc0, !PT ;  /* 0x0000001f02107812 */ /* 0x000fe200078ec0ff */
[----:B------:R-:W-:Y:S01]  /*00f0*/  CS2R R8, SRZ ;  /* 0x0000000000087805 */ /* 0x000fe2000001ff00 */
[----:B-1----:R-:W-:-:S02]  /*0100*/  IMAD.MOV.U32 R7, RZ, RZ, RZ ;  /* 0x000000ffff077224 */ /* 0x002fc400078e00ff */
[----:B------:R-:W-:-:S04]  /*0110*/  ISETP.NE.AND P6, PT, R16, 0x1f, PT ;  /* 0x0000001f1000780c */ /* 0x000fc80003fc5270 */
[----:B------:R-:W-:-:S13]  /*0120*/  ISETP.GE.OR P0, PT, R16, c[0x0][0x53c], !P6 ;  /* 0x00014f0010007a0c */ /* 0x000fda0007706670 */
[----:B------:R-:W-:Y:S02]  /*0130*/  @!P0 IMAD.MOV.U32 R4, RZ, RZ, 0x4 ;  /* 0x00000004ff048424 */ /* 0x000fe400078e00ff */
[----:B------:R-:W-:Y:S02]  /*0140*/  @!P0 IMAD.MOV.U32 R2, RZ, RZ, 0x4 ;  /* 0x00000004ff028424 */ /* 0x000fe400078e00ff */
[----:B------:R-:W-:-:S04]  /*0150*/  @!P0 IMAD.WIDE.U32 R4, R16, R4, c[0x0][0x580] ;  /* 0x0001600010048625 */ /* 0x000fc800078e0004 */
[C---:B------:R-:W-:Y:S01]  /*0160*/  @!P0 IMAD.WIDE.U32 R2, R16.reuse, R2, c[0x0][0x578] ;  /* 0x00015e0010028625 */ /* 0x040fe200078e0002 */
[----:B------:R-:W2:Y:S04]  /*0170*/  @!P0 LDG.E R8, [R4.64] ;  /* 0x0000000804088981 */ /* 0x000ea8000c1e1900 */
[----:B------:R-:W2:Y:S01]  /*0180*/  @!P0 LDG.E R7, [R2.64] ;  /* 0x0000000802078981 */ /* 0x000ea2000c1e1900 */
[C---:B------:R-:W-:Y:S01]  /*0190*/  ISETP.NE.AND P5, PT, R16.reuse, RZ, PT ;  /* 0x000000ff1000720c */ /* 0x040fe20003fa5270 */
[----:B------:R-:W1:Y:S01]  /*01a0*/  S2UR UR4, SR_CTAID.X ;  /* 0x00000000000479c3 */ /* 0x000e620000002500 */
[C---:B------:R-:W-:Y:S02]  /*01b0*/  ISETP.GE.U32.AND P4, PT, R16.reuse, 0x2, PT ;  /* 0x000000021000780c */ /* 0x040fe40003f86070 */
[----:B------:R-:W-:-:S02]  /*01c0*/  ISETP.GE.U32.AND P3, PT, R16, 0x4, PT ;  /* 0x000000041000780c */ /* 0x000fc40003f66070 */
[C---:B------:R-:W-:Y:S02]  /*01d0*/  ISETP.GE.U32.AND P2, PT, R16.reuse, 0x8, PT ;  /* 0x000000081000780c */ /* 0x040fe40003f46070 */
[----:B------:R-:W-:Y:S01]  /*01e0*/  ISETP.GE.U32.AND P1, PT, R16, 0x10, PT ;  /* 0x000000101000780c */ /* 0x000fe20003f26070 */
[----:B--2---:R-:W-:-:S05]  /*01f0*/  IMAD R4, R8, R7, RZ ;  /* 0x0000000708047224 */ /* 0x004fca00078e02ff */
        /* <DEDUP_REMOVED lines=15> */
[----:B------:R-:W2:Y:S02]  /*02f0*/  SHFL.IDX PT, R6, R4, 0x1f, 0x1f ;  /* 0x03e01f0004067f89 */ /* 0x000ea400000e0000 */
[----:B--2---:R-:W-:-:S04]  /*0300*/  IMAD R6, R6, c[0x0][0x538], RZ ;  /* 0x00014e0006067a24 */ /* 0x004fc800078e02ff */
[----:B------:R-:W-:Y:S01]  /*0310*/  IMAD.MOV.U32 R0, RZ, RZ, R6 ;  /* 0x000000ffff007224 */ /* 0x000fe200078e0006 */
[----:B-1----:R-:W-:-:S13]  /*0320*/  ISETP.GT.AND P0, PT, R6, UR4, PT ;  /* 0x0000000406007c0c */ /* 0x002fda000bf04270 */
[----:B------:R-:W-:Y:S05]  /*0330*/  @P0 BRA `(.L_x_200) ;  /* 0x0000027000000947 */ /* 0x000fea0003800000 */
[----:B------:R-:W-:Y:S02]  /*0340*/  MOV R6, R0 ;  /* 0x0000000000067202 */ /* 0x000fe40000000f00 */
[----:B------:R-:W-:-:S04]  /*0350*/  MOV R9, RZ ;  /* 0x000000ff00097202 */ /* 0x000fc80000000f00 */
.L_x_204:
        /* <DEDUP_REMOVED lines=12> */
[----:B------:R-:W2:Y:S04]  /*0420*/  @!P0 LDG.E R8, [R4.64] ;  /* 0x0000000804088981 */ /* 0x000ea8000c1e1900 */
[----:B------:R-:W2:Y:S02]  /*0430*/  @!P0 LDG.E R7, [R2.64] ;  /* 0x0000000802078981 */ /* 0x000ea4000c1e1900 */
[----:B--2---:R-:W-:Y:S01]  /*0440*/  IMAD R5, R8, R7, RZ ;  /* 0x0000000708057224 */ /* 0x004fe200078e02ff */
[----:B------:R-:W-:Y:S05]  /*0450*/  BRA.DIV ~URZ, `(.L_x_202) ;  /* 0x000158f27f007947 */ /* 0x000fea000b800000 */
[----:B------:R1:W2:Y:S02]  /*0460*/  SHFL.UP PT, R0, R5, 0x1, RZ ;  /* 0x0420000005007989 */ /* 0x0002a400000e00ff */
.L_x_381:
[----:B--2---:R-:W-:-:S04]  /*0470*/  SEL R0, R0, RZ, P5 ;  /* 0x000000ff00007207 */ /* 0x004fc80002800000 */
        /* <DEDUP_REMOVED lines=14> */
[----:B------:R1:W2:Y:S02]  /*0560*/  SHFL.IDX PT, R0, R4, 0x1f, 0x1f ;  /* 0x03e01f0004007f89 */ /* 0x0002a400000e0000 */
.L_x_382:
[----:B--2---:R-:W-:-:S05]  /*0570*/  IMAD R0, R0, c[0x0][0x538], RZ ;  /* 0x00014e0000007a24 */ /* 0x004fca00078e02ff */
[----:B------:R-:W-:-:S04]  /*0580*/  IADD3 R6, R0, R6, RZ ;  /* 0x0000000600067210 */ /* 0x000fc80007ffe0ff */
[----:B------:R-:W-:-:S13]  /*0590*/  ISETP.GT.AND P0, PT, R6, UR4, PT ;  /* 0x0000000406007c0c */ /* 0x000fda000bf04270 */
[----:B-1----:R-:W-:Y:S05]  /*05a0*/  @!P0 BRA `(.L_x_204) ;  /* 0xfffffdb000008947 */ /* 0x002fea000383ffff */
.L_x_200:
[----:B------:R-:W-:-:S05]  /*05b0*/  IADD3 R14, -R0, R6, RZ ;  /* 0x00000006000e7210 */ /* 0x000fca0007ffe1ff */
[----:B------:R-:W-:-:S05]  /*05c0*/  IMAD R0, R4, c[0x0][0x538], R14 ;  /* 0x00014e0004007a24 */ /* 0x000fca00078e020e */
[----:B------:R-:W-:Y:S01]  /*05d0*/  ISETP.GT.AND P0, PT, R0, UR4, PT ;  /* 0x0000000400007c0c */ /* 0x000fe2000bf04270 */
[----:B------:R-:W-:-:S12]  /*05e0*/  BRA.DIV ~URZ, `(.L_x_205) ;  /* 0x000159827f007947 */ /* 0x000fd8000b800000 */
[----:B------:R-:W-:-:S04]  /*05f0*/  VOTE.ANY R0, PT, !P0 ;  /* 0x0000000000007806 */ /* 0x000fc800040e0100 */
.L_x_383:
[----:B------:R1:W2:Y:S01]  /*0600*/  POPC R15, R0 ;  /* 0x00000000000f7309 */ /* 0x0002a20000000000 */
[----:B------:R-:W-:Y:S05]  /*0610*/  BRA.DIV ~URZ, `(.L_x_206) ;  /* 0x000159927f007947 */ /* 0x000fea000b800000 */
[----:B--2---:R2:W3:Y:S01]  /*0620*/  SHFL.IDX PT, R13, R8, R15, 0x1f ;  /* 0x00001f0f080d7589 */ /* 0x0044e200000e0000 */
[----:B------:R-:W-:-:S03]  /*0630*/  MOV R6, RZ ;  /* 0x000000ff00067202 */ /* 0x000fc60000000f00 */
[----:B------:R2:W4:Y:S04]  /*0640*/  SHFL.IDX PT, R10, R7, R15, 0x1f ;  /* 0x00001f0f070a7589 */ /* 0x00052800000e0000 */
.L_x_384:
[----:B------:R-:W-:Y:S01]  /*0650*/  ISETP.NE.AND P0, PT, R0, RZ, PT ;  /* 0x000000ff0000720c */ /* 0x000fe20003f05270 */
[----:B------:R-:W-:-:S12]  /*0660*/  BSSY B0, `(.L_x_207) ;  /* 0x0000005000007945 */ /* 0x000fd80003800000 */
[----:B------:R-:W-:Y:S05]  /*0670*/  @!P0 BRA `(.L_x_208) ;  /* 0x0000003000008947 */ /* 0x000fea0003800000 */
[----:B------:R-:W-:Y:S01]  /*0680*/  IADD3 R11, R15, -0x1, RZ ;  /* 0xffffffff0f0b7810 */ /* 0x000fe20007ffe0ff */
[----:B------:R-:W-:Y:S05]  /*0690*/  BRA.DIV ~URZ, `(.L_x_209) ;  /* 0x000159f27f007947 */ /* 0x000fea000b800000 */
[----:B------:R1:W2:Y:S02]  /*06a0*/  SHFL.IDX PT, R6, R4, R11, 0x1f ;  /* 0x00001f0b04067589 */ /* 0x0002a400000e0000 */
.L_x_208:
[----:B------:R-:W-:Y:S05]  /*06b0*/  BSYNC B0 ;  /* 0x0000000000007941 */ /* 0x000fea0003800000 */
.L_x_207:
[----:B-1-3--:R-:W-:Y:S01]  /*06c0*/  IABS R0, R13 ;  /* 0x0000000d00007213 */ /* 0x00afe20000000000 */
[----:B--2---:R-:W-:-:S04]  /*06d0*/  IMAD R4, R6, c[0x0][0x538], R14 ;  /* 0x00014e0006047a24 */ /* 0x004fc800078e020e */
[----:B------:R-:W-:Y:S01]  /*06e0*/  IMAD.MOV.U32 R5, RZ, RZ, R0 ;  /* 0x000000ffff057224 */ /* 0x000fe200078e0000 */
[----:B----4-:R-:W-:Y:S01]  /*06f0*/  IABS R0, R10 ;  /* 0x0000000a00007213 */ /* 0x010fe20000000000 */
[----:B------:R1:W-:Y:S01]  /*0700*/  STL [R1], R4 ;  /* 0x0000000401007387 */ /* 0x0003e20000100800 */
[----:B------:R-:W-:Y:S01]  /*0710*/  IADD3 R11, -R4, UR4, RZ ;  /* 0x00000004040b7c10 */ /* 0x000fe2000fffe1ff */
[----:B------:R-:W2:Y:S02]  /*0720*/  I2F.RP R2, R5 ;  /* 0x0000000500027306 */ /* 0x000ea40000209400 */
[----:B------:R-:W-:Y:S01]  /*0730*/  IMAD.MOV.U32 R7, RZ, RZ, R0 ;  /* 0x000000ffff077224 */ /* 0x000fe200078e0000 */
[----:B------:R-:W-:Y:S02]  /*0740*/  IABS R6, R11 ;  /* 0x0000000b00067213 */ /* 0x000fe40000000000 */
[----:B------:R-:W-:-:S03]  /*0750*/  IABS R0, R13 ;  /* 0x0000000d00007213 */ /* 0x000fc60000000000 */
[----:B------:R-:W-:Y:S01]  /*0760*/  I2F.RP R8, R7 ;  /* 0x0000000700087306 */ /* 0x000fe20000209400 */
[----:B------:R-:W-:-:S07]  /*0770*/  IADD3 R0, RZ, -R0, RZ ;  /* 0x80000000ff007210 */ /* 0x000fce0007ffe0ff */
[----:B--2---:R-:W2:Y:S02]  /*0780*/  MUFU.RCP R2, R2 ;  /* 0x0000000200027308 */ /* 0x004ea40000001000 */
[----:B--2---:R-:W-:-:S06]  /*0790*/  IADD3 R2, R2, 0xffffffe, RZ ;  /* 0x0ffffffe02027810 */ /* 0x004fcc0007ffe0ff */
[----:B------:R-:W2:Y:S02]  /*07a0*/  F2I.FTZ.U32.TRUNC.NTZ R3, R2 ;  /* 0x0000000200037305 */ /* 0x000ea4000021f000 */
[----:B--2---:R-:W-:-:S04]  /*07b0*/  IMAD.MOV R2, RZ, RZ, -R3 ;  /* 0x000000ffff027224 */ /* 0x004fc800078e0a03 */
[----:B-1----:R-:W-:Y:S02]  /*07c0*/  IMAD R4, R2, R5, RZ ;  /* 0x0000000502047224 */ /* 0x002fe400078e02ff */
[----:B------:R-:W-:-:S04]  /*07d0*/  IMAD.MOV.U32 R2, RZ, RZ, RZ ;  /* 0x000000ffff027224 */ /* 0x000fc800078e00ff */
[----:B------:R-:W-:-:S04]  /*07e0*/  IMAD.HI.U32 R2, R3, R4, R2 ;  /* 0x0000000403027227 */ /* 0x000fc800078e0002 */
[----:B------:R-:W-:-:S04]  /*07f0*/  IMAD.MOV.U32 R3, RZ, RZ, R6 ;  /* 0x000000ffff037224 */ /* 0x000fc800078e0006 */
[----:B------:R-:W-:-:S04]  /*0800*/  IMAD.HI.U32 R2, R2, R3, RZ ;  /* 0x0000000302027227 */ /* 0x000fc800078e00ff */
[----:B------:R-:W-:Y:S02]  /*0810*/  IMAD R0, R2, R0, R3 ;  /* 0x0000000002007224 */ /* 0x000fe400078e0203 */
[----:B------:R-:W1:Y:S03]  /*0820*/  MUFU.RCP R3, R8 ;  /* 0x0000000800037308 */ /* 0x000e660000001000 */
[----:B------:R-:W-:Y:S02]  /*0830*/  ISETP.GT.U32.AND P0, PT, R5, R0, PT ;  /* 0x000000000500720c */ /* 0x000fe40003f04070 */
[----:B-1----:R-:W-:-:S11]  /*0840*/  IADD3 R3, R3, 0xffffffe, RZ ;  /* 0x0ffffffe03037810 */ /* 0x002fd60007ffe0ff */
[----:B------:R-:W-:Y:S01]  /*0850*/  @!P0 IMAD.IADD R0, R0, 0x1, -R5 ;  /* 0x0000000100008824 */ /* 0x000fe200078e0a05 */
[----:B------:R-:W-:Y:S02]  /*0860*/  @!P0 IADD3 R2, R2, 0x1, RZ ;  /* 0x0000000102028810 */ /* 0x000fe40007ffe0ff */
[----:B------:R-:W-:Y:S01]  /*0870*/  ISETP.NE.AND P0, PT, R13, RZ, PT ;  /* 0x000000ff0d00720c */ /* 0x000fe20003f05270 */
[----:B------:R-:W1:Y:S01]  /*0880*/  F2I.FTZ.U32.TRUNC.NTZ R3, R3 ;  /* 0x0000000300037305 */ /* 0x000e62000021f000 */
[----:B------:R-:W-:Y:S02]  /*0890*/  ISETP.GE.U32.AND P2, PT, R0, R5, PT ;  /* 0x000000050000720c */ /* 0x000fe40003f46070 */
[----:B------:R-:W-:-:S04]  /*08a0*/  LOP3.LUT R0, R11, R13, RZ, 0x3c, !PT ;  /* 0x0000000d0b007212 */ /* 0x000fc800078e3cff */
[----:B------:R-:W-:-:S07]  /*08b0*/  ISETP.GE.AND P1, PT, R0, RZ, PT ;  /* 0x000000ff0000720c */ /* 0x000fce0003f26270 */
[----:B------:R-:W-:Y:S02]  /*08c0*/  @P2 IADD3 R2, R2, 0x1, RZ ;  /* 0x0000000102022810 */ /* 0x000fe40007ffe0ff */
[----:B-1----:R-:W-:-:S03]  /*08d0*/  IADD3 R0, RZ, -R3, RZ ;  /* 0x80000003ff007210 */ /* 0x002fc60007ffe0ff */
[----:B------:R-:W-:Y:S02]  /*08e0*/  IMAD.MOV.U32 R4, RZ, RZ, R2 ;  /* 0x000000ffff047224 */ /* 0x000fe400078e0002 */
[----:B------:R-:W-:Y:S01]  /*08f0*/  IMAD.MOV.U32 R2, RZ, RZ, R0 ;  /* 0x000000ffff027224 */ /* 0x000fe200078e0000 */
[----:B------:R-:W-:Y:S01]  /*0900*/  IABS R0, R10 ;  /* 0x0000000a00007213 */ /* 0x000fe20000000000 */
[----:B------:R-:W-:Y:S01]  /*0910*/  @!P1 IMAD.MOV R4, RZ, RZ, -R4 ;  /* 0x000000ffff049224 */ /* 0x000fe200078e0a04 */
[----:B------:R-:W-:Y:S01]  /*0920*/  @!P0 LOP3.LUT R4, RZ, R13, RZ, 0x33, !PT ;  /* 0x0000000dff048212 */ /* 0x000fe200078e33ff */
[----:B------:R-:W-:Y:S01]  /*0930*/  IMAD R5, R2, R7, RZ ;  /* 0x0000000702057224 */ /* 0x000fe200078e02ff */
[----:B------:R-:W-:Y:S01]  /*0940*/  MOV R2, RZ ;  /* 0x000000ff00027202 */ /* 0x000fe20000000f00 */
[----:B------:R-:W-:Y:S01]  /*0950*/  IMAD.MOV R6, RZ, RZ, -R0 ;  /* 0x000000ffff067224 */ /* 0x000fe200078e0a00 */
[----:B------:R-:W-:-:S03]  /*0960*/  IABS R8, R4 ;  /* 0x0000000400087213 */ /* 0x000fc60000000000 */
        /* <DEDUP_REMOVED lines=19> */
[----:B------:R-:W-:Y:S02]  /*0aa0*/  IMAD R2, R10, R2, R4 ;  /* 0x000000020a027224 */ /* 0x000fe400078e0204 */
[----:B------:R-:W-:Y:S02]  /*0ab0*/  IMAD.IADD R4, R15, 0x1, R9 ;  /* 0x000000010f047824 */ /* 0x000fe400078e0209 */
[----:B------:R-:W-:-:S03]  /*0ac0*/  IMAD R0, R2, 0x10000, R0 ;  /* 0x0001000002007824 */ /* 0x000fc600078e0200 */
[----:B------:R1:W-:Y:S04]  /*0ad0*/  STL [R1+0xc], R4 ;  /* 0x00000c0401007387 */ /* 0x0003e80000100800 */
[----:B------:R1:W-:Y:S04]  /*0ae0*/  STL [R1+0x8], R0 ;  /* 0x0000080001007387 */ /* 0x0003e80000100800 */
[----:B------:R1:W-:Y:S01]  /*0af0*/  STL [R1+0x4], R3 ;  /* 0x0000040301007387 */ /* 0x0003e20000100800 */
[----:B------:R-:W-:Y:S05]  /*0b00*/  BRA `(.L_x_210) ;  /* 0x0000006000007947 */ /* 0x000fea0003800000 */
.L_x_201:
[----:B------:R-:W-:Y:S01]  /*0b10*/  MOV R0, UR4 ;  /* 0x0000000400007c02 */ /* 0x000fe20008000f00 */
[----:B------:R-:W-:Y:S04]  /*0b20*/  STL [R1+0x4], RZ ;  /* 0x000004ff01007387 */ /* 0x000fe80000100800 */
[----:B------:R1:W-:Y:S04]  /*0b30*/  STL [R1], R0 ;  /* 0x0000000001007387 */ /* 0x0003e80000100800 */
[----:B------:R2:W-:Y:S01]  /*0b40*/  STL [R1+0x8], RZ ;  /* 0x000008ff01007387 */ /* 0x0005e20000100800 */
[----:B-1----:R-:W-:-:S05]  /*0b50*/  MOV R0, c[0x0][0x53c] ;  /* 0x00014f0000007a02 */ /* 0x002fca0000000f00 */
[----:B------:R2:W-:Y:S02]  /*0b60*/  STL [R1+0xc], R0 ;  /* 0x00000c0001007387 */ /* 0x0005e40000100800 */
.L_x_210:
[----:B-1----:R-:W3:Y:S04]  /*0b70*/  LDL R4, [R1] ;  /* 0x0000000001047983 */ /* 0x002ee80000100800 */
[----:B------:R-:W3:Y:S04]  /*0b80*/  LDL R5, [R1+0x4] ;  /* 0x0000040001057983 */ /* 0x000ee80000100800 */
[----:B------:R-:W3:Y:S04]  /*0b90*/  LDL R6, [R1+0x8] ;  /* 0x0000080001067983 */ /* 0x000ee80000100800 */
[----:B------:R-:W3:Y:S01]  /*0ba0*/  LDL R7, [R1+0xc] ;  /* 0x00000c0001077983 */ /* 0x000ee20000100800 */
[----:B------:R-:W-:Y:S01]  /*0bb0*/  ISETP.NE.AND P0, PT, R16, RZ, PT ;  /* 0x000000ff1000720c */ /* 0x000fe20003f05270 */
[----:B------:R-:W-:-:S12]  /*0bc0*/  WARPSYNC 0xffffffff ;  /* 0xffffffff00007948 */ /* 0x000fd80003800000 */
[----:B---3--:R1:W-:Y:S04]  /*0bd0*/  @!P0 STS.128 [0x9100], R4 ;  /* 0x00910004ff008388 */ /* 0x0083e80000000c00 */
[----:B------:R-:W-:Y:S06]  /*0be0*/  BAR.ARV 0x5, 0x80 ;  /* 0x0142000000007b1d */ /* 0x000fec0000002000 */
.L_x_199:
[----:B--2---:R-:W2:Y:S02]  /*0bf0*/  LDL R0, [R1+0xc] ;  /* 0x00000c0001007983 */ /* 0x004ea40000100800 */
[----:B--2---:R-:W-:-:S13]  /*0c00*/  ISETP.GE.AND P0, PT, R0, c[0x0][0x53c], PT ;  /* 0x00014f0000007a0c */ /* 0x004fda0003f06270 */
[----:B------:R-:W-:Y:S05]  /*0c10*/  @P0 EXIT ;  /* 0x000000000000094d */ /* 0x000fea0003800000 */
[----:B------:R-:W2:Y:S02]  /*0c20*/  S2R R15, SR_TID.X ;  /* 0x00000000000f7919 */ /* 0x000ea40000002100 */
[----:B--2---:R-:W-:-:S04]  /*0c30*/  SHF.R.S32.HI R12, RZ, 0x1f, R15 ;  /* 0x0000001fff0c7819 */ /* 0x004fc8000001140f */
[CC--:B------:R-:W-:Y:S02]  /*0c40*/  LEA.HI R2, R12.reuse, R15.reuse, RZ, 0x4 ;  /* 0x0000000f0c027211 */ /* 0x0c0fe400078f20ff */
[----:B------:R-:W-:Y:S02]  /*0c50*/  LEA.HI R10, R12, R15, RZ, 0x3 ;  /* 0x0000000f0c0a7211 */ /* 0x000fe400078f18ff */
[----:B------:R-:W-:Y:S02]  /*0c60*/  SHF.R.S32.HI R3, RZ, 0x4, R2 ;  /* 0x00000004ff037819 */ /* 0x000fe40000011402 */
[----:B-1----:R-:W-:Y:S02]  /*0c70*/  SHF.R.S32.HI R4, RZ, 0x3, R10 ;  /* 0x00000003ff047819 */ /* 0x002fe4000001140a */
[C---:B------:R-:W-:Y:S02]  /*0c80*/  LEA.HI R0, R2.reuse, R3, RZ, 0x1 ;  /* 0x0000000302007211 */ /* 0x040fe400078f08ff */
[----:B------:R-:W-:Y:S01]  /*0c90*/  LOP3.LUT R2, R2, 0xfffffff0, RZ, 0xc0, !PT ;  /* 0xfffffff002027812 */ /* 0x000fe200078ec0ff */
[----:B------:R-:W-:Y:S01]  /*0ca0*/  IMAD.SHL.U32 R4, R4, 0x40, RZ ;  /* 0x0000004004047824 */ /* 0x000fe200078e00ff */
[----:B------:R-:W-:-:S02]  /*0cb0*/  LOP3.LUT R0, R0, 0xfffffffe, RZ, 0xc0, !PT ;  /* 0xfffffffe00007812 */ /* 0x000fc400078ec0ff */
[CC--:B------:R-:W-:Y:S02]  /*0cc0*/  LEA.HI R13, R12.reuse, R15.reuse, RZ, 0x2 ;  /* 0x0000000f0c0d7211 */ /* 0x0c0fe400078f10ff */
[----:B------:R-:W-:Y:S01]  /*0cd0*/  LEA.HI R9, R12, R15, RZ, 0x6 ;  /* 0x0000000f0c097211 */ /* 0x000fe200078f30ff */
[----:B------:R-:W-:Y:S01]  /*0ce0*/  IMAD.IADD R11, R3, 0x1, -R0 ;  /* 0x00000001030b7824 */ /* 0x000fe200078e0a00 */
[----:B------:R-:W-:Y:S01]  /*0cf0*/  LOP3.LUT R0, R10, 0xfffffff8, RZ, 0xc0, !PT ;  /* 0xfffffff80a007812 */ /* 0x000fe200078ec0ff */
[C---:B------:R-:W-:Y:S01]  /*0d00*/  IMAD.IADD R3, R15.reuse, 0x1, -R2 ;  /* 0x000000010f037824 */ /* 0x040fe200078e0a02 */
[--C-:B------:R-:W-:Y:S02]  /*0d10*/  SHF.R.S32.HI R240, RZ, 0x2, R13.reuse ;  /* 0x00000002fff07819 */ /* 0x100fe4000001140d */
[----:B------:R-:W-:Y:S01]  /*0d20*/  SHF.R.S32.HI R5, RZ, 0x1f, R13 ;  /* 0x0000001fff057819 */ /* 0x000fe2000001140d */
[----:B------:R-:W-:Y:S01]  /*0d30*/  IMAD.IADD R0, R15, 0x1, -R0 ;  /* 0x000000010f007824 */ /* 0x000fe200078e0a00 */
[----:B------:R-:W-:-:S02]  /*0d40*/  LOP3.LUT R2, R4, 0x1c0, RZ, 0xc0, !PT ;  /* 0x000001c004027812 */ /* 0x000fc400078ec0ff */
[----:B------:R-:W-:Y:S01]  /*0d50*/  SHF.R.S32.HI R8, RZ, 0x1f, R3 ;  /* 0x0000001fff087819 */ /* 0x000fe20000011403 */
[C---:B------:R-:W-:Y:S01]  /*0d60*/  IMAD.SHL.U32 R6, R0.reuse, 0x8, RZ ;  /* 0x0000000800067824 */ /* 0x040fe200078e00ff */
[----:B------:R-:W-:Y:S02]  /*0d70*/  LEA.HI R4, R5, R240, RZ, 0x3 ;  /* 0x000000f005047211 */ /* 0x000fe400078f18ff */
[----:B------:R-:W-:Y:S02]  /*0d80*/  LOP3.LUT P4, RZ, R0, 0x2, RZ, 0xc0, !PT ;  /* 0x0000000200ff7812 */ /* 0x000fe4000788c0ff */
[----:B------:R-:W-:Y:S02]  /*0d90*/  LOP3.LUT R6, R2, 0x38, R6, 0xf8, !PT ;  /* 0x0000003802067812 */ /* 0x000fe400078ef806 */
[C---:B------:R-:W-:Y:S01]  /*0da0*/  LOP3.LUT P3, RZ, R0.reuse, 0x4, RZ, 0xc0, !PT ;  /* 0x0000000400ff7812 */ /* 0x040fe2000786c0ff */
[----:B------:R-:W-:Y:S01]  /*0db0*/  IMAD.SHL.U32 R0, R0, 0x40, RZ ;  /* 0x0000004000007824 */ /* 0x000fe200078e00ff */
[----:B------:R-:W-:-:S02]  /*0dc0*/  LEA.HI R8, R8, R3, RZ, 0x3 ;  /* 0x0000000308087211 */ /* 0x000fc400078f18ff */
[----:B------:R-:W-:Y:S02]  /*0dd0*/  SHF.R.U32.HI R2, RZ, 0x3, R2 ;  /* 0x00000003ff027819 */ /* 0x000fe40000011602 */
[----:B------:R-:W-:Y:S02]  /*0de0*/  LOP3.LUT R4, R4, 0xfffffff8, RZ, 0xc0, !PT ;  /* 0xfffffff804047812 */ /* 0x000fe400078ec0ff */
[----:B------:R-:W-:Y:S02]  /*0df0*/  LOP3.LUT R5, R8, 0xfffffff8, RZ, 0xc0, !PT ;  /* 0xfffffff808057812 */ /* 0x000fe400078ec0ff */
[----:B------:R-:W-:Y:S02]  /*0e00*/  LOP3.LUT R6, R6, R2, RZ, 0x3c, !PT ;  /* 0x0000000206067212 */ /* 0x000fe400078e3cff */
[----:B------:R-:W-:Y:S01]  /*0e10*/  LOP3.LUT R2, R0, 0x1c0, RZ, 0xc0, !PT ;  /* 0x000001c000027812 */ /* 0x000fe200078ec0ff */
[----:B------:R-:W-:Y:S02]  /*0e20*/  IMAD.IADD R0, R240, 0x1, -R4 ;  /* 0x00000001f0007824 */ /* 0x000fe400078e0a04 */
[----:B------:R-:W-:Y:S01]  /*0e30*/  IMAD.IADD R7, R3, 0x1, -R5 ;  /* 0x0000000103077824 */ /* 0x000fe200078e0a05 */
[----:B------:R-:W-:Y:S01]  /*0e40*/  LOP3.LUT R5, R2, 0x8, R10, 0xf8, !PT ;  /* 0x0000000802057812 */ /* 0x000fe200078ef80a */
[----:B------:R-:W-:Y:S01]  /*0e50*/  IMAD.SHL.U32 R4, R9, 0x8, RZ ;  /* 0x0000000809047824 */ /* 0x000fe200078e00ff */
[----:B------:R-:W-:-:S02]  /*0e60*/  SHF.R.U32.HI R3, RZ, 0x3, R2 ;  /* 0x00000003ff037819 */ /* 0x000fc40000011602 */
[C---:B------:R-:W-:Y:S02]  /*0e70*/  LOP3.LUT R2, R0.reuse, 0x1, RZ, 0xc0, !PT ;  /* 0x0000000100027812 */ /* 0x040fe400078ec0ff */
[----:B------:R-:W-:Y:S01]  /*0e80*/  LOP3.LUT R10, R5, R3, RZ, 0x3c, !PT ;  /* 0x00000003050a7212 */ /* 0x000fe200078e3cff */
[----:B------:R-:W-:Y:S01]  /*0e90*/  IMAD.SHL.U32 R3, R0, 0x40, RZ ;  /* 0x0000004000037824 */ /* 0x000fe200078e00ff */
[----:B------:R-:W-:Y:S01]  /*0ea0*/  ISETP.NE.U32.AND P1, PT, R2, 0x1, PT ;  /* 0x000000010200780c */ /* 0x000fe20003f25070 */
[----:B------:R-:W-:Y:S01]  /*0eb0*/  IMAD.SHL.U32 R2, R7, 0x40, RZ ;  /* 0x0000004007027824 */ /* 0x000fe200078e00ff */
[----:B------:R-:W-:Y:S02]  /*0ec0*/  LEA.HI R9, R12, R15, RZ, 0x5 ;  /* 0x0000000f0c097211 */ /* 0x000fe400078f28ff */
[----:B------:R-:W-:Y:S01]  /*0ed0*/  LOP3.LUT R215, R6, 0x7ffffe00, R4, 0xf8, !PT ;  /* 0x7ffffe0006d77812 */ /* 0x000fe200078ef804 */
[----:B------:R-:W-:Y:S01]  /*0ee0*/  IMAD.SHL.U32 R4, R11, 0x8, RZ ;  /* 0x000000080b047824 */ /* 0x000fe200078e00ff */
[----:B------:R-:W-:-:S02]  /*0ef0*/  LOP3.LUT P2, RZ, R0, 0x4, RZ, 0xc0, !PT ;  /* 0x0000000400ff7812 */ /* 0x000fc4000784c0ff */
[----:B------:R-:W-:Y:S01]  /*0f00*/  LOP3.LUT P0, RZ, R0, 0x2, RZ, 0xc0, !PT ;  /* 0x0000000200ff7812 */ /* 0x000fe2000780c0ff */
[----:B------:R-:W-:Y:S01]  /*0f10*/  IMAD.SHL.U32 R215, R215, 0x2, RZ ;  /* 0x00000002d7d77824 */ /* 0x000fe200078e00ff */
[----:B------:R-:W-:Y:S02]  /*0f20*/  LOP3.LUT R0, R2, 0x1c0, RZ, 0xc0, !PT ;  /* 0x000001c002007812 */ /* 0x000fe400078ec0ff */
[----:B------:R-:W-:Y:S02]  /*0f30*/  SHF.R.S32.HI R5, RZ, 0x5, R9 ;  /* 0x00000005ff057819 */ /* 0x000fe40000011409 */
[----:B------:R-:W-:Y:S02]  /*0f40*/  LOP3.LUT R2, R13, 0xfffffffc, RZ, 0xc0, !PT ;  /* 0xfffffffc0d027812 */ /* 0x000fe400078ec0ff */
[----:B------:R-:W-:Y:S01]  /*0f50*/  LOP3.LUT R14, R3, 0x1c0, RZ, 0xc0, !PT ;  /* 0x000001c0030e7812 */ /* 0x000fe200078ec0ff */
[----:B------:R-:W-:Y:S01]  /*0f60*/  IMAD.SHL.U32 R6, R5, 0x400, RZ ;  /* 0x0000040005067824 */ /* 0x000fe200078e00ff */
[----:B------:R-:W-:-:S02]  /*0f70*/  LOP3.LUT R4, R0, 0x8, R4, 0xf8, !PT ;  /* 0x0000000800047812 */ /* 0x000fc400078ef804 */
[----:B------:R-:W-:Y:S01]  /*0f80*/  SHF.R.U32.HI R3, RZ, 0x3, R0 ;  /* 0x00000003ff037819 */ /* 0x000fe20000011600 */
[----:B------:R-:W-:Y:S01]  /*0f90*/  IMAD.IADD R0, R15, 0x1, -R2 ;  /* 0x000000010f007824 */ /* 0x000fe200078e0a02 */
[----:B------:R-:W-:Y:S01]  /*0fa0*/  SHF.R.U32.HI R9, RZ, 0x3, R14 ;  /* 0x00000003ff097819 */ /* 0x000fe2000001160e */
[----:B------:R-:W-:Y:S01]  /*0fb0*/  IMAD.SHL.U32 R2, R8, 0x40, RZ ;  /* 0x0000004008027824 */ /* 0x000fe200078e00ff */
[----:B------:R-:W-:Y:S01]  /*0fc0*/  LOP3.LUT R5, R4, R3, RZ, 0x3c, !PT ;  /* 0x0000000304057212 */ /* 0x000fe200078e3cff */
[----:B------:R-:W-:Y:S01]  /*0fd0*/  IMAD R4, R0, 0x2, R6 ;  /* 0x0000000200047824 */ /* 0x000fe200078e0206 */
[----:B------:R-:W-:Y:S01]  /*0fe0*/  LOP3.LUT R3, R9, R14, RZ, 0xfc, !PT ;  /* 0x0000000e09037212 */ /* 0x000fe200078efcff */
[----:B------:R-:W-:Y:S01]  /*0ff0*/  STL [R1+0x24], R14 ;  /* 0x0000240e01007387 */ /* 0x000fe20000100800 */
[----:B------:R-:W-:Y:S01]  /*1000*/  LOP3.LUT R2, R2, 0xfffffe00, RZ, 0xc0, !PT ;  /* 0xfffffe0002027812 */ /* 0x000fe200078ec0ff */
[----:B------:R-:W-:Y:S01]  /*1010*/  IMAD R0, R11, 0x200, R10 ;  /* 0x000002000b007824 */ /* 0x000fe200078e020a */
[----:B------:R-:W-:Y:S01]  /*1020*/  LOP3.LUT P6, RZ, R7, 0x2, RZ, 0xc0, !PT ;  /* 0x0000000207ff7812 */ /* 0x000fe200078cc0ff */
[----:B------:R1:W-:Y:S01]  /*1030*/  STL [R1+0x2c], R9 ;  /* 0x00002c0901007387 */ /* 0x0003e20000100800 */
[----:B------:R-:W-:Y:S01]  /*1040*/  IMAD.IADD R3, R4, 0x1, R3 ;  /* 0x0000000104037824 */ /* 0x000fe200078e0203 */
[CC--:B------:R-:W-:Y:S01]  /*1050*/  IADD3 R4, R5.reuse, R2.reuse, R6 ;  /* 0x0000000205047210 */ /* 0x0c0fe20007ffe006 */
[----:B------:R-:W-:Y:S01]  /*1060*/  IMAD.MOV.U32 R8, RZ, RZ, -0x10 ;  /* 0xfffffff0ff087424 */ /* 0x000fe200078e00ff */
[----:B------:R-:W-:Y:S01]  /*1070*/  LOP3.LUT R5, R5, R2, RZ, 0xfc, !PT ;  /* 0x0000000205057212 */ /* 0x000fe200078efcff */
[----:B------:R-:W-:Y:S01]  /*1080*/  IMAD.MOV.U32 R2, RZ, RZ, 0x20 ;  /* 0x00000020ff027424 */ /* 0x000fe200078e00ff */
[----:B------:R-:W-:-:S02]  /*1090*/  LEA R115, R0, 0x2900, 0x1 ;  /* 0x0000290000737811 */ /* 0x000fc400078e08ff */
[----:B------:R-:W-:Y:S02]  /*10a0*/  LEA R12, R3, 0x80, 0x1 ;  /* 0x00000080030c7811 */ /* 0x000fe400078e08ff */
[----:B------:R-:W-:Y:S02]  /*10b0*/  IADD3 R210, R115, 0x20, RZ ;  /* 0x0000002073d27810 */ /* 0x000fe40007ffe0ff */
[----:B------:R-:W-:Y:S01]  /*10c0*/  LOP3.LUT P5, RZ, R7, 0x4, RZ, 0xc0, !PT ;  /* 0x0000000407ff7812 */ /* 0x000fe200078ac0ff */
[----:B------:R-:W-:Y:S01]  /*10d0*/  STL [R1+0x20], R12 ;  /* 0x0000200c01007387 */ /* 0x000fe20000100800 */
[----:B------:R-:W-:Y:S02]  /*10e0*/  @P4 IADD3 R210, R115, -0x20, RZ ;  /* 0xffffffe073d24810 */ /* 0x000fe40007ffe0ff */
[----:B------:R-:W-:Y:S02]  /*10f0*/  SEL R7, R2, 0xffffffe0, !P0 ;  /* 0xffffffe002077807 */ /* 0x000fe40004000000 */
[----:B------:R-:W-:-:S02]  /*1100*/  SEL R8, R8, 0x10, !P1 ;  /* 0x0000001008087807 */ /* 0x000fc40004800000 */
[----:B------:R-:W-:Y:S02]  /*1110*/  LEA R206, R4, 0x5100, 0x1 ;  /* 0x0000510004ce7811 */ /* 0x000fe400078e08ff */
[----:B------:R-:W-:Y:S02]  /*1120*/  LEA R200, R5, 0x100, 0x1 ;  /* 0x0000010005c87811 */ /* 0x000fe400078e08ff */
[----:B------:R-:W-:Y:S01]  /*1130*/  SEL R2, R2, 0xffffffe0, !P6 ;  /* 0xffffffe002027807 */ /* 0x000fe20007000000 */
[----:B-1----:R-:W-:Y:S01]  /*1140*/  IMAD.MOV.U32 R9, RZ, RZ, 0x40 ;  /* 0x00000040ff097424 */ /* 0x002fe200078e00ff */
[C---:B------:R-:W-:Y:S02]  /*1150*/  IADD3 R214, R210.reuse, 0x800, RZ ;  /* 0x00000800d2d67810 */ /* 0x040fe40007ffe0ff */
[----:B------:R-:W-:Y:S01]  /*1160*/  IADD3 R213, R210, 0x1000, RZ ;  /* 0x00001000d2d57810 */ /* 0x000fe20007ffe0ff */
[----:B------:R-:W-:Y:S01]  /*1170*/  IMAD.IADD R209, R206, 0x1, R2 ;  /* 0x00000001ced17824 */ /* 0x000fe200078e0202 */
[C---:B------:R-:W-:Y:S01]  /*1180*/  SEL R6, R9.reuse, 0xffffffc0, !P2 ;  /* 0xffffffc009067807 */ /* 0x040fe20005000000 */
[----:B------:R-:W-:Y:S01]  /*1190*/  IMAD.IADD R204, R2, 0x1, R200 ;  /* 0x0000000102cc7824 */ /* 0x000fe200078e02c8 */
[----:B------:R-:W-:-:S02]  /*11a0*/  SEL R0, R9, 0xffffffc0, !P3 ;  /* 0xffffffc009007807 */ /* 0x000fc40005800000 */
[----:B------:R-:W-:Y:S01]  /*11b0*/  SEL R3, R9, 0xffffffc0, !P5 ;  /* 0xffffffc009037807 */ /* 0x000fe20006800000 */
[----:B------:R-:W-:Y:S01]  /*11c0*/  IMAD.IADD R6, R12, 0x1, R6 ;  /* 0x000000010c067824 */ /* 0x000fe200078e0206 */
[C---:B------:R-:W-:Y:S01]  /*11d0*/  IADD3 R212, R210.reuse, 0x1800, RZ ;  /* 0x00001800d2d47810 */ /* 0x040fe20007ffe0ff */
[----:B------:R-:W-:Y:S01]  /*11e0*/  IMAD.IADD R205, R115, 0x1, R0 ;  /* 0x0000000173cd7824 */ /* 0x000fe200078e0200 */
[----:B------:R-:W-:Y:S01]  /*11f0*/  IADD3 R211, R210, 0x2000, RZ ;  /* 0x00002000d2d37810 */ /* 0x000fe20007ffe0ff */
[----:B------:R-:W-:Y:S01]  /*1200*/  IMAD.IADD R202, R0, 0x1, R210 ;  /* 0x0000000100ca7824 */ /* 0x000fe200078e02d2 */
[----:B------:R-:W-:Y:S01]  /*1210*/  STL [R1+0x28], R6 ;  /* 0x0000280601007387 */ /* 0x000fe20000100800 */
[----:B------:R-:W-:Y:S02]  /*1220*/  IMAD.IADD R0, R7, 0x1, R6 ;  /* 0x0000000107007824 */ /* 0x000fe400078e0206 */
[----:B------:R-:W-:Y:S02]  /*1230*/  IMAD.IADD R207, R206, 0x1, R3 ;  /* 0x00000001cecf7824 */ /* 0x000fe400078e0203 */
[----:B------:R-:W-:Y:S01]  /*1240*/  IMAD.IADD R201, R3, 0x1, R200 ;  /* 0x0000000103c97824 */ /* 0x000fe200078e02c8 */
[----:B------:R1:W-:Y:S01]  /*1250*/  STL [R1+0x30], R0 ;  /* 0x0000300001007387 */ /* 0x0003e20000100800 */
[----:B------:R-:W-:-:S02]  /*1260*/  IMAD.IADD R208, R2, 0x1, R207 ;  /* 0x0000000102d07824 */ /* 0x000fc400078e02cf */
[----:B------:R-:W-:Y:S02]  /*1270*/  IMAD.IADD R203, R2, 0x1, R201 ;  /* 0x0000000102cb7824 */ /* 0x000fe400078e02c9 */
[----:B-1----:R-:W-:-:S05]  /*1280*/  IMAD.IADD R0, R8, 0x1, R0 ;  /* 0x0000000108007824 */ /* 0x002fca00078e0200 */
[----:B------:R1:W-:Y:S02]  /*1290*/  STL [R1+0x34], R0 ;  /* 0x0000340001007387 */ /* 0x0003e40000100800 */
.L_x_380:
[----:B-1----:R-:W2:Y:S01]  /*12a0*/  LDL R0, [R1+0xc] ;  /* 0x00000c0001007983 */ /* 0x002ea20000100800 */
[----:B------:R-:W-:Y:S01]  /*12b0*/  IMAD.MOV.U32 R14, RZ, RZ, 0x4 ;  /* 0x00000004ff0e7424 */ /* 0x000fe200078e00ff */
[----:B------:R-:W-:Y:S02]  /*12c0*/  ISETP.NE.U32.AND P4, PT, RZ, c[0x0][0x360], PT ;  /* 0x0000d800ff007a0c */ /* 0x000fe40003f85070 */
[----:B------:R-:W-:Y:S01]  /*12d0*/  ISETP.NE.U32.AND P0, PT, RZ, c[0x0][0x370], PT ;  /* 0x0000dc00ff007a0c */ /* 0x000fe20003f05070 */
[----:B------:R-:W3:Y:S01]  /*12e0*/  LDL R9, [R1+0x8] ;  /* 0x0000080001097983 */ /* 0x000ee20000100800 */
[----:B------:R-:W-:Y:S01]  /*12f0*/  ISETP.NE.AND.EX P4, PT, RZ, c[0x0][0x364], PT, P4 ;  /* 0x0000d900ff007a0c */ /* 0x000fe20003f85340 */
[----:B--2---:R-:W-:-:S05]  /*1300*/  IMAD.WIDE R2, R0, R14, c[0x0][0x588] ;  /* 0x0001620000027625 */ /* 0x004fca00078e020e */
[----:B------:R-:W2:Y:S01]  /*1310*/  LDG.E R246, [R2.64] ;  /* 0x0000000802f67981 */ /* 0x000ea2000c1e1900 */
[----:B------:R-:W-:Y:S01]  /*1320*/  ISETP.NE.AND.EX P2, PT, RZ, c[0x0][0x374], PT, P0 ;  /* 0x0000dd00ff007a0c */ /* 0x000fe20003f45300 */
[----:B------:R-:W-:Y:S01]  /*1330*/  CS2R R158, SRZ ;  /* 0x00000000009e7805 */ /* 0x000fe2000001ff00 */
[----:B------:R-:W-:Y:S02]  /*1340*/  ISETP.NE.U32.AND P3, PT, RZ, c[0x0][0x348], PT ;  /* 0x0000d200ff007a0c */ /* 0x000fe40003f65070 */
[----:B------:R-:W-:Y:S02]  /*1350*/  ISETP.NE.U32.AND P5, PT, RZ, c[0x0][0x358], PT ;  /* 0x0000d600ff007a0c */ /* 0x000fe40003fa5070 */
[----:B------:R-:W-:Y:S02]  /*1360*/  ISETP.NE.AND.EX P3, PT, RZ, c[0x0][0x34c], PT, P3 ;  /* 0x0000d300ff007a0c */ /* 0x000fe40003f65330 */
[----:B------:R-:W-:Y:S01]  /*1370*/  ISETP.NE.AND.EX P5, PT, RZ, c[0x0][0x35c], PT, P5 ;  /* 0x0000d700ff007a0c */ /* 0x000fe20003fa5350 */
[----:B------:R-:W-:-:S02]  /*1380*/  IMAD.MOV.U32 R157, RZ, RZ, RZ ;  /* 0x000000ffff9d7224 */ /* 0x000fc400078e00ff */
[----:B------:R-:W-:Y:S01]  /*1390*/  IMAD.MOV.U32 R12, RZ, RZ, RZ ;  /* 0x000000ffff0c7224 */ /* 0x000fe200078e00ff */
[----:B--2---:R-:W-:Y:S02]  /*13a0*/  SHF.R.S32.HI R135, RZ, 0x1f, R246 ;  /* 0x0000001fff877819 */ /* 0x004fe400000114f6 */
[C---:B------:R-:W-:Y:S02]  /*13b0*/  @P4 LEA R2, P0, R246.reuse, c[0x0][0x360], 0x2 ;  /* 0x0000d800f6024a11 */ /* 0x040fe400078010ff */
[C---:B------:R-:W-:Y:S02]  /*13c0*/  @P2 LEA R4, P1, R246.reuse, c[0x0][0x370], 0x2 ;  /* 0x0000dc00f6042a11 */ /* 0x040fe400078210ff */
[C-C-:B------:R-:W-:Y:S02]  /*13d0*/  @P4 LEA.HI.X R3, R246.reuse, c[0x0][0x364], R135.reuse, 0x2, P0 ;  /* 0x0000d900f6034a11 */ /* 0x140fe400000f1487 */
[----:B------:R-:W-:Y:S02]  /*13e0*/  ISETP.NE.U32.AND P0, PT, RZ, c[0x0][0x350], PT ;  /* 0x0000d400ff007a0c */ /* 0x000fe40003f05070 */
[----:B------:R-:W-:Y:S01]  /*13f0*/  @P2 LEA.HI.X R5, R246, c[0x0][0x374], R135, 0x2, P1 ;  /* 0x0000dd00f6052a11 */ /* 0x000fe200008f1487 */
[----:B------:R1:W5:Y:S01]  /*1400*/  @P4 LDG.E R162, [R2.64] ;  /* 0x0000000802a24981 */ /* 0x000362000c1e1900 */
[----:B------:R-:W-:-:S03]  /*1410*/  ISETP.NE.AND.EX P6, PT, RZ, c[0x0][0x354], PT, P0 ;  /* 0x0000d500ff007a0c */ /* 0x000fc60003fc5300 */
[----:B------:R2:W5:Y:S01]  /*1420*/  @P2 LDG.E R159, [R4.64] ;  /* 0x00000008049f2981 */ /* 0x000562000c1e1900 */
[----:B------:R-:W-:-:S04]  /*1430*/  LEA R6, P2, R246, c[0x0][0x348], 0x2 ;  /* 0x0000d200f6067a11 */ /* 0x000fc800078410ff */
[----:B------:R-:W-:-:S05]  /*1440*/  LEA.HI.X R7, R246, c[0x0][0x34c], R135, 0x2, P2 ;  /* 0x0000d300f6077a11 */ /* 0x000fca00010f1487 */
[----:B------:R4:W5:Y:S01]  /*1450*/  @P3 LDG.E R157, [R6.64] ;  /* 0x00000008069d3981 */ /* 0x000962000c1e1900 */
[C---:B-1----:R-:W-:Y:S02]  /*1460*/  LEA R2, P0, R246.reuse, c[0x0][0x358], 0x2 ;  /* 0x0000d600f6027a11 */ /* 0x042fe400078010ff */
[C---:B--2---:R-:W-:Y:S02]  /*1470*/  LEA R4, P1, R246.reuse, c[0x0][0x350], 0x2 ;  /* 0x0000d400f6047a11 */ /* 0x044fe400078210ff */
[C-C-:B------:R-:W-:Y:S02]  /*1480*/  LEA.HI.X R3, R246.reuse, c[0x0][0x35c], R135.reuse, 0x2, P0 ;  /* 0x0000d700f6037a11 */ /* 0x140fe400000f1487 */
[----:B------:R-:W-:-:S03]  /*1490*/  LEA.HI.X R5, R246, c[0x0][0x354], R135, 0x2, P1 ;  /* 0x0000d500f6057a11 */ /* 0x000fc600008f1487 */
[----:B------:R4:W5:Y:S04]  /*14a0*/  @P5 LDG.E R12, [R2.64] ;  /* 0x00000008020c5981 */ /* 0x000968000c1e1900 */
[----:B------:R4:W5:Y:S01]  /*14b0*/  @P6 LDG.E R158, [R4.64] ;  /* 0x00000008049e6981 */ /* 0x000962000c1e1900 */
[----:B---3--:R-:W-:-:S05]  /*14c0*/  LOP3.LUT R40, R9, 0xffff, RZ, 0xc0, !PT ;  /* 0x0000ffff09287812 */ /* 0x008fca00078ec0ff */
[----:B------:R4:W-:Y:S01]  /*14d0*/  STL [R1+0x10], R40 ;  /* 0x0000102801007387 */ /* 0x0009e20000100800 */
[----:B------:R-:W-:Y:S01]  /*14e0*/  YIELD ;  /* 0x0000000000007946 */ /* 0x000fe20003800000 */
[----:B------:R-:W-:Y:S01]  /*14f0*/  P2R R13, PR, RZ, 0x40 ;  /* 0x00000040ff0d7803 */ /* 0x000fe20000000000 */
[----:B------:R-:W-:Y:S05]  /*1500*/  @P4 BRA `(.L_x_211) ;  /* 0x0000005000004947 */ /* 0x000fea0003800000 */
[----:B-----5:R-:W-:Y:S01]  /*1510*/  MOV R162, c[0x0][0x168] ;  /* 0x00005a0000a27a02 */ /* 0x020fe20000000f00 */
[----:B------:R-:W-:Y:S05]  /*1520*/  @!P3 BRA `(.L_x_211) ;  /* 0x000000300000b947 */ /* 0x000fea0003800000 */
[----:B------:R-:W2:Y:S04]  /*1530*/  LDG.E R8, [R6.64] ;  /* 0x0000000806087981 */ /* 0x000ea8000c1e1900 */
[----:B------:R-:W2:Y:S02]  /*1540*/  LDG.E R0, [R6.64+0x4] ;  /* 0x0000040806007981 */ /* 0x000ea4000c1e1900 */
[----:B--2---:R-:W-:-:S02]  /*1550*/  IADD3 R162, -R8, R0, RZ ;  /* 0x0000000008a27210 */ /* 0x004fc40007ffe1ff */
.L_x_211:
[----:B------:R-:W-:-:S04]  /*1560*/  ISETP.NE.U32.AND P0, PT, RZ, c[0x0][0x368], PT ;  /* 0x0000da00ff007a0c */ /* 0x000fc80003f05070 */
[----:B------:R-:W-:-:S13]  /*1570*/  ISETP.NE.AND.EX P0, PT, RZ, c[0x0][0x36c], PT, P0 ;  /* 0x0000db00ff007a0c */ /* 0x000fda0003f05300 */
[----:B------:R-:W-:Y:S05]  /*1580*/  @!P0 BRA `(.L_x_212) ;  /* 0x0000004000008947 */ /* 0x000fea0003800000 */
[----:B----4-:R-:W-:-:S04]  /*1590*/  LEA R4, P0, R246, c[0x0][0x368], 0x2 ;  /* 0x0000da00f6047a11 */ /* 0x010fc800078010ff */
[----:B------:R-:W-:-:S05]  /*15a0*/  LEA.HI.X R5, R246, c[0x0][0x36c], R135, 0x2, P0 ;  /* 0x0000db00f6057a11 */ /* 0x000fca00000f1487 */
[----:B------:R1:W5:Y:S01]  /*15b0*/  LDG.E R11, [R4.64] ;  /* 0x00000008040b7981 */ /* 0x000362000c1e1900 */
[----:B------:R-:W-:Y:S05]  /*15c0*/  BRA `(.L_x_213) ;  /* 0x0000005000007947 */ /* 0x000fea0003800000 */
.L_x_212:
[----:B------:R-:W-:Y:S01]  /*15d0*/  MOV R11, c[0x0][0x1d0] ;  /* 0x00007400000b7a02 */ /* 0x000fe20000000f00 */
[----:B------:R-:W-:Y:S05]  /*15e0*/  @!P6 BRA `(.L_x_213) ;  /* 0x000000300000e947 */ /* 0x000fea0003800000 */
[----:B----4-:R-:W2:Y:S04]  /*15f0*/  LDG.E R6, [R4.64] ;  /* 0x0000000804067981 */ /* 0x010ea8000c1e1900 */
[----:B------:R-:W2:Y:S02]  /*1600*/  LDG.E R0, [R4.64+0x4] ;  /* 0x0000040804007981 */ /* 0x000ea4000c1e1900 */
[----:B--2---:R-:W-:Y:S02]  /*1610*/  IADD3 R11, -R6, R0, RZ ;  /* 0x00000000060b7210 */ /* 0x004fe40007ffe1ff */
.L_x_213:
[----:B-1--4-:R1:W2:Y:S04]  /*1620*/  @P5 LDG.E R5, [R2.64] ;  /* 0x0000000802055981 */ /* 0x0122a8000c1e1900 */
[----:B------:R1:W2:Y:S01]  /*1630*/  @P5 LDG.E R4, [R2.64+0x4] ;  /* 0x0000040802045981 */ /* 0x0002a2000c1e1900 */
[----:B------:R-:W-:Y:S01]  /*1640*/  ISETP.NE.U32.AND P0, PT, RZ, c[0x0][0x378], PT ;  /* 0x0000de00ff007a0c */ /* 0x000fe20003f05070 */
[----:B-----5:R-:W-:-:S03]  /*1650*/  IMAD.MOV.U32 R134, RZ, RZ, R11 ;  /* 0x000000ffff867224 */ /* 0x020fc600078e000b */
[----:B------:R-:W-:Y:S01]  /*1660*/  ISETP.NE.AND.EX P1, PT, RZ, c[0x0][0x37c], PT, P0 ;  /* 0x0000df00ff007a0c */ /* 0x000fe20003f25300 */
[----:B------:R-:W-:-:S12]  /*1670*/  IMAD.MOV.U32 R0, RZ, RZ, c[0x0][0x228] ;  /* 0x00008a00ff007624 */ /* 0x000fd800078e00ff */
[----:B-1----:R-:W-:-:S04]  /*1680*/  @P1 LEA R2, P0, R246, c[0x0][0x378], 0x2 ;  /* 0x0000de00f6021a11 */ /* 0x002fc800078010ff */
[----:B------:R-:W-:-:S05]  /*1690*/  @P1 LEA.HI.X R3, R246, c[0x0][0x37c], R135, 0x2, P0 ;  /* 0x0000df00f6031a11 */ /* 0x000fca00000f1487 */
[----:B------:R1:W5:Y:S01]  /*16a0*/  @P1 LDG.E R134, [R2.64] ;  /* 0x0000000802861981 */ /* 0x000362000c1e1900 */
[----:B------:R-:W-:Y:S01]  /*16b0*/  IMAD.IADD R6, R11, 0x1, -R159 ;  /* 0x000000010b067824 */ /* 0x000fe200078e0a9f */
[----:B------:R-:W-:Y:S01]  /*16c0*/  BSSY B0, `(.L_x_214) ;  /* 0x0000030000007945 */ /* 0x000fe20003800000 */
[C---:B-1----:R-:W-:Y:S02]  /*16d0*/  LOP3.LUT R2, R9.reuse, 0xff000000, RZ, 0xc0, !PT ;  /* 0xff00000009027812 */ /* 0x042fe400078ec0ff */
[----:B------:R-:W-:Y:S01]  /*16e0*/  LOP3.LUT R3, R9, 0xff0000, RZ, 0xc0, !PT ;  /* 0x00ff000009037812 */ /* 0x000fe200078ec0ff */
[----:B--2---:R-:W-:Y:S01]  /*16f0*/  @P5 IMAD.IADD R0, R4, 0x1, -R5 ;  /* 0x0000000104005824 */ /* 0x004fe200078e0a05 */
[----:B------:R-:W-:-:S03]  /*1700*/  SHF.R.U32.HI R4, RZ, 0x8, R2 ;  /* 0x00000008ff047819 */ /* 0x000fc60000011602 */
[----:B------:R-:W-:Y:S01]  /*1710*/  IMAD.IADD R182, R6, 0x1, R0 ;  /* 0x0000000106b67824 */ /* 0x000fe200078e0200 */
[----:B------:R-:W-:-:S04]  /*1720*/  LEA.HI R4, R3, R4, RZ, 0x10 ;  /* 0x0000000403047211 */ /* 0x000fc800078f80ff */
[----:B------:R-:W-:Y:S02]  /*1730*/  SHF.R.U32.HI R5, RZ, 0x10, R4 ;  /* 0x00000010ff057819 */ /* 0x000fe40000011604 */
[----:B------:R-:W-:Y:S02]  /*1740*/  LOP3.LUT R15, R4, 0xff, RZ, 0xc0, !PT ;  /* 0x000000ff040f7812 */ /* 0x000fe400078ec0ff */
[C---:B------:R-:W-:Y:S01]  /*1750*/  IADD3 R2, R182.reuse, 0x4f, RZ ;  /* 0x0000004fb6027810 */ /* 0x040fe20007ffe0ff */
[----:B------:R1:W-:Y:S01]  /*1760*/  STL [R1+0x18], R5 ;  /* 0x0000180501007387 */ /* 0x0003e20000100800 */
[----:B------:R-:W-:Y:S02]  /*1770*/  ISETP.GE.AND P0, PT, R182, 0x1, PT ;  /* 0x00000001b600780c */ /* 0x000fe40003f06270 */
[----:B------:R-:W-:Y:S01]  /*1780*/  ISETP.NE.AND P1, PT, R5, RZ, PT ;  /* 0x000000ff0500720c */ /* 0x000fe20003f25270 */
[----:B------:R1:W-:Y:S01]  /*1790*/  STL [R1+0x1c], R15 ;  /* 0x00001c0f01007387 */ /* 0x0003e20000100800 */
[----:B------:R-:W-:-:S02]  /*17a0*/  IMAD.HI R2, R2, 0x66666667, RZ ;  /* 0x6666666702027827 */ /* 0x000fc400078e02ff */
[----:B------:R-:W-:-:S03]  /*17b0*/  SEL R131, R5, c[0x0][0x338], P1 ;  /* 0x0000ce0005837a07 */ /* 0x000fc60000800000 */
[----:B------:R-:W-:-:S04]  /*17c0*/  SHF.R.U32.HI R3, RZ, 0x1f, R2 ;  /* 0x0000001fff037819 */ /* 0x000fc80000011602 */
[----:B------:R-:W-:Y:S01]  /*17d0*/  LEA.HI.SX32 R150, R2, R3, 0x1b ;  /* 0x0000000302967211 */ /* 0x000fe200078fdaff */
[----:B------:R-:W-:Y:S01]  /*17e0*/  IMAD.MOV.U32 R2, RZ, RZ, RZ ;  /* 0x000000ffff027224 */ /* 0x000fe200078e00ff */
[----:B------:R-:W-:Y:S05]  /*17f0*/  @!P0 BRA `(.L_x_215) ;  /* 0x000001c000008947 */ /* 0x000fea0003800000 */
        /* <DEDUP_REMOVED lines=11> */
[----:B------:R-:W-:Y:S02]  /*18b0*/  IMAD.MOV.U32 R4, RZ, RZ, RZ ;  /* 0x000000ffff047224 */ /* 0x000fe400078e00ff */
        /* <DEDUP_REMOVED lines=16> */
.L_x_215:
[----:B------:R-:W-:Y:S05]  /*19c0*/  BSYNC B0 ;  /* 0x0000000000007941 */ /* 0x000fea0003800000 */
.L_x_214:
[----:B------:R-:W2:Y:S01]  /*19d0*/  LDL R39, [R1+0x24] ;  /* 0x0000240001277983 */ /* 0x000ea20000100800 */
[----:B------:R-:W-:-:S03]  /*19e0*/  IMAD R3, R15, R2, RZ ;  /* 0x000000020f037224 */ /* 0x000fc600078e02ff */
[----:B------:R-:W3:Y:S01]  /*19f0*/  LDL R38, [R1+0x2c] ;  /* 0x00002c0001267983 */ /* 0x000ee20000100800 */
[----:B------:R-:W-:-:S03]  /*1a00*/  IMAD.IADD R2, R3, 0x1, R2 ;  /* 0x0000000103027824 */ /* 0x000fc600078e0202 */
[----:B-1----:R-:W1:Y:S02]  /*1a10*/  S2R R15, SR_TID.X ;  /* 0x00000000000f7919 */ /* 0x002e640000002100 */
[----:B------:R-:W-:Y:S01]  /*1a20*/  IMNMX R2, R150, R2, PT ;  /* 0x0000000296027217 */ /* 0x000fe20003800200 */
[----:B------:R-:W-:-:S04]  /*1a30*/  IMAD R3, R3, 0x50, -R6 ;  /* 0x0000005003037824 */ /* 0x000fc800078e0a06 */
[----:B------:R-:W-:Y:S01]  /*1a40*/  IMAD R2, R2, 0x50, -R6 ;  /* 0x0000005002027824 */ /* 0x000fe200078e0a06 */
[----:B------:R-:W-:-:S04]  /*1a50*/  IMNMX R3, RZ, R3, !PT ;  /* 0x00000003ff037217 */ /* 0x000fc80007800200 */
[----:B------:R-:W-:-:S04]  /*1a60*/  IMNMX R2, R2, R0, PT ;  /* 0x0000000002027217 */ /* 0x000fc80003800200 */
[----:B------:R-:W-:Y:S02]  /*1a70*/  ISETP.GT.AND P0, PT, R2, R3, PT ;  /* 0x000000030200720c */ /* 0x000fe40003f04270 */
[----:B-1----:R-:W-:-:S04]  /*1a80*/  SHF.R.S32.HI R7, RZ, 0x1f, R15 ;  /* 0x0000001fff077819 */ /* 0x002fc8000001140f */
[----:B------:R-:W-:-:S07]  /*1a90*/  LEA.HI R8, R7, R15, RZ, 0x2 ;  /* 0x0000000f07087211 */ /* 0x000fce00078f10ff */
[----:B------:R-:W-:Y:S02]  /*1aa0*/  @P0 IADD3 R2, R2, 0x4f, RZ ;  /* 0x0000004f02020810 */ /* 0x000fe40007ffe0ff */
[----:B------:R-:W-:Y:S01]  /*1ab0*/  SHF.R.S32.HI R6, RZ, 0x1f, R8 ;  /* 0x0000001fff067819 */ /* 0x000fe20000011408 */
[----:B------:R-:W-:-:S03]  /*1ac0*/  IMAD.WIDE.U32 R4, R3, -0x33333333, RZ ;  /* 0xcccccccd03047825 */ /* 0x000fc600078e00ff */
[----:B------:R-:W-:Y:S01]  /*1ad0*/  LEA.HI R3, R6, R240, RZ, 0x3 ;  /* 0x000000f006037211 */ /* 0x000fe200078f18ff */
[----:B------:R-:W-:Y:S01]  /*1ae0*/  @P0 IMAD.HI R2, R2, 0x66666667, RZ ;  /* 0x6666666702020827 */ /* 0x000fe200078e02ff */
[----:B------:R-:W-:Y:S02]  /*1af0*/  SHF.R.U32.HI R127, RZ, 0x6, R5 ;  /* 0x00000006ff7f7819 */ /* 0x000fe40000011605 */
[----:B------:R-:W-:Y:S02]  /*1b00*/  LOP3.LUT R3, R3, 0xfffffff8, RZ, 0xc0, !PT ;  /* 0xfffffff803037812 */ /* 0x000fe400078ec0ff */
[----:B------:R-:W-:Y:S02]  /*1b10*/  @P0 SHF.R.U32.HI R5, RZ, 0x1f, R2 ;  /* 0x0000001fff050819 */ /* 0x000fe40000011602 */
[C---:B------:R-:W-:Y:S01]  /*1b20*/  IADD3 R148, R240.reuse, 0x40, RZ ;  /* 0x00000040f0947810 */ /* 0x040fe20007ffe0ff */
[C---:B------:R-:W-:Y:S01]  /*1b30*/  IMAD.IADD R3, R240.reuse, 0x1, -R3 ;  /* 0x00000001f0037824 */ /* 0x040fe200078e0a03 */
[----:B------:R-:W-:Y:S01]  /*1b40*/  IADD3 R146, R240, 0x20, RZ ;  /* 0x00000020f0927810 */ /* 0x000fe20007ffe0ff */
[----:B------:R-:W-:Y:S01]  /*1b50*/  IMAD.MOV.U32 R4, RZ, RZ, R127 ;  /* 0x000000ffff047224 */ /* 0x000fe200078e007f */
[----:B------:R-:W-:Y:S01]  /*1b60*/  @P0 LEA.HI.SX32 R4, R2, R5, 0x1b ;  /* 0x0000000502040211 */ /* 0x000fe200078fdaff */
[----:B------:R-:W-:Y:S01]  /*1b70*/  IMAD.SHL.U32 R2, R148, 0x40, RZ ;  /* 0x0000004094027824 */ /* 0x000fe200078e00ff */
[----:B------:R-:W-:-:S02]  /*1b80*/  LOP3.LUT R5, R8, 0xfffffffc, RZ, 0xc0, !PT ;  /* 0xfffffffc08057812 */ /* 0x000fc400078ec0ff */
[----:B------:R-:W-:Y:S01]  /*1b90*/  LOP3.LUT P1, RZ, R3, 0x4, RZ, 0xc0, !PT ;  /* 0x0000000403ff7812 */ /* 0x000fe2000782c0ff */
[----:B------:R-:W-:Y:S01]  /*1ba0*/  IMAD.SHL.U32 R3, R146, 0x40, RZ ;  /* 0x0000004092037824 */ /* 0x000fe200078e00ff */
[-C--:B------:R-:W-:Y:S02]  /*1bb0*/  LEA.HI R187, R7, R15.reuse, RZ, 0x5 ;  /* 0x0000000f07bb7211 */ /* 0x080fe400078f28ff */
[----:B------:R-:W-:Y:S01]  /*1bc0*/  LOP3.LUT R149, R2, 0x1c0, RZ, 0xc0, !PT ;  /* 0x000001c002957812 */ /* 0x000fe200078ec0ff */
[----:B------:R-:W-:Y:S01]  /*1bd0*/  IMAD.IADD R2, R15, 0x1, -R5 ;  /* 0x000000010f027824 */ /* 0x000fe200078e0a05 */
[----:B------:R-:W-:Y:S02]  /*1be0*/  LOP3.LUT R147, R3, 0x1c0, RZ, 0xc0, !PT ;  /* 0x000001c003937812 */ /* 0x000fe400078ec0ff */
[----:B------:R-:W-:Y:S01]  /*1bf0*/  SHF.R.S32.HI R3, RZ, 0x5, R187 ;  /* 0x00000005ff037819 */ /* 0x000fe200000114bb */
[----:B------:R-:W-:Y:S01]  /*1c00*/  IMAD.SHL.U32 R28, R2, 0x8, RZ ;  /* 0x00000008021c7824 */ /* 0x000fe200078e00ff */
[----:B------:R-:W-:-:S02]  /*1c10*/  LEA.HI R6, R7, R15, RZ, 0x3 ;  /* 0x0000000f07067211 */ /* 0x000fc400078f18ff */
[----:B------:R-:W-:Y:S01]  /*1c20*/  ISETP.GT.AND P0, PT, R4, R127, PT ;  /* 0x0000007f0400720c */ /* 0x000fe20003f04270 */
[----:B------:R-:W-:Y:S01]  /*1c30*/  IMAD.SHL.U32 R151, R3, 0x200, RZ ;  /* 0x0000020003977824 */ /* 0x000fe200078e00ff */
[----:B------:R-:W-:Y:S02]  /*1c40*/  SHF.R.S32.HI R7, RZ, 0x1f, R146 ;  /* 0x0000001fff077819 */ /* 0x000fe40000011492 */
[----:B------:R-:W-:Y:S02]  /*1c50*/  SHF.R.S32.HI R9, RZ, 0x1f, R148 ;  /* 0x0000001fff097819 */ /* 0x000fe40000011494 */
[----:B------:R-:W-:Y:S01]  /*1c60*/  LOP3.LUT R8, R6, 0xfffffff8, RZ, 0xc0, !PT ;  /* 0xfffffff806087812 */ /* 0x000fe200078ec0ff */
[----:B------:R-:W-:Y:S01]  /*1c70*/  IMAD.SHL.U32 R24, R2, 0x4, RZ ;  /* 0x0000000402187824 */ /* 0x000fe200078e00ff */
[----:B------:R-:W-:Y:S01]  /*1c80*/  SHF.R.S32.HI R137, RZ, 0x3, R6 ;  /* 0x00000003ff897819 */ /* 0x000fe20000011406 */
[----:B------:R-:W-:Y:S01]  /*1c90*/  IMAD.MOV.U32 R10, RZ, RZ, 0x40 ;  /* 0x00000040ff0a7424 */ /* 0x000fe200078e00ff */
[----:B------:R-:W-:Y:S01]  /*1ca0*/  LEA.HI R7, R7, R146, RZ, 0x3 ;  /* 0x0000009207077211 */ /* 0x000fe200078f18ff */
[----:B------:R-:W-:Y:S01]  /*1cb0*/  IMAD.IADD R163, R15, 0x1, -R8 ;  /* 0x000000010fa37824 */ /* 0x000fe200078e0a08 */
[----:B------:R-:W-:-:S03]  /*1cc0*/  LEA.HI R6, R9, R148, RZ, 0x3 ;  /* 0x0000009409067211 */ /* 0x000fc600078f18ff */
[----:B------:R-:W-:Y:S02]  /*1cd0*/  IMAD.SHL.U32 R7, R7, 0x40, RZ ;  /* 0x0000004007077824 */ /* 0x000fe400078e00ff */
[----:B------:R-:W-:Y:S02]  /*1ce0*/  IMAD.SHL.U32 R6, R6, 0x40, RZ ;  /* 0x0000004006067824 */ /* 0x000fe400078e00ff */
[----:B------:R-:W-:Y:S01]  /*1cf0*/  IMAD.SHL.U32 R132, R163, 0x8, RZ ;  /* 0x00000008a3847824 */ /* 0x000fe200078e00ff */
[----:B------:R-:W-:Y:S02]  /*1d00*/  SHF.R.S32.HI R183, RZ, 0x1f, R137 ;  /* 0x0000001fffb77819 */ /* 0x000fe40000011489 */
[----:B------:R-:W-:Y:S02]  /*1d10*/  SHF.R.U32.HI R184, RZ, 0x3, R147 ;  /* 0x00000003ffb87819 */ /* 0x000fe40000011693 */
[----:B------:R-:W-:Y:S02]  /*1d20*/  SHF.R.U32.HI R185, RZ, 0x3, R149 ;  /* 0x00000003ffb97819 */ /* 0x000fe40000011695 */
[----:B------:R-:W-:-:S02]  /*1d30*/  LOP3.LUT R160, R7, 0xfffffe00, RZ, 0xc0, !PT ;  /* 0xfffffe0007a07812 */ /* 0x000fc400078ec0ff */
[----:B------:R-:W-:Y:S02]  /*1d40*/  LOP3.LUT R161, R6, 0xfffffe00, RZ, 0xc0, !PT ;  /* 0xfffffe0006a17812 */ /* 0x000fe400078ec0ff */
[----:B------:R-:W-:Y:S02]  /*1d50*/  SHF.R.S32.HI R29, RZ, 0x1f, R28 ;  /* 0x0000001fff1d7819 */ /* 0x000fe4000001141c */
[----:B------:R-:W-:Y:S02]  /*1d60*/  SHF.R.S32.HI R133, RZ, 0x1f, R132 ;  /* 0x0000001fff857819 */ /* 0x000fe40000011484 */
[----:B------:R-:W-:Y:S02]  /*1d70*/  IADD3 R26, R24, 0x10, RZ ;  /* 0x00000010181a7810 */ /* 0x000fe40007ffe0ff */
[----:B--2---:R-:W-:-:S04]  /*1d80*/  LOP3.LUT R3, R39, 0x18, R28, 0xf8, !PT ;  /* 0x0000001827037812 */ /* 0x004fc800078ef81c */
[----:B---3--:R-:W-:-:S04]  /*1d90*/  LOP3.LUT R2, R151, R3, R38, 0xf6, !PT ;  /* 0x0000000397027212 */ /* 0x008fc800078ef626 */
[----:B------:R-:W-:Y:S02]  /*1da0*/  LEA R80, R2, 0x100, 0x1 ;  /* 0x0000010002507811 */ /* 0x000fe400078e08ff */
[----:B------:R-:W-:-:S05]  /*1db0*/  SEL R2, R10, 0xffffffc0, !P1 ;  /* 0xffffffc00a027807 */ /* 0x000fca0004800000 */
[----:B------:R-:W-:Y:S01]  /*1dc0*/  IMAD.IADD R81, R2, 0x1, R80 ;  /* 0x0000000102517824 */ /* 0x000fe200078e0250 */
[----:B------:R-:W-:Y:S05]  /*1dd0*/  @!P0 BRA `(.L_x_216) ;  /* 0x000054c000008947 */ /* 0x000fea0003800000 */
[----:B------:R-:W-:-:S04]  /*1de0*/  ISETP.NE.U32.AND P0, PT, RZ, c[0x0][0x340], PT ;  /* 0x0000d000ff007a0c */ /* 0x000fc80003f05070 */
[----:B------:R-:W-:-:S13]  /*1df0*/  ISETP.NE.AND.EX P4, PT, RZ, c[0x0][0x344], PT, P0 ;  /* 0x0000d100ff007a0c */ /* 0x000fda0003f85300 */
[----:B------:R-:W-:-:S05]  /*1e00*/  @P4 IMAD.WIDE R2, R246, R14, c[0x0][0x340] ;  /* 0x0000d000f6024625 */ /* 0x000fca00078e020e */
[----:B------:R1:W2:Y:S01]  /*1e10*/  @P4 LDG.E R30, [R2.64] ;  /* 0x00000008021e4981 */ /* 0x0002a2000c1e1900 */
[C---:B------:R-:W-:Y:S01]  /*1e20*/  IADD3 R122, P0, R137.reuse, R12, RZ ;  /* 0x0000000c897a7210 */ /* 0x040fe20007f1e0ff */
[----:B------:R-:W-:Y:S01]  /*1e30*/  IMAD.MOV.U32 R140, RZ, RZ, 0x50 ;  /* 0x00000050ff8c7424 */ /* 0x000fe200078e00ff */
[----:B------:R-:W-:Y:S01]  /*1e40*/  IADD3 R33, R4, -0x1, RZ ;  /* 0xffffffff04217810 */ /* 0x000fe20007ffe0ff */
[----:B------:R-:W-:Y:S01]  /*1e50*/  IMAD.MOV.U32 R152, RZ, RZ, c[0x0][0x238] ;  /* 0x00008e00ff987624 */ /* 0x000fe200078e00ff */
[----:B------:R-:W-:Y:S01]  /*1e60*/  LEA.HI.X.SX32 R130, R12, R183, 0x1, P0 ;  /* 0x000000b70c827211 */ /* 0x000fe200000f0eff */
[C---:B------:R-:W-:Y:S01]  /*1e70*/  IMAD R169, R140.reuse, c[0x0][0x23c], RZ ;  /* 0x00008f008ca97a24 */ /* 0x040fe200078e02ff */
[----:B------:R-:W-:Y:S01]  /*1e80*/  IADD3 R111, -R137, R0, RZ ;  /* 0x00000000896f7210 */ /* 0x000fe20007ffe1ff */
[----:B------:R-:W-:Y:S01]  /*1e90*/  IMAD.WIDE.U32 R144, R140, c[0x0][0x238], RZ ;  /* 0x00008e008c907a25 */ /* 0x000fe200078e00ff */
[----:B------:R-:W-:Y:S02]  /*1ea0*/  SEL R34, R135, RZ, !P5 ;  /* 0x000000ff87227207 */ /* 0x000fe40006800000 */
[----:B------:R-:W-:Y:S01]  /*1eb0*/  SEL R32, R246, RZ, !P5 ;  /* 0x000000fff6207207 */ /* 0x000fe20006800000 */
[----:B------:R-:W-:Y:S01]  /*1ec0*/  IMAD R5, R130, c[0x0][0x238], RZ ;  /* 0x00008e0082057a24 */ /* 0x000fe200078e02ff */
[----:B------:R-:W-:Y:S01]  /*1ed0*/  ISETP.GE.AND P6, PT, R132, c[0x0][0x1d4], PT ;  /* 0x0000750084007a0c */ /* 0x000fe20003fc6270 */
[----:B------:R-:W-:Y:S01]  /*1ee0*/  IMAD R8, R33, -0x50, R111 ;  /* 0xffffffb021087824 */ /* 0x000fe200078e026f */
[----:B------:R-:W-:Y:S01]  /*1ef0*/  MOV R37, c[0x0][0x23c] ;  /* 0x00008f0000257a02 */ /* 0x000fe20000000f00 */
[----:B------:R-:W-:Y:S01]  /*1f00*/  IMAD R5, R122, c[0x0][0x23c], R5 ;  /* 0x00008f007a057a24 */ /* 0x000fe200078e0205 */
[----:B------:R-:W-:Y:S01]  /*1f10*/  IADD3 R31, R11, R158, RZ ;  /* 0x0000009e0b1f7210 */ /* 0x000fe20007ffe0ff */
[----:B------:R-:W-:Y:S01]  /*1f20*/  IMAD R4, R34, c[0x0][0x248], RZ ;  /* 0x0000920022047a24 */ /* 0x000fe200078e02ff */
[C---:B------:R-:W-:Y:S01]  /*1f30*/  ISETP.GE.AND P3, PT, R8.reuse, 0x11, PT ;  /* 0x000000110800780c */ /* 0x040fe20003f66270 */
[----:B------:R-:W-:Y:S01]  /*1f40*/  IMAD.IADD R169, R145, 0x1, R169 ;  /* 0x0000000191a97824 */ /* 0x000fe200078e02a9 */
[----:B------:R-:W-:Y:S01]  /*1f50*/  ISETP.GE.AND P0, PT, R8, 0x1, PT ;  /* 0x000000010800780c */ /* 0x000fe20003f06270 */
[----:B------:R-:W-:Y:S01]  /*1f60*/  IMAD R4, R32, c[0x0][0x24c], R4 ;  /* 0x0000930020047a24 */ /* 0x000fe200078e0204 */
[----:B------:R-:W-:Y:S01]  /*1f70*/  SHF.R.S32.HI R36, RZ, 0x1f, R240 ;  /* 0x0000001fff247819 */ /* 0x000fe200000114f0 */
[----:B------:R-:W-:Y:S01]  /*1f80*/  IMAD.WIDE.U32 R14, R152, 0x20, RZ ;  /* 0x00000020980e7825 */ /* 0x000fe200078e00ff */
[----:B------:R-:W-:-:S02]  /*1f90*/  SHF.R.S32.HI R35, RZ, 0x1f, R31 ;  /* 0x0000001fff237819 */ /* 0x000fc4000001141f */
[----:B------:R-:W-:Y:S01]  /*1fa0*/  SHF.R.S32.HI R25, RZ, 0x1f, R24 ;  /* 0x0000001fff197819 */ /* 0x000fe20000011418 */
[----:B-1----:R-:W-:Y:S01]  /*1fb0*/  IMAD.WIDE.U32 R2, R122, c[0x0][0x238], R132 ;  /* 0x00008e007a027a25 */ /* 0x002fe200078e0084 */
[----:B------:R-:W-:Y:S02]  /*1fc0*/  ISETP.NE.AND P5, PT, R13, RZ, PT ;  /* 0x000000ff0d00720c */ /* 0x000fe40003fa5270 */
[----:B------:R-:W-:Y:S01]  /*1fd0*/  IADD3 R100, R28, 0x20, RZ ;  /* 0x000000201c647810 */ /* 0x000fe20007ffe0ff */
[----:B------:R-:W-:Y:S01]  /*1fe0*/  IMAD.IADD R3, R3, 0x1, R5 ;  /* 0x0000000103037824 */ /* 0x000fe200078e0205 */
[----:B------:R-:W-:Y:S01]  /*1ff0*/  LOP3.LUT R245, R245, 0xfffffffe, RZ, 0xc0, !PT ;  /* 0xfffffffef5f57812 */ /* 0x000fe200078ec0ff */
[----:B------:R-:W-:Y:S01]  /*2000*/  IMAD.SHL.U32 R17, R37, 0x20, RZ ;  /* 0x0000002025117824 */ /* 0x000fe200078e00ff */
[----:B------:R-:W-:Y:S01]  /*2010*/  MOV R154, c[0x0][0x290] ;  /* 0x0000a400009a7a02 */ /* 0x000fe20000000f00 */
[----:B------:R-:W-:Y:S01]  /*2020*/  IMAD.WIDE.U32 R2, R40, c[0x0][0x240], R2 ;  /* 0x0000900028027a25 */ /* 0x000fe200078e0002 */
[----:B------:R-:W-:-:S02]  /*2030*/  @P6 LOP3.LUT R245, R245, 0x1, RZ, 0xfc, !PT ;  /* 0x00000001f5f56812 */ /* 0x000fc400078efcff */
[----:B------:R-:W-:Y:S01]  /*2040*/  MOV R153, c[0x0][0x280] ;  /* 0x0000a00000997a02 */ /* 0x000fe20000000f00 */
[----:B------:R-:W-:Y:S01]  /*2050*/  IMAD R3, R40, c[0x0][0x244], R3 ;  /* 0x0000910028037a24 */ /* 0x000fe200078e0203 */
[----:B------:R-:W-:Y:S01]  /*2060*/  LOP3.LUT R245, R245, 0xfffffffd, RZ, 0xc0, !PT ;  /* 0xfffffffdf5f57812 */ /* 0x000fe200078ec0ff */
[----:B------:R-:W-:Y:S01]  /*2070*/  IMAD.WIDE.U32 R10, R31, c[0x0][0x1e0], RZ ;  /* 0x000078001f0a7a25 */ /* 0x000fe200078e00ff */
[----:B------:R-:W-:-:S03]  /*2080*/  SHF.L.U32 R172, R153, 0x5, RZ ;  /* 0x0000000599ac7819 */ /* 0x000fc600000006ff */
[----:B------:R-:W-:Y:S01]  /*2090*/  IMAD.WIDE.U32 R116, R32, c[0x0][0x248], R2 ;  /* 0x0000920020747a25 */ /* 0x000fe200078e0002 */
[----:B------:R-:W-:-:S03]  /*20a0*/  SHF.R.S32.HI R3, RZ, 0x1f, R33 ;  /* 0x0000001fff037819 */ /* 0x000fc60000011421 */
[----:B------:R-:W-:Y:S01]  /*20b0*/  IMAD R2, R169, R33, RZ ;  /* 0x00000021a9027224 */ /* 0x000fe200078e02ff */
[----:B------:R-:W-:Y:S01]  /*20c0*/  MOV R112, R116 ;  /* 0x0000007400707202 */ /* 0x000fe20000000f00 */
[----:B------:R-:W-:Y:S02]  /*20d0*/  IMAD.IADD R113, R117, 0x1, R4 ;  /* 0x0000000175717824 */ /* 0x000fe400078e0204 */
[-C--:B------:R-:W-:Y:S02]  /*20e0*/  IMAD R4, R3, R144.reuse, R2 ;  /* 0x0000009003047224 */ /* 0x080fe400078e0202 */
[----:B------:R-:W-:-:S04]  /*20f0*/  IMAD.WIDE.U32 R2, R33, R144, R112 ;  /* 0x0000009021027225 */ /* 0x000fc800078e0070 */
[----:B------:R-:W-:Y:S01]  /*2100*/  IMAD.IADD R3, R3, 0x1, R4 ;  /* 0x0000000103037824 */ /* 0x000fe200078e0204 */
[----:B------:R-:W-:Y:S01]  /*2110*/  @P3 LEA R5, P1, R152, R2, 0x4 ;  /* 0x0000000298053211 */ /* 0x000fe200078220ff */
[----:B------:R-:W-:Y:S01]  /*2120*/  IMAD R12, R36, c[0x0][0x290], RZ ;  /* 0x0000a400240c7a24 */ /* 0x000fe200078e02ff */
[----:B------:R-:W-:Y:S01]  /*2130*/  @P0 LEA R6, P2, R2, c[0x0][0x220], 0x1 ;  /* 0x0000880002060a11 */ /* 0x000fe200078408ff */
[----:B------:R-:W-:Y:S01]  /*2140*/  IMAD.WIDE.U32 R178, R240, c[0x0][0x1e0], RZ ;  /* 0x00007800f0b27a25 */ /* 0x000fe200078e00ff */
[----:B------:R-:W-:Y:S02]  /*2150*/  @P3 LEA.HI.X R9, R152, R3, R37, 0x4, P1 ;  /* 0x0000000398093211 */ /* 0x000fe400008f2425 */
[----:B------:R-:W-:Y:S01]  /*2160*/  @P0 LEA.HI.X R7, R2, c[0x0][0x224], R3, 0x1, P2 ;  /* 0x0000890002070a11 */ /* 0x000fe200010f0c03 */
[----:B------:R-:W-:Y:S01]  /*2170*/  IMAD R27, R240, c[0x0][0x294], R12 ;  /* 0x0000a500f01b7a24 */ /* 0x000fe200078e020c */
[C---:B------:R-:W-:Y:S01]  /*2180*/  @P3 LEA R4, P1, R5.reuse, c[0x0][0x220], 0x1 ;  /* 0x0000880005043a11 */ /* 0x040fe200078208ff */
[----:B------:R-:W-:Y:S01]  /*2190*/  IMAD.MOV.U32 R166, RZ, RZ, 0x5 ;  /* 0x00000005ffa67424 */ /* 0x000fe200078e00ff */
[C---:B------:R-:W-:Y:S01]  /*21a0*/  ISETP.GE.AND P2, PT, R8.reuse, 0x21, PT ;  /* 0x000000210800780c */ /* 0x040fe20003f46270 */
[----:B------:R-:W-:Y:S01]  /*21b0*/  @!PT LDS RZ, [RZ] ;  /* 0x00000000fffff984 */ /* 0x000fe20000000800 */
[----:B------:R-:W-:Y:S01]  /*21c0*/  @!PT LDS RZ, [RZ] ;  /* 0x00000000fffff984 */ /* 0x000fe20000000800 */
[----:B------:R-:W-:Y:S01]  /*21d0*/  @!PT LDS RZ, [RZ] ;  /* 0x00000000fffff984 */ /* 0x000fe20000000800 */
[----:B------:R1:W-:Y:S01]  /*21e0*/  @P0 LDGSTS.E.BYPASS.LTC128B.128 [R215+0x2900], [R6.64], !P6 ;  /* 0x0290000006d70fae */ /* 0x0003e2000f101d48 */
[----:B------:R-:W-:Y:S01]  /*21f0*/  @P3 LEA.HI.X R5, R5, c[0x0][0x224], R9, 0x1, P1 ;  /* 0x0000890005053a11 */ /* 0x000fe200008f0c09 */
[----:B------:R-:W-:Y:S01]  /*2200*/  IMAD.MOV.U32 R186, RZ, RZ, c[0x0][0x27c] ;  /* 0x00009f00ffba7624 */ /* 0x000fe200078e00ff */
[----:B------:R-:W-:Y:S01]  /*2210*/  ISETP.GE.AND P0, PT, R8, 0x31, PT ;  /* 0x000000310800780c */ /* 0x000fe20003f06270 */
[----:B------:R-:W-:Y:S01]  /*2220*/  IMAD.SHL.U32 R173, R154, 0x20, RZ ;  /* 0x000000209aad7824 */ /* 0x000fe200078e00ff */
[----:B------:R-:W-:Y:S01]  /*2230*/  ISETP.GE.AND P1, PT, R8, 0x41, PT ;  /* 0x000000410800780c */ /* 0x000fe20003f26270 */
[----:B------:R3:W-:Y:S01]  /*2240*/  @P3 LDGSTS.E.BYPASS.LTC128B.128 [R215+0x3100], [R4.64], !P6 ;  /* 0x0310000004d73fae */ /* 0x0007e2000f101d48 */
[----:B------:R-:W-:Y:S01]  /*2250*/  IMAD.WIDE.U32 R8, R240, c[0x0][0x290], R24 ;  /* 0x0000a400f0087a25 */ /* 0x000fe200078e0018 */
[----:B------:R-:W-:-:S02]  /*2260*/  SHF.L.U64.HI R155, R153, R166, c[0x0][0x284] ;  /* 0x0000a100999b7619 */ /* 0x000fc400000102a6 */
[----:B------:R-:W-:Y:S01]  /*2270*/  SHF.L.U64.HI R156, R154, R166, c[0x0][0x294] ;  /* 0x0000a5009a9c7619 */ /* 0x000fe200000102a6 */
[----:B------:R-:W-:Y:S01]  /*2280*/  IMAD.IADD R13, R9, 0x1, R27 ;  /* 0x00000001090d7824 */ /* 0x000fe200078e021b */
[----:B------:R-:W-:Y:S02]  /*2290*/  @P2 IADD3 R16, P3, R2, R14, RZ ;  /* 0x0000000e02102210 */ /* 0x000fe40007f7e0ff */
[----:B------:R-:W-:Y:S01]  /*22a0*/  MOV R12, R8 ;  /* 0x00000008000c7202 */ /* 0x000fe20000000f00 */
[----:B------:R-:W-:Y:S01]  /*22b0*/  IMAD.WIDE.U32 R8, R240, c[0x0][0x280], R28 ;  /* 0x0000a000f0087a25 */ /* 0x000fe200078e001c */
[----:B------:R-:W-:Y:S02]  /*22c0*/  @P2 IADD3.X R17, R3, R15, R17, P3, !PT ;  /* 0x0000000f03112210 */ /* 0x000fe40001ffe411 */
[----:B------:R-:W-:Y:S01]  /*22d0*/  @P2 LEA R20, P3, R16, c[0x0][0x220], 0x1 ;  /* 0x0000880010142a11 */ /* 0x000fe200078608ff */
[----:B------:R-:W-:Y:S02]  /*22e0*/  @P0 IMAD R18, R37, 0x30, RZ ;  /* 0x0000003025120824 */ /* 0x000fe400078e02ff */
[----:B-----5:R-:W-:Y:S01]  /*22f0*/  IMAD.WIDE.U32 R96, R134, c[0x0][0x290], R12 ;  /* 0x0000a40086607a25 */ /* 0x020fe200078e000c */
[----:B------:R-:W-:-:S03]  /*2300*/  @P2 LEA.HI.X R21, R16, c[0x0][0x224], R17, 0x1, P3 ;  /* 0x0000890010152a11 */ /* 0x000fc600018f0c11 */
[C---:B------:R-:W-:Y:S02]  /*2310*/  IMAD.WIDE.U32 R16, R240.reuse, c[0x0][0x290], R28 ;  /* 0x0000a400f0107a25 */ /* 0x040fe400078e001c */
[----:B------:R4:W-:Y:S02]  /*2320*/  @P2 LDGSTS.E.BYPASS.LTC128B.128 [R215+0x3900], [R20.64], !P6 ;  /* 0x0390000014d72fae */ /* 0x0009e4000f101d48 */
[----:B-1----:R-:W-:-:S04]  /*2330*/  IMAD.WIDE.U32 R6, R240, c[0x0][0x280], R24 ;  /* 0x0000a000f0067a25 */ /* 0x002fc800078e0018 */
[----:B---3--:R-:W-:Y:S02]  /*2340*/  IMAD R5, R36, c[0x0][0x280], RZ ;  /* 0x0000a00024057a24 */ /* 0x008fe400078e02ff */
[----:B------:R-:W-:Y:S02]  /*2350*/  IMAD R4, R35, c[0x0][0x1e0], RZ ;  /* 0x0000780023047a24 */ /* 0x000fe400078e02ff */
[----:B------:R-:W-:Y:S02]  /*2360*/  IMAD R23, R240, c[0x0][0x284], R5 ;  /* 0x0000a100f0177a24 */ /* 0x000fe400078e0205 */
[----:B------:R-:W-:Y:S02]  /*2370*/  IMAD R4, R31, c[0x0][0x1e4], R4 ;  /* 0x000079001f047a24 */ /* 0x000fe400078e0204 */
[----:B------:R-:W-:Y:S01]  /*2380*/  IMAD.MOV.U32 R14, RZ, RZ, R6 ;  /* 0x000000ffff0e7224 */ /* 0x000fe200078e0006 */
[----:B------:R-:W-:Y:S01]  /*2390*/  IADD3 R15, R7, R23, RZ ;  /* 0x00000017070f7210 */ /* 0x000fe20007ffe0ff */
[----:B------:R-:W-:Y:S01]  /*23a0*/  IMAD.MOV.U32 R6, RZ, RZ, R10 ;  /* 0x000000ffff067224 */ /* 0x000fe200078e000a */
[----:B------:R-:W-:Y:S01]  /*23b0*/  IADD3 R7, R11, R4, RZ ;  /* 0x000000040b077210 */ /* 0x000fe20007ffe0ff */
[----:B------:R-:W-:-:S04]  /*23c0*/  @P0 IMAD.WIDE.U32 R4, R152, 0x30, R2 ;  /* 0x0000003098040825 */ /* 0x000fc800078e0002 */
[----:B------:R-:W-:Y:S01]  /*23d0*/  IMAD.WIDE.U32 R10, R40, c[0x0][0x1e8], R6 ;  /* 0x00007a00280a7a25 */ /* 0x000fe200078e0006 */
[----:B------:R-:W-:Y:S02]  /*23e0*/  @P0 IADD3 R5, R5, R18, RZ ;  /* 0x0000001205050210 */ /* 0x000fe40007ffe0ff */
[----:B------:R-:W-:Y:S01]  /*23f0*/  @P0 LEA R18, P3, R4, c[0x0][0x220], 0x1 ;  /* 0x0000880004120a11 */ /* 0x000fe200078608ff */
[----:B------:R-:W-:Y:S02]  /*2400*/  IMAD.IADD R7, R23, 0x1, R9 ;  /* 0x0000000117077824 */ /* 0x000fe400078e0209 */
[----:B------:R-:W-:Y:S01]  /*2410*/  IMAD R9, R40, c[0x0][0x1ec], R11 ;  /* 0x00007b0028097a24 */ /* 0x000fe200078e020b */
[----:B------:R-:W-:Y:S01]  /*2420*/  @P0 LEA.HI.X R19, R4, c[0x0][0x224], R5, 0x1, P3 ;  /* 0x0000890004130a11 */ /* 0x000fe200018f0c05 */
[----:B------:R-:W-:Y:S01]  /*2430*/  IMAD.MOV.U32 R6, RZ, RZ, R8 ;  /* 0x000000ffff067224 */ /* 0x000fe200078e0008 */
[C---:B------:R-:W-:Y:S01]  /*2440*/  @P1 LEA R22, P3, R152.reuse, R2, 0x6 ;  /* 0x0000000298161211 */ /* 0x040fe200078630ff */
[----:B------:R-:W-:Y:S01]  /*2450*/  IMAD.MOV.U32 R8, RZ, RZ, R10 ;  /* 0x000000ffff087224 */ /* 0x000fe200078e000a */
[----:B------:R-:W-:Y:S01]  /*2460*/  IADD3 R5, R27, R17, RZ ;  /* 0x000000111b057210 */ /* 0x000fe20007ffe0ff */
[----:B------:R1:W-:Y:S01]  /*2470*/  @P0 LDGSTS.E.BYPASS.LTC128B.128 [R215+0x4100], [R18.64], !P6 ;  /* 0x0410000012d70fae */ /* 0x0003e2000f101d48 */
[----:B------:R-:W-:Y:S01]  /*2480*/  @P1 LEA.HI.X R3, R152, R3, R37, 0x6, P3 ;  /* 0x0000000398031211 */ /* 0x000fe200018f3425 */
[----:B------:R-:W-:Y:S01]  /*2490*/  IMAD.WIDE.U32 R98, R134, c[0x0][0x280], R14 ;  /* 0x0000a00086627a25 */ /* 0x000fe200078e000e */
[----:B------:R-:W-:-:S02]  /*24a0*/  @P1 LEA R2, P3, R22, c[0x0][0x220], 0x1 ;  /* 0x0000880016021a11 */ /* 0x000fc400078608ff */
[----:B------:R-:W-:Y:S01]  /*24b0*/  MOV R4, R16 ;  /* 0x0000001000047202 */ /* 0x000fe20000000f00 */
[----:B------:R-:W-:Y:S01]  /*24c0*/  IMAD.WIDE.U32 R94, R134, c[0x0][0x280], R6 ;  /* 0x0000a000865e7a25 */ /* 0x000fe200078e0006 */
[----:B------:R-:W-:Y:S02]  /*24d0*/  @P1 LEA.HI.X R3, R22, c[0x0][0x224], R3, 0x1, P3 ;  /* 0x0000890016031a11 */ /* 0x000fe400018f0c03 */
[----:B------:R-:W-:Y:S01]  /*24e0*/  ISETP.GE.AND P0, PT, R100, c[0x0][0x1d4], PT ;  /* 0x0000750064007a0c */ /* 0x000fe20003f06270 */
[----:B------:R-:W-:Y:S01]  /*24f0*/  IMAD.WIDE.U32 R92, R134, c[0x0][0x290], R4 ;  /* 0x0000a400865c7a25 */ /* 0x000fe200078e0004 */
[----:B------:R-:W-:Y:S01]  /*2500*/  SHF.L.U32 R10, R186, 0x1, RZ ;  /* 0x00000001ba0a7819 */ /* 0x000fe200000006ff */
[----:B------:R3:W-:Y:S01]  /*2510*/  @P1 LDGSTS.E.BYPASS.LTC128B.128 [R215+0x4900], [R2.64], !P6 ;  /* 0x0490000002d71fae */ /* 0x0007e2000f101d48 */
[----:B------:R-:W-:-:S03]  /*2520*/  ISETP.GE.AND P6, PT, R28, c[0x0][0x1d4], PT ;  /* 0x000075001c007a0c */ /* 0x000fc60003fc6270 */
[----:B------:R-:W0:Y:S01]  /*2530*/  LDGDEPBAR ;  /* 0x00000000000079af */ /* 0x000e220000000000 */
[----:B------:R-:W-:Y:S05]  /*2540*/  WARPSYNC 0xffffffff ;  /* 0xffffffff00007948 */ /* 0x000fea0003800000 */
[----:B------:R-:W-:Y:S02]  /*2550*/  @P0 LOP3.LUT R245, R245, 0x2, RZ, 0xfc, !PT ;  /* 0x00000002f5f50812 */ /* 0x000fe400078efcff */
[----:B---3--:R-:W-:Y:S01]  /*2560*/  SHF.R.S32.HI R2, RZ, 0x1f, R134 ;  /* 0x0000001fff027819 */ /* 0x008fe20000011486 */
[----:B------:R-:W-:-:S04]  /*2570*/  IMAD R3, R36, c[0x0][0x1e0], RZ ;  /* 0x0000780024037a24 */ /* 0x000fc800078e02ff */
[C---:B------:R-:W-:Y:S02]  /*2580*/  IMAD R11, R2.reuse, c[0x0][0x280], RZ ;  /* 0x0000a000020b7a24 */ /* 0x040fe400078e02ff */
[----:B-1----:R-:W-:Y:S02]  /*2590*/  IMAD R18, R2, c[0x0][0x290], RZ ;  /* 0x0000a40002127a24 */ /* 0x002fe400078e02ff */
[----:B------:R-:W-:Y:S02]  /*25a0*/  IMAD R16, R240, c[0x0][0x1e4], R3 ;  /* 0x00007900f0107a24 */ /* 0x000fe400078e0203 */
[----:B------:R-:W-:Y:S02]  /*25b0*/  IMAD R3, R134, c[0x0][0x284], R11 ;  /* 0x0000a10086037a24 */ /* 0x000fe400078e020b */
[----:B------:R-:W-:-:S03]  /*25c0*/  IMAD.IADD R121, R179, 0x1, R16 ;  /* 0x00000001b3797824 */ /* 0x000fc600078e0210 */
[----:B------:R-:W-:Y:S02]  /*25d0*/  IADD3 R110, R99, R3, RZ ;  /* 0x00000003636e7210 */ /* 0x000fe40007ffe0ff */
[----:B------:R-:W-:Y:S02]  /*25e0*/  IADD3 R107, R3, R95, RZ ;  /* 0x0000005f036b7210 */ /* 0x000fe40007ffe0ff */
[----:B--2---:R-:W-:Y:S01]  /*25f0*/  @P4 SHF.R.S32.HI R2, RZ, 0x1f, R30 ;  /* 0x0000001fff024819 */ /* 0x004fe2000001141e */
[----:B------:R-:W-:Y:S01]  /*2600*/  @!P4 IMAD.MOV.U32 R2, RZ, RZ, R135 ;  /* 0x000000ffff02c224 */ /* 0x000fe200078e0087 */
[----:B------:R-:W-:-:S04]  /*2610*/  @!P4 MOV R30, R246 ;  /* 0x000000f6001ec202 */ /* 0x000fc80000000f00 */
[----:B------:R-:W-:Y:S01]  /*2620*/  SEL R17, R2, RZ, !P5 ;  /* 0x000000ff02117207 */ /* 0x000fe20006800000 */
[----:B------:R-:W-:Y:S01]  /*2630*/  IMAD R2, R134, c[0x0][0x294], R18 ;  /* 0x0000a50086027a24 */ /* 0x000fe200078e0212 */
[----:B------:R-:W-:-:S03]  /*2640*/  SEL R11, R30, RZ, !P5 ;  /* 0x000000ff1e0b7207 */ /* 0x000fc60006800000 */
[----:B------:R-:W-:Y:S01]  /*2650*/  IMAD R16, R17, c[0x0][0x1f0], RZ ;  /* 0x00007c0011107a24 */ /* 0x000fe200078e02ff */
[----:B------:R-:W-:Y:S01]  /*2660*/  IADD3 R106, R2, R93, RZ ;  /* 0x0000005d026a7210 */ /* 0x000fe20007ffe0ff */
[----:B------:R-:W-:-:S04]  /*2670*/  IMAD.WIDE.U32 R82, R11, c[0x0][0x1f0], R8 ;  /* 0x00007c000b527a25 */ /* 0x000fc800078e0008 */
[----:B------:R-:W-:Y:S01]  /*2680*/  IMAD R8, R11, c[0x0][0x1f4], R16 ;  /* 0x00007d000b087a24 */ /* 0x000fe200078e0210 */
[----:B------:R-:W-:Y:S01]  /*2690*/  IADD3 R109, P1, P0, R82, R178, R28 ;  /* 0x000000b2526d7210 */ /* 0x000fe2000783e01c */
[----:B------:R-:W-:Y:S02]  /*26a0*/  IMAD.IADD R108, R97, 0x1, R2 ;  /* 0x00000001616c7824 */ /* 0x000fe400078e0202 */
[----:B------:R-:W-:-:S05]  /*26b0*/  IMAD.IADD R85, R83, 0x1, R8 ;  /* 0x0000000153557824 */ /* 0x000fca00078e0208 */
[----:B------:R-:W-:Y:S02]  /*26c0*/  IADD3.X R105, R85, R121, R29, P1, P0 ;  /* 0x0000007955697210 */ /* 0x000fe40000fe041d */
[----:B----4-:R-:W-:Y:S01]  /*26d0*/  ISETP.GE.AND P0, PT, R28, c[0x0][0x27c], PT ;  /* 0x00009f001c007a0c */ /* 0x010fe20003f06270 */
[----:B------:R-:W-:Y:S01]  /*26e0*/  IMAD.WIDE.U32 R2, R40, c[0x0][0x260], R132 ;  /* 0x0000980028027a25 */ /* 0x000fe200078e0084 */
[----:B------:R-:W-:Y:S01]  /*26f0*/  ISETP.GE.AND P2, PT, R186, 0x1, PT ;  /* 0x00000001ba00780c */ /* 0x000fe20003f46270 */
[----:B------:R-:W-:Y:S01]  /*2700*/  BAR.SYNC.DEFER_BLOCKING 0x0 ;  /* 0x0000000000007b1d */ /* 0x000fe20000010000 */
[----:B------:R-:W-:Y:S01]  /*2710*/  SHF.L.U32 R171, R154, 0x6, RZ ;  /* 0x000000069aab7819 */ /* 0x000fe200000006ff */
[----:B------:R-:W-:Y:S01]  /*2720*/  IMAD.WIDE.U32 R6, R40, c[0x0][0x210], R28 ;  /* 0x0000840028067a25 */ /* 0x000fe200078e001c */
[----:B------:R-:W-:Y:S02]  /*2730*/  SHF.L.U64.HI R136, R152, R166, c[0x0][0x23c] ;  /* 0x00008f0098887619 */ /* 0x000fe400000102a6 */
[----:B------:R-:W-:Y:S01]  /*2740*/  LOP3.LUT R245, R245, 0xfffffff7, RZ, 0xc0, !PT ;  /* 0xfffffff7f5f57812 */ /* 0x000fe200078ec0ff */
[----:B------:R-:W-:Y:S01]  /*2750*/  IMAD.MOV.U32 R4, RZ, RZ, R2 ;  /* 0x000000ffff047224 */ /* 0x000fe200078e0002 */
[----:B------:R-:W-:Y:S01]  /*2760*/  ULDC.U8 UR4, c[0x0][0x298] ;  /* 0x0000a60000047ab9 */ /* 0x000fe20000000000 */
[----:B------:R-:W-:Y:S01]  /*2770*/  IMAD.MOV.U32 R2, RZ, RZ, R6 ;  /* 0x000000ffff027224 */ /* 0x000fe200078e0006 */
[----:B------:R-:W-:Y:S01]  /*2780*/  SEL R6, RZ, c[0x0][0x27c], !P0 ;  /* 0x00009f00ff067a07 */ /* 0x000fe20004000000 */
[----:B------:R-:W-:Y:S01]  /*2790*/  IMAD R5, R40, c[0x0][0x264], R3 ;  /* 0x0000990028057a24 */ /* 0x000fe200078e0203 */
[----:B------:R-:W-:Y:S01]  /*27a0*/  @P0 IADD3 R10, -R10, c[0x0][0x1d4], RZ ;  /* 0x000075000a0a0a10 */ /* 0x000fe20007ffe1ff */
[----:B------:R-:W-:Y:S01]  /*27b0*/  IMAD R3, R40, c[0x0][0x214], R7 ;  /* 0x0000850028037a24 */ /* 0x000fe200078e0207 */
[----:B------:R-:W-:Y:S01]  /*27c0*/  IADD3 R6, R28, R6, RZ ;  /* 0x000000061c067210 */ /* 0x000fe20007ffe0ff */
[----:B------:R-:W-:Y:S01]  /*27d0*/  IMAD R7, R34, c[0x0][0x268], RZ ;  /* 0x00009a0022077a24 */ /* 0x000fe200078e02ff */
[----:B------:R-:W-:Y:S01]  /*27e0*/  ISETP.NE.AND P0, PT, RZ, UR4, PT ;  /* 0x00000004ff007c0c */ /* 0x000fe2000bf05270 */
[----:B------:R-:W-:Y:S01]  /*27f0*/  IMAD.WIDE.U32 R86, R32, c[0x0][0x268], R4 ;  /* 0x00009a0020567a25 */ /* 0x000fe200078e0004 */
[----:B------:R-:W-:-:S02]  /*2800*/  SHF.R.S32.HI R4, RZ, 0x1f, R10 ;  /* 0x0000001fff047819 */ /* 0x000fc4000001140a */
[----:B------:R-:W-:Y:S01]  /*2810*/  @P2 LOP3.LUT R245, R245, 0x8, RZ, 0xfc, !PT ;  /* 0x00000008f5f52812 */ /* 0x000fe200078efcff */
[----:B------:R-:W-:Y:S01]  /*2820*/  IMAD R9, R32, c[0x0][0x26c], R7 ;  /* 0x00009b0020097a24 */ /* 0x000fe200078e0207 */
[----:B------:R-:W-:Y:S01]  /*2830*/  SHF.R.S32.HI R7, RZ, 0x1f, R6 ;  /* 0x0000001fff077819 */ /* 0x000fe20000011406 */
[----:B------:R-:W-:Y:S01]  /*2840*/  IMAD.WIDE.U32 R90, R11, c[0x0][0x218], R2 ;  /* 0x000086000b5a7a25 */ /* 0x000fe200078e0002 */
[----:B------:R-:W-:Y:S02]  /*2850*/  SHF.R.S32.HI R3, RZ, 0x1f, R146 ;  /* 0x0000001fff037819 */ /* 0x000fe40000011492 */
[----:B------:R-:W-:Y:S01]  /*2860*/  LEA.HI R5, R4, R10, RZ, 0x4 ;  /* 0x0000000a04057211 */ /* 0x000fe200078f20ff */
[----:B------:R-:W-:Y:S01]  /*2870*/  IMAD.WIDE.U32 R176, R146, c[0x0][0x1e0], RZ ;  /* 0x0000780092b07a25 */ /* 0x000fe200078e00ff */
[----:B------:R-:W-:Y:S02]  /*2880*/  LEA.HI R2, R7, R6, RZ, 0x3 ;  /* 0x0000000607027211 */ /* 0x000fe400078f18ff */
[----:B------:R-:W-:Y:S01]  /*2890*/  SHF.R.S32.HI R6, RZ, 0x1f, R148 ;  /* 0x0000001fff067819 */ /* 0x000fe20000011494 */
[----:B------:R-:W-:Y:S01]  /*28a0*/  IMAD R4, R3, c[0x0][0x1e0], RZ ;  /* 0x0000780003047a24 */ /* 0x000fe200078e02ff */
[----:B------:R-:W-:Y:S01]  /*28b0*/  LOP3.LUT R102, R2, 0xfffffff8, RZ, 0xc0, !PT ;  /* 0xfffffff802667812 */ /* 0x000fe200078ec0ff */
[----:B------:R-:W-:Y:S01]  /*28c0*/  IMAD.WIDE.U32 R174, R148, c[0x0][0x1e0], RZ ;  /* 0x0000780094ae7a25 */ /* 0x000fe200078e00ff */
[----:B------:R-:W-:-:S02]  /*28d0*/  IADD3 R129, P1, R240, R31, RZ ;  /* 0x0000001ff0817210 */ /* 0x000fc40007f3e0ff */
[----:B------:R-:W-:Y:S01]  /*28e0*/  LOP3.LUT R245, R245, 0xfffffffb, RZ, 0xc0, !PT ;  /* 0xfffffffbf5f57812 */ /* 0x000fe200078ec0ff */
[----:B------:R-:W-:Y:S01]  /*28f0*/  IMAD R4, R146, c[0x0][0x1e4], R4 ;  /* 0x0000790092047a24 */ /* 0x000fe200078e0204 */
[----:B------:R-:W-:Y:S01]  /*2900*/  SHF.R.S32.HI R104, RZ, 0x1f, R102 ;  /* 0x0000001fff687819 */ /* 0x000fe20000011466 */
[----:B------:R-:W-:Y:S01]  /*2910*/  IMAD R3, R6, c[0x0][0x1e0], RZ ;  /* 0x0000780006037a24 */ /* 0x000fe200078e02ff */
[----:B------:R-:W-:Y:S01]  /*2920*/  @P0 LOP3.LUT R245, R245, 0x4, RZ, 0xfc, !PT ;  /* 0x00000004f5f50812 */ /* 0x000fe200078efcff */
[----:B------:R-:W-:Y:S01]  /*2930*/  IMAD.MOV.U32 R165, RZ, RZ, 0x6 ;  /* 0x00000006ffa57424 */ /* 0x000fe200078e00ff */
[----:B------:R-:W-:Y:S01]  /*2940*/  IADD3 R126, R177, R4, RZ ;  /* 0x00000004b17e7210 */ /* 0x000fe20007ffe0ff */
[----:B------:R-:W-:Y:S01]  /*2950*/  IMAD R3, R148, c[0x0][0x1e4], R3 ;  /* 0x0000790094037a24 */ /* 0x000fe200078e0203 */
[----:B------:R-:W-:Y:S01]  /*2960*/  SHF.R.S32.HI R4, RZ, 0x4, R5 ;  /* 0x00000004ff047819 */ /* 0x000fe20000011405 */
[----:B------:R-:W-:Y:S01]  /*2970*/  IMAD.MOV.U32 R7, RZ, RZ, c[0x0][0x1e0] ;  /* 0x00007800ff077624 */ /* 0x000fe200078e00ff */
[--C-:B------:R-:W-:Y:S01]  /*2980*/  LOP3.LUT R5, R39, 0x38, R2.reuse, 0xf8, !PT ;  /* 0x0000003827057812 */ /* 0x100fe200078ef802 */
[----:B------:R-:W-:Y:S01]  /*2990*/  IMAD.IADD R125, R175, 0x1, R3 ;  /* 0x00000001af7d7824 */ /* 0x000fe200078e0203 */
[----:B------:R-:W-:Y:S01]  /*29a0*/  LEA.HI.SX32 R6, R2, R4, 0x1d ;  /* 0x0000000402067211 */ /* 0x000fe200078feaff */
[----:B------:R-:W-:Y:S01]  /*29b0*/  IMAD.SHL.U32 R170, R153, 0x40, RZ ;  /* 0x0000004099aa7824 */ /* 0x000fe200078e00ff */
[--C-:B------:R-:W-:Y:S01]  /*29c0*/  LOP3.LUT R3, R149, 0x38, R2.reuse, 0xf8, !PT ;  /* 0x0000003895037812 */ /* 0x100fe200078ef802 */
[----:B------:R-:W-:Y:S01]  /*29d0*/  IMAD.WIDE.U32 R138, R7, 0x50, RZ ;  /* 0x00000050078a7825 */ /* 0x000fe200078e00ff */
[----:B------:R-:W-:-:S02]  /*29e0*/  LOP3.LUT R4, R147, 0x38, R2, 0xf8, !PT ;  /* 0x0000003893047812 */ /* 0x000fc400078ef802 */
[----:B------:R-:W-:Y:S01]  /*29f0*/  LOP3.LUT R5, R5, R38, RZ, 0x3c, !PT ;  /* 0x0000002605057212 */ /* 0x000fe200078e3cff */
[----:B------:R-:W-:Y:S01]  /*2a00*/  IMAD.SHL.U32 R84, R6, 0x8, RZ ;  /* 0x0000000806547824 */ /* 0x000fe200078e00ff */
[----:B------:R-:W-:Y:S01]  /*2a10*/  LOP3.LUT R3, R3, R185, RZ, 0x3c, !PT ;  /* 0x000000b903037212 */ /* 0x000fe200078e3cff */
[----:B------:R-:W-:Y:S01]  /*2a20*/  IMAD.SHL.U32 R180, R7, 0x20, RZ ;  /* 0x0000002007b47824 */ /* 0x000fe200078e00ff */
[----:B------:R-:W-:Y:S01]  /*2a30*/  LOP3.LUT R2, R4, R184, RZ, 0x3c, !PT ;  /* 0x000000b804027212 */ /* 0x000fe200078e3cff */
[----:B------:R-:W-:Y:S01]  /*2a40*/  IMAD.IADD R5, R151, 0x1, R5 ;  /* 0x0000000197057824 */ /* 0x000fe200078e0205 */
[-C--:B------:R-:W-:Y:S01]  /*2a50*/  SHF.L.U64.HI R153, R153, R165.reuse, c[0x0][0x284] ;  /* 0x0000a10099997619 */ /* 0x080fe200000102a5 */
[----:B------:R-:W-:Y:S01]  /*2a60*/  IMAD R8, R17, c[0x0][0x218], RZ ;  /* 0x0000860011087a24 */ /* 0x000fe200078e02ff */
[-C--:B------:R-:W-:Y:S01]  /*2a70*/  SHF.L.U64.HI R154, R154, R165.reuse, c[0x0][0x294] ;  /* 0x0000a5009a9a7619 */ /* 0x080fe200000102a5 */
[----:B------:R-:W-:Y:S01]  /*2a80*/  IMAD.SHL.U32 R124, R5, 0x2, RZ ;  /* 0x00000002057c7824 */ /* 0x000fe200078e00ff */
[----:B------:R-:W-:Y:S01]  /*2a90*/  SHF.L.U64.HI R165, R7, R165, c[0x0][0x1e4] ;  /* 0x0000790007a57619 */ /* 0x000fe200000102a5 */
[----:B------:R-:W-:Y:S01]  /*2aa0*/  IMAD R8, R11, c[0x0][0x21c], R8 ;  /* 0x000087000b087a24 */ /* 0x000fe200078e0208 */
[C---:B------:R-:W-:Y:S01]  /*2ab0*/  SHF.L.U64.HI R166, R7.reuse, R166, c[0x0][0x1e4] ;  /* 0x0000790007a67619 */ /* 0x040fe200000102a6 */
[----:B------:R-:W-:Y:S01]  /*2ac0*/  IMAD R167, R140, c[0x0][0x294], RZ ;  /* 0x0000a5008ca77a24 */ /* 0x000fe200078e02ff */
[----:B------:R-:W-:Y:S01]  /*2ad0*/  SHF.L.U32 R181, R7, 0x6, RZ ;  /* 0x0000000607b57819 */ /* 0x000fe200000006ff */
[----:B------:R-:W-:Y:S01]  /*2ae0*/  IMAD.IADD R7, R161, 0x1, R3 ;  /* 0x00000001a1077824 */ /* 0x000fe200078e0203 */
[----:B------:R-:W-:Y:S01]  /*2af0*/  IADD3 R6, R160, R2, RZ ;  /* 0x00000002a0067210 */ /* 0x000fe20007ffe0ff */
[C---:B------:R-:W-:Y:S01]  /*2b00*/  IMAD R168, R140.reuse, c[0x0][0x284], RZ ;  /* 0x0000a1008ca87a24 */ /* 0x040fe200078e02ff */
[--C-:B------:R-:W-:Y:S01]  /*2b10*/  LOP3.LUT R3, R39, 0x38, R84.reuse, 0xf8, !PT ;  /* 0x0000003827037812 */ /* 0x100fe200078ef854 */
[C---:B------:R-:W-:Y:S01]  /*2b20*/  IMAD R164, R140.reuse, c[0x0][0x1e4], RZ ;  /* 0x000079008ca47a24 */ /* 0x040fe200078e02ff */
[--C-:B------:R-:W-:Y:S01]  /*2b30*/  LOP3.LUT R2, R147, 0x38, R84.reuse, 0xf8, !PT ;  /* 0x0000003893027812 */ /* 0x100fe200078ef854 */
[----:B------:R-:W-:Y:S01]  /*2b40*/  IMAD.WIDE.U32 R142, R140, c[0x0][0x290], RZ ;  /* 0x0000a4008c8e7a25 */ /* 0x000fe200078e00ff */
[----:B------:R-:W-:-:S02]  /*2b50*/  LOP3.LUT R4, R149, 0x38, R84, 0xf8, !PT ;  /* 0x0000003895047812 */ /* 0x000fc400078ef854 */
[----:B------:R-:W-:Y:S01]  /*2b60*/  LOP3.LUT R5, R3, R38, RZ, 0x3c, !PT ;  /* 0x0000002603057212 */ /* 0x000fe200078e3cff */
[----:B------:R-:W-:Y:S01]  /*2b70*/  IMAD.WIDE.U32 R140, R140, c[0x0][0x280], RZ ;  /* 0x0000a0008c8c7a25 */ /* 0x000fe200078e00ff */
[----:B------:R-:W-:Y:S02]  /*2b80*/  LOP3.LUT R3, R2, R184, RZ, 0x3c, !PT ;  /* 0x000000b802037212 */ /* 0x000fe400078e3cff */
[----:B------:R-:W-:Y:S01]  /*2b90*/  LOP3.LUT R2, R4, R185, RZ, 0x3c, !PT ;  /* 0x000000b904027212 */ /* 0x000fe200078e3cff */
[----:B------:R-:W-:Y:S01]  /*2ba0*/  IMAD.IADD R4, R151, 0x1, R5 ;  /* 0x0000000197047824 */ /* 0x000fe200078e0205 */
[----:B------:R-:W-:Y:S01]  /*2bb0*/  IADD3 R101, R91, R8, RZ ;  /* 0x000000085b657210 */ /* 0x000fe20007ffe0ff */
[----:B------:R-:W-:Y:S01]  /*2bc0*/  IMAD.IADD R3, R160, 0x1, R3 ;  /* 0x00000001a0037824 */ /* 0x000fe200078e0203 */
[----:B------:R-:W-:Y:S01]  /*2bd0*/  IADD3 R2, R161, R2, RZ ;  /* 0x00000002a1027210 */ /* 0x000fe20007ffe0ff */
[----:B------:R-:W-:Y:S01]  /*2be0*/  IMAD.X R128, R35, 0x1, R36, P1 ;  /* 0x0000000123807824 */ /* 0x000fe200008e0624 */
[----:B------:R-:W-:Y:S01]  /*2bf0*/  SHF.R.S32.HI R103, RZ, 0x1f, R84 ;  /* 0x0000001fff677819 */ /* 0x000fe20000011454 */
[----:B------:R-:W-:Y:S01]  /*2c00*/  IMAD.SHL.U32 R152, R152, 0x20, RZ ;  /* 0x0000002098987824 */ /* 0x000fe200078e00ff */
[----:B------:R-:W-:Y:S01]  /*2c10*/  SHF.L.U32 R123, R6, 0x1, RZ ;  /* 0x00000001067b7819 */ /* 0x000fe200000006ff */
[----:B------:R-:W-:Y:S01]  /*2c20*/  IMAD.IADD R167, R143, 0x1, R167 ;  /* 0x000000018fa77824 */ /* 0x000fe200078e02a7 */
[----:B------:R-:W-:Y:S01]  /*2c30*/  SHF.L.U32 R118, R3, 0x1, RZ ;  /* 0x0000000103767819 */ /* 0x000fe200000006ff */
[----:B------:R-:W-:-:S02]  /*2c40*/  IMAD.IADD R168, R141, 0x1, R168 ;  /* 0x000000018da87824 */ /* 0x000fc400078e02a8 */
[----:B------:R-:W-:Y:S02]  /*2c50*/  IMAD.IADD R164, R139, 0x1, R164 ;  /* 0x000000018ba47824 */ /* 0x000fe400078e02a4 */
[----:B------:R-:W-:Y:S02]  /*2c60*/  IMAD.IADD R89, R87, 0x1, R9 ;  /* 0x0000000157597824 */ /* 0x000fe400078e0209 */
[----:B------:R-:W-:Y:S02]  /*2c70*/  IMAD.SHL.U32 R120, R7, 0x2, RZ ;  /* 0x0000000207787824 */ /* 0x000fe400078e00ff */
[----:B------:R-:W-:Y:S02]  /*2c80*/  IMAD.SHL.U32 R119, R4, 0x2, RZ ;  /* 0x0000000204777824 */ /* 0x000fe400078e00ff */
[----:B------:R-:W-:Y:S02]  /*2c90*/  IMAD.SHL.U32 R114, R2, 0x2, RZ ;  /* 0x0000000202727824 */ /* 0x000fe400078e00ff */
.L_x_251:
[----:B------:R-:W-:Y:S01]  /*2ca0*/  SHF.R.S32.HI R88, RZ, 0x1f, R33 ;  /* 0x0000001fff587819 */ /* 0x000fe20000011421 */
[-C--:B-1----:R-:W-:Y:S01]  /*2cb0*/  IMAD R2, R164, R33.reuse, RZ ;  /* 0x00000021a4027224 */ /* 0x082fe200078e02ff */
[----:B------:R-:W-:Y:S01]  /*2cc0*/  ISETP.GE.AND P2, PT, R186, 0x1, PT ;  /* 0x00000001ba00780c */ /* 0x000fe20003f46270 */
[----:B------:R-:W-:Y:S01]  /*2cd0*/  IMAD.WIDE.U32 R64, R138, R33, RZ ;  /* 0x000000218a407225 */ /* 0x000fe200078e00ff */
[----:B------:R-:W-:Y:S04]  /*2ce0*/  DEPBAR.LE SB0, 0x0 ;  /* 0x000080000000791a */ /* 0x000fe80000000000 */
[----:B------:R-:W-:Y:S01]  /*2cf0*/  IADD3 R3, P1, P0, R109, R64, R180 ;  /* 0x000000406d037210 */ /* 0x000fe2000783e0b4 */
[----:B------:R-:W-:Y:S01]  /*2d00*/  IMAD R2, R88, R138, R2 ;  /* 0x0000008a58027224 */ /* 0x000fe200078e0202 */
[----:B------:R-:W-:Y:S01]  /*2d10*/  WARPSYNC 0xffffffff ;  /* 0xffffffff00007948 */ /* 0x000fe20003800000 */
[----:B------:R-:W-:Y:S02]  /*2d20*/  BAR.SYNC.DEFER_BLOCKING 0x0 ;  /* 0x0000000000007b1d */ /* 0x000fe40000010000 */
[----:B------:R-:W-:Y:S05]  /*2d30*/  IMAD.IADD R68, R65, 0x1, R2 ;  /* 0x0000000141447824 */ /* 0x000fea00078e0202 */
[----:B------:R-:W-:Y:S02]  /*2d40*/  IADD3.X R5, R105, R68, R166, P1, P0 ;  /* 0x0000004469057210 */ /* 0x000fe40000fe04a6 */
[CC--:B------:R-:W-:Y:S04]  /*2d50*/  IADD3 R2, P1, R109.reuse, R64.reuse, RZ ;  /* 0x000000406d027210 */ /* 0x0c0fe80007f3e0ff */
[----:B------:R-:W-:Y:S01]  /*2d60*/  LEA R54, P0, R2, c[0x0][0x1c8], 0x1 ;  /* 0x0000720002367a11 */ /* 0x000fe200078008ff */
[----:B------:R-:W-:Y:S05]  /*2d70*/  IMAD.X R4, R68, 0x1, R105, P1 ;  /* 0x0000000144047824 */ /* 0x000fea00008e0669 */
[----:B------:R-:W-:Y:S02]  /*2d80*/  LEA.HI.X R55, R2, c[0x0][0x1cc], R4, 0x1, P0 ;  /* 0x0000730002377a11 */ /* 0x000fe400000f0c04 */
[----:B------:R-:W-:Y:S04]  /*2d90*/  IADD3 R2, P1, P0, R109, R64, R181 ;  /* 0x000000406d027210 */ /* 0x000fe8000783e0b5 */
[----:B------:R-:W-:Y:S01]  /*2da0*/  IADD3.X R4, R105, R68, R165, P1, P0 ;  /* 0x0000004469047210 */ /* 0x000fe20000fe04a5 */
[----:B------:R-:W-:Y:S01]  /*2db0*/  BSSY B2, `(.L_x_217) ;  /* 0x00003a3000027945 */ /* 0x000fe20003800000 */
[C---:B------:R-:W-:Y:S02]  /*2dc0*/  LEA R60, P1, R3.reuse, c[0x0][0x1c8], 0x1 ;  /* 0x00007200033c7a11 */ /* 0x040fe400078208ff */
[C---:B------:R-:W-:Y:S02]  /*2dd0*/  LEA R62, P0, R2.reuse, c[0x0][0x1c8], 0x1 ;  /* 0x00007200023e7a11 */ /* 0x040fe400078008ff */
[----:B------:R-:W-:Y:S02]  /*2de0*/  LEA.HI.X R61, R3, c[0x0][0x1cc], R5, 0x1, P1 ;  /* 0x00007300033d7a11 */ /* 0x000fe400008f0c05 */
[----:B------:R-:W-:Y:S01]  /*2df0*/  LEA.HI.X R63, R2, c[0x0][0x1cc], R4, 0x1, P0 ;  /* 0x00007300023f7a11 */ /* 0x000fe200000f0c04 */
[----:B------:R-:W-:-:S05]  /*2e00*/  @!P2 BRA `(.L_x_218) ;  /* 0x000038100000a947 */ /* 0x000fca0003800000 */
[-C--:B------:R-:W-:Y:S01]  /*2e10*/  IMAD R4, R168, R33.reuse, RZ ;  /* 0x00000021a8047224 */ /* 0x080fe200078e02ff */
[----:B------:R-:W-:Y:S01]  /*2e20*/  LOP3.LUT P2, RZ, R245, 0x4, RZ, 0xc0, !PT ;  /* 0x00000004f5ff7812 */ /* 0x000fe2000784c0ff */
[-C--:B------:R-:W-:Y:S02]  /*2e30*/  IMAD R3, R167, R33.reuse, RZ ;  /* 0x00000021a7037224 */ /* 0x080fe400078e02ff */
[----:B------:R-:W-:Y:S02]  /*2e40*/  IMAD R2, R33, -0x50, R0 ;  /* 0xffffffb021027824 */ /* 0x000fe400078e0200 */
[-C--:B------:R-:W-:Y:S03]  /*2e50*/  IMAD.WIDE.U32 R10, R140, R33.reuse, RZ ;  /* 0x000000218c0a7225 */ /* 0x080fe600078e00ff */
[----:B------:R-:W-:Y:S01]  /*2e60*/  IMNMX R66, R2, 0x50, PT ;  /* 0x0000005002427817 */ /* 0x000fe20003800200 */
[----:B------:R-:W-:Y:S04]  /*2e70*/  IMAD.WIDE.U32 R30, R142, R33, RZ ;  /* 0x000000218e1e7225 */ /* 0x000fe800078e00ff */
[C---:B------:R-:W-:Y:S02]  /*2e80*/  IMAD R4, R88.reuse, R140, R4 ;  /* 0x0000008c58047224 */ /* 0x040fe400078e0204 */
[----:B------:R-:W-:Y:S03]  /*2e90*/  IMAD R3, R88, R142, R3 ;  /* 0x0000008e58037224 */ /* 0x000fe600078e0203 */
[----:B------:R-:W-:Y:S02]  /*2ea0*/  IADD3 R32, R11, R4, RZ ;  /* 0x000000040b207210 */ /* 0x000fe40007ffe0ff */
[----:B------:R-:W-:Y:S01]  /*2eb0*/  IADD3 R36, R31, R3, RZ ;  /* 0x000000031f247210 */ /* 0x000fe20007ffe0ff */
[----:B------:R-:W-:-:S05]  /*2ec0*/  @!P2 BRA `(.L_x_219) ;  /* 0x00001c900000a947 */ /* 0x000fca0003800000 */
[----:B------:R-:W-:Y:S01]  /*2ed0*/  ISETP.GE.AND P4, PT, R240, R66, PT ;  /* 0x00000042f000720c */ /* 0x000fe20003f86270 */
[----:B------:R-:W-:Y:S01]  /*2ee0*/  BSSY B0, `(.L_x_220) ;  /* 0x000001b000007945 */ /* 0x000fe20003800000 */
[----:B------:R-:W-:Y:S01]  /*2ef0*/  CS2R R16, SRZ ;  /* 0x0000000000107805 */ /* 0x000fe2000001ff00 */
[----:B------:R-:W-:Y:S01]  /*2f00*/  CS2R R6, SRZ ;  /* 0x0000000000067805 */ /* 0x000fe2000001ff00 */
[----:B------:R-:W-:Y:S01]  /*2f10*/  CS2R R2, SRZ ;  /* 0x0000000000027805 */ /* 0x000fe2000001ff00 */
[----:B------:R-:W-:Y:S01]  /*2f20*/  CS2R R40, SRZ ;  /* 0x0000000000287805 */ /* 0x000fe2000001ff00 */
[----:B------:R-:W-:Y:S07]  /*2f30*/  CS2R R34, SRZ ;  /* 0x0000000000227805 */ /* 0x000fee000001ff00 */
[----:B------:R-:W-:-:S05]  /*2f40*/  @P4 BRA `(.L_x_221) ;  /* 0x0000014000004947 */ /* 0x000fca0003800000 */
[----:B------:R-:W-:Y:S01]  /*2f50*/  IADD3 R2, P0, R98, R10, RZ ;  /* 0x0000000a62027210 */ /* 0x000fe20007f1e0ff */
[----:B------:R-:W-:Y:S01]  /*2f60*/  CS2R R34, SRZ ;  /* 0x0000000000227805 */ /* 0x000fe2000001ff00 */
[----:B------:R-:W-:Y:S01]  /*2f70*/  CS2R R6, SRZ ;  /* 0x0000000000067805 */ /* 0x000fe2000001ff00 */
[----:B------:R-:W-:Y:S02]  /*2f80*/  CS2R R40, SRZ ;  /* 0x0000000000287805 */ /* 0x000fe4000001ff00 */
[----:B------:R-:W-:Y:S01]  /*2f90*/  IMAD.X R4, R32, 0x1, R110, P0 ;  /* 0x0000000120047824 */ /* 0x000fe200000e066e */
[----:B------:R-:W-:Y:S05]  /*2fa0*/  IADD3 R3, P0, R96, R30, RZ ;  /* 0x0000001e60037210 */ /* 0x000fea0007f1e0ff */
[----:B------:R-:W-:Y:S01]  /*2fb0*/  IMAD.X R5, R36, 0x1, R108, P0 ;  /* 0x0000000124057824 */ /* 0x000fe200000e066c */
[C---:B------:R-:W-:Y:S04]  /*2fc0*/  LEA R8, P0, R2.reuse, c[0x0][0x270], 0x1 ;  /* 0x00009c0002087a11 */ /* 0x040fe800078008ff */
[----:B------:R-:W-:Y:S02]  /*2fd0*/  LEA.HI.X R9, R2, c[0x0][0x274], R4, 0x1, P0 ;  /* 0x00009d0002097a11 */ /* 0x000fe400000f0c04 */
[C---:B------:R-:W-:Y:S04]  /*2fe0*/  LEA R4, P0, R3.reuse, c[0x0][0x288], 0x1 ;  /* 0x0000a20003047a11 */ /* 0x040fe800078008ff */
[----:B------:R-:W-:Y:S02]  /*2ff0*/  LEA.HI.X R5, R3, c[0x0][0x28c], R5, 0x1, P0 ;  /* 0x0000a30003057a11 */ /* 0x000fe400000f0c05 */
[----:B------:R-:W-:Y:S01]  /*3000*/  ISETP.GE.AND P0, PT, R24, c[0x0][0x27c], PT ;  /* 0x00009f0018007a0c */ /* 0x000fe20003f06270 */
[----:B------:R-:W-:Y:S11]  /*3010*/  CS2R R2, SRZ ;  /* 0x0000000000027805 */ /* 0x000ff6000001ff00 */
[----:B------:R-:W-:Y:S01]  /*3020*/  @!UPT UIADD3 URZ, URZ, URZ, URZ ;  /* 0x0000003f3f3ff290 */ /* 0x000fe2000fffe03f */
[----:B------:R1:W5:Y:S04]  /*3030*/  @!P0 LDG.E.64 R2, [R8.64] ;  /* 0x0000000808028981 */ /* 0x000368000c1e1b00 */
[----:B------:R1:W5:Y:S01]  /*3040*/  @!P0 LDG.E.64 R34, [R4.64] ;  /* 0x0000000804228981 */ /* 0x000362000c1e1b00 */
[----:B------:R-:W-:Y:S11]  /*3050*/  ISETP.GE.AND P0, PT, R26, c[0x0][0x27c], PT ;  /* 0x00009f001a007a0c */ /* 0x000ff60003f06270 */
[----:B------:R-:W-:Y:S02]  /*3060*/  @!UPT UIADD3 URZ, URZ, URZ, URZ ;  /* 0x0000003f3f3ff290 */ /* 0x000fe4000fffe03f */
[----:B------:R1:W5:Y:S04]  /*3070*/  @!P0 LDG.E.64 R6, [R8.64+0x20] ;  /* 0x0000200808068981 */ /* 0x000368000c1e1b00 */
[----:B------:R1:W5:Y:S02]  /*3080*/  @!P0 LDG.E.64 R40, [R4.64+0x20] ;  /* 0x0000200804288981 */ /* 0x000364000c1e1b00 */
.L_x_221:
[----:B------:R-:W-:Y:S05]  /*3090*/  BSYNC B0 ;  /* 0x0000000000007941 */ /* 0x000fea0003800000 */
.L_x_220:
[----:B------:R-:W-:Y:S01]  /*30a0*/  ISETP.GE.AND P3, PT, R146, R66, PT ;  /* 0x000000429200720c */ /* 0x000fe20003f66270 */
[----:B-1---5:R-:W-:Y:S01]  /*30b0*/  IMAD.MOV.U32 R4, RZ, RZ, R6 ;  /* 0x000000ffff047224 */ /* 0x022fe200078e0006 */
[----:B------:R-:W-:Y:S01]  /*30c0*/  MOV R9, R40 ;  /* 0x0000002800097202 */ /* 0x000fe20000000f00 */
[----:B------:R-:W-:Y:S01]  /*30d0*/  IMAD.MOV.U32 R8, RZ, RZ, R7 ;  /* 0x000000ffff087224 */ /* 0x000fe200078e0007 */
[----:B------:R-:W-:Y:S01]  /*30e0*/  BSSY B0, `(.L_x_222) ;  /* 0x0000023000007945 */ /* 0x000fe20003800000 */
[----:B------:R-:W-:Y:S01]  /*30f0*/  IMAD.MOV.U32 R5, RZ, RZ, R2 ;  /* 0x000000ffff057224 */ /* 0x000fe200078e0002 */
[----:B------:R-:W-:Y:S01]  /*3100*/  PRMT R39, R9, 0x7610, R39 ;  /* 0x0000761009277816 */ /* 0x000fe20000000027 */
[----:B------:R-:W-:Y:S01]  /*3110*/  CS2R R14, SRZ ;  /* 0x00000000000e7805 */ /* 0x000fe2000001ff00 */
[----:B------:R-:W-:Y:S01]  /*3120*/  PRMT R22, R8, 0x5410, R4 ;  /* 0x0000541008167816 */ /* 0x000fe20000000004 */
[----:B------:R-:W-:Y:S01]  /*3130*/  IMAD.MOV.U32 R4, RZ, RZ, R3 ;  /* 0x000000ffff047224 */ /* 0x000fe200078e0003 */
[----:B------:R-:W-:Y:S01]  /*3140*/  CS2R R44, SRZ ;  /* 0x00000000002c7805 */ /* 0x000fe2000001ff00 */
[----:B------:R-:W-:Y:S01]  /*3150*/  IMAD.MOV.U32 R8, RZ, RZ, R41 ;  /* 0x000000ffff087224 */ /* 0x000fe200078e0029 */
[----:B------:R-:W-:Y:S02]  /*3160*/  CS2R R42, SRZ ;  /* 0x00000000002a7805 */ /* 0x000fe4000001ff00 */
[----:B------:R-:W-:Y:S01]  /*3170*/  PRMT R12, R4, 0x5410, R5 ;  /* 0x00005410040c7816 */ /* 0x000fe20000000005 */
[----:B------:R-:W-:Y:S01]  /*3180*/  IMAD.MOV.U32 R5, RZ, RZ, R34 ;  /* 0x000000ffff057224 */ /* 0x000fe200078e0022 */
[----:B------:R-:W-:Y:S02]  /*3190*/  MOV R4, R35 ;  /* 0x0000002300047202 */ /* 0x000fe40000000f00 */
[----:B------:R-:W-:Y:S02]  /*31a0*/  PRMT R39, R39, 0x5410, R8 ;  /* 0x0000541027277816 */ /* 0x000fe40000000008 */
[----:B------:R-:W-:Y:S01]  /*31b0*/  PRMT R13, R5, 0x5410, R4 ;  /* 0x00005410050d7816 */ /* 0x000fe20000000004 */
[----:B------:R-:W-:-:S05]  /*31c0*/  @P3 BRA `(.L_x_223) ;  /* 0x0000014000003947 */ /* 0x000fca0003800000 */
[----:B------:R-:W-:Y:S01]  /*31d0*/  IADD3 R4, P1, P0, R98, R10, R172 ;  /* 0x0000000a62047210 */ /* 0x000fe2000783e0ac */
[----:B------:R-:W-:Y:S01]  /*31e0*/  CS2R R42, SRZ ;  /* 0x00000000002a7805 */ /* 0x000fe2000001ff00 */
[----:B------:R-:W-:Y:S01]  /*31f0*/  CS2R R16, SRZ ;  /* 0x0000000000107805 */ /* 0x000fe2000001ff00 */
[----:B------:R-:W-:Y:S01]  /*3200*/  CS2R R44, SRZ ;  /* 0x00000000002c7805 */ /* 0x000fe2000001ff00 */
[----:B------:R-:W-:Y:S02]  /*3210*/  IADD3.X R9, R110, R32, R155, P1, P0 ;  /* 0x000000206e097210 */ /* 0x000fe40000fe049b */
[----:B------:R-:W-:Y:S04]  /*3220*/  IADD3 R5, P1, P0, R96, R30, R173 ;  /* 0x0000001e60057210 */ /* 0x000fe8000783e0ad */
[----:B------:R-:W-:Y:S02]  /*3230*/  IADD3.X R14, R108, R36, R156, P1, P0 ;  /* 0x000000246c0e7210 */ /* 0x000fe40000fe049c */
        /* <DEDUP_REMOVED lines=13> */
.L_x_223:
[----:B------:R-:W-:Y:S05]  /*3310*/  BSYNC B0 ;  /* 0x0000000000007941 */ /* 0x000fea0003800000 */
.L_x_222:
[----:B------:R-:W-:Y:S01]  /*3320*/  ISETP.GE.AND P2, PT, R148, R66, PT ;  /* 0x000000429400720c */ /* 0x000fe20003f46270 */
[----:B-1---5:R-:W-:Y:S01]  /*3330*/  IMAD.MOV.U32 R9, RZ, RZ, R16 ;  /* 0x000000ffff097224 */ /* 0x022fe200078e0010 */
[----:B------:R-:W-:Y:S01]  /*3340*/  MOV R5, R14 ;  /* 0x0000000e00057202 */ /* 0x000fe20000000f00 */
[----:B------:R-:W-:Y:S01]  /*3350*/  IMAD.MOV.U32 R8, RZ, RZ, R17 ;  /* 0x000000ffff087224 */ /* 0x000fe200078e0011 */
[----:B------:R-:W-:Y:S01]  /*3360*/  BSSY B0, `(.L_x_224) ;  /* 0x0000021000007945 */ /* 0x000fe20003800000 */
[----:B------:R-:W-:Y:S01]  /*3370*/  IMAD.MOV.U32 R4, RZ, RZ, R15 ;  /* 0x000000ffff047224 */ /* 0x000fe200078e000f */
[----:B------:R-:W-:Y:S01]  /*3380*/  CS2R R20, SRZ ;  /* 0x0000000000147805 */ /* 0x000fe2000001ff00 */
[----:B------:R-:W-:Y:S01]  /*3390*/  CS2R R18, SRZ ;  /* 0x0000000000127805 */ /* 0x000fe2000001ff00 */
[----:B------:R-:W-:Y:S01]  /*33a0*/  PRMT R27, R8, 0x5410, R9 ;  /* 0x00005410081b7816 */ /* 0x000fe20000000009 */
[----:B------:R-:W-:Y:S01]  /*33b0*/  IMAD.MOV.U32 R9, RZ, RZ, R44 ;  /* 0x000000ffff097224 */ /* 0x000fe200078e002c */
[----:B------:R-:W-:Y:S01]  /*33c0*/  PRMT R23, R4, 0x5410, R5 ;  /* 0x0000541004177816 */ /* 0x000fe20000000005 */
[----:B------:R-:W-:Y:S01]  /*33d0*/  IMAD.MOV.U32 R5, RZ, RZ, R42 ;  /* 0x000000ffff057224 */ /* 0x000fe200078e002a */
[----:B------:R-:W-:Y:S01]  /*33e0*/  MOV R8, R45 ;  /* 0x0000002d00087202 */ /* 0x000fe20000000f00 */
[----:B------:R-:W-:Y:S01]  /*33f0*/  CS2R R48, SRZ ;  /* 0x0000000000307805 */ /* 0x000fe2000001ff00 */
[----:B------:R-:W-:Y:S01]  /*3400*/  MOV R4, R43 ;  /* 0x0000002b00047202 */ /* 0x000fe20000000f00 */
[----:B------:R-:W-:Y:S01]  /*3410*/  CS2R R46, SRZ ;  /* 0x00000000002e7805 */ /* 0x000fe2000001ff00 */
[----:B------:R-:W-:Y:S02]  /*3420*/  PRMT R51, R9, 0x5410, R8 ;  /* 0x0000541009337816 */ /* 0x000fe40000000008 */
[----:B------:R-:W-:Y:S01]  /*3430*/  PRMT R50, R5, 0x5410, R4 ;  /* 0x0000541005327816 */ /* 0x000fe20000000004 */
[----:B------:R-:W-:-:S05]  /*3440*/  @P2 BRA `(.L_x_225) ;  /* 0x0000012000002947 */ /* 0x000fca0003800000 */
[----:B------:R-:W-:Y:S01]  /*3450*/  IADD3 R4, P1, P0, R98, R170, R10 ;  /* 0x000000aa62047210 */ /* 0x000fe2000783e00a */
[----:B------:R-:W-:Y:S01]  /*3460*/  CS2R R20, SRZ ;  /* 0x0000000000147805 */ /* 0x000fe2000001ff00 */
[----:B------:R-:W-:Y:S02]  /*3470*/  CS2R R48, SRZ ;  /* 0x0000000000307805 */ /* 0x000fe4000001ff00 */
[----:B------:R-:W-:Y:S02]  /*3480*/  IADD3.X R9, R110, R153, R32, P1, P0 ;  /* 0x000000996e097210 */ /* 0x000fe40000fe0420 */
[----:B------:R-:W-:Y:S04]  /*3490*/  IADD3 R5, P1, P0, R96, R171, R30 ;  /* 0x000000ab60057210 */ /* 0x000fe8000783e01e */
[----:B------:R-:W-:Y:S02]  /*34a0*/  IADD3.X R10, R108, R154, R36, P1, P0 ;  /* 0x0000009a6c0a7210 */ /* 0x000fe40000fe0424 */
[C---:B------:R-:W-:Y:S04]  /*34b0*/  LEA R8, P0, R4.reuse, c[0x0][0x270], 0x1 ;  /* 0x00009c0004087a11 */ /* 0x040fe800078008ff */
[----:B------:R-:W-:Y:S02]  /*34c0*/  LEA.HI.X R9, R4, c[0x0][0x274], R9, 0x1, P0 ;  /* 0x00009d0004097a11 */ /* 0x000fe400000f0c09 */
[C---:B------:R-:W-:Y:S04]  /*34d0*/  LEA R4, P0, R5.reuse, c[0x0][0x288], 0x1 ;  /* 0x0000a20005047a11 */ /* 0x040fe800078008ff */
[----:B------:R-:W-:Y:S02]  /*34e0*/  LEA.HI.X R5, R5, c[0x0][0x28c], R10, 0x1, P0 ;  /* 0x0000a30005057a11 */ /* 0x000fe400000f0c0a */
[----:B------:R-:W-:Y:S11]  /*34f0*/  ISETP.GE.AND P0, PT, R24, c[0x0][0x27c], PT ;  /* 0x00009f0018007a0c */ /* 0x000ff60003f06270 */
[----:B------:R-:W-:Y:S02]  /*3500*/  @!UPT UIADD3 URZ, URZ, URZ, URZ ;  /* 0x0000003f3f3ff290 */ /* 0x000fe4000fffe03f */
[----:B------:R1:W5:Y:S04]  /*3510*/  @!P0 LDG.E.64 R18, [R8.64] ;  /* 0x0000000808128981 */ /* 0x000368000c1e1b00 */
[----:B------:R1:W5:Y:S01]  /*3520*/  @!P0 LDG.E.64 R46, [R4.64] ;  /* 0x00000008042e8981 */ /* 0x000362000c1e1b00 */
[----:B------:R-:W-:Y:S11]  /*3530*/  ISETP.GE.AND P0, PT, R26, c[0x0][0x27c], PT ;  /* 0x00009f001a007a0c */ /* 0x000ff60003f06270 */
[----:B------:R-:W-:Y:S02]  /*3540*/  @!UPT UIADD3 URZ, URZ, URZ, URZ ;  /* 0x0000003f3f3ff290 */ /* 0x000fe4000fffe03f */
[----:B------:R1:W5:Y:S04]  /*3550*/  @!P0 LDG.E.64 R20, [R8.64+0x20] ;  /* 0x0000200808148981 */ /* 0x000368000c1e1b00 */
[----:B------:R1:W5:Y:S02]  /*3560*/  @!P0 LDG.E.64 R48, [R4.64+0x20] ;  /* 0x0000200804308981 */ /* 0x000364000c1e1b00 */
.L_x_225:
[----:B------:R-:W-:Y:S05]  /*3570*/  BSYNC B0 ;  /* 0x0000000000007941 */ /* 0x000fea0003800000 */
.L_x_224:
[----:B-1---5:R-:W-:Y:S01]  /*3580*/  MOV R5, R18 ;  /* 0x0000001200057202 */ /* 0x022fe20000000f00 */
[----:B------:R-:W-:Y:S01]  /*3590*/  IMAD.MOV.U32 R9, RZ, RZ, R20 ;  /* 0x000000ffff097224 */ /* 0x000fe200078e0014 */
[----:B------:R-:W-:Y:S01]  /*35a0*/  BSSY B1, `(.L_x_226) ;  /* 0x000007a000017945 */ /* 0x000fe20003800000 */
[----:B------:R-:W-:Y:S02]  /*35b0*/  IMAD.MOV.U32 R8, RZ, RZ, R21 ;  /* 0x000000ffff087224 */ /* 0x000fe400078e0015 */
[----:B------:R-:W-:Y:S03]  /*35c0*/  IMAD.MOV.U32 R4, RZ, RZ, R19 ;  /* 0x000000ffff047224 */ /* 0x000fe600078e0013 */
[----:B------:R-:W-:Y:S01]  /*35d0*/  PRMT R31, R8, 0x5410, R9 ;  /* 0x00005410081f7816 */ /* 0x000fe20000000009 */
[----:B------:R-:W-:Y:S01]  /*35e0*/  IMAD.MOV.U32 R9, RZ, RZ, R48 ;  /* 0x000000ffff097224 */ /* 0x000fe200078e0030 */
[----:B------:R-:W-:Y:S01]  /*35f0*/  PRMT R30, R4, 0x5410, R5 ;  /* 0x00005410041e7816 */ /* 0x000fe20000000005 */
[----:B------:R-:W-:Y:S01]  /*3600*/  IMAD.MOV.U32 R5, RZ, RZ, R46 ;  /* 0x000000ffff057224 */ /* 0x000fe200078e002e */
[----:B------:R-:W-:Y:S02]  /*3610*/  MOV R8, R49 ;  /* 0x0000003100087202 */ /* 0x000fe40000000f00 */
[----:B------:R-:W-:Y:S02]  /*3620*/  MOV R4, R47 ;  /* 0x0000002f00047202 */ /* 0x000fe40000000f00 */
[----:B------:R-:W-:Y:S02]  /*3630*/  PRMT R53, R9, 0x5410, R8 ;  /* 0x0000541009357816 */ /* 0x000fe40000000008 */
[----:B------:R-:W-:Y:S01]  /*3640*/  PRMT R52, R5, 0x5410, R4 ;  /* 0x0000541005347816 */ /* 0x000fe20000000004 */
[----:B------:R-:W-:-:S05]  /*3650*/  @P4 BRA `(.L_x_227) ;  /* 0x000006e000004947 */ /* 0x000fca0003800000 */
[----:B------:R-:W-:Y:S01]  /*3660*/  BSSY B0, `(.L_x_228) ;  /* 0x0000036000007945 */ /* 0x000fe20003800000 */
[----:B------:R-:W-:-:S05]  /*3670*/  @P6 BRA `(.L_x_229) ;  /* 0x0000034000006947 */ /* 0x000fca0003800000 */
[----:B------:R-:W-:Y:S01]  /*3680*/  ISETP.GE.AND P0, PT, R24, c[0x0][0x27c], PT ;  /* 0x00009f0018007a0c */ /* 0x000fe20003f06270 */
[----:B------:R-:W1:Y:S11]  /*3690*/  LDS.128 R8, [R80+0x2800] ;  /* 0x0028000050087984 */ /* 0x000e760000000c00 */
[----:B------:R-:W-:Y:S01]  /*36a0*/  @!UPT UIADD3 URZ, URZ, URZ, URZ ;  /* 0x0000003f3f3ff290 */ /* 0x000fe2000fffe03f */
[----:B------:R-:W-:Y:S02]  /*36b0*/  @!P0 SHF.R.U64 R5, R34, 0x10, R35 ;  /* 0x0000001022058819 */ /* 0x000fe40000001223 */
[--C-:B------:R-:W-:Y:S02]  /*36c0*/  @!P0 SHF.R.U64 R2, R2, 0x10, R3.reuse ;  /* 0x0000001002028819 */ /* 0x100fe40000001203 */
[----:B------:R-:W-:Y:S02]  /*36d0*/  @!P0 SHF.R.U32.HI R3, RZ, 0x10, R3 ;  /* 0x00000010ff038819 */ /* 0x000fe40000011603 */
[----:B------:R-:W-:Y:S02]  /*36e0*/  @!P0 PRMT R5, R13, 0x5410, R5 ;  /* 0x000054100d058816 */ /* 0x000fe40000000005 */
[C---:B------:R-:W-:Y:S02]  /*36f0*/  @!P0 PRMT R2, R12.reuse, 0x5432, R2 ;  /* 0x000054320c028816 */ /* 0x040fe40000000002 */
[----:B------:R-:W-:Y:S01]  /*3700*/  @!P0 SHF.R.U32.HI R4, RZ, 0x10, R35 ;  /* 0x00000010ff048819 */ /* 0x000fe20000011623 */
[----:B------:R-:W-:Y:S01]  /*3710*/  @!P0 IMAD.U32 R32, R5, 0x10000, RZ ;  /* 0x0001000005208824 */ /* 0x000fe200078e00ff */
[----:B------:R-:W-:Y:S02]  /*3720*/  @!P0 PRMT R12, R12, 0x5410, R3 ;  /* 0x000054100c0c8816 */ /* 0x000fe40000000003 */
[----:B------:R-:W-:Y:S01]  /*3730*/  @!P0 PRMT R37, R13, 0x5432, R4 ;  /* 0x000054320d258816 */ /* 0x000fe20000000004 */
[C---:B------:R-:W-:Y:S01]  /*3740*/  @!P0 IMAD.U32 R13, R2.reuse, 0x10000, RZ ;  /* 0x00010000020d8824 */ /* 0x040fe200078e00ff */
[----:B------:R-:W-:Y:S02]  /*3750*/  @!P0 LOP3.LUT R35, R5, 0xffff0000, RZ, 0xc0, !PT ;  /* 0xffff000005238812 */ /* 0x000fe400078ec0ff */
[----:B------:R-:W-:Y:S01]  /*3760*/  @!P0 LOP3.LUT R5, R2, 0xffff0000, RZ, 0xc0, !PT ;  /* 0xffff000002058812 */ /* 0x000fe200078ec0ff */
[C---:B-1----:R-:W-:Y:S01]  /*3770*/  @!P0 IMAD.U32 R36, R9.reuse, 0x10000, RZ ;  /* 0x0001000009248824 */ /* 0x042fe200078e00ff */
[C---:B------:R-:W-:Y:S02]  /*3780*/  @!P0 LOP3.LUT R3, R8.reuse, 0xffff0000, RZ, 0xc0, !PT ;  /* 0xffff000008038812 */ /* 0x040fe400078ec0ff */
[----:B------:R-:W-:Y:S02]  /*3790*/  @!P0 LOP3.LUT R4, R9, 0xffff0000, RZ, 0xc0, !PT ;  /* 0xffff000009048812 */ /* 0x000fe400078ec0ff */
[----:B------:R-:W-:Y:S01]  /*37a0*/  @!P0 SHF.L.U32 R34, R8, 0x10, RZ ;  /* 0x0000001008228819 */ /* 0x000fe200000006ff */
[C---:B------:R-:W-:Y:S02]  /*37b0*/  @!P0 FMUL.FTZ R38, R3.reuse, R32 ;  /* 0x0000002003268220 */ /* 0x040fe40000410000 */
[----:B------:R-:W-:Y:S02]  /*37c0*/  @!P0 FMUL.FTZ R2, R3, R13 ;  /* 0x0000000d03028220 */ /* 0x000fe40000410000 */
[C---:B------:R-:W-:Y:S02]  /*37d0*/  @!P0 FMUL.FTZ R56, R4.reuse, R35 ;  /* 0x0000002304388220 */ /* 0x040fe40000410000 */
[----:B------:R-:W-:Y:S01]  /*37e0*/  @!P0 FMUL.FTZ R3, R4, R5 ;  /* 0x0000000504038220 */ /* 0x000fe20000410000 */
[----:B------:R-:W-:Y:S01]  /*37f0*/  @!P0 LOP3.LUT R4, R10, 0xffff0000, RZ, 0xc0, !PT ;  /* 0xffff00000a048812 */ /* 0x000fe200078ec0ff */
[----:B------:R-:W-:Y:S01]  /*3800*/  @!P0 FFMA.FTZ R59, R34, R13, -R38 ;  /* 0x0000000d223b8223 */ /* 0x000fe20000010826 */
[----:B------:R-:W-:Y:S01]  /*3810*/  @!P0 SHF.L.U32 R38, R11, 0x10, RZ ;  /* 0x000000100b268819 */ /* 0x000fe200000006ff */
[----:B------:R-:W-:Y:S01]  /*3820*/  @!P0 FFMA.FTZ R2, R32, R34, R2 ;  /* 0x0000002220028223 */ /* 0x000fe20000010002 */
[----:B------:R-:W-:Y:S01]  /*3830*/  @!P0 SHF.L.U32 R34, R10, 0x10, RZ ;  /* 0x000000100a228819 */ /* 0x000fe200000006ff */
[C---:B------:R-:W-:Y:S01]  /*3840*/  @!P0 IMAD.U32 R32, R37.reuse, 0x10000, RZ ;  /* 0x0001000025208824 */ /* 0x040fe200078e00ff */
[----:B------:R-:W-:Y:S01]  /*3850*/  @!P0 LOP3.LUT R37, R37, 0xffff0000, RZ, 0xc0, !PT ;  /* 0xffff000025258812 */ /* 0x000fe200078ec0ff */
[C---:B------:R-:W-:Y:S01]  /*3860*/  @!P0 IMAD.U32 R13, R12.reuse, 0x10000, RZ ;  /* 0x000100000c0d8824 */ /* 0x040fe200078e00ff */
[----:B------:R-:W-:Y:S01]  /*3870*/  @!P0 LOP3.LUT R12, R12, 0xffff0000, RZ, 0xc0, !PT ;  /* 0xffff00000c0c8812 */ /* 0x000fe200078ec0ff */
[----:B------:R-:W-:Y:S01]  /*3880*/  @!P0 FFMA.FTZ R58, R36, R5, -R56 ;  /* 0x00000005243a8223 */ /* 0x000fe20000010838 */
[----:B------:R-:W-:Y:S01]  /*3890*/  @!P0 LOP3.LUT R5, R11, 0xffff0000, RZ, 0xc0, !PT ;  /* 0xffff00000b058812 */ /* 0x000fe200078ec0ff */
[C---:B------:R-:W-:Y:S02]  /*38a0*/  @!P0 FMUL.FTZ R56, R4.reuse, R32 ;  /* 0x0000002004388220 */ /* 0x040fe40000410000 */
[----:B------:R-:W-:Y:S02]  /*38b0*/  @!P0 FMUL.FTZ R4, R4, R13 ;  /* 0x0000000d04048220 */ /* 0x000fe40000410000 */
[C---:B------:R-:W-:Y:S02]  /*38c0*/  @!P0 FMUL.FTZ R57, R5.reuse, R37 ;  /* 0x0000002505398220 */ /* 0x040fe40000410000 */
[----:B------:R-:W-:Y:S02]  /*38d0*/  @!P0 FMUL.FTZ R5, R5, R12 ;  /* 0x0000000c05058220 */ /* 0x000fe40000410000 */
[----:B------:R-:W-:Y:S02]  /*38e0*/  @!P0 FFMA.FTZ R3, R35, R36, R3 ;  /* 0x0000002423038223 */ /* 0x000fe40000010003 */
[----:B------:R-:W-:Y:S02]  /*38f0*/  @!P0 FFMA.FTZ R4, R32, R34, R4 ;  /* 0x0000002220048223 */ /* 0x000fe40000010004 */
[----:B------:R-:W-:Y:S01]  /*3900*/  @!P0 FFMA.FTZ R56, R34, R13, -R56 ;  /* 0x0000000d22388223 */ /* 0x000fe20000010838 */
[----:B------:R-:W-:Y:S01]  /*3910*/  @!P0 F2FP.BF16.PACK_AB R13, R2, R59 ;  /* 0x0000003b020d823e */ /* 0x000fe200000010ff */
[----:B------:R-:W-:Y:S01]  /*3920*/  @!P0 FFMA.FTZ R57, R38, R12, -R57 ;  /* 0x0000000c26398223 */ /* 0x000fe20000010839 */
[----:B------:R-:W-:Y:S01]  /*3930*/  @!P0 F2FP.BF16.PACK_AB R12, R3, R58 ;  /* 0x0000003a030c823e */ /* 0x000fe200000010ff */
[----:B------:R-:W-:Y:S01]  /*3940*/  @!P0 FFMA.FTZ R5, R37, R38, R5 ;  /* 0x0000002625058223 */ /* 0x000fe20000010005 */
[----:B------:R-:W-:Y:S01]  /*3950*/  @!P0 F2FP.BF16.PACK_AB R3, R4, R56 ;  /* 0x000000380403823e */ /* 0x000fe200000010ff */
[----:B------:R-:W-:Y:S01]  /*3960*/  @!P0 IMAD.MOV.U32 R8, RZ, RZ, R13 ;  /* 0x000000ffff088224 */ /* 0x000fe200078e000d */
[----:B------:R-:W-:Y:S02]  /*3970*/  @!P0 MOV R9, R12 ;  /* 0x0000000c00098202 */ /* 0x000fe40000000f00 */
[----:B------:R-:W-:Y:S01]  /*3980*/  @!P0 F2FP.BF16.PACK_AB R2, R5, R57 ;  /* 0x000000390502823e */ /* 0x000fe200000010ff */
[----:B------:R-:W-:Y:S03]  /*3990*/  @!P0 IMAD.MOV.U32 R10, RZ, RZ, R3 ;  /* 0x000000ffff0a8224 */ /* 0x000fe600078e0003 */
[----:B------:R-:W-:Y:S05]  /*39a0*/  @!P0 MOV R11, R2 ;  /* 0x00000002000b8202 */ /* 0x000fea0000000f00 */
[----:B------:R1:W-:Y:S02]  /*39b0*/  STG.E.128 [R54.64], R8 ;  /* 0x0000000836007986 */ /* 0x0003e4000c101d08 */
.L_x_229:
[----:B------:R-:W-:Y:S05]  /*39c0*/  BSYNC B0 ;  /* 0x0000000000007941 */ /* 0x000fea0003800000 */
.L_x_228:
[----:B------:R-:W-:Y:S11]  /*39d0*/  LOP3.LUT P0, RZ, R245, 0x2, RZ, 0xc0, !PT ;  /* 0x00000002f5ff7812 */ /* 0x000ff6000780c0ff */
[----:B------:R-:W-:Y:S02]  /*39e0*/  @!UPT UIADD3 URZ, URZ, URZ, URZ ;  /* 0x0000003f3f3ff290 */ /* 0x000fe4000fffe03f */
[----:B------:R-:W-:-:S05]  /*39f0*/  @P0 BRA `(.L_x_227) ;  /* 0x0000034000000947 */ /* 0x000fca0003800000 */
[----:B------:R-:W-:Y:S01]  /*3a00*/  ISETP.GE.AND P0, PT, R26, c[0x0][0x27c], PT ;  /* 0x00009f001a007a0c */ /* 0x000fe20003f06270 */
[----:B-1----:R-:W1:Y:S11]  /*3a10*/  LDS.128 R8, [R81+0x2800] ;  /* 0x0028000051087984 */ /* 0x002e760000000c00 */
        /* <DEDUP_REMOVED lines=8> */
[----:B------:R-:W-:Y:S01]  /*3aa0*/  @!P0 PRMT R6, R22, 0x5410, R3 ;  /* 0x0000541016068816 */ /* 0x000fe20000000003 */
[C---:B------:R-:W-:Y:S01]  /*3ab0*/  @!P0 IMAD.U32 R7, R2.reuse, 0x10000, RZ ;  /* 0x0001000002078824 */ /* 0x040fe200078e00ff */
[----:B------:R-:W-:Y:S02]  /*3ac0*/  @!P0 PRMT R34, R39, 0x5432, R4 ;  /* 0x0000543227228816 */ /* 0x000fe40000000004 */
        /* <DEDUP_REMOVED lines=12> */
[C---:B------:R-:W-:Y:S01]  /*3b90*/  @!P0 SHF.L.U32 R35, R11.reuse, 0x10, RZ ;  /* 0x000000100b238819 */ /* 0x040fe200000006ff */
        /* <DEDUP_REMOVED lines=25> */
[----:B------:R1:W-:Y:S02]  /*3d30*/  STG.E.128 [R54.64+0x40], R8 ;  /* 0x0000400836007986 */ /* 0x0003e4000c101d08 */
.L_x_227:
[----:B------:R-:W-:Y:S05]  /*3d40*/  BSYNC B1 ;  /* 0x0000000000017941 */ /* 0x000fea0003800000 */
.L_x_226:
[----:B------:R-:W-:Y:S01]  /*3d50*/  BSSY B1, `(.L_x_230) ;  /* 0x0000070000017945 */ /* 0x000fe20003800000 */
[----:B------:R-:W-:-:S05]  /*3d60*/  @P3 BRA `(.L_x_231) ;  /* 0x000006e000003947 */ /* 0x000fca0003800000 */
[----:B------:R-:W-:Y:S01]  /*3d70*/  BSSY B0, `(.L_x_232) ;  /* 0x0000036000007945 */ /* 0x000fe20003800000 */
        /* <DEDUP_REMOVED lines=8> */
[----:B------:R-:W-:Y:S02]  /*3e00*/  @!P0 PRMT R2, R23, 0x5432, R2 ;  /* 0x0000543217028816 */ /* 0x000fe40000000002 */
[----:B------:R-:W-:Y:S01]  /*3e10*/  @!P0 SHF.R.U32.HI R4, RZ, 0x10, R43 ;  /* 0x00000010ff048819 */ /* 0x000fe2000001162b */
[----:B------:R-:W-:Y:S01]  /*3e20*/  @!P0 IMAD.U32 R12, R5, 0x10000, RZ ;  /* 0x00010000050c8824 */ /* 0x000fe200078e00ff */
[----:B------:R-:W-:Y:S01]  /*3e30*/  @!P0 PRMT R6, R23, 0x5410, R3 ;  /* 0x0000541017068816 */ /* 0x000fe20000000003 */
[----:B------:R-:W-:Y:S01]  /*3e40*/  @!P0 IMAD.U32 R7, R2, 0x10000, RZ ;  /* 0x0001000002078824 */ /* 0x000fe200078e00ff */
        /* <DEDUP_REMOVED lines=40> */
.L_x_233:
[----:B------:R-:W-:Y:S05]  /*40d0*/  BSYNC B0 ;  /* 0x0000000000007941 */ /* 0x000fea0003800000 */
.L_x_232:
        /* <DEDUP_REMOVED lines=55> */
.L_x_231:
[----:B------:R-:W-:Y:S05]  /*4450*/  BSYNC B1 ;  /* 0x0000000000017941 */ /* 0x000fea0003800000 */
.L_x_230:
        /* <DEDUP_REMOVED lines=12> */
[C---:B------:R-:W-:Y:S01]  /*4520*/  @!P0 IMAD.U32 R12, R5.reuse, 0x10000, RZ ;  /* 0x00010000050c8824 */ /* 0x040fe200078e00ff */
        /* <DEDUP_REMOVED lines=27> */
[-C--:B------:R-:W-:Y:S02]  /*46e0*/  @!P0 FMUL.FTZ R5, R5, R6.reuse ;  /* 0x0000000605058220 */ /* 0x080fe40000410000 */
        /* <DEDUP_REMOVED lines=14> */
.L_x_236:
[----:B------:R-:W-:Y:S05]  /*47d0*/  BSYNC B0 ;  /* 0x0000000000007941 */ /* 0x000fea0003800000 */
.L_x_235:
        /* <DEDUP_REMOVED lines=54> */
[----:B------:R1:W-:Y:S01]  /*4b40*/  STG.E.128 [R62.64+0x40], R8 ;  /* 0x000040083e007986 */ /* 0x0003e2000c101d08 */
[----:B------:R-:W-:-:S05]  /*4b50*/  BRA `(.L_x_234) ;  /* 0x00001c8000007947 */ /* 0x000fca0003800000 */
.L_x_219:
[----:B------:R-:W-:Y:S01]  /*4b60*/  ISETP.GE.AND P0, PT, R146, R66, PT ;  /* 0x000000429200720c */ /* 0x000fe20003f06270 */
[----:B------:R-:W-:Y:S01]  /*4b70*/  CS2R R18, SRZ ;  /* 0x0000000000127805 */ /* 0x000fe2000001ff00 */
[----:B------:R-:W-:Y:S01]  /*4b80*/  CS2R R16, SRZ ;  /* 0x0000000000107805 */ /* 0x000fe2000001ff00 */
[----:B------:R-:W-:Y:S01]  /*4b90*/  CS2R R54, SRZ ;  /* 0x0000000000367805 */ /* 0x000fe2000001ff00 */
[----:B------:R-:W-:Y:S01]  /*4ba0*/  ISETP.GE.OR P3, PT, R28, c[0x0][0x27c], P0 ;  /* 0x00009f001c007a0c */ /* 0x000fe20000766670 */
[----:B------:R-:W-:Y:S01]  /*4bb0*/  CS2R R52, SRZ ;  /* 0x0000000000347805 */ /* 0x000fe2000001ff00 */
[----:B------:R-:W-:Y:S01]  /*4bc0*/  CS2R R22, SRZ ;  /* 0x0000000000167805 */ /* 0x000fe2000001ff00 */
[----:B------:R-:W-:Y:S01]  /*4bd0*/  CS2R R20, SRZ ;  /* 0x0000000000147805 */ /* 0x000fe2000001ff00 */
[----:B------:R-:W-:Y:S01]  /*4be0*/  CS2R R58, SRZ ;  /* 0x00000000003a7805 */ /* 0x000fe2000001ff00 */
[----:B------:R-:W-:Y:S01]  /*4bf0*/  CS2R R56, SRZ ;  /* 0x0000000000387805 */ /* 0x000fe2000001ff00 */
[----:B------:R-:W-:Y:S01]  /*4c00*/  CS2R R38, SRZ ;  /* 0x0000000000267805 */ /* 0x000fe2000001ff00 */
[----:B------:R-:W-:Y:S06]  /*4c10*/  BSSY B0, `(.L_x_237) ;  /* 0x00000b8000007945 */ /* 0x000fec0003800000 */
[----:B------:R-:W-:Y:S04]  /*4c20*/  @!P3 IADD3 R3, P1, P0, R94, R10, R172 ;  /* 0x0000000a5e03b210 */ /* 0x000fe8000783e0ac */
[C---:B------:R-:W-:Y:S02]  /*4c30*/  @!P3 IADD3.X R6, R107.reuse, R32, R155, P1, P0 ;  /* 0x000000206b06b210 */ /* 0x040fe40000fe049b */
[----:B------:R-:W-:Y:S04]  /*4c40*/  @!P3 IADD3 R4, P1, P0, R92, R30, R173 ;  /* 0x0000001e5c04b210 */ /* 0x000fe8000783e0ad */
[----:B------:R-:W-:Y:S02]  /*4c50*/  @!P3 IADD3.X R7, R106, R36, R156, P1, P0 ;  /* 0x000000246a07b210 */ /* 0x000fe40000fe049c */
[----:B------:R-:W-:Y:S04]  /*4c60*/  ISETP.GE.AND P0, PT, R148, R66, PT ;  /* 0x000000429400720c */ /* 0x000fe80003f06270 */
[----:B------:R-:W-:Y:S11]  /*4c70*/  ISETP.GE.OR P2, PT, R28, c[0x0][0x27c], P0 ;  /* 0x00009f001c007a0c */ /* 0x000ff60000746670 */
[----:B------:R-:W-:Y:S02]  /*4c80*/  @!UPT UIADD3 URZ, URZ, URZ, URZ ;  /* 0x0000003f3f3ff290 */ /* 0x000fe4000fffe03f */
[----:B------:R-:W-:Y:S04]  /*4c90*/  @!P2 IADD3 R5, P1, P0, R94, R170, R10 ;  /* 0x000000aa5e05a210 */ /* 0x000fe8000783e00a */
[----:B------:R-:W-:Y:S02]  /*4ca0*/  @!P2 IADD3.X R9, R107, R153, R32, P1, P0 ;  /* 0x000000996b09a210 */ /* 0x000fe40000fe0420 */
[----:B------:R-:W-:Y:S04]  /*4cb0*/  @!P2 IADD3 R11, P1, P0, R92, R171, R30 ;  /* 0x000000ab5c0ba210 */ /* 0x000fe8000783e01e */
[----:B------:R-:W-:Y:S02]  /*4cc0*/  @!P2 IADD3.X R13, R106, R154, R36, P1, P0 ;  /* 0x0000009a6a0da210 */ /* 0x000fe40000fe0424 */
[C---:B------:R-:W-:Y:S04]  /*4cd0*/  @!P3 LEA R2, P0, R3.reuse, c[0x0][0x270], 0x1 ;  /* 0x00009c000302ba11 */ /* 0x040fe800078008ff */
[----:B------:R-:W-:Y:S02]  /*4ce0*/  @!P3 LEA.HI.X R3, R3, c[0x0][0x274], R6, 0x1, P0 ;  /* 0x00009d000303ba11 */ /* 0x000fe400000f0c06 */
[C---:B------:R-:W-:Y:S03]  /*4cf0*/  @!P3 LEA R6, P0, R4.reuse, c[0x0][0x288], 0x1 ;  /* 0x0000a2000406ba11 */ /* 0x040fe600078008ff */
[----:B------:R1:W2:Y:S01]  /*4d00*/  @!P3 LDG.E.128 R16, [R2.64] ;  /* 0x000000080210b981 */ /* 0x0002a2000c1e1d00 */
[----:B------:R-:W-:Y:S02]  /*4d10*/  @!P3 LEA.HI.X R7, R4, c[0x0][0x28c], R7, 0x1, P0 ;  /* 0x0000a3000407ba11 */ /* 0x000fe400000f0c07 */
[C---:B------:R-:W-:Y:S04]  /*4d20*/  @!P2 LEA R8, P0, R5.reuse, c[0x0][0x270], 0x1 ;  /* 0x00009c000508aa11 */ /* 0x040fe800078008ff */
[----:B------:R-:W-:Y:S01]  /*4d30*/  @!P2 LEA.HI.X R9, R5, c[0x0][0x274], R9, 0x1, P0 ;  /* 0x00009d000509aa11 */ /* 0x000fe200000f0c09 */
[----:B------:R3:W4:Y:S01]  /*4d40*/  @!P3 LDG.E.128 R52, [R6.64] ;  /* 0x000000080634b981 */ /* 0x000722000c1e1d00 */
[C---:B------:R-:W-:Y:S04]  /*4d50*/  @!P2 LEA R12, P0, R11.reuse, c[0x0][0x288], 0x1 ;  /* 0x0000a2000b0caa11 */ /* 0x040fe800078008ff */
[----:B------:R-:W-:Y:S02]  /*4d60*/  @!P2 LEA.HI.X R13, R11, c[0x0][0x28c], R13, 0x1, P0 ;  /* 0x0000a3000b0daa11 */ /* 0x000fe400000f0c0d */
[----:B------:R-:W-:Y:S01]  /*4d70*/  ISETP.GE.AND P0, PT, R240, R66, PT ;  /* 0x00000042f000720c */ /* 0x000fe20003f06270 */
[----:B------:R2:W4:Y:S03]  /*4d80*/  @!P2 LDG.E.128 R20, [R8.64] ;  /* 0x000000080814a981 */ /* 0x000526000c1e1d00 */
[----:B------:R-:W-:Y:S05]  /*4d90*/  ISETP.GE.OR P0, PT, R28, c[0x0][0x27c], P0 ;  /* 0x00009f001c007a0c */ /* 0x000fea0000706670 */
[----:B------:R-:W4:Y:S08]  /*4da0*/  @!P2 LDG.E.128 R56, [R12.64] ;  /* 0x000000080c38a981 */ /* 0x000f30000c1e1d00 */
[----:B------:R-:W-:Y:S01]  /*4db0*/  @!P0 IADD3 R4, P1, R94, R10, RZ ;  /* 0x0000000a5e048210 */ /* 0x000fe20007f3e0ff */
[----:B---3--:R-:W-:Y:S04]  /*4dc0*/  CS2R R6, SRZ ;  /* 0x0000000000067805 */ /* 0x008fe8000001ff00 */
[----:B------:R-:W-:Y:S01]  /*4dd0*/  @!P0 IMAD.X R5, R32, 0x1, R107, P1 ;  /* 0x0000000120058824 */ /* 0x000fe200008e066b */
[C---:B------:R-:W-:Y:S04]  /*4de0*/  @!P0 LEA R10, P1, R4.reuse, c[0x0][0x270], 0x1 ;  /* 0x00009c00040a8a11 */ /* 0x040fe800078208ff */
[----:B------:R-:W-:Y:S02]  /*4df0*/  @!P0 LEA.HI.X R11, R4, c[0x0][0x274], R5, 0x1, P1 ;  /* 0x00009d00040b8a11 */ /* 0x000fe400008f0c05 */
[----:B-1----:R-:W-:Y:S05]  /*4e00*/  @!P0 IADD3 R3, P1, R92, R30, RZ ;  /* 0x0000001e5c038210 */ /* 0x002fea0007f3e0ff */
[----:B------:R-:W-:Y:S01]  /*4e10*/  @!P0 IMAD.X R4, R36, 0x1, R106, P1 ;  /* 0x0000000124048824 */ /* 0x000fe200008e066a */
[C---:B------:R-:W-:Y:S01]  /*4e20*/  @!P0 LEA R2, P1, R3.reuse, c[0x0][0x288], 0x1 ;  /* 0x0000a20003028a11 */ /* 0x040fe200078208ff */
[----:B------:R-:W-:Y:S03]  /*4e30*/  CS2R R36, SRZ ;  /* 0x0000000000247805 */ /* 0x000fe6000001ff00 */
[----:B------:R-:W-:Y:S02]  /*4e40*/  @!P0 LEA.HI.X R3, R3, c[0x0][0x28c], R4, 0x1, P1 ;  /* 0x0000a30003038a11 */ /* 0x000fe400008f0c04 */
[----:B------:R-:W-:Y:S01]  /*4e50*/  CS2R R4, SRZ ;  /* 0x0000000000047805 */ /* 0x000fe2000001ff00 */
[----:B------:R-:W-:Y:S02]  /*4e60*/  ISETP.GE.OR P1, PT, R240, R66, P6 ;  /* 0x00000042f000720c */ /* 0x000fe40003726670 */
[----:B------:R1:W5:Y:S08]  /*4e70*/  @!P0 LDG.E.128 R36, [R2.64] ;  /* 0x0000000802248981 */ /* 0x000370000c1e1d00 */
[----:B------:R3:W5:Y:S01]  /*4e80*/  @!P0 LDG.E.128 R4, [R10.64] ;  /* 0x000000080a048981 */ /* 0x000762000c1e1d00 */
[----:B------:R-:W-:Y:S01]  /*4e90*/  ISETP.GE.AND P0, PT, R28, c[0x0][0x27c], PT ;  /* 0x00009f001c007a0c */ /* 0x000fe20003f06270 */
[----:B--2---:R-:W-:Y:S02]  /*4ea0*/  IMAD.MOV.U32 R9, RZ, RZ, R18 ;  /* 0x000000ffff097224 */ /* 0x004fe400078e0012 */
[----:B------:R-:W-:Y:S02]  /*4eb0*/  IMAD.MOV.U32 R8, RZ, RZ, R19 ;  /* 0x000000ffff087224 */ /* 0x000fe400078e0013 */
[----:B-1----:R-:W-:Y:S02]  /*4ec0*/  IMAD.MOV.U32 R3, RZ, RZ, R16 ;  /* 0x000000ffff037224 */ /* 0x002fe400078e0010 */
[----:B------:R-:W-:Y:S01]  /*4ed0*/  IMAD.MOV.U32 R2, RZ, RZ, R17 ;  /* 0x000000ffff027224 */ /* 0x000fe200078e0011 */
[----:B------:R-:W-:Y:S01]  /*4ee0*/  PRMT R30, R8, 0x5410, R9 ;  /* 0x00005410081e7816 */ /* 0x000fe20000000009 */
[----:B----4-:R-:W-:Y:S02]  /*4ef0*/  IMAD.MOV.U32 R9, RZ, RZ, R54 ;  /* 0x000000ffff097224 */ /* 0x010fe400078e0036 */
[----:B------:R-:W-:Y:S01]  /*4f00*/  IMAD.MOV.U32 R8, RZ, RZ, R55 ;  /* 0x000000ffff087224 */ /* 0x000fe200078e0037 */
[----:B------:R-:W-:Y:S01]  /*4f10*/  PRMT R27, R2, 0x5410, R3 ;  /* 0x00005410021b7816 */ /* 0x000fe20000000003 */
[----:B------:R-:W-:Y:S02]  /*4f20*/  IMAD.MOV.U32 R3, RZ, RZ, R52 ;  /* 0x000000ffff037224 */ /* 0x000fe400078e0034 */
        /* <DEDUP_REMOVED lines=13> */
[----:B------:R-:W-:Y:S04]  /*5000*/  PRMT R63, R8, 0x5410, R9 ;  /* 0x00005410083f7816 */ /* 0x000fe80000000009 */
[----:B------:R-:W-:Y:S01]  /*5010*/  PRMT R62, R2, 0x5410, R3 ;  /* 0x00005410023e7816 */ /* 0x000fe20000000003 */
[----:B------:R-:W-:-:S05]  /*5020*/  @P1 BRA `(.L_x_238) ;  /* 0x0000076000001947 */ /* 0x000fca0003800000 */
[----:B---3--:R-:W-:Y:S01]  /*5030*/  IADD3 R2, P1, R178, R64, RZ ;  /* 0x00000040b2027210 */ /* 0x008fe20007f3e0ff */
[----:B------:R-:W-:Y:S01]  /*5040*/  LDS.128 R12, [R119+0x2900] ;  /* 0x00290000770c7984 */ /* 0x000fe20000000c00 */
[----:B-----5:R-:W-:Y:S01]  /*5050*/  @!P0 SHF.R.U64 R35, R36, 0x10, R37 ;  /* 0x0000001024238819 */ /* 0x020fe20000001225 */
[----:B------:R-:W-:Y:S01]  /*5060*/  IMAD.MOV.U32 R11, RZ, RZ, R7 ;  /* 0x000000ffff0b7224 */ /* 0x000fe200078e0007 */
[----:B------:R-:W-:Y:S01]  /*5070*/  @!P0 SHF.R.U32.HI R34, RZ, 0x10, R37 ;  /* 0x00000010ff228819 */ /* 0x000fe20000011625 */
[----:B------:R-:W-:Y:S01]  /*5080*/  IMAD.X R3, R68, 0x1, R121, P1 ;  /* 0x0000000144037824 */ /* 0x000fe200008e0679 */
[-C--:B------:R-:W-:Y:S01]  /*5090*/  IADD3 R8, P2, P1, R82, R2.reuse, R102 ;  /* 0x0000000252087210 */ /* 0x080fe2000795e066 */
[----:B------:R-:W-:Y:S02]  /*50a0*/  IMAD.MOV.U32 R41, RZ, RZ, R39 ;  /* 0x000000ffff297224 */ /* 0x000fe400078e0027 */
[----:B------:R-:W1:Y:S01]  /*50b0*/  LDS.128 R48, [R124+0x2900] ;  /* 0x002900007c307984 */ /* 0x000e620000000c00 */
[-C--:B------:R-:W-:Y:S01]  /*50c0*/  IADD3.X R9, R85, R3.reuse, R104, P2, P1 ;  /* 0x0000000355097210 */ /* 0x080fe200017e2468 */
[----:B------:R-:W-:Y:S01]  /*50d0*/  IMAD.MOV.U32 R10, RZ, RZ, R36 ;  /* 0x000000ffff0a7224 */ /* 0x000fe200078e0024 */
[----:B------:R-:W-:Y:S01]  /*50e0*/  ISETP.GE.AND P1, PT, R84, c[0x0][0x1d4], PT ;  /* 0x0000750054007a0c */ /* 0x000fe20003f26270 */
[----:B------:R-:W-:Y:S01]  /*50f0*/  IMAD.MOV.U32 R40, RZ, RZ, R37 ;  /* 0x000000ffff287224 */ /* 0x000fe200078e0025 */
[----:B------:R-:W-:Y:S01]  /*5100*/  @!P0 SHF.R.U64 R37, R38, 0x10, R39 ;  /* 0x0000001026258819 */ /* 0x000fe20000001227 */
[----:B------:R-:W-:Y:S01]  /*5110*/  IMAD.MOV.U32 R36, RZ, RZ, R38 ;  /* 0x000000ffff247224 */ /* 0x000fe200078e0026 */
[----:B------:R-:W-:Y:S02]  /*5120*/  @!P0 PRMT R35, R10, 0x5410, R35 ;  /* 0x000054100a238816 */ /* 0x000fe40000000023 */
[----:B------:R-:W-:Y:S02]  /*5130*/  @!P0 SHF.R.U32.HI R38, RZ, 0x10, R39 ;  /* 0x00000010ff268819 */ /* 0x000fe40000011627 */
[----:B------:R-:W-:Y:S02]  /*5140*/  @!P0 PRMT R42, R36, 0x5410, R37 ;  /* 0x00005410242a8816 */ /* 0x000fe40000000025 */
[----:B------:R-:W-:Y:S02]  /*5150*/  @!P0 PRMT R46, R41, 0x5410, R38 ;  /* 0x00005410292e8816 */ /* 0x000fe40000000026 */
[----:B------:R-:W-:Y:S02]  /*5160*/  @!P0 PRMT R34, R40, 0x5410, R34 ;  /* 0x0000541028228816 */ /* 0x000fe40000000022 */
[----:B------:R-:W-:Y:S03]  /*5170*/  @!P1 IADD3 R2, P3, P2, R82, R2, R84 ;  /* 0x0000000252029210 */ /* 0x000fe60007a7e054 */
[----:B------:R-:W-:Y:S01]  /*5180*/  @!P0 IMAD.U32 R36, R34, 0x10000, RZ ;  /* 0x0001000022248824 */ /* 0x000fe200078e00ff */
[----:B------:R-:W-:Y:S02]  /*5190*/  @!P1 IADD3.X R3, R85, R3, R103, P3, P2 ;  /* 0x0000000355039210 */ /* 0x000fe40001fe4467 */
[C---:B------:R-:W-:Y:S04]  /*51a0*/  LEA R72, P2, R8.reuse, c[0x0][0x1c8], 0x1 ;  /* 0x0000720008487a11 */ /* 0x040fe800078408ff */
[----:B------:R-:W-:Y:S01]  /*51b0*/  LEA.HI.X R73, R8, c[0x0][0x1cc], R9, 0x1, P2 ;  /* 0x0000730008497a11 */ /* 0x000fe200010f0c09 */
[----:B------:R-:W-:Y:S01]  /*51c0*/  IMAD.MOV.U32 R9, RZ, RZ, R4 ;  /* 0x000000ffff097224 */ /* 0x000fe200078e0004 */
[----:B------:R-:W-:Y:S02]  /*51d0*/  @!P1 LEA R70, P2, R2, c[0x0][0x1c8], 0x1 ;  /* 0x0000720002469a11 */ /* 0x000fe400078408ff */
[----:B------:R-:W-:Y:S02]  /*51e0*/  @!P0 SHF.R.U64 R4, R4, 0x10, R5 ;  /* 0x0000001004048819 */ /* 0x000fe40000001205 */
[----:B------:R-:W-:Y:S02]  /*51f0*/  @!P1 LEA.HI.X R71, R2, c[0x0][0x1cc], R3, 0x1, P2 ;  /* 0x0000730002479a11 */ /* 0x000fe400010f0c03 */
[----:B------:R-:W-:Y:S02]  /*5200*/  @!P0 PRMT R9, R9, 0x5410, R4 ;  /* 0x0000541009098816 */ /* 0x000fe40000000004 */
[----:B------:R-:W-:Y:S02]  /*5210*/  @!P0 SHF.R.U32.HI R2, RZ, 0x10, R7 ;  /* 0x00000010ff028819 */ /* 0x000fe40000011607 */
[----:B------:R-:W-:Y:S01]  /*5220*/  MOV R8, R5 ;  /* 0x0000000500087202 */ /* 0x000fe20000000f00 */
[----:B-1----:R-:W-:Y:S01]  /*5230*/  @!P0 IMAD.U32 R37, R49, 0x10000, RZ ;  /* 0x0001000031258824 */ /* 0x002fe200078e00ff */
[----:B------:R-:W-:Y:S02]  /*5240*/  @!P0 SHF.L.U32 R4, R13, 0x10, RZ ;  /* 0x000000100d048819 */ /* 0x000fe400000006ff */
[C---:B------:R-:W-:Y:S02]  /*5250*/  @!P0 SHF.L.U32 R41, R50.reuse, 0x10, RZ ;  /* 0x0000001032298819 */ /* 0x040fe400000006ff */
[----:B------:R-:W-:Y:S01]  /*5260*/  @!P0 LOP3.LUT R43, R50, 0xffff0000, RZ, 0xc0, !PT ;  /* 0xffff0000322b8812 */ /* 0x000fe200078ec0ff */
[----:B------:R-:W-:Y:S01]  /*5270*/  @!P0 FMUL.FTZ R39, R4, R36 ;  /* 0x0000002404278220 */ /* 0x000fe20000410000 */
[C---:B------:R-:W-:Y:S02]  /*5280*/  @!P0 SHF.L.U32 R45, R51.reuse, 0x10, RZ ;  /* 0x00000010332d8819 */ /* 0x040fe400000006ff */
[----:B------:R-:W-:Y:S02]  /*5290*/  @!P0 LOP3.LUT R47, R51, 0xffff0000, RZ, 0xc0, !PT ;  /* 0xffff0000332f8812 */ /* 0x000fe400078ec0ff */
[----:B------:R-:W-:Y:S01]  /*52a0*/  @!P0 PRMT R11, R11, 0x5410, R2 ;  /* 0x000054100b0b8816 */ /* 0x000fe20000000002 */
[----:B------:R-:W-:Y:S01]  /*52b0*/  @!P0 IMAD.U32 R2, R12, 0x10000, RZ ;  /* 0x000100000c028824 */ /* 0x000fe200078e00ff */
[----:B------:R-:W-:Y:S02]  /*52c0*/  @!P0 SHF.R.U32.HI R3, RZ, 0x10, R5 ;  /* 0x00000010ff038819 */ /* 0x000fe40000011605 */
[----:B------:R-:W-:Y:S02]  /*52d0*/  @!P0 SHF.R.U64 R5, R6, 0x10, R7 ;  /* 0x0000001006058819 */ /* 0x000fe40000001207 */
[----:B------:R-:W-:Y:S02]  /*52e0*/  @!P0 SHF.L.U32 R7, R48, 0x10, RZ ;  /* 0x0000001030078819 */ /* 0x000fe400000006ff */
[----:B------:R-:W-:Y:S01]  /*52f0*/  @!P0 PRMT R8, R8, 0x5410, R3 ;  /* 0x0000541008088816 */ /* 0x000fe20000000003 */
[----:B------:R-:W-:Y:S01]  /*5300*/  @!P0 IMAD.U32 R3, R9, 0x10000, RZ ;  /* 0x0001000009038824 */ /* 0x000fe200078e00ff */
[----:B------:R-:W-:Y:S01]  /*5310*/  @!P0 PRMT R10, R6, 0x5410, R5 ;  /* 0x00005410060a8816 */ /* 0x000fe20000000005 */
[----:B------:R-:W-:Y:S02]  /*5320*/  @!P0 IMAD.U32 R6, R35, 0x10000, RZ ;  /* 0x0001000023068824 */ /* 0x000fe400078e00ff */
[----:B------:R-:W-:Y:S02]  /*5330*/  @!P0 IMAD.U32 R5, R8, 0x10000, RZ ;  /* 0x0001000008058824 */ /* 0x000fe400078e00ff */
[C---:B------:R-:W-:Y:S02]  /*5340*/  @!P0 FMUL.FTZ R38, R2.reuse, R6 ;  /* 0x0000000602268220 */ /* 0x040fe40000410000 */
[-C--:B------:R-:W-:Y:S02]  /*5350*/  @!P0 FMUL.FTZ R2, R2, R3.reuse ;  /* 0x0000000302028220 */ /* 0x080fe40000410000 */
[----:B------:R-:W-:Y:S01]  /*5360*/  @!P0 FFMA.FTZ R79, R7, R3, -R38 ;  /* 0x00000003074f8223 */ /* 0x000fe20000010826 */
[----:B------:R-:W-:Y:S01]  /*5370*/  @!P0 LOP3.LUT R3, R13, 0xffff0000, RZ, 0xc0, !PT ;  /* 0xffff00000d038812 */ /* 0x000fe200078ec0ff */
[----:B------:R-:W-:Y:S01]  /*5380*/  @!P0 FFMA.FTZ R2, R6, R7, R2 ;  /* 0x0000000706028223 */ /* 0x000fe20000010002 */
[----:B------:R-:W-:Y:S01]  /*5390*/  @!P0 LOP3.LUT R7, R12, 0xffff0000, RZ, 0xc0, !PT ;  /* 0xffff00000c078812 */ /* 0x000fe200078ec0ff */
[-C--:B------:R-:W-:Y:S01]  /*53a0*/  @!P0 FFMA.FTZ R78, R37, R5.reuse, -R39 ;  /* 0x00000005254e8223 */ /* 0x080fe20000010827 */
[----:B------:R-:W-:Y:S01]  /*53b0*/  @!P0 LOP3.LUT R39, R49, 0xffff0000, RZ, 0xc0, !PT ;  /* 0xffff000031278812 */ /* 0x000fe200078ec0ff */
[----:B------:R-:W-:Y:S01]  /*53c0*/  @!P0 FMUL.FTZ R4, R4, R5 ;  /* 0x0000000504048220 */ /* 0x000fe20000410000 */
[----:B------:R-:W-:Y:S02]  /*53d0*/  @!P0 LOP3.LUT R38, R34, 0xffff0000, RZ, 0xc0, !PT ;  /* 0xffff000022268812 */ /* 0x000fe400078ec0ff */
[----:B------:R-:W-:Y:S02]  /*53e0*/  @!P0 LOP3.LUT R34, R35, 0xffff0000, RZ, 0xc0, !PT ;  /* 0xffff000023228812 */ /* 0x000fe400078ec0ff */
[----:B------:R-:W-:Y:S02]  /*53f0*/  @!P0 LOP3.LUT R35, R48, 0xffff0000, RZ, 0xc0, !PT ;  /* 0xffff000030238812 */ /* 0x000fe400078ec0ff */
[----:B------:R-:W-:Y:S01]  /*5400*/  @!P0 LOP3.LUT R6, R8, 0xffff0000, RZ, 0xc0, !PT ;  /* 0xffff000008068812 */ /* 0x000fe200078ec0ff */
[----:B------:R-:W-:Y:S01]  /*5410*/  @!P0 FMUL.FTZ R40, R7, R34 ;  /* 0x0000002207288220 */ /* 0x000fe20000410000 */
[----:B------:R-:W-:Y:S01]  /*5420*/  @!P0 LOP3.LUT R8, R9, 0xffff0000, RZ, 0xc0, !PT ;  /* 0xffff000009088812 */ /* 0x000fe200078ec0ff */
[C---:B------:R-:W-:Y:S02]  /*5430*/  @!P0 FMUL.FTZ R9, R3.reuse, R38 ;  /* 0x0000002603098220 */ /* 0x040fe40000410000 */
[----:B------:R-:W-:Y:S02]  /*5440*/  @!P0 FMUL.FTZ R5, R3, R6 ;  /* 0x0000000603058220 */ /* 0x000fe40000410000 */
[-C--:B------:R-:W-:Y:S02]  /*5450*/  @!P0 FMUL.FTZ R3, R7, R8.reuse ;  /* 0x0000000807038220 */ /* 0x080fe40000410000 */
[----:B------:R-:W-:Y:S01]  /*5460*/  @!P0 FFMA.FTZ R76, R35, R8, -R40 ;  /* 0x00000008234c8223 */ /* 0x000fe20000010828 */
[----:B------:R-:W-:Y:S01]  /*5470*/  @!P0 LOP3.LUT R8, R14, 0xffff0000, RZ, 0xc0, !PT ;  /* 0xffff00000e088812 */ /* 0x000fe200078ec0ff */
[C---:B------:R-:W-:Y:S01]  /*5480*/  @!P0 IMAD.U32 R40, R42.reuse, 0x10000, RZ ;  /* 0x000100002a288824 */ /* 0x040fe200078e00ff */
[----:B------:R-:W-:Y:S01]  /*5490*/  @!P0 LOP3.LUT R42, R42, 0xffff0000, RZ, 0xc0, !PT ;  /* 0xffff00002a2a8812 */ /* 0x000fe200078ec0ff */
[----:B------:R-:W-:Y:S01]  /*54a0*/  @!P0 FFMA.FTZ R77, R39, R6, -R9 ;  /* 0x00000006274d8223 */ /* 0x000fe20000010809 */
[----:B------:R-:W-:Y:S01]  /*54b0*/  @!P0 LOP3.LUT R9, R10, 0xffff0000, RZ, 0xc0, !PT ;  /* 0xffff00000a098812 */ /* 0x000fe200078ec0ff */
[----:B------:R-:W-:Y:S02]  /*54c0*/  @!P0 IMAD.U32 R6, R14, 0x10000, RZ ;  /* 0x000100000e068824 */ /* 0x000fe400078e00ff */
[----:B------:R-:W-:Y:S02]  /*54d0*/  @!P0 IMAD.U32 R7, R10, 0x10000, RZ ;  /* 0x000100000a078824 */ /* 0x000fe400078e00ff */
[----:B------:R-:W-:Y:S02]  /*54e0*/  @!P0 FMUL.FTZ R10, R6, R40 ;  /* 0x00000028060a8220 */ /* 0x000fe40000410000 */
[----:B------:R-:W-:Y:S02]  /*54f0*/  @!P0 FMUL.FTZ R44, R8, R42 ;  /* 0x0000002a082c8220 */ /* 0x000fe40000410000 */
[----:B------:R-:W-:Y:S01]  /*5500*/  @!P0 FFMA.FTZ R75, R41, R7, -R10 ;  /* 0x00000007294b8223 */ /* 0x000fe2000001080a */
[----:B------:R-:W-:Y:S01]  /*5510*/  @!P0 LOP3.LUT R10, R15, 0xffff0000, RZ, 0xc0, !PT ;  /* 0xffff00000f0a8812 */ /* 0x000fe200078ec0ff */
[----:B------:R-:W-:Y:S02]  /*5520*/  @!P0 FFMA.FTZ R74, R43, R9, -R44 ;  /* 0x000000092b4a8223 */ /* 0x000fe4000001082c */
[C---:B------:R-:W-:Y:S01]  /*5530*/  @!P0 IMAD.U32 R44, R46.reuse, 0x10000, RZ ;  /* 0x000100002e2c8824 */ /* 0x040fe200078e00ff */
[----:B------:R-:W-:Y:S01]  /*5540*/  @!P0 LOP3.LUT R46, R46, 0xffff0000, RZ, 0xc0, !PT ;  /* 0xffff00002e2e8812 */ /* 0x000fe200078ec0ff */
[----:B------:R-:W-:Y:S02]  /*5550*/  @!P0 FMUL.FTZ R6, R6, R7 ;  /* 0x0000000706068220 */ /* 0x000fe40000410000 */
[----:B------:R-:W-:Y:S02]  /*5560*/  @!P0 FMUL.FTZ R7, R8, R9 ;  /* 0x0000000908078220 */ /* 0x000fe40000410000 */
[----:B------:R-:W-:Y:S02]  /*5570*/  @!P0 IMAD.U32 R8, R15, 0x10000, RZ ;  /* 0x000100000f088824 */ /* 0x000fe400078e00ff */
[C---:B------:R-:W-:Y:S01]  /*5580*/  @!P0 IMAD.U32 R9, R11.reuse, 0x10000, RZ ;  /* 0x000100000b098824 */ /* 0x040fe200078e00ff */
[----:B------:R-:W-:Y:S01]  /*5590*/  @!P0 LOP3.LUT R11, R11, 0xffff0000, RZ, 0xc0, !PT ;  /* 0xffff00000b0b8812 */ /* 0x000fe200078ec0ff */
[----:B------:R-:W-:Y:S01]  /*55a0*/  @!P0 FFMA.FTZ R3, R34, R35, R3 ;  /* 0x0000002322038223 */ /* 0x000fe20000010003 */
[----:B------:R-:W-:Y:S01]  /*55b0*/  @!P0 F2FP.BF16.PACK_AB R34, R74, R75 ;  /* 0x0000004b4a22823e */ /* 0x000fe200000010ff */
[----:B------:R-:W-:Y:S02]  /*55c0*/  @!P0 FMUL.FTZ R67, R8, R44 ;  /* 0x0000002c08438220 */ /* 0x000fe40000410000 */
[----:B------:R-:W-:Y:S02]  /*55d0*/  @!P0 FMUL.FTZ R69, R10, R46 ;  /* 0x0000002e0a458220 */ /* 0x000fe40000410000 */
[----:B------:R-:W-:Y:S02]  /*55e0*/  @!P0 FFMA.FTZ R4, R36, R37, R4 ;  /* 0x0000002524048223 */ /* 0x000fe40000010004 */
[----:B------:R-:W-:Y:S02]  /*55f0*/  @!P0 FFMA.FTZ R5, R38, R39, R5 ;  /* 0x0000002726058223 */ /* 0x000fe40000010005 */
[----:B------:R-:W-:Y:S02]  /*5600*/  @!P0 FFMA.FTZ R67, R45, R9, -R67 ;  /* 0x000000092d438223 */ /* 0x000fe40000010843 */
[----:B------:R-:W-:Y:S01]  /*5610*/  @!P0 FFMA.FTZ R69, R47, R11, -R69 ;  /* 0x0000000b2f458223 */ /* 0x000fe20000010845 */
[----:B------:R-:W-:Y:S01]  /*5620*/  @!P0 F2FP.BF16.PACK_AB R4, R5, R4 ;  /* 0x000000040504823e */ /* 0x000fe200000010ff */
[----:B------:R-:W-:Y:S02]  /*5630*/  @!P0 FMUL.FTZ R8, R8, R9 ;  /* 0x0000000908088220 */ /* 0x000fe40000410000 */
[----:B------:R-:W-:Y:S01]  /*5640*/  @!P0 FFMA.FTZ R6, R40, R41, R6 ;  /* 0x0000002928068223 */ /* 0x000fe20000010006 */
[----:B------:R-:W-:Y:S01]  /*5650*/  @!P0 F2FP.BF16.PACK_AB R35, R69, R67 ;  /* 0x000000434523823e */ /* 0x000fe200000010ff */
[----:B------:R-:W-:Y:S01]  /*5660*/  @!P0 FMUL.FTZ R9, R10, R11 ;  /* 0x0000000b0a098220 */ /* 0x000fe20000410000 */
[----:B------:R-:W-:Y:S01]  /*5670*/  @!P0 F2FP.BF16.PACK_AB R11, R77, R78 ;  /* 0x0000004e4d0b823e */ /* 0x000fe200000010ff */
[----:B------:R-:W-:Y:S01]  /*5680*/  @!P0 FFMA.FTZ R7, R42, R43, R7 ;  /* 0x0000002b2a078223 */ /* 0x000fe20000010007 */
[----:B------:R-:W-:Y:S01]  /*5690*/  @!P0 F2FP.BF16.PACK_AB R10, R76, R79 ;  /* 0x0000004f4c0a823e */ /* 0x000fe200000010ff */
[----:B------:R-:W-:Y:S01]  /*56a0*/  @!P0 FFMA.FTZ R8, R44, R45, R8 ;  /* 0x0000002d2c088223 */ /* 0x000fe20000010008 */
[----:B------:R-:W-:Y:S01]  /*56b0*/  @!P0 MOV R51, R35 ;  /* 0x0000002300338202 */ /* 0x000fe20000000f00 */
[----:B------:R-:W-:Y:S01]  /*56c0*/  @!P0 FFMA.FTZ R9, R46, R47, R9 ;  /* 0x0000002f2e098223 */ /* 0x000fe20000010009 */
[----:B------:R-:W-:Y:S01]  /*56d0*/  @!P0 MOV R48, R10 ;  /* 0x0000000a00308202 */ /* 0x000fe20000000f00 */
[----:B------:R-:W-:Y:S01]  /*56e0*/  @!P0 IMAD.MOV.U32 R49, RZ, RZ, R11 ;  /* 0x000000ffff318224 */ /* 0x000fe200078e000b */
[----:B------:R-:W-:Y:S01]  /*56f0*/  @!P0 F2FP.BF16.PACK_AB R10, R3, R2 ;  /* 0x00000002030a823e */ /* 0x000fe200000010ff */
[----:B------:R-:W-:Y:S01]  /*5700*/  @!P0 IMAD.MOV.U32 R50, RZ, RZ, R34 ;  /* 0x000000ffff328224 */ /* 0x000fe200078e0022 */
[----:B------:R-:W-:Y:S01]  /*5710*/  @!P0 F2FP.BF16.PACK_AB R2, R9, R8 ;  /* 0x000000080902823e */ /* 0x000fe200000010ff */
[----:B------:R-:W-:Y:S01]  /*5720*/  @!P0 IMAD.MOV.U32 R13, RZ, RZ, R4 ;  /* 0x000000ffff0d8224 */ /* 0x000fe200078e0004 */
[----:B------:R-:W-:Y:S01]  /*5730*/  @!P0 F2FP.BF16.PACK_AB R3, R7, R6 ;  /* 0x000000060703823e */ /* 0x000fe200000010ff */
[----:B------:R-:W-:Y:S01]  /*5740*/  @!P0 IMAD.MOV.U32 R12, RZ, RZ, R10 ;  /* 0x000000ffff0c8224 */ /* 0x000fe200078e000a */
[----:B------:R1:W-:Y:S01]  /*5750*/  STG.E.128 [R72.64], R48 ;  /* 0x0000003048007986 */ /* 0x0003e2000c101d08 */
[----:B------:R-:W-:Y:S01]  /*5760*/  @!P0 IMAD.MOV.U32 R15, RZ, RZ, R2 ;  /* 0x000000ffff0f8224 */ /* 0x000fe200078e0002 */
[----:B------:R-:W-:Y:S06]  /*5770*/  @!P0 MOV R14, R3 ;  /* 0x00000003000e8202 */ /* 0x000fec0000000f00 */
[----:B------:R1:W-:Y:S02]  /*5780*/  @!P1 STG.E.128 [R70.64], R12 ;  /* 0x0000000c46009986 */ /* 0x0003e4000c101d08 */
.L_x_238:
[----:B---3--:R-:W-:Y:S05]  /*5790*/  BSYNC B0 ;  /* 0x0000000000007941 */ /* 0x008fea0003800000 */
.L_x_237:
[----:B------:R-:W-:Y:S01]  /*57a0*/  ISETP.GE.OR P1, PT, R146, R66, P6 ;  /* 0x000000429200720c */ /* 0x000fe20003726670 */
[----:B------:R-:W-:Y:S01]  /*57b0*/  @!UPT UIADD3 URZ, URZ, URZ, URZ ;  /* 0x0000003f3f3ff290 */ /* 0x000fe2000fffe03f */
[----:B------:R-:W-:Y:S11]  /*57c0*/  BSSY B0, `(.L_x_239) ;  /* 0x0000071000007945 */ /* 0x000ff60003800000 */
[----:B------:R-:W-:-:S05]  /*57d0*/  @P1 BRA `(.L_x_240) ;  /* 0x000006f000001947 */ /* 0x000fca0003800000 */
[----:B------:R-:W-:Y:S01]  /*57e0*/  IADD3 R2, P1, R176, R64, RZ ;  /* 0x00000040b0027210 */ /* 0x000fe20007f3e0ff */
[----:B-1----:R-:W1:Y:S01]  /*57f0*/  LDS.128 R12, [R118+0x2900] ;  /* 0x00290000760c7984 */ /* 0x002e620000000c00 */
[--C-:B-----5:R-:W-:Y:S02]  /*5800*/  @!P0 SHF.R.U64 R6, R52, 0x10, R53.reuse ;  /* 0x0000001034068819 */ /* 0x120fe40000001235 */
[----:B------:R-:W-:Y:S01]  /*5810*/  @!P0 SHF.R.U32.HI R7, RZ, 0x10, R53 ;  /* 0x00000010ff078819 */ /* 0x000fe20000011635 */
[----:B------:R-:W-:Y:S01]  /*5820*/  IMAD.X R3, R68, 0x1, R126, P1 ;  /* 0x0000000144037824 */ /* 0x000fe200008e067e */
[-C--:B------:R-:W-:Y:S02]  /*5830*/  IADD3 R4, P2, P1, R82, R2.reuse, R102 ;  /* 0x0000000252047210 */ /* 0x080fe4000795e066 */
[----:B------:R-:W-:Y:S01]  /*5840*/  @!P0 SHF.R.U64 R9, R54, 0x10, R55 ;  /* 0x0000001036098819 */ /* 0x000fe20000001237 */
[----:B------:R-:W2:Y:S01]  /*5850*/  LDS.128 R44, [R123+0x2900] ;  /* 0x002900007b2c7984 */ /* 0x000ea20000000c00 */
[-C--:B------:R-:W-:Y:S02]  /*5860*/  IADD3.X R5, R85, R3.reuse, R104, P2, P1 ;  /* 0x0000000355057210 */ /* 0x080fe400017e2468 */
[----:B------:R-:W-:Y:S02]  /*5870*/  ISETP.GE.AND P1, PT, R84, c[0x0][0x1d4], PT ;  /* 0x0000750054007a0c */ /* 0x000fe40003f26270 */
[C---:B------:R-:W-:Y:S02]  /*5880*/  @!P0 PRMT R36, R61.reuse, 0x5432, R9 ;  /* 0x000054323d248816 */ /* 0x040fe40000000009 */
[----:B------:R-:W-:Y:S04]  /*5890*/  @!P0 SHF.R.U32.HI R10, RZ, 0x10, R55 ;  /* 0x00000010ff0a8819 */ /* 0x000fe80000011637 */
[----:B------:R-:W-:Y:S04]  /*58a0*/  @!P0 PRMT R34, R61, 0x5410, R10 ;  /* 0x000054103d228816 */ /* 0x000fe8000000000a */
[C---:B------:R-:W-:Y:S01]  /*58b0*/  @!P0 LOP3.LUT R40, R34.reuse, 0xffff0000, RZ, 0xc0, !PT ;  /* 0xffff000022288812 */ /* 0x040fe200078ec0ff */
[----:B------:R-:W-:Y:S01]  /*58c0*/  @!P0 IMAD.U32 R38, R34, 0x10000, RZ ;  /* 0x0001000022268824 */ /* 0x000fe200078e00ff */
[----:B------:R-:W-:Y:S04]  /*58d0*/  @!P1 IADD3 R2, P3, P2, R82, R2, R84 ;  /* 0x0000000252029210 */ /* 0x000fe80007a7e054 */
[----:B------:R-:W-:Y:S02]  /*58e0*/  @!P1 IADD3.X R3, R85, R3, R103, P3, P2 ;  /* 0x0000000355039210 */ /* 0x000fe40001fe4467 */
[C---:B------:R-:W-:Y:S04]  /*58f0*/  LEA R70, P2, R4.reuse, c[0x0][0x1c8], 0x1 ;  /* 0x0000720004467a11 */ /* 0x040fe800078408ff */
[----:B------:R-:W-:Y:S02]  /*5900*/  LEA.HI.X R71, R4, c[0x0][0x1cc], R5, 0x1, P2 ;  /* 0x0000730004477a11 */ /* 0x000fe400010f0c05 */
[----:B------:R-:W-:Y:S02]  /*5910*/  @!P1 LEA R50, P2, R2, c[0x0][0x1c8], 0x1 ;  /* 0x0000720002329a11 */ /* 0x000fe400078408ff */
[----:B------:R-:W-:Y:S02]  /*5920*/  @!P0 SHF.R.U64 R4, R18, 0x10, R19 ;  /* 0x0000001012048819 */ /* 0x000fe40000001213 */
[----:B------:R-:W-:Y:S02]  /*5930*/  @!P1 LEA.HI.X R51, R2, c[0x0][0x1cc], R3, 0x1, P2 ;  /* 0x0000730002339a11 */ /* 0x000fe400010f0c03 */
[----:B------:R-:W-:Y:S02]  /*5940*/  @!P0 SHF.R.U64 R2, R16, 0x10, R17 ;  /* 0x0000001010028819 */ /* 0x000fe40000001211 */
[----:B------:R-:W-:Y:S02]  /*5950*/  @!P0 PRMT R11, R30, 0x5432, R4 ;  /* 0x000054321e0b8816 */ /* 0x000fe40000000004 */
[----:B------:R-:W-:Y:S01]  /*5960*/  @!P0 PRMT R8, R27, 0x5432, R2 ;  /* 0x000054321b088816 */ /* 0x000fe20000000002 */
[----:B-1----:R-:W-:Y:S01]  /*5970*/  @!P0 IMAD.U32 R2, R12, 0x10000, RZ ;  /* 0x000100000c028824 */ /* 0x002fe200078e00ff */
[----:B------:R-:W-:Y:S01]  /*5980*/  @!P0 SHF.L.U32 R4, R13, 0x10, RZ ;  /* 0x000000100d048819 */ /* 0x000fe200000006ff */
[----:B--2---:R-:W-:Y:S01]  /*5990*/  @!P0 IMAD.U32 R9, R44, 0x10000, RZ ;  /* 0x000100002c098824 */ /* 0x004fe200078e00ff */
[C---:B------:R-:W-:Y:S01]  /*59a0*/  @!P0 LOP3.LUT R41, R47.reuse, 0xffff0000, RZ, 0xc0, !PT ;  /* 0xffff00002f298812 */ /* 0x040fe200078ec0ff */
[----:B------:R-:W-:Y:S01]  /*59b0*/  @!P0 IMAD.U32 R39, R47, 0x10000, RZ ;  /* 0x000100002f278824 */ /* 0x000fe200078e00ff */
[----:B------:R-:W-:Y:S02]  /*59c0*/  @!P0 LOP3.LUT R37, R46, 0xffff0000, RZ, 0xc0, !PT ;  /* 0xffff00002e258812 */ /* 0x000fe400078ec0ff */
[----:B------:R-:W-:Y:S01]  /*59d0*/  @!P0 SHF.R.U32.HI R5, RZ, 0x10, R19 ;  /* 0x00000010ff058819 */ /* 0x000fe20000011613 */
[----:B------:R-:W-:Y:S01]  /*59e0*/  @!P0 IMAD.U32 R19, R45, 0x10000, RZ ;  /* 0x000100002d138824 */ /* 0x000fe200078e00ff */
[----:B------:R-:W-:Y:S02]  /*59f0*/  @!P0 SHF.R.U32.HI R3, RZ, 0x10, R17 ;  /* 0x00000010ff038819 */ /* 0x000fe40000011611 */
[C---:B------:R-:W-:Y:S02]  /*5a00*/  @!P0 PRMT R17, R60.reuse, 0x5410, R6 ;  /* 0x000054103c118816 */ /* 0x040fe40000000006 */
[----:B------:R-:W-:Y:S02]  /*5a10*/  @!P0 PRMT R16, R60, 0x5432, R7 ;  /* 0x000054323c108816 */ /* 0x000fe40000000007 */
[----:B------:R-:W-:Y:S01]  /*5a20*/  @!P0 PRMT R6, R27, 0x5410, R3 ;  /* 0x000054101b068816 */ /* 0x000fe20000000003 */
[----:B------:R-:W-:Y:S01]  /*5a30*/  @!P0 IMAD.U32 R7, R17, 0x10000, RZ ;  /* 0x0001000011078824 */ /* 0x000fe200078e00ff */
[----:B------:R-:W-:Y:S01]  /*5a40*/  @!P0 PRMT R10, R30, 0x5410, R5 ;  /* 0x000054101e0a8816 */ /* 0x000fe20000000005 */
[C---:B------:R-:W-:Y:S01]  /*5a50*/  @!P0 IMAD.U32 R3, R8.reuse, 0x10000, RZ ;  /* 0x0001000008038824 */ /* 0x040fe200078e00ff */
[----:B------:R-:W-:Y:S01]  /*5a60*/  @!P0 LOP3.LUT R8, R8, 0xffff0000, RZ, 0xc0, !PT ;  /* 0xffff000008088812 */ /* 0x000fe200078ec0ff */
[----:B------:R-:W-:Y:S02]  /*5a70*/  @!P0 IMAD.U32 R18, R16, 0x10000, RZ ;  /* 0x0001000010128824 */ /* 0x000fe400078e00ff */
[----:B------:R-:W-:Y:S02]  /*5a80*/  @!P0 FMUL.FTZ R27, R2, R7 ;  /* 0x00000007021b8220 */ /* 0x000fe40000410000 */
[C---:B------:R-:W-:Y:S01]  /*5a90*/  @!P0 IMAD.U32 R5, R6.reuse, 0x10000, RZ ;  /* 0x0001000006058824 */ /* 0x040fe200078e00ff */
[----:B------:R-:W-:Y:S01]  /*5aa0*/  @!P0 LOP3.LUT R6, R6, 0xffff0000, RZ, 0xc0, !PT ;  /* 0xffff000006068812 */ /* 0x000fe200078ec0ff */
[-C--:B------:R-:W-:Y:S02]  /*5ab0*/  @!P0 FMUL.FTZ R2, R2, R3.reuse ;  /* 0x0000000302028220 */ /* 0x080fe40000410000 */
[----:B------:R-:W-:Y:S02]  /*5ac0*/  @!P0 FMUL.FTZ R30, R4, R18 ;  /* 0x00000012041e8220 */ /* 0x000fe40000410000 */
[----:B------:R-:W-:Y:S01]  /*5ad0*/  @!P0 FFMA.FTZ R55, R9, R3, -R27 ;  /* 0x0000000309378223 */ /* 0x000fe2000001081b */
[----:B------:R-:W-:Y:S01]  /*5ae0*/  @!P0 LOP3.LUT R3, R13, 0xffff0000, RZ, 0xc0, !PT ;  /* 0xffff00000d038812 */ /* 0x000fe200078ec0ff */
[----:B------:R-:W-:Y:S01]  /*5af0*/  @!P0 FFMA.FTZ R54, R19, R5, -R30 ;  /* 0x0000000513368223 */ /* 0x000fe2000001081e */
[----:B------:R-:W-:Y:S01]  /*5b00*/  @!P0 LOP3.LUT R30, R45, 0xffff0000, RZ, 0xc0, !PT ;  /* 0xffff00002d1e8812 */ /* 0x000fe200078ec0ff */
[----:B------:R-:W-:Y:S01]  /*5b10*/  @!P0 FFMA.FTZ R2, R7, R9, R2 ;  /* 0x0000000907028223 */ /* 0x000fe20000010002 */
[----:B------:R-:W-:Y:S01]  /*5b20*/  @!P0 LOP3.LUT R27, R16, 0xffff0000, RZ, 0xc0, !PT ;  /* 0xffff0000101b8812 */ /* 0x000fe200078ec0ff */
[----:B------:R-:W-:Y:S01]  /*5b30*/  @!P0 FMUL.FTZ R4, R4, R5 ;  /* 0x0000000504048220 */ /* 0x000fe20000410000 */
[----:B------:R-:W-:Y:S01]  /*5b40*/  @!P0 LOP3.LUT R7, R12, 0xffff0000, RZ, 0xc0, !PT ;  /* 0xffff00000c078812 */ /* 0x000fe200078ec0ff */
[----:B------:R-:W-:Y:S01]  /*5b50*/  @!P0 FMUL.FTZ R5, R3, R6 ;  /* 0x0000000603058220 */ /* 0x000fe20000410000 */
[----:B------:R-:W-:Y:S01]  /*5b60*/  @!P0 LOP3.LUT R16, R17, 0xffff0000, RZ, 0xc0, !PT ;  /* 0xffff000011108812 */ /* 0x000fe200078ec0ff */
[----:B------:R-:W-:Y:S01]  /*5b70*/  @!P0 FMUL.FTZ R9, R3, R27 ;  /* 0x0000001b03098220 */ /* 0x000fe20000410000 */
[----:B------:R-:W-:Y:S01]  /*5b80*/  @!P0 LOP3.LUT R17, R44, 0xffff0000, RZ, 0xc0, !PT ;  /* 0xffff00002c118812 */ /* 0x000fe200078ec0ff */
[----:B------:R-:W-:Y:S02]  /*5b90*/  @!P0 FMUL.FTZ R3, R7, R8 ;  /* 0x0000000807038220 */ /* 0x000fe40000410000 */
[----:B------:R-:W-:Y:S01]  /*5ba0*/  @!P0 FFMA.FTZ R53, R30, R6, -R9 ;  /* 0x000000061e358223 */ /* 0x000fe20000010809 */
[----:B------:R-:W-:Y:S01]  /*5bb0*/  @!P0 SHF.L.U32 R6, R15, 0x10, RZ ;  /* 0x000000100f068819 */ /* 0x000fe200000006ff */
[----:B------:R-:W-:Y:S01]  /*5bc0*/  @!P0 FMUL.FTZ R35, R7, R16 ;  /* 0x0000001007238220 */ /* 0x000fe20000410000 */
[----:B------:R-:W-:Y:S01]  /*5bd0*/  @!P0 LOP3.LUT R9, R15, 0xffff0000, RZ, 0xc0, !PT ;  /* 0xffff00000f098812 */ /* 0x000fe200078ec0ff */
[C---:B------:R-:W-:Y:S01]  /*5be0*/  @!P0 IMAD.U32 R7, R10.reuse, 0x10000, RZ ;  /* 0x000100000a078824 */ /* 0x040fe200078e00ff */
[----:B------:R-:W-:Y:S01]  /*5bf0*/  @!P0 LOP3.LUT R10, R10, 0xffff0000, RZ, 0xc0, !PT ;  /* 0xffff00000a0a8812 */ /* 0x000fe200078ec0ff */
[----:B------:R-:W-:Y:S02]  /*5c00*/  @!P0 FFMA.FTZ R52, R17, R8, -R35 ;  /* 0x0000000811348223 */ /* 0x000fe40000010823 */
[C---:B------:R-:W-:Y:S02]  /*5c10*/  @!P0 FMUL.FTZ R34, R6.reuse, R38 ;  /* 0x0000002606228220 */ /* 0x040fe40000410000 */
[----:B------:R-:W-:Y:S02]  /*5c20*/  @!P0 FMUL.FTZ R35, R9, R40 ;  /* 0x0000002809238220 */ /* 0x000fe40000410000 */
[-C--:B------:R-:W-:Y:S01]  /*5c30*/  @!P0 FMUL.FTZ R8, R6, R7.reuse ;  /* 0x0000000706088220 */ /* 0x080fe20000410000 */
[C---:B------:R-:W-:Y:S01]  /*5c40*/  @!P0 SHF.L.U32 R6, R14.reuse, 0x10, RZ ;  /* 0x000000100e068819 */ /* 0x040fe200000006ff */
[----:B------:R-:W-:Y:S02]  /*5c50*/  @!P0 FFMA.FTZ R49, R39, R7, -R34 ;  /* 0x0000000727318223 */ /* 0x000fe40000010822 */
[-C--:B------:R-:W-:Y:S02]  /*5c60*/  @!P0 FMUL.FTZ R9, R9, R10.reuse ;  /* 0x0000000a09098220 */ /* 0x080fe40000410000 */
[----:B------:R-:W-:Y:S01]  /*5c70*/  @!P0 FFMA.FTZ R48, R41, R10, -R35 ;  /* 0x0000000a29308223 */ /* 0x000fe20000010823 */
[----:B------:R-:W-:Y:S01]  /*5c80*/  @!P0 LOP3.LUT R10, R14, 0xffff0000, RZ, 0xc0, !PT ;  /* 0xffff00000e0a8812 */ /* 0x000fe200078ec0ff */
[C---:B------:R-:W-:Y:S01]  /*5c90*/  @!P0 IMAD.U32 R34, R36.reuse, 0x10000, RZ ;  /* 0x0001000024228824 */ /* 0x040fe200078e00ff */
[----:B------:R-:W-:Y:S01]  /*5ca0*/  @!P0 LOP3.LUT R36, R36, 0xffff0000, RZ, 0xc0, !PT ;  /* 0xffff000024248812 */ /* 0x000fe200078ec0ff */
[C---:B------:R-:W-:Y:S01]  /*5cb0*/  @!P0 IMAD.U32 R7, R11.reuse, 0x10000, RZ ;  /* 0x000100000b078824 */ /* 0x040fe200078e00ff */
[----:B------:R-:W-:Y:S01]  /*5cc0*/  @!P0 LOP3.LUT R11, R11, 0xffff0000, RZ, 0xc0, !PT ;  /* 0xffff00000b0b8812 */ /* 0x000fe200078ec0ff */
[----:B------:R-:W-:Y:S02]  /*5cd0*/  @!P0 IMAD.U32 R35, R46, 0x10000, RZ ;  /* 0x000100002e238824 */ /* 0x000fe400078e00ff */
[----:B------:R-:W-:Y:S02]  /*5ce0*/  @!P0 FMUL.FTZ R42, R6, R34 ;  /* 0x00000022062a8220 */ /* 0x000fe40000410000 */
[----:B------:R-:W-:Y:S02]  /*5cf0*/  @!P0 FMUL.FTZ R43, R10, R36 ;  /* 0x000000240a2b8220 */ /* 0x000fe40000410000 */
[----:B------:R-:W-:Y:S01]  /*5d00*/  @!P0 FFMA.FTZ R3, R16, R17, R3 ;  /* 0x0000001110038223 */ /* 0x000fe20000010003 */
[----:B------:R-:W-:Y:S01]  /*5d10*/  @!P0 F2FP.BF16.PACK_AB R17, R48, R49 ;  /* 0x000000313011823e */ /* 0x000fe200000010ff */
[----:B------:R-:W-:Y:S02]  /*5d20*/  @!P0 FMUL.FTZ R6, R6, R7 ;  /* 0x0000000706068220 */ /* 0x000fe40000410000 */
[----:B------:R-:W-:Y:S02]  /*5d30*/  @!P0 FFMA.FTZ R4, R18, R19, R4 ;  /* 0x0000001312048223 */ /* 0x000fe40000010004 */
[----:B------:R-:W-:Y:S02]  /*5d40*/  @!P0 FFMA.FTZ R42, R35, R7, -R42 ;  /* 0x00000007232a8223 */ /* 0x000fe4000001082a */
[----:B------:R-:W-:Y:S01]  /*5d50*/  @!P0 FMUL.FTZ R7, R10, R11 ;  /* 0x0000000b0a078220 */ /* 0x000fe20000410000 */
[----:B------:R-:W-:Y:S01]  /*5d60*/  @!P0 F2FP.BF16.PACK_AB R10, R52, R55 ;  /* 0x00000037340a823e */ /* 0x000fe200000010ff */
[----:B------:R-:W-:Y:S01]  /*5d70*/  @!P0 FFMA.FTZ R43, R37, R11, -R43 ;  /* 0x0000000b252b8223 */ /* 0x000fe2000001082b */
[----:B------:R-:W-:Y:S01]  /*5d80*/  @!P0 F2FP.BF16.PACK_AB R11, R53, R54 ;  /* 0x00000036350b823e */ /* 0x000fe200000010ff */
[----:B------:R-:W-:Y:S02]  /*5d90*/  @!P0 FFMA.FTZ R5, R27, R30, R5 ;  /* 0x0000001e1b058223 */ /* 0x000fe40000010005 */
[----:B------:R-:W-:Y:S01]  /*5da0*/  @!P0 FFMA.FTZ R6, R34, R35, R6 ;  /* 0x0000002322068223 */ /* 0x000fe20000010006 */
[----:B------:R-:W-:Y:S01]  /*5db0*/  @!P0 MOV R45, R11 ;  /* 0x0000000b002d8202 */ /* 0x000fe20000000f00 */
[----:B------:R-:W-:Y:S01]  /*5dc0*/  @!P0 FFMA.FTZ R7, R36, R37, R7 ;  /* 0x0000002524078223 */ /* 0x000fe20000010007 */
[----:B------:R-:W-:Y:S01]  /*5dd0*/  @!P0 F2FP.BF16.PACK_AB R16, R43, R42 ;  /* 0x0000002a2b10823e */ /* 0x000fe200000010ff */
[----:B------:R-:W-:Y:S01]  /*5de0*/  @!P0 FFMA.FTZ R8, R38, R39, R8 ;  /* 0x0000002726088223 */ /* 0x000fe20000010008 */
[----:B------:R-:W-:Y:S01]  /*5df0*/  @!P0 F2FP.BF16.PACK_AB R4, R5, R4 ;  /* 0x000000040504823e */ /* 0x000fe200000010ff */
[----:B------:R-:W-:Y:S02]  /*5e00*/  @!P0 FFMA.FTZ R9, R40, R41, R9 ;  /* 0x0000002928098223 */ /* 0x000fe40000010009 */
[----:B------:R-:W-:Y:S01]  /*5e10*/  @!P0 IMAD.MOV.U32 R44, RZ, RZ, R10 ;  /* 0x000000ffff2c8224 */ /* 0x000fe200078e000a */
[----:B------:R-:W-:Y:S01]  /*5e20*/  @!P0 F2FP.BF16.PACK_AB R10, R3, R2 ;  /* 0x00000002030a823e */ /* 0x000fe200000010ff */
[----:B------:R-:W-:Y:S01]  /*5e30*/  @!P0 IMAD.MOV.U32 R46, RZ, RZ, R16 ;  /* 0x000000ffff2e8224 */ /* 0x000fe200078e0010 */
[----:B------:R-:W-:Y:S01]  /*5e40*/  @!P0 F2FP.BF16.PACK_AB R3, R7, R6 ;  /* 0x000000060703823e */ /* 0x000fe200000010ff */
[----:B------:R-:W-:Y:S01]  /*5e50*/  @!P0 IMAD.MOV.U32 R47, RZ, RZ, R17 ;  /* 0x000000ffff2f8224 */ /* 0x000fe200078e0011 */
[----:B------:R-:W-:Y:S01]  /*5e60*/  @!P0 F2FP.BF16.PACK_AB R2, R9, R8 ;  /* 0x000000080902823e */ /* 0x000fe200000010ff */
[----:B------:R-:W-:Y:S01]  /*5e70*/  @!P0 IMAD.MOV.U32 R12, RZ, RZ, R10 ;  /* 0x000000ffff0c8224 */ /* 0x000fe200078e000a */
[----:B------:R-:W-:Y:S01]  /*5e80*/  @!P0 MOV R13, R4 ;  /* 0x00000004000d8202 */ /* 0x000fe20000000f00 */
[----:B------:R-:W-:Y:S01]  /*5e90*/  @!P0 IMAD.MOV.U32 R14, RZ, RZ, R3 ;  /* 0x000000ffff0e8224 */ /* 0x000fe200078e0003 */
[----:B------:R1:W-:Y:S01]  /*5ea0*/  STG.E.128 [R70.64], R44 ;  /* 0x0000002c46007986 */ /* 0x0003e2000c101d08 */
[----:B------:R-:W-:Y:S07]  /*5eb0*/  @!P0 IMAD.MOV.U32 R15, RZ, RZ, R2 ;  /* 0x000000ffff0f8224 */ /* 0x000fee00078e0002 */
[----:B------:R1:W-:Y:S02]  /*5ec0*/  @!P1 STG.E.128 [R50.64], R12 ;  /* 0x0000000c32009986 */ /* 0x0003e4000c101d08 */
.L_x_240:
[----:B------:R-:W-:Y:S05]  /*5ed0*/  BSYNC B0 ;  /* 0x0000000000007941 */ /* 0x000fea0003800000 */
.L_x_239:
[----:B------:R-:W-:Y:S05]  /*5ee0*/  IADD3 R61, P1, R174, R64, RZ ;  /* 0x00000040ae3d7210 */ /* 0x000fea0007f3e0ff */
[----:B------:R-:W-:Y:S01]  /*5ef0*/  IMAD.X R60, R68, 0x1, R125, P1 ;  /* 0x00000001443c7824 */ /* 0x000fe200008e067d */
[----:B------:R-:W-:Y:S11]  /*5f00*/  ISETP.GE.OR P1, PT, R148, R66, P6 ;  /* 0x000000429400720c */ /* 0x000ff60003726670 */
[----:B------:R-:W-:Y:S02]  /*5f10*/  @!UPT UIADD3 URZ, URZ, URZ, URZ ;  /* 0x0000003f3f3ff290 */ /* 0x000fe4000fffe03f */
[----:B------:R-:W-:-:S05]  /*5f20*/  @P1 BRA `(.L_x_234) ;  /* 0x000008b000001947 */ /* 0x000fca0003800000 */
[----:B-----5:R-:W-:Y:S01]  /*5f30*/  @!P0 SHF.R.U32.HI R5, RZ, 0x10, R57 ;  /* 0x00000010ff058819 */ /* 0x020fe20000011639 */
[----:B-1----:R-:W1:Y:S01]  /*5f40*/  LDS.128 R12, [R114+0x2900] ;  /* 0x00290000720c7984 */ /* 0x002e620000000c00 */
[----:B------:R-:W-:Y:S02]  /*5f50*/  @!P0 SHF.R.U32.HI R3, RZ, 0x10, R21 ;  /* 0x00000010ff038819 */ /* 0x000fe40000011615 */
[----:B------:R-:W-:Y:S02]  /*5f60*/  @!P0 PRMT R34, R62, 0x5410, R5 ;  /* 0x000054103e228816 */ /* 0x000fe40000000005 */
[----:B------:R-:W-:Y:S02]  /*5f70*/  @!P0 SHF.R.U64 R8, R56, 0x10, R57 ;  /* 0x0000001038088819 */ /* 0x000fe40000001239 */
[----:B------:R-:W-:Y:S01]  /*5f80*/  IADD3 R16, P2, P1, R82, R61, R102 ;  /* 0x0000003d52107210 */ /* 0x000fe2000795e066 */
[----:B------:R-:W-:Y:S01]  /*5f90*/  @!P0 IMAD.U32 R27, R34, 0x10000, RZ ;  /* 0x00010000221b8824 */ /* 0x000fe200078e00ff */
[----:B------:R-:W2:Y:S01]  /*5fa0*/  LDS.128 R44, [R120+0x2900] ;  /* 0x00290000782c7984 */ /* 0x000ea20000000c00 */
[----:B------:R-:W-:Y:S02]  /*5fb0*/  @!P0 SHF.R.U64 R2, R20, 0x10, R21 ;  /* 0x0000001014028819 */ /* 0x000fe40000001215 */
[----:B------:R-:W-:Y:S02]  /*5fc0*/  IADD3.X R18, R85, R60, R104, P2, P1 ;  /* 0x0000003c55127210 */ /* 0x000fe400017e2468 */
[----:B------:R-:W-:Y:S02]  /*5fd0*/  LEA R50, P1, R16, c[0x0][0x1c8], 0x1 ;  /* 0x0000720010327a11 */ /* 0x000fe400078208ff */
[--C-:B------:R-:W-:Y:S02]  /*5fe0*/  @!P0 SHF.R.U64 R6, R22, 0x10, R23.reuse ;  /* 0x0000001016068819 */ /* 0x100fe40000001217 */
[----:B------:R-:W-:Y:S02]  /*5ff0*/  LEA.HI.X R51, R16, c[0x0][0x1cc], R18, 0x1, P1 ;  /* 0x0000730010337a11 */ /* 0x000fe400008f0c12 */
[----:B------:R-:W-:Y:S02]  /*6000*/  @!P0 SHF.R.U32.HI R4, RZ, 0x10, R23 ;  /* 0x00000010ff048819 */ /* 0x000fe40000011617 */
[----:B------:R-:W-:Y:S02]  /*6010*/  @!P0 PRMT R19, R32, 0x5432, R6 ;  /* 0x0000543220138816 */ /* 0x000fe40000000006 */
[----:B------:R-:W-:Y:S02]  /*6020*/  @!P0 SHF.R.U64 R9, R58, 0x10, R59 ;  /* 0x000000103a098819 */ /* 0x000fe4000000123b */
[----:B------:R-:W-:Y:S02]  /*6030*/  @!P0 PRMT R7, R31, 0x5410, R3 ;  /* 0x000054101f078816 */ /* 0x000fe40000000003 */
[----:B------:R-:W-:Y:S02]  /*6040*/  @!P0 PRMT R17, R63, 0x5432, R9 ;  /* 0x000054323f118816 */ /* 0x000fe40000000009 */
[----:B------:R-:W-:Y:S01]  /*6050*/  @!P0 PRMT R9, R32, 0x5410, R4 ;  /* 0x0000541020098816 */ /* 0x000fe20000000004 */
[----:B------:R-:W-:Y:S01]  /*6060*/  @!P0 IMAD.U32 R3, R7, 0x10000, RZ ;  /* 0x0001000007038824 */ /* 0x000fe200078e00ff */
[----:B------:R-:W-:Y:S02]  /*6070*/  @!P0 LOP3.LUT R36, R17, 0xffff0000, RZ, 0xc0, !PT ;  /* 0xffff000011248812 */ /* 0x000fe400078ec0ff */
[----:B------:R-:W-:Y:S02]  /*6080*/  @!P0 SHF.R.U32.HI R10, RZ, 0x10, R59 ;  /* 0x00000010ff0a8819 */ /* 0x000fe4000001163b */
[----:B------:R-:W-:Y:S02]  /*6090*/  @!P0 PRMT R8, R62, 0x5432, R8 ;  /* 0x000054323e088816 */ /* 0x000fe40000000008 */
[----:B------:R-:W-:Y:S01]  /*60a0*/  @!P0 PRMT R5, R31, 0x5432, R2 ;  /* 0x000054321f058816 */ /* 0x000fe20000000002 */
[----:B-1----:R-:W-:Y:S01]  /*60b0*/  @!P0 IMAD.U32 R2, R13, 0x10000, RZ ;  /* 0x000100000d028824 */ /* 0x002fe200078e00ff */
[----:B------:R-:W-:Y:S01]  /*60c0*/  @!P0 PRMT R11, R63, 0x5410, R10 ;  /* 0x000054103f0b8816 */ /* 0x000fe2000000000a */
[----:B------:R-:W-:Y:S01]  /*60d0*/  @!P0 IMAD.U32 R20, R8, 0x10000, RZ ;  /* 0x0001000008148824 */ /* 0x000fe200078e00ff */
[----:B------:R-:W-:Y:S01]  /*60e0*/  @!P0 LOP3.LUT R6, R12, 0xffff0000, RZ, 0xc0, !PT ;  /* 0xffff00000c068812 */ /* 0x000fe200078ec0ff */
[----:B------:R-:W-:Y:S01]  /*60f0*/  @!P0 FMUL.FTZ R10, R2, R27 ;  /* 0x0000001b020a8220 */ /* 0x000fe20000410000 */
[----:B------:R-:W-:Y:S01]  /*6100*/  @!P0 LOP3.LUT R22, R8, 0xffff0000, RZ, 0xc0, !PT ;  /* 0xffff000008168812 */ /* 0x000fe200078ec0ff */
[-C--:B------:R-:W-:Y:S01]  /*6110*/  @!P0 FMUL.FTZ R4, R2, R3.reuse ;  /* 0x0000000302048220 */ /* 0x080fe20000410000 */
[----:B------:R-:W-:Y:S01]  /*6120*/  @!P0 SHF.L.U32 R16, R15, 0x10, RZ ;  /* 0x000000100f108819 */ /* 0x000fe200000006ff */
[----:B------:R-:W-:Y:S01]  /*6130*/  @!P0 IMAD.U32 R2, R12, 0x10000, RZ ;  /* 0x000100000c028824 */ /* 0x000fe200078e00ff */
[C---:B--2---:R-:W-:Y:S01]  /*6140*/  @!P0 SHF.L.U32 R30, R45.reuse, 0x10, RZ ;  /* 0x000000102d1e8819 */ /* 0x044fe200000006ff */
[C---:B------:R-:W-:Y:S01]  /*6150*/  @!P0 IMAD.U32 R21, R44.reuse, 0x10000, RZ ;  /* 0x000100002c158824 */ /* 0x040fe200078e00ff */
[----:B------:R-:W-:Y:S01]  /*6160*/  @!P0 LOP3.LUT R23, R44, 0xffff0000, RZ, 0xc0, !PT ;  /* 0xffff00002c178812 */ /* 0x000fe200078ec0ff */
[----:B------:R-:W-:Y:S01]  /*6170*/  @!P0 FMUL.FTZ R8, R2, R20 ;  /* 0x0000001402088220 */ /* 0x000fe20000410000 */
[----:B------:R-:W-:Y:S01]  /*6180*/  @!P0 LOP3.LUT R32, R45, 0xffff0000, RZ, 0xc0, !PT ;  /* 0xffff00002d208812 */ /* 0x000fe200078ec0ff */
[----:B------:R-:W-:Y:S01]  /*6190*/  @!P0 FFMA.FTZ R56, R30, R3, -R10 ;  /* 0x000000031e388223 */ /* 0x000fe2000001080a */
[----:B------:R-:W-:Y:S01]  /*61a0*/  @!P0 LOP3.LUT R41, R47, 0xffff0000, RZ, 0xc0, !PT ;  /* 0xffff00002f298812 */ /* 0x000fe200078ec0ff */
[----:B------:R-:W-:Y:S01]  /*61b0*/  @!P0 FMUL.FTZ R10, R6, R22 ;  /* 0x00000016060a8220 */ /* 0x000fe20000410000 */
[C---:B------:R-:W-:Y:S01]  /*61c0*/  @!P0 LOP3.LUT R37, R46.reuse, 0xffff0000, RZ, 0xc0, !PT ;  /* 0xffff00002e258812 */ /* 0x040fe200078ec0ff */
[----:B------:R-:W-:Y:S01]  /*61d0*/  @!P0 IMAD.U32 R38, R11, 0x10000, RZ ;  /* 0x000100000b268824 */ /* 0x000fe200078e00ff */
[----:B------:R-:W-:Y:S01]  /*61e0*/  @!P0 SHF.L.U32 R3, R5, 0x10, RZ ;  /* 0x0000001005038819 */ /* 0x000fe200000006ff */
[----:B------:R-:W-:Y:S01]  /*61f0*/  @!P0 IMAD.U32 R39, R47, 0x10000, RZ ;  /* 0x000100002f278824 */ /* 0x000fe200078e00ff */
[----:B------:R-:W-:Y:S01]  /*6200*/  @!P0 LOP3.LUT R5, R5, 0xffff0000, RZ, 0xc0, !PT ;  /* 0xffff000005058812 */ /* 0x000fe200078ec0ff */
[----:B------:R-:W-:Y:S01]  /*6210*/  @!P0 IMAD.U32 R35, R46, 0x10000, RZ ;  /* 0x000100002e238824 */ /* 0x000fe200078e00ff */
[----:B------:R-:W-:Y:S01]  /*6220*/  @!P0 LOP3.LUT R18, R15, 0xffff0000, RZ, 0xc0, !PT ;  /* 0xffff00000f128812 */ /* 0x000fe200078ec0ff */
[-C--:B------:R-:W-:Y:S01]  /*6230*/  @!P0 FMUL.FTZ R2, R2, R3.reuse ;  /* 0x0000000302028220 */ /* 0x080fe20000410000 */
[----:B------:R-:W-:Y:S01]  /*6240*/  @!P0 LOP3.LUT R31, R34, 0xffff0000, RZ, 0xc0, !PT ;  /* 0xffff0000221f8812 */ /* 0x000fe200078ec0ff */
[----:B------:R-:W-:Y:S01]  /*6250*/  @!P0 FFMA.FTZ R55, R21, R3, -R8 ;  /* 0x0000000315378223 */ /* 0x000fe20000010808 */
[----:B------:R-:W-:Y:S01]  /*6260*/  @!P0 SHF.L.U32 R34, R17, 0x10, RZ ;  /* 0x0000001011228819 */ /* 0x000fe200000006ff */
[-C--:B------:R-:W-:Y:S01]  /*6270*/  @!P0 FMUL.FTZ R3, R6, R5.reuse ;  /* 0x0000000506038220 */ /* 0x080fe20000410000 */
[----:B------:R-:W-:Y:S01]  /*6280*/  @!P0 LOP3.LUT R17, R9, 0xffff0000, RZ, 0xc0, !PT ;  /* 0xffff000009118812 */ /* 0x000fe200078ec0ff */
[----:B------:R-:W-:Y:S01]  /*6290*/  @!P0 FFMA.FTZ R54, R23, R5, -R10 ;  /* 0x0000000517368223 */ /* 0x000fe2000001080a */
[C---:B------:R-:W-:Y:S01]  /*62a0*/  @!P0 LOP3.LUT R10, R14.reuse, 0xffff0000, RZ, 0xc0, !PT ;  /* 0xffff00000e0a8812 */ /* 0x040fe200078ec0ff */
[----:B------:R-:W-:Y:S01]  /*62b0*/  @!P0 IMAD.U32 R8, R14, 0x10000, RZ ;  /* 0x000100000e088824 */ /* 0x000fe200078e00ff */
[----:B------:R-:W-:Y:S01]  /*62c0*/  @!P0 LOP3.LUT R5, R7, 0xffff0000, RZ, 0xc0, !PT ;  /* 0xffff000007058812 */ /* 0x000fe200078ec0ff */
[----:B------:R-:W-:Y:S01]  /*62d0*/  @!P0 IMAD.U32 R7, R19, 0x10000, RZ ;  /* 0x0001000013078824 */ /* 0x000fe200078e00ff */
[----:B------:R-:W-:Y:S01]  /*62e0*/  @!P0 LOP3.LUT R6, R13, 0xffff0000, RZ, 0xc0, !PT ;  /* 0xffff00000d068812 */ /* 0x000fe200078ec0ff */
[----:B------:R-:W-:Y:S01]  /*62f0*/  @!P0 FMUL.FTZ R42, R16, R38 ;  /* 0x00000026102a8220 */ /* 0x000fe20000410000 */
[----:B------:R-:W-:Y:S01]  /*6300*/  @!P0 LOP3.LUT R40, R11, 0xffff0000, RZ, 0xc0, !PT ;  /* 0xffff00000b288812 */ /* 0x000fe200078ec0ff */
[----:B------:R-:W-:Y:S01]  /*6310*/  @!P0 IMAD.U32 R11, R9, 0x10000, RZ ;  /* 0x00010000090b8824 */ /* 0x000fe200078e00ff */
[----:B------:R-:W-:Y:S01]  /*6320*/  @!P0 LOP3.LUT R9, R19, 0xffff0000, RZ, 0xc0, !PT ;  /* 0xffff000013098812 */ /* 0x000fe200078ec0ff */
[----:B------:R-:W-:Y:S01]  /*6330*/  @!P0 FMUL.FTZ R49, R6, R31 ;  /* 0x0000001f06318220 */ /* 0x000fe20000410000 */
[----:B------:R-:W-:Y:S01]  /*6340*/  ISETP.GE.AND P1, PT, R84, c[0x0][0x1d4], PT ;  /* 0x0000750054007a0c */ /* 0x000fe20003f26270 */
[----:B------:R-:W-:Y:S02]  /*6350*/  @!P0 FMUL.FTZ R19, R18, R40 ;  /* 0x0000002812138220 */ /* 0x000fe40000410000 */
[----:B------:R-:W-:Y:S02]  /*6360*/  @!P0 FMUL.FTZ R48, R8, R34 ;  /* 0x0000002208308220 */ /* 0x000fe40000410000 */
[----:B------:R-:W-:Y:S02]  /*6370*/  @!P0 FMUL.FTZ R43, R10, R36 ;  /* 0x000000240a2b8220 */ /* 0x000fe40000410000 */
[----:B------:R-:W-:Y:S02]  /*6380*/  @!P0 FFMA.FTZ R53, R32, R5, -R49 ;  /* 0x0000000520358223 */ /* 0x000fe40000010831 */
[----:B------:R-:W-:Y:S02]  /*6390*/  @!P0 FFMA.FTZ R42, R39, R11, -R42 ;  /* 0x0000000b272a8223 */ /* 0x000fe4000001082a */
[----:B------:R-:W-:Y:S02]  /*63a0*/  @!P0 FFMA.FTZ R19, R41, R17, -R19 ;  /* 0x0000001129138223 */ /* 0x000fe40000010813 */
[----:B------:R-:W-:Y:S01]  /*63b0*/  @!P0 FFMA.FTZ R52, R35, R7, -R48 ;  /* 0x0000000723348223 */ /* 0x000fe20000010830 */
[----:B------:R-:W-:Y:S01]  /*63c0*/  @!P0 F2FP.BF16.PACK_AB R48, R53, R56 ;  /* 0x000000383530823e */ /* 0x000fe200000010ff */
[----:B------:R-:W-:Y:S01]  /*63d0*/  @!P0 FFMA.FTZ R49, R37, R9, -R43 ;  /* 0x0000000925318223 */ /* 0x000fe2000001082b */
[----:B------:R-:W-:Y:S01]  /*63e0*/  @!P0 F2FP.BF16.PACK_AB R42, R19, R42 ;  /* 0x0000002a132a823e */ /* 0x000fe200000010ff */
[----:B------:R-:W-:Y:S01]  /*63f0*/  @!P0 FFMA.FTZ R2, R20, R21, R2 ;  /* 0x0000001514028223 */ /* 0x000fe20000010002 */
[----:B------:R-:W-:Y:S01]  /*6400*/  @!P0 F2FP.BF16.PACK_AB R43, R54, R55 ;  /* 0x00000037362b823e */ /* 0x000fe200000010ff */
[----:B------:R-:W-:Y:S01]  /*6410*/  @!P0 IMAD.MOV.U32 R45, RZ, RZ, R48 ;  /* 0x000000ffff2d8224 */ /* 0x000fe200078e0030 */
[----:B------:R-:W-:Y:S01]  /*6420*/  @!P0 F2FP.BF16.PACK_AB R19, R49, R52 ;  /* 0x000000343113823e */ /* 0x000fe200000010ff */
[----:B------:R-:W-:Y:S01]  /*6430*/  @!P0 FMUL.FTZ R5, R6, R5 ;  /* 0x0000000506058220 */ /* 0x000fe20000410000 */
[----:B------:R-:W-:Y:S01]  /*6440*/  @!P0 MOV R44, R43 ;  /* 0x0000002b002c8202 */ /* 0x000fe20000000f00 */
[----:B------:R-:W-:Y:S01]  /*6450*/  @!P0 FFMA.FTZ R3, R22, R23, R3 ;  /* 0x0000001716038223 */ /* 0x000fe20000010003 */
[----:B------:R-:W-:Y:S01]  /*6460*/  @!P0 MOV R47, R42 ;  /* 0x0000002a002f8202 */ /* 0x000fe20000000f00 */
[----:B------:R-:W-:Y:S02]  /*6470*/  @!P0 IMAD.MOV.U32 R46, RZ, RZ, R19 ;  /* 0x000000ffff2e8224 */ /* 0x000fe400078e0013 */
[----:B------:R-:W-:Y:S02]  /*6480*/  @!P0 FMUL.FTZ R6, R8, R7 ;  /* 0x0000000708068220 */ /* 0x000fe40000410000 */
[----:B------:R-:W-:Y:S01]  /*6490*/  @!P0 FFMA.FTZ R4, R27, R30, R4 ;  /* 0x0000001e1b048223 */ /* 0x000fe20000010004 */
[----:B------:R1:W-:Y:S01]  /*64a0*/  STG.E.128 [R50.64], R44 ;  /* 0x0000002c32007986 */ /* 0x0003e2000c101d08 */
[----:B------:R-:W-:Y:S01]  /*64b0*/  @!P0 FMUL.FTZ R7, R10, R9 ;  /* 0x000000090a078220 */ /* 0x000fe20000410000 */
[----:B------:R-:W-:Y:S01]  /*64c0*/  @!P0 F2FP.BF16.PACK_AB R10, R3, R2 ;  /* 0x00000002030a823e */ /* 0x000fe200000010ff */
[----:B------:R-:W-:Y:S02]  /*64d0*/  @!P0 FFMA.FTZ R5, R31, R32, R5 ;  /* 0x000000201f058223 */ /* 0x000fe40000010005 */
[----:B------:R-:W-:Y:S02]  /*64e0*/  @!P0 FMUL.FTZ R8, R16, R11 ;  /* 0x0000000b10088220 */ /* 0x000fe40000410000 */
[----:B------:R-:W-:Y:S01]  /*64f0*/  @!P0 FFMA.FTZ R6, R34, R35, R6 ;  /* 0x0000002322068223 */ /* 0x000fe20000010006 */
[----:B------:R-:W-:Y:S01]  /*6500*/  @!P0 F2FP.BF16.PACK_AB R4, R5, R4 ;  /* 0x000000040504823e */ /* 0x000fe200000010ff */
[----:B------:R-:W-:Y:S02]  /*6510*/  @!P0 FMUL.FTZ R9, R18, R17 ;  /* 0x0000001112098220 */ /* 0x000fe40000410000 */
[----:B------:R-:W-:Y:S02]  /*6520*/  @!P0 FFMA.FTZ R7, R36, R37, R7 ;  /* 0x0000002524078223 */ /* 0x000fe40000010007 */
[----:B------:R-:W-:Y:S02]  /*6530*/  @!P0 FFMA.FTZ R8, R38, R39, R8 ;  /* 0x0000002726088223 */ /* 0x000fe40000010008 */
[----:B------:R-:W-:Y:S01]  /*6540*/  @!P0 FFMA.FTZ R9, R40, R41, R9 ;  /* 0x0000002928098223 */ /* 0x000fe20000010009 */
[----:B------:R-:W-:Y:S01]  /*6550*/  @!P0 F2FP.BF16.PACK_AB R3, R7, R6 ;  /* 0x000000060703823e */ /* 0x000fe200000010ff */
[----:B------:R-:W-:Y:S02]  /*6560*/  @!P0 IMAD.MOV.U32 R12, RZ, RZ, R10 ;  /* 0x000000ffff0c8224 */ /* 0x000fe400078e000a */
[----:B------:R-:W-:Y:S01]  /*6570*/  @!P0 IMAD.MOV.U32 R13, RZ, RZ, R4 ;  /* 0x000000ffff0d8224 */ /* 0x000fe200078e0004 */
[----:B------:R-:W-:Y:S02]  /*6580*/  @!P0 F2FP.BF16.PACK_AB R2, R9, R8 ;  /* 0x000000080902823e */ /* 0x000fe400000010ff */
[----:B------:R-:W-:Y:S03]  /*6590*/  @!P0 MOV R14, R3 ;  /* 0x00000003000e8202 */ /* 0x000fe60000000f00 */
[----:B------:R-:W-:Y:S01]  /*65a0*/  @!P0 IMAD.MOV.U32 R15, RZ, RZ, R2 ;  /* 0x000000ffff0f8224 */ /* 0x000fe200078e0002 */
[----:B------:R-:W-:-:S05]  /*65b0*/  @P1 BRA `(.L_x_234) ;  /* 0x0000022000001947 */ /* 0x000fca0003800000 */
[----:B------:R-:W-:Y:S04]  /*65c0*/  IADD3 R3, P1, P0, R82, R61, R84 ;  /* 0x0000003d52037210 */ /* 0x000fe8000783e054 */
[----:B------:R-:W-:Y:S02]  /*65d0*/  IADD3.X R4, R85, R60, R103, P1, P0 ;  /* 0x0000003c55047210 */ /* 0x000fe40000fe0467 */
[C---:B------:R-:W-:Y:S04]  /*65e0*/  LEA R2, P0, R3.reuse, c[0x0][0x1c8], 0x1 ;  /* 0x0000720003027a11 */ /* 0x040fe800078008ff */
[----:B------:R-:W-:Y:S05]  /*65f0*/  LEA.HI.X R3, R3, c[0x0][0x1cc], R4, 0x1, P0 ;  /* 0x0000730003037a11 */ /* 0x000fea00000f0c04 */
[----:B------:R2:W-:Y:S01]  /*6600*/  STG.E.128 [R2.64], R12 ;  /* 0x0000000c02007986 */ /* 0x0005e2000c101d08 */
[----:B------:R-:W-:-:S05]  /*6610*/  BRA `(.L_x_234) ;  /* 0x000001c000007947 */ /* 0x000fca0003800000 */
.L_x_218:
[----:B------:R-:W-:Y:S01]  /*6620*/  LOP3.LUT P1, RZ, R245, 0x2, RZ, 0xc0, !PT ;  /* 0x00000002f5ff7812 */ /* 0x000fe2000782c0ff */
[----:B------:R-:W-:Y:S01]  /*6630*/  IMAD R2, R33, -0x50, R0 ;  /* 0xffffffb021027824 */ /* 0x000fe200078e0200 */
[----:B------:R-:W-:Y:S04]  /*6640*/  BSSY B0, `(.L_x_241) ;  /* 0x0000009000007945 */ /* 0x000fe80003800000 */
[----:B------:R-:W-:Y:S04]  /*6650*/  IMNMX R2, R2, 0x50, PT ;  /* 0x0000005002027817 */ /* 0x000fe80003800200 */
[----:B------:R-:W-:Y:S11]  /*6660*/  ISETP.GE.AND P0, PT, R240, R2, PT ;  /* 0x00000002f000720c */ /* 0x000ff60003f06270 */
[----:B------:R-:W-:Y:S02]  /*6670*/  @!UPT UIADD3 URZ, URZ, URZ, URZ ;  /* 0x0000003f3f3ff290 */ /* 0x000fe4000fffe03f */
[----:B------:R-:W-:-:S05]  /*6680*/  @P0 BRA `(.L_x_242) ;  /* 0x0000004000000947 */ /* 0x000fca0003800000 */
[----:B------:R-:W1:Y:S04]  /*6690*/  @!P6 LDS.128 R8, [R80+0x2800] ;  /* 0x002800005008e984 */ /* 0x000e680000000c00 */
[----:B------:R-:W2:Y:S04]  /*66a0*/  @!P1 LDS.128 R4, [R81+0x2800] ;  /* 0x0028000051049984 */ /* 0x000ea80000000c00 */
[----:B-1----:R1:W-:Y:S04]  /*66b0*/  @!P6 STG.E.128 [R54.64], R8 ;  /* 0x000000083600e986 */ /* 0x0023e8000c101d08 */
[----:B--2---:R1:W-:Y:S02]  /*66c0*/  @!P1 STG.E.128 [R54.64+0x40], R4 ;  /* 0x0000400436009986 */ /* 0x0043e4000c101d08 */
.L_x_242:
[----:B------:R-:W-:Y:S05]  /*66d0*/  BSYNC B0 ;  /* 0x0000000000007941 */ /* 0x000fea0003800000 */
.L_x_241:
[----:B------:R-:W-:Y:S01]  /*66e0*/  ISETP.GE.AND P0, PT, R146, R2, PT ;  /* 0x000000029200720c */ /* 0x000fe20003f06270 */
[----:B------:R-:W-:Y:S01]  /*66f0*/  @!UPT UIADD3 URZ, URZ, URZ, URZ ;  /* 0x0000003f3f3ff290 */ /* 0x000fe2000fffe03f */
[----:B------:R-:W-:Y:S11]  /*6700*/  BSSY B0, `(.L_x_243) ;  /* 0x0000006000007945 */ /* 0x000ff60003800000 */
[----:B------:R-:W-:-:S05]  /*6710*/  @P0 BRA `(.L_x_244) ;  /* 0x0000004000000947 */ /* 0x000fca0003800000 */
[----:B-1----:R-:W1:Y:S04]  /*6720*/  @!P6 LDS.128 R8, [R80+0x3800] ;  /* 0x003800005008e984 */ /* 0x002e680000000c00 */
[----:B------:R-:W2:Y:S04]  /*6730*/  @!P1 LDS.128 R4, [R81+0x3800] ;  /* 0x0038000051049984 */ /* 0x000ea80000000c00 */
[----:B-1----:R1:W-:Y:S04]  /*6740*/  @!P6 STG.E.128 [R60.64], R8 ;  /* 0x000000083c00e986 */ /* 0x0023e8000c101d08 */
[----:B--2---:R1:W-:Y:S02]  /*6750*/  @!P1 STG.E.128 [R60.64+0x40], R4 ;  /* 0x000040043c009986 */ /* 0x0043e4000c101d08 */
.L_x_244:
[----:B------:R-:W-:Y:S05]  /*6760*/  BSYNC B0 ;  /* 0x0000000000007941 */ /* 0x000fea0003800000 */
.L_x_243:
[----:B------:R-:W-:Y:S11]  /*6770*/  ISETP.GE.AND P0, PT, R148, R2, PT ;  /* 0x000000029400720c */ /* 0x000ff60003f06270 */
[----:B------:R-:W-:Y:S02]  /*6780*/  @!UPT UIADD3 URZ, URZ, URZ, URZ ;  /* 0x0000003f3f3ff290 */ /* 0x000fe4000fffe03f */
[----:B------:R-:W-:-:S05]  /*6790*/  @P0 BRA `(.L_x_234) ;  /* 0x0000004000000947 */ /* 0x000fca0003800000 */
[----:B-1----:R-:W1:Y:S04]  /*67a0*/  @!P6 LDS.128 R8, [R80+0x4800] ;  /* 0x004800005008e984 */ /* 0x002e680000000c00 */
[----:B------:R-:W2:Y:S04]  /*67b0*/  @!P1 LDS.128 R4, [R81+0x4800] ;  /* 0x0048000051049984 */ /* 0x000ea80000000c00 */
[----:B-1----:R1:W-:Y:S04]  /*67c0*/  @!P6 STG.E.128 [R62.64], R8 ;  /* 0x000000083e00e986 */ /* 0x0023e8000c101d08 */
[----:B--2---:R1:W-:Y:S02]  /*67d0*/  @!P1 STG.E.128 [R62.64+0x40], R4 ;  /* 0x000040043e009986 */ /* 0x0043e4000c101d08 */
.L_x_234:
[----:B------:R-:W-:Y:S05]  /*67e0*/  BSYNC B2 ;  /* 0x0000000000027941 */ /* 0x000fea0003800000 */
.L_x_217:
[----:B-12---:R-:W-:Y:S01]  /*67f0*/  IMAD R15, R33, -0x50, RZ ;  /* 0xffffffb0210f7824 */ /* 0x006fe200078e02ff */
[----:B------:R-:W-:Y:S01]  /*6800*/  BSSY B0, `(.L_x_245) ;  /* 0x000005e000007945 */ /* 0x000fe20003800000 */
[----:B------:R-:W-:Y:S02]  /*6810*/  IMAD R2, R88, 0x50, RZ ;  /* 0x0000005058027824 */ /* 0x000fe400078e02ff */
[----:B-----5:R-:W-:Y:S02]  /*6820*/  IMAD.IADD R4, R111, 0x1, R15 ;  /* 0x000000016f047824 */ /* 0x020fe400078e020f */
[----:B------:R-:W-:Y:S03]  /*6830*/  IMAD.WIDE.U32 R16, R33, 0x50, RZ ;  /* 0x0000005021107825 */ /* 0x000fe600078e00ff */
[C---:B------:R-:W-:Y:S01]  /*6840*/  ISETP.GE.AND P4, PT, R4.reuse, 0x11, PT ;  /* 0x000000110400780c */ /* 0x040fe20003f86270 */
[----:B------:R-:W-:Y:S01]  /*6850*/  IMAD.IADD R17, R17, 0x1, R2 ;  /* 0x0000000111117824 */ /* 0x000fe200078e0202 */
[----:B------:R-:W-:Y:S02]  /*6860*/  ISETP.GE.AND P3, PT, R4, 0x1, PT ;  /* 0x000000010400780c */ /* 0x000fe40003f66270 */
[----:B------:R-:W-:Y:S02]  /*6870*/  IADD3 R2, P0, R122, R16, RZ ;  /* 0x000000107a027210 */ /* 0x000fe40007f1e0ff */
[C---:B------:R-:W-:Y:S02]  /*6880*/  ISETP.GE.AND P2, PT, R4.reuse, 0x21, PT ;  /* 0x000000210400780c */ /* 0x040fe40003f46270 */
[----:B------:R-:W-:Y:S02]  /*6890*/  IADD3.X R3, R17, R130, RZ, P0, !PT ;  /* 0x0000008211037210 */ /* 0x000fe400007fe4ff */
[----:B------:R-:W-:Y:S03]  /*68a0*/  ISETP.GE.AND P1, PT, R4, 0x31, PT ;  /* 0x000000310400780c */ /* 0x000fe60003f26270 */
[C---:B------:R-:W-:Y:S02]  /*68b0*/  @P4 IADD3 R5, P0, R2.reuse, 0x10, RZ ;  /* 0x0000001002054810 */ /* 0x040fe40007f1e0ff */
[----:B------:R-:W-:Y:S01]  /*68c0*/  @P3 IMAD R9, R3, c[0x0][0x258], RZ ;  /* 0x0000960003093a24 */ /* 0x000fe200078e02ff */
[-C--:B------:R-:W-:Y:S01]  /*68d0*/  @P3 MOV R6, R86.reuse ;  /* 0x0000005600063202 */ /* 0x080fe20000000f00 */
[----:B------:R-:W-:Y:S02]  /*68e0*/  @P3 IMAD.MOV.U32 R7, RZ, RZ, R89 ;  /* 0x000000ffff073224 */ /* 0x000fe400078e0059 */
[----:B------:R-:W-:Y:S01]  /*68f0*/  @P4 IMAD.X R10, RZ, RZ, R3, P0 ;  /* 0x000000ffff0a4224 */ /* 0x000fe200000e0603 */
[C---:B------:R-:W-:Y:S01]  /*6900*/  @P2 IADD3 R8, P0, R2.reuse, 0x20, RZ ;  /* 0x0000002002082810 */ /* 0x040fe20007f1e0ff */
[C---:B------:R-:W-:Y:S04]  /*6910*/  @P3 IMAD.WIDE.U32 R6, R2.reuse, c[0x0][0x258], R6 ;  /* 0x0000960002063a25 */ /* 0x040fe800078e0006 */
[----:B------:R-:W-:Y:S02]  /*6920*/  @P3 IMAD R9, R2, c[0x0][0x25c], R9 ;  /* 0x0000970002093a24 */ /* 0x000fe400078e0209 */
[----:B------:R-:W-:Y:S01]  /*6930*/  @P2 IMAD.X R14, RZ, RZ, R3, P0 ;  /* 0x000000ffff0e2224 */ /* 0x000fe200000e0603 */
[----:B------:R-:W-:Y:S01]  /*6940*/  @P3 LEA R12, P0, R6, c[0x0][0x250], 0x1 ;  /* 0x00009400060c3a11 */ /* 0x000fe200078008ff */
[----:B------:R-:W-:Y:S02]  /*6950*/  @P3 IMAD.IADD R7, R7, 0x1, R9 ;  /* 0x0000000107073824 */ /* 0x000fe400078e0209 */
[----:B------:R-:W-:Y:S03]  /*6960*/  @P4 IMAD R9, R10, c[0x0][0x258], RZ ;  /* 0x000096000a094a24 */ /* 0x000fe600078e02ff */
[----:B------:R-:W-:Y:S01]  /*6970*/  @P3 LEA.HI.X R13, R6, c[0x0][0x254], R7, 0x1, P0 ;  /* 0x00009500060d3a11 */ /* 0x000fe200000f0c07 */
[----:B------:R-:W-:Y:S01]  /*6980*/  @P4 IMAD.MOV.U32 R7, RZ, RZ, R89 ;  /* 0x000000ffff074224 */ /* 0x000fe200078e0059 */
[-C--:B------:R-:W-:Y:S05]  /*6990*/  @P4 MOV R6, R86.reuse ;  /* 0x0000005600064202 */ /* 0x080fea0000000f00 */
[C---:B------:R-:W-:Y:S04]  /*69a0*/  @P4 IMAD.WIDE.U32 R6, R5.reuse, c[0x0][0x258], R6 ;  /* 0x0000960005064a25 */ /* 0x040fe800078e0006 */
[----:B------:R-:W-:Y:S01]  /*69b0*/  @P4 IMAD R5, R5, c[0x0][0x25c], R9 ;  /* 0x0000970005054a24 */ /* 0x000fe200078e0209 */
[C---:B------:R-:W-:Y:S03]  /*69c0*/  @P4 LEA R10, P0, R6.reuse, c[0x0][0x250], 0x1 ;  /* 0x00009400060a4a11 */ /* 0x040fe600078008ff */
[----:B------:R-:W-:Y:S02]  /*69d0*/  @P4 IMAD.IADD R5, R7, 0x1, R5 ;  /* 0x0000000107054824 */ /* 0x000fe400078e0205 */
[----:B------:R-:W-:Y:S03]  /*69e0*/  @P2 IMAD.MOV.U32 R7, RZ, RZ, R89 ;  /* 0x000000ffff072224 */ /* 0x000fe600078e0059 */
[----:B------:R-:W-:Y:S01]  /*69f0*/  @P4 LEA.HI.X R11, R6, c[0x0][0x254], R5, 0x1, P0 ;  /* 0x00009500060b4a11 */ /* 0x000fe200000f0c05 */
[----:B------:R-:W-:Y:S01]  /*6a00*/  @P2 IMAD R5, R14, c[0x0][0x258], RZ ;  /* 0x000096000e052a24 */ /* 0x000fe200078e02ff */
[-C--:B------:R-:W-:Y:S03]  /*6a10*/  @P2 MOV R6, R86.reuse ;  /* 0x0000005600062202 */ /* 0x080fe60000000f00 */
[C---:B------:R-:W-:Y:S02]  /*6a20*/  @P2 IMAD R5, R8.reuse, c[0x0][0x25c], R5 ;  /* 0x0000970008052a24 */ /* 0x040fe400078e0205 */
[----:B------:R-:W-:Y:S05]  /*6a30*/  @P2 IMAD.WIDE.U32 R6, R8, c[0x0][0x258], R6 ;  /* 0x0000960008062a25 */ /* 0x000fea00078e0006 */
[C---:B------:R-:W-:Y:S02]  /*6a40*/  @P2 LEA R8, P0, R6.reuse, c[0x0][0x250], 0x1 ;  /* 0x0000940006082a11 */ /* 0x040fe400078008ff */
[----:B------:R-:W-:Y:S04]  /*6a50*/  @P2 IADD3 R5, R7, R5, RZ ;  /* 0x0000000507052210 */ /* 0x000fe80007ffe0ff */
[----:B------:R-:W-:Y:S02]  /*6a60*/  @P2 LEA.HI.X R9, R6, c[0x0][0x254], R5, 0x1, P0 ;  /* 0x0000950006092a11 */ /* 0x000fe400000f0c05 */
[----:B------:R-:W-:Y:S05]  /*6a70*/  @P1 IADD3 R5, P0, R2, 0x30, RZ ;  /* 0x0000003002051810 */ /* 0x000fea0007f1e0ff */
[----:B------:R-:W-:Y:S01]  /*6a80*/  @P1 IMAD.X R6, RZ, RZ, R3, P0 ;  /* 0x000000ffff061224 */ /* 0x000fe200000e0603 */
[----:B------:R-:W-:Y:S03]  /*6a90*/  ISETP.GE.AND P0, PT, R4, 0x41, PT ;  /* 0x000000410400780c */ /* 0x000fe60003f06270 */
[----:B------:R-:W-:Y:S10]  /*6aa0*/  @P1 IMAD R6, R6, c[0x0][0x258], RZ ;  /* 0x0000960006061a24 */ /* 0x000ff400078e02ff */
[----:B------:R-:W-:Y:S01]  /*6ab0*/  @P0 IADD3 R4, P5, R2, 0x40, RZ ;  /* 0x0000004002040810 */ /* 0x000fe20007fbe0ff */
[----:B------:R-:W-:Y:S03]  /*6ac0*/  @P1 IMAD.MOV.U32 R2, RZ, RZ, R86 ;  /* 0x000000ffff021224 */ /* 0x000fe600078e0056 */
[----:B------:R-:W-:Y:S02]  /*6ad0*/  @P0 IADD3.X R14, RZ, R3, RZ, P5, !PT ;  /* 0x00000003ff0e0210 */ /* 0x000fe40002ffe4ff */
[----:B------:R-:W-:Y:S05]  /*6ae0*/  @P1 MOV R3, R89 ;  /* 0x0000005900031202 */ /* 0x000fea0000000f00 */
[C---:B------:R-:W-:Y:S04]  /*6af0*/  @P1 IMAD.WIDE.U32 R2, R5.reuse, c[0x0][0x258], R2 ;  /* 0x0000960005021a25 */ /* 0x040fe800078e0002 */
[----:B------:R-:W-:Y:S01]  /*6b00*/  @P1 IMAD R5, R5, c[0x0][0x25c], R6 ;  /* 0x0000970005051a24 */ /* 0x000fe200078e0206 */
[----:B------:R-:W-:Y:S03]  /*6b10*/  @P1 LEA R6, P5, R2, c[0x0][0x250], 0x1 ;  /* 0x0000940002061a11 */ /* 0x000fe600078a08ff */
[----:B------:R-:W-:Y:S02]  /*6b20*/  @P1 IMAD.IADD R3, R3, 0x1, R5 ;  /* 0x0000000103031824 */ /* 0x000fe400078e0205 */
[----:B------:R-:W-:Y:S03]  /*6b30*/  @P0 IMAD R5, R14, c[0x0][0x258], RZ ;  /* 0x000096000e050a24 */ /* 0x000fe600078e02ff */
[----:B------:R-:W-:Y:S01]  /*6b40*/  @P1 LEA.HI.X R7, R2, c[0x0][0x254], R3, 0x1, P5 ;  /* 0x0000950002071a11 */ /* 0x000fe200028f0c03 */
[----:B------:R-:W-:Y:S01]  /*6b50*/  @P0 IMAD.MOV.U32 R3, RZ, RZ, R89 ;  /* 0x000000ffff030224 */ /* 0x000fe200078e0059 */
[----:B------:R-:W-:Y:S05]  /*6b60*/  @P0 MOV R2, R86 ;  /* 0x0000005600020202 */ /* 0x000fea0000000f00 */
[C---:B------:R-:W-:Y:S04]  /*6b70*/  @P0 IMAD.WIDE.U32 R2, R4.reuse, c[0x0][0x258], R2 ;  /* 0x0000960004020a25 */ /* 0x040fe800078e0002 */
[----:B------:R-:W-:Y:S05]  /*6b80*/  @P0 IMAD R4, R4, c[0x0][0x25c], R5 ;  /* 0x0000970004040a24 */ /* 0x000fea00078e0205 */
[----:B------:R-:W-:Y:S02]  /*6b90*/  @P0 IADD3 R3, R3, R4, RZ ;  /* 0x0000000403030210 */ /* 0x000fe40007ffe0ff */
[C---:B------:R-:W-:Y:S04]  /*6ba0*/  @P0 LEA R4, P5, R2.reuse, c[0x0][0x250], 0x1 ;  /* 0x0000940002040a11 */ /* 0x040fe800078a08ff */
[----:B------:R-:W-:Y:S01]  /*6bb0*/  @P0 LEA.HI.X R5, R2, c[0x0][0x254], R3, 0x1, P5 ;  /* 0x0000950002050a11 */ /* 0x000fe200028f0c03 */
[----:B------:R-:W-:Y:S01]  /*6bc0*/  IMAD.IADD R2, R15, 0x1, R0 ;  /* 0x000000010f027824 */ /* 0x000fe200078e0200 */
[----:B------:R-:W-:Y:S11]  /*6bd0*/  LOP3.LUT P5, RZ, R245, 0x1, RZ, 0xc0, !PT ;  /* 0x00000001f5ff7812 */ /* 0x000ff600078ac0ff */
[----:B------:R-:W-:Y:S02]  /*6be0*/  @!UPT UIADD3 URZ, URZ, URZ, URZ ;  /* 0x0000003f3f3ff290 */ /* 0x000fe4000fffe03f */
[----:B------:R-:W-:Y:S01]  /*6bf0*/  @!PT LDS RZ, [RZ] ;  /* 0x00000000fffff984 */ /* 0x000fe20000000800 */
[----:B------:R-:W-:Y:S01]  /*6c00*/  @!PT LDS RZ, [RZ] ;  /* 0x00000000fffff984 */ /* 0x000fe20000000800 */
[----:B------:R-:W-:Y:S01]  /*6c10*/  @!PT LDS RZ, [RZ] ;  /* 0x00000000fffff984 */ /* 0x000fe20000000800 */
[----:B------:R1:W-:Y:S08]  /*6c20*/  @P3 LDGSTS.E.BYPASS.LTC128B.128 [R215+0x100], [R12.64], !P5 ;  /* 0x001000000cd73fae */ /* 0x0003f0000e901d48 */
[----:B------:R1:W-:Y:S08]  /*6c30*/  @P4 LDGSTS.E.BYPASS.LTC128B.128 [R215+0x900], [R10.64], !P5 ;  /* 0x009000000ad74fae */ /* 0x0003f0000e901d48 */
[----:B------:R2:W-:Y:S08]  /*6c40*/  @P2 LDGSTS.E.BYPASS.LTC128B.128 [R215+0x1100], [R8.64], !P5 ;  /* 0x0110000008d72fae */ /* 0x0005f0000e901d48 */
[----:B------:R3:W-:Y:S08]  /*6c50*/  @P1 LDGSTS.E.BYPASS.LTC128B.128 [R215+0x1900], [R6.64], !P5 ;  /* 0x0190000006d71fae */ /* 0x0007f0000e901d48 */
[----:B------:R1:W-:Y:S08]  /*6c60*/  @P0 LDGSTS.E.BYPASS.LTC128B.128 [R215+0x2100], [R4.64], !P5 ;  /* 0x0210000004d70fae */ /* 0x0003f0000e901d48 */
[----:B------:R-:W0:Y:S01]  /*6c70*/  LDGDEPBAR ;  /* 0x00000000000079af */ /* 0x000e220000000000 */
[----:B---3--:R-:W-:Y:S02]  /*6c80*/  IMNMX R7, R2, 0x50, PT ;  /* 0x0000005002077817 */ /* 0x008fe40003800200 */
[----:B------:R-:W-:Y:S02]  /*6c90*/  IADD3 R6, P0, R129, R16, RZ ;  /* 0x0000001081067210 */ /* 0x000fe40007f1e0ff */
[----:B------:R-:W-:Y:S02]  /*6ca0*/  ISETP.GE.AND P1, PT, R240, R7, PT ;  /* 0x00000007f000720c */ /* 0x000fe40003f26270 */
[----:B--2---:R-:W-:Y:S01]  /*6cb0*/  IADD3.X R8, R17, R128, RZ, P0, !PT ;  /* 0x0000008011087210 */ /* 0x004fe200007fe4ff */
[----:B------:R-:W-:Y:S04]  /*6cc0*/  DEPBAR.LE SB0, 0x0 ;  /* 0x000080000000791a */ /* 0x000fe80000000000 */
[----:B------:R-:W-:Y:S06]  /*6cd0*/  BAR.SYNC.DEFER_BLOCKING 0x0 ;  /* 0x0000000000007b1d */ /* 0x000fec0000010000 */
[----:B------:R-:W-:-:S05]  /*6ce0*/  @P1 BRA `(.L_x_246) ;  /* 0x000000f000001947 */ /* 0x000fca0003800000 */
[----:B-1----:R-:W-:Y:S01]  /*6cf0*/  MOV R5, R101 ;  /* 0x0000006500057202 */ /* 0x002fe20000000f00 */
[----:B------:R-:W-:Y:S01]  /*6d00*/  IMAD R2, R8, c[0x0][0x208], RZ ;  /* 0x0000820008027a24 */ /* 0x000fe200078e02ff */
[----:B------:R-:W-:Y:S01]  /*6d10*/  ISETP.GE.AND P1, PT, R28, c[0x0][0x1d4], PT ;  /* 0x000075001c007a0c */ /* 0x000fe20003f26270 */
[----:B------:R-:W-:Y:S02]  /*6d20*/  IMAD.MOV.U32 R4, RZ, RZ, R90 ;  /* 0x000000ffff047224 */ /* 0x000fe400078e005a */
[C---:B------:R-:W-:Y:S02]  /*6d30*/  IMAD R2, R6.reuse, c[0x0][0x20c], R2 ;  /* 0x0000830006027a24 */ /* 0x040fe400078e0202 */
[----:B------:R-:W-:Y:S04]  /*6d40*/  IMAD.WIDE.U32 R4, R6, c[0x0][0x208], R4 ;  /* 0x0000820006047a25 */ /* 0x000fe800078e0004 */
[----:B------:R-:W-:Y:S01]  /*6d50*/  IMAD.IADD R3, R5, 0x1, R2 ;  /* 0x0000000105037824 */ /* 0x000fe200078e0202 */
[C---:B------:R-:W-:Y:S03]  /*6d60*/  LEA R2, P0, R4.reuse, c[0x0][0x1f8], 0x1 ;  /* 0x00007e0004027a11 */ /* 0x040fe600078008ff */
[----:B------:R-:W1:Y:S01]  /*6d70*/  @!P1 LDS.128 R16, [R80] ;  /* 0x0000000050109984 */ /* 0x000e620000000c00 */
[----:B------:R-:W-:Y:S02]  /*6d80*/  LEA.HI.X R3, R4, c[0x0][0x1fc], R3, 0x1, P0 ;  /* 0x00007f0004037a11 */ /* 0x000fe400000f0c03 */
[----:B------:R-:W-:Y:S11]  /*6d90*/  ISETP.GE.AND P0, PT, R100, c[0x0][0x1d4], PT ;  /* 0x0000750064007a0c */ /* 0x000ff60003f06270 */
[----:B------:R-:W-:Y:S02]  /*6da0*/  @!UPT UIADD3 URZ, URZ, URZ, URZ ;  /* 0x0000003f3f3ff290 */ /* 0x000fe4000fffe03f */
[----:B------:R-:W2:Y:S04]  /*6db0*/  @!P0 LDS.128 R12, [R81] ;  /* 0x00000000510c8984 */ /* 0x000ea80000000c00 */
[----:B-1----:R1:W-:Y:S04]  /*6dc0*/  @!P1 STG.E.128 [R2.64], R16 ;  /* 0x0000001002009986 */ /* 0x0023e8000c101d08 */
[----:B--2---:R1:W-:Y:S02]  /*6dd0*/  @!P0 STG.E.128 [R2.64+0x40], R12 ;  /* 0x0000400c02008986 */ /* 0x0043e4000c101d08 */
.L_x_246:
[----:B-1----:R-:W-:Y:S05]  /*6de0*/  BSYNC B0 ;  /* 0x0000000000007941 */ /* 0x002fea0003800000 */
.L_x_245:
[----:B------:R-:W-:Y:S01]  /*6df0*/  ISETP.GE.AND P0, PT, R146, R7, PT ;  /* 0x000000079200720c */ /* 0x000fe20003f06270 */
[----:B------:R-:W-:Y:S01]  /*6e00*/  @!UPT UIADD3 URZ, URZ, URZ, URZ ;  /* 0x0000003f3f3ff290 */ /* 0x000fe2000fffe03f */
[----:B------:R-:W-:Y:S11]  /*6e10*/  BSSY B0, `(.L_x_247) ;  /* 0x0000013000007945 */ /* 0x000ff60003800000 */
[----:B------:R-:W-:-:S05]  /*6e20*/  @P0 BRA `(.L_x_248) ;  /* 0x0000011000000947 */ /* 0x000fca0003800000 */
[----:B------:R-:W-:Y:S01]  /*6e30*/  IADD3 R2, P0, R6, 0x20, RZ ;  /* 0x0000002006027810 */ /* 0x000fe20007f1e0ff */
[----:B------:R-:W-:Y:S01]  /*6e40*/  IMAD.MOV.U32 R4, RZ, RZ, R90 ;  /* 0x000000ffff047224 */ /* 0x000fe200078e005a */
[----:B------:R-:W-:Y:S02]  /*6e50*/  MOV R5, R101 ;  /* 0x0000006500057202 */ /* 0x000fe40000000f00 */
[----:B------:R-:W-:Y:S01]  /*6e60*/  ISETP.GE.AND P1, PT, R28, c[0x0][0x1d4], PT ;  /* 0x000075001c007a0c */ /* 0x000fe20003f26270 */
[----:B------:R-:W-:Y:S02]  /*6e70*/  IMAD.X R3, RZ, RZ, R8, P0 ;  /* 0x000000ffff037224 */ /* 0x000fe400000e0608 */
[C---:B------:R-:W-:Y:S04]  /*6e80*/  IMAD.WIDE.U32 R4, R2.reuse, c[0x0][0x208], R4 ;  /* 0x0000820002047a25 */ /* 0x040fe800078e0004 */
[----:B------:R-:W-:Y:S04]  /*6e90*/  IMAD R3, R3, c[0x0][0x208], RZ ;  /* 0x0000820003037a24 */ /* 0x000fe800078e02ff */
[----:B------:R-:W-:Y:S01]  /*6ea0*/  IMAD R3, R2, c[0x0][0x20c], R3 ;  /* 0x0000830002037a24 */ /* 0x000fe200078e0203 */
[C---:B------:R-:W-:Y:S01]  /*6eb0*/  LEA R2, P0, R4.reuse, c[0x0][0x1f8], 0x1 ;  /* 0x00007e0004027a11 */ /* 0x040fe200078008ff */
[----:B------:R-:W1:Y:S02]  /*6ec0*/  @!P1 LDS.128 R16, [R80+0x1000] ;  /* 0x0010000050109984 */ /* 0x000e640000000c00 */
[----:B------:R-:W-:Y:S05]  /*6ed0*/  IMAD.IADD R3, R5, 0x1, R3 ;  /* 0x0000000105037824 */ /* 0x000fea00078e0203 */
[----:B------:R-:W-:Y:S02]  /*6ee0*/  LEA.HI.X R3, R4, c[0x0][0x1fc], R3, 0x1, P0 ;  /* 0x00007f0004037a11 */ /* 0x000fe400000f0c03 */
[----:B------:R-:W-:Y:S11]  /*6ef0*/  ISETP.GE.AND P0, PT, R100, c[0x0][0x1d4], PT ;  /* 0x0000750064007a0c */ /* 0x000ff60003f06270 */
[----:B------:R-:W-:Y:S02]  /*6f00*/  @!UPT UIADD3 URZ, URZ, URZ, URZ ;  /* 0x0000003f3f3ff290 */ /* 0x000fe4000fffe03f */
[----:B------:R-:W2:Y:S04]  /*6f10*/  @!P0 LDS.128 R12, [R81+0x1000] ;  /* 0x00100000510c8984 */ /* 0x000ea80000000c00 */
[----:B-1----:R1:W-:Y:S04]  /*6f20*/  @!P1 STG.E.128 [R2.64], R16 ;  /* 0x0000001002009986 */ /* 0x0023e8000c101d08 */
[----:B--2---:R1:W-:Y:S02]  /*6f30*/  @!P0 STG.E.128 [R2.64+0x40], R12 ;  /* 0x0000400c02008986 */ /* 0x0043e4000c101d08 */
.L_x_248:
[----:B------:R-:W-:Y:S05]  /*6f40*/  BSYNC B0 ;  /* 0x0000000000007941 */ /* 0x000fea0003800000 */
.L_x_247:
[----:B------:R-:W-:Y:S01]  /*6f50*/  ISETP.GE.AND P0, PT, R148, R7, PT ;  /* 0x000000079400720c */ /* 0x000fe20003f06270 */
[----:B------:R-:W-:Y:S01]  /*6f60*/  @!UPT UIADD3 URZ, URZ, URZ, URZ ;  /* 0x0000003f3f3ff290 */ /* 0x000fe2000fffe03f */
[----:B------:R-:W-:Y:S11]  /*6f70*/  BSSY B0, `(.L_x_249) ;  /* 0x0000013000007945 */ /* 0x000ff60003800000 */
[----:B------:R-:W-:-:S05]  /*6f80*/  @P0 BRA `(.L_x_250) ;  /* 0x0000011000000947 */ /* 0x000fca0003800000 */
[----:B-1----:R-:W-:Y:S01]  /*6f90*/  IADD3 R2, P0, R6, 0x40, RZ ;  /* 0x0000004006027810 */ /* 0x002fe20007f1e0ff */
        /* <DEDUP_REMOVED lines=16> */
.L_x_250:
[----:B------:R-:W-:Y:S05]  /*70a0*/  BSYNC B0 ;  /* 0x0000000000007941 */ /* 0x000fea0003800000 */
.L_x_249:
[C---:B------:R-:W-:Y:S02]  /*70b0*/  ISETP.GT.AND P0, PT, R33.reuse, R127, PT ;  /* 0x0000007f2100720c */ /* 0x040fe40003f04270 */
[----:B------:R-:W-:Y:S11]  /*70c0*/  IADD3 R33, R33, -0x1, RZ ;  /* 0xffffffff21217810 */ /* 0x000ff60007ffe0ff */
[----:B-1----:R-:W-:Y:S01]  /*70d0*/  @P0 SHF.R.S32.HI R5, RZ, 0x1f, R33 ;  /* 0x0000001fff050819 */ /* 0x002fe20000011421 */
[----:B------:R-:W-:Y:S02]  /*70e0*/  @P0 IMAD R4, R169, R33, RZ ;  /* 0x00000021a9040224 */ /* 0x000fe400078e02ff */
[----:B------:R-:W-:Y:S02]  /*70f0*/  @P0 IMAD.MOV.U32 R2, RZ, RZ, R116 ;  /* 0x000000ffff020224 */ /* 0x000fe400078e0074 */
[----:B------:R-:W-:Y:S02]  /*7100*/  @P0 IMAD.MOV.U32 R3, RZ, RZ, R113 ;  /* 0x000000ffff030224 */ /* 0x000fe400078e0071 */
[-C--:B------:R-:W-:Y:S02]  /*7110*/  @P0 IMAD R4, R5, R144.reuse, R4 ;  /* 0x0000009005040224 */ /* 0x080fe400078e0204 */
[----:B------:R-:W-:Y:S04]  /*7120*/  @P0 IMAD.WIDE.U32 R2, R33, R144, R2 ;  /* 0x0000009021020225 */ /* 0x000fe800078e0002 */
[----:B------:R-:W-:Y:S01]  /*7130*/  @P0 IMAD.IADD R3, R3, 0x1, R4 ;  /* 0x0000000103030824 */ /* 0x000fe200078e0204 */
[C---:B------:R-:W-:Y:S04]  /*7140*/  @P0 LEA R8, P1, R2.reuse, c[0x0][0x220], 0x1 ;  /* 0x0000880002080a11 */ /* 0x040fe800078208ff */
[----:B------:R-:W-:Y:S02]  /*7150*/  @P0 LEA.HI.X R9, R2, c[0x0][0x224], R3, 0x1, P1 ;  /* 0x0000890002090a11 */ /* 0x000fe400008f0c03 */
[----:B------:R-:W-:Y:S03]  /*7160*/  @P0 IADD3 R6, P1, R8, R152, RZ ;  /* 0x0000009808060210 */ /* 0x000fe60007f3e0ff */
[----:B------:R-:W-:Y:S01]  /*7170*/  @!PT LDS RZ, [RZ] ;  /* 0x00000000fffff984 */ /* 0x000fe20000000800 */
[----:B------:R-:W-:Y:S01]  /*7180*/  @!PT LDS RZ, [RZ] ;  /* 0x00000000fffff984 */ /* 0x000fe20000000800 */
[----:B------:R-:W-:Y:S01]  /*7190*/  @!PT LDS RZ, [RZ] ;  /* 0x00000000fffff984 */ /* 0x000fe20000000800 */
[----:B------:R1:W-:Y:S01]  /*71a0*/  @P0 LDGSTS.E.BYPASS.LTC128B.128 [R215+0x2900], [R8.64], !P5 ;  /* 0x0290000008d70fae */ /* 0x0003e2000e901d48 */
[----:B------:R-:W-:Y:S02]  /*71b0*/  @P0 IADD3.X R7, R9, R136, RZ, P1, !PT ;  /* 0x0000008809070210 */ /* 0x000fe40000ffe4ff */
[-C--:B------:R-:W-:Y:S03]  /*71c0*/  @P0 IADD3 R4, P1, R6, R152.reuse, RZ ;  /* 0x0000009806040210 */ /* 0x080fe60007f3e0ff */
[----:B------:R1:W-:Y:S02]  /*71d0*/  @P0 LDGSTS.E.BYPASS.LTC128B.128 [R215+0x3100], [R6.64], !P5 ;  /* 0x0310000006d70fae */ /* 0x0003e4000e901d48 */
[--C-:B------:R-:W-:Y:S01]  /*71e0*/  @P0 IMAD.X R5, R7, 0x1, R136.reuse, P1 ;  /* 0x0000000107050824 */ /* 0x100fe200008e0688 */
[-C--:B------:R-:W-:Y:S04]  /*71f0*/  @P0 IADD3 R2, P1, R4, R152.reuse, RZ ;  /* 0x0000009804020210 */ /* 0x080fe80007f3e0ff */
[----:B------:R1:W-:Y:S01]  /*7200*/  @P0 LDGSTS.E.BYPASS.LTC128B.128 [R215+0x3900], [R4.64], !P5 ;  /* 0x0390000004d70fae */ /* 0x0003e2000e901d48 */
[----:B------:R-:W-:Y:S01]  /*7210*/  @P0 IMAD.X R3, R5, 0x1, R136, P1 ;  /* 0x0000000105030824 */ /* 0x000fe200008e0688 */
[----:B------:R-:W-:Y:S04]  /*7220*/  @P0 IADD3 R10, P1, R2, R152, RZ ;  /* 0x00000098020a0210 */ /* 0x000fe80007f3e0ff */
[----:B------:R1:W-:Y:S01]  /*7230*/  @P0 LDGSTS.E.BYPASS.LTC128B.128 [R215+0x4100], [R2.64], !P5 ;  /* 0x0410000002d70fae */ /* 0x0003e2000e901d48 */
[----:B------:R-:W-:Y:S05]  /*7240*/  @P0 IADD3.X R11, R3, R136, RZ, P1, !PT ;  /* 0x00000088030b0210 */ /* 0x000fea0000ffe4ff */
[----:B------:R1:W-:Y:S04]  /*7250*/  @P0 LDGSTS.E.BYPASS.LTC128B.128 [R215+0x4900], [R10.64], !P5 ;  /* 0x049000000ad70fae */ /* 0x0003e8000e901d48 */
[----:B------:R-:W0:Y:S01]  /*7260*/  LDGDEPBAR ;  /* 0x00000000000079af */ /* 0x000e220000000000 */
[----:B------:R-:W-:-:S05]  /*7270*/  @P0 BRA `(.L_x_251) ;  /* 0xffffba2000000947 */ /* 0x000fca000383ffff */
[----:B------:R-:W-:Y:S01]  /*7280*/  WARPSYNC 0xffffffff ;  /* 0xffffffff00007948 */ /* 0x000fe20003800000 */
[----:B------:R-:W-:Y:S06]  /*7290*/  BAR.SYNC.DEFER_BLOCKING 0x0 ;  /* 0x0000000000007b1d */ /* 0x000fec0000010000 */
.L_x_216:
[----:B------:R-:W-:Y:S01]  /*72a0*/  ISETP.GE.AND P0, PT, R182, 0x1, PT ;  /* 0x00000001b600780c */ /* 0x000fe20003f06270 */
[----:B------:R-:W-:Y:S01]  /*72b0*/  BSSY B0, `(.L_x_252) ;  /* 0x0000020000007945 */ /* 0x000fe20003800000 */
[----:B-1----:R-:W-:Y:S01]  /*72c0*/  IMAD.IADD R9, R158, 0x1, R159 ;  /* 0x000000019e097824 */ /* 0x002fe200078e029f */
[----:B------:R-:W-:-:S10]  /*72d0*/  MOV R0, RZ ;  /* 0x000000ff00007202 */ /* 0x000fd40000000f00 */
[----:B------:R-:W-:Y:S05]  /*72e0*/  @!P0 BRA `(.L_x_253) ;  /* 0x000001c000008947 */ /* 0x000fea0003800000 */
[----:B------:R-:W-:Y:S01]  /*72f0*/  IABS R2, R131 ;  /* 0x0000008300027213 */ /* 0x000fe20000000000 */
[----:B------:R-:W-:Y:S01]  /*7300*/  IMAD.MOV.U32 R4, RZ, RZ, RZ ;  /* 0x000000ffff047224 */ /* 0x000fe200078e00ff */
[----:B------:R-:W-:Y:S02]  /*7310*/  IADD3 R6, R150, -0x1, R131 ;  /* 0xffffffff96067810 */ /* 0x000fe40007ffe083 */
[----:B------:R-:W1:Y:S02]  /*7320*/  I2F.RP R0, R2 ;  /* 0x0000000200007306 */ /* 0x000e640000209400 */
[----:B------:R-:W-:-:S06]  /*7330*/  IABS R8, R6 ;  /* 0x0000000600087213 */ /* 0x000fcc0000000000 */
[----:B-1----:R-:W1:Y:S02]  /*7340*/  MUFU.RCP R0, R0 ;  /* 0x0000000000007308 */ /* 0x002e640000001000 */
[----:B-1----:R-:W-:-:S06]  /*7350*/  IADD3 R0, R0, 0xffffffe, RZ ;  /* 0x0ffffffe00007810 */ /* 0x002fcc0007ffe0ff */
[----:B------:R-:W1:Y:S02]  /*7360*/  F2I.FTZ.U32.TRUNC.NTZ R5, R0 ;  /* 0x0000000000057305 */ /* 0x000e64000021f000 */
        /* <DEDUP_REMOVED lines=20> */
.L_x_253:
[----:B------:R-:W-:Y:S05]  /*74b0*/  BSYNC B0 ;  /* 0x0000000000007941 */ /* 0x000fea0003800000 */
.L_x_252:
[----:B------:R-:W2:Y:S01]  /*74c0*/  LDL R2, [R1+0x1c] ;  /* 0x00001c0001027983 */ /* 0x000ea20000100800 */
[----:B------:R-:W-:Y:S01]  /*74d0*/  MOV R27, RZ ;  /* 0x000000ff001b7202 */ /* 0x000fe20000000f00 */
[----:B------:R-:W-:Y:S01]  /*74e0*/  IMAD.MOV.U32 R32, RZ, RZ, RZ ;  /* 0x000000ffff207224 */ /* 0x000fe200078e00ff */
        /* <DEDUP_REMOVED lines=33> */
[----:B--2---:R-:W-:-:S04]  /*7700*/  IMAD R247, R2, R0, RZ ;  /* 0x0000000002f77224 */ /* 0x004fc800078e02ff */
[--C-:B------:R-:W-:Y:S01]  /*7710*/  IMAD.IADD R2, R247, 0x1, R0.reuse ;  /* 0x00000001f7027824 */ /* 0x100fe200078e0200 */
[----:B------:R-:W-:-:S04]  /*7720*/  PRMT R0, RZ, 0x7610, R0 ;  /* 0x00007610ff007816 */ /* 0x000fc80000000000 */
[----:B------:R-:W-:-:S04]  /*7730*/  IMNMX R18, R150, R2, PT ;  /* 0x0000000296127217 */ /* 0x000fc80003800200 */
[----:B------:R-:W-:Y:S01]  /*7740*/  ISETP.GT.AND P0, PT, R18, R247, PT ;  /* 0x000000f71200720c */ /* 0x000fe20003f04270 */
[----:B------:R1:W-:-:S12]  /*7750*/  STL [R1+0x14], R18 ;  /* 0x0000141201007387 */ /* 0x0003d80000100800 */
[----:B------:R-:W-:Y:S05]  /*7760*/  @!P0 BRA `(.L_x_254) ;  /* 0x0000ab0000008947 */ /* 0x000fea0003800000 */
[----:B------:R-:W2:Y:S01]  /*7770*/  LDL R17, [R1+0x4] ;  /* 0x0000040001117983 */ /* 0x000ea20000100800 */
[----:B------:R-:W-:-:S03]  /*7780*/  ISETP.NE.U32.AND P0, PT, RZ, c[0x0][0x340], PT ;  /* 0x0000d000ff007a0c */ /* 0x000fc60003f05070 */
[----:B------:R-:W3:Y:S01]  /*7790*/  LDL R19, [R1+0x10] ;  /* 0x0000100001137983 */ /* 0x000ee20000100800 */
[----:B------:R-:W-:-:S13]  /*77a0*/  ISETP.NE.AND.EX P2, PT, RZ, c[0x0][0x344], PT, P0 ;  /* 0x0000d100ff007a0c */ /* 0x000fda0003f45300 */
[----:B------:R-:W-:-:S05]  /*77b0*/  @P2 MOV R2, 0x4 ;  /* 0x0000000400022802 */ /* 0x000fca0000000f00 */
[----:B------:R-:W-:-:S05]  /*77c0*/  @P2 IMAD.WIDE R2, R246, R2, c[0x0][0x340] ;  /* 0x0000d000f6022625 */ /* 0x000fca00078e0202 */
[----:B------:R4:W3:Y:S01]  /*77d0*/  @P2 LDG.E R14, [R2.64] ;  /* 0x00000008020e2981 */ /* 0x0008e2000c1e1900 */
[----:B------:R-:W-:-:S05]  /*77e0*/  SHF.R.S32.HI R0, RZ, 0x1f, R157 ;  /* 0x0000001fff007819 */ /* 0x000fca000001149d */
[----:B------:R-:W-:Y:S01]  /*77f0*/  IMAD R0, R0, c[0x0][0x178], RZ ;  /* 0x00005e0000007a24 */ /* 0x000fe200078e02ff */
[----:B------:R-:W-:-:S03]  /*7800*/  IADD3 R4, P0, R137, R9, RZ ;  /* 0x0000000989047210 */ /* 0x000fc60007f1e0ff */
[----:B------:R-:W-:Y:S01]  /*7810*/  IMAD R5, R157, c[0x0][0x17c], R0 ;  /* 0x00005f009d057a24 */ /* 0x000fe200078e0200 */
[----:B----4-:R-:W-:-:S04]  /*7820*/  MOV R2, c[0x0][0x2c4] ;  /* 0x0000b10000027a02 */ /* 0x010fc80000000f00 */
[----:B------:R-:W-:Y:S01]  /*7830*/  ISETP.NE.AND P1, PT, R2, 0x1, PT ;  /* 0x000000010200780c */ /* 0x000fe20003f25270 */
[----:B------:R-:W-:Y:S01]  /*7840*/  IMAD R2, R163, 0x10, R137 ;  /* 0x00000010a3027824 */ /* 0x000fe200078e0289 */
[----:B------:R-:W-:Y:S02]  /*7850*/  MOV R7, R133 ;  /* 0x0000008500077202 */ /* 0x000fe40000000f00 */
[----:B------:R-:W-:Y:S02]  /*7860*/  ISETP.GE.AND P3, PT, R132, c[0x0][0x198], PT ;  /* 0x0000660084007a0c */ /* 0x000fe40003f66270 */
[----:B------:R-:W-:Y:S02]  /*7870*/  IADD3 R112, R18, -0x1, RZ ;  /* 0xffffffff12707810 */ /* 0x000fe40007ffe0ff */
[----:B--2---:R-:W-:Y:S01]  /*7880*/  LEA R12, R17, R2, 0x7 ;  /* 0x00000002110c7211 */ /* 0x004fe200078e38ff */
[----:B------:R-:W-:-:S04]  /*7890*/  IMAD.WIDE.U32 R2, R157, c[0x0][0x178], RZ ;  /* 0x00005e009d027a25 */ /* 0x000fc800078e00ff */
[----:B------:R-:W-:-:S04]  /*78a0*/  @P1 IMAD.HI.U32 R6, R12, c[0x0][0x2c8], RZ ;  /* 0x0000b2000c061a27 */ /* 0x000fc800078e00ff */
[----:B------:R-:W-:Y:S01]  /*78b0*/  IMAD.IADD R3, R3, 0x1, R5 ;  /* 0x0000000103037824 */ /* 0x000fe200078e0205 */
[----:B------:R-:W-:Y:S02]  /*78c0*/  LEA.HI.X.SX32 R5, R9, R183, 0x1, P0 ;  /* 0x000000b709057211 */ /* 0x000fe400000f0eff */
[----:B------:R-:W-:Y:S02]  /*78d0*/  MOV R0, R12 ;  /* 0x0000000c00007202 */ /* 0x000fe40000000f00 */
[----:B------:R-:W-:Y:S01]  /*78e0*/  ISETP.NE.U32.AND P0, PT, RZ, c[0x0][0x348], PT ;  /* 0x0000d200ff007a0c */ /* 0x000fe20003f05070 */
[----:B------:R-:W-:Y:S01]  /*78f0*/  IMAD R10, R5, c[0x0][0x1e0], RZ ;  /* 0x00007800050a7a24 */ /* 0x000fe200078e02ff */
[----:B------:R-:W-:Y:S02]  /*7900*/  @P1 SHF.R.U32.HI R0, RZ, c[0x0][0x2cc], R6 ;  /* 0x0000b300ff001a19 */ /* 0x000fe40000011606 */
[----:B------:R-:W-:Y:S02]  /*7910*/  MOV R6, R132 ;  /* 0x0000008400067202 */ /* 0x000fe40000000f00 */
[----:B------:R-:W-:Y:S01]  /*7920*/  ISETP.NE.AND.EX P0, PT, RZ, c[0x0][0x34c], PT, P0 ;  /* 0x0000d300ff007a0c */ /* 0x000fe20003f05300 */
[----:B------:R-:W-:-:S02]  /*7930*/  IMAD R13, R4, c[0x0][0x1e4], R10 ;  /* 0x00007900040d7a24 */ /* 0x000fc400078e020a */
[----:B------:R-:W-:-:S04]  /*7940*/  IMAD.WIDE.U32 R8, R4, c[0x0][0x1e0], R6 ;  /* 0x0000780004087a25 */ /* 0x000fc800078e0006 */
[----:B------:R-:W-:Y:S01]  /*7950*/  IMAD.WIDE.U32 R10, R4, c[0x0][0x208], R6 ;  /* 0x00008200040a7a25 */ /* 0x000fe200078e0006 */
[----:B------:R-:W-:-:S03]  /*7960*/  SEL R7, R135, RZ, !P0 ;  /* 0x000000ff87077207 */ /* 0x000fc60004000000 */
[----:B------:R-:W-:Y:S02]  /*7970*/  IMAD R6, R5, c[0x0][0x208], RZ ;  /* 0x0000820005067a24 */ /* 0x000fe400078e02ff */
[----:B---3--:R-:W-:-:S04]  /*7980*/  IMAD.WIDE.U32 R2, R19, c[0x0][0x1b8], R2 ;  /* 0x00006e0013027a25 */ /* 0x008fc800078e0002 */
[----:B------:R-:W-:Y:S01]  /*7990*/  IMAD.IADD R5, R9, 0x1, R13 ;  /* 0x0000000109057824 */ /* 0x000fe200078e020d */
[----:B------:R-:W-:Y:S01]  /*79a0*/  SEL R9, R246, RZ, !P0 ;  /* 0x000000fff6097207 */ /* 0x000fe20004000000 */
[----:B------:R-:W-:Y:S01]  /*79b0*/  IMAD R13, R4, c[0x0][0x20c], R6 ;  /* 0x00008300040d7a24 */ /* 0x000fe200078e0206 */
[----:B------:R-:W-:Y:S01]  /*79c0*/  MOV R4, R8 ;  /* 0x0000000800047202 */ /* 0x000fe20000000f00 */
[----:B------:R-:W-:Y:S02]  /*79d0*/  IMAD R7, R7, c[0x0][0x1c0], RZ ;  /* 0x0000700007077a24 */ /* 0x000fe400078e02ff */
[----:B------:R-:W-:Y:S01]  /*79e0*/  IMAD R3, R19, c[0x0][0x1bc], R3 ;  /* 0x00006f0013037a24 */ /* 0x000fe200078e0203 */
[----:B------:R-:W-:Y:S01]  /*79f0*/  SHF.R.S32.HI R8, RZ, 0x1f, R0 ;  /* 0x0000001fff087819 */ /* 0x000fe20000011400 */
[----:B------:R-:W-:Y:S01]  /*7a00*/  IMAD R16, R9, c[0x0][0x1c4], R7 ;  /* 0x0000710009107a24 */ /* 0x000fe200078e0207 */
[----:B------:R-:W-:Y:S01]  /*7a10*/  IADD3 R15, -R0, RZ, RZ ;  /* 0x000000ff000f7210 */ /* 0x000fe20007ffe1ff */
[----:B------:R-:W-:Y:S01]  /*7a20*/  IMAD.WIDE.U32 R6, R19, c[0x0][0x1e8], R4 ;  /* 0x00007a0013067a25 */ /* 0x000fe200078e0004 */
[----:B------:R-:W-:-:S03]  /*7a30*/  MOV R4, R10 ;  /* 0x0000000a00047202 */ /* 0x000fc60000000f00 */
[----:B------:R-:W-:-:S04]  /*7a40*/  IMAD.WIDE.U32 R2, R9, c[0x0][0x1c0], R2 ;  /* 0x0000700009027a25 */ /* 0x000fc800078e0002 */
[----:B------:R-:W-:Y:S01]  /*7a50*/  IMAD.IADD R5, R11, 0x1, R13 ;  /* 0x000000010b057824 */ /* 0x000fe200078e020d */
[----:B------:R-:W-:Y:S01]  /*7a60*/  IADD3 R3, R3, R16, RZ ;  /* 0x0000001003037210 */ /* 0x000fe20007ffe0ff */
[----:B------:R-:W-:Y:S02]  /*7a70*/  IMAD R9, R19, c[0x0][0x1ec], R7 ;  /* 0x00007b0013097a24 */ /* 0x000fe400078e0207 */
[----:B------:R-:W-:Y:S02]  /*7a80*/  IMAD R7, R8, c[0x0][0x1b0], RZ ;  /* 0x00006c0008077a24 */ /* 0x000fe400078e02ff */
[----:B------:R-:W-:Y:S02]  /*7a90*/  IMAD R11, R15, c[0x0][0x2c4], R12 ;  /* 0x0000b1000f0b7a24 */ /* 0x000fe400078e020c */
[----:B------:R-:W-:Y:S01]  /*7aa0*/  IMAD.WIDE.U32 R4, R19, c[0x0][0x210], R4 ;  /* 0x0000840013047a25 */ /* 0x000fe200078e0004 */
[----:B------:R-:W-:Y:S02]  /*7ab0*/  MOV R8, R6 ;  /* 0x0000000600087202 */ /* 0x000fe40000000f00 */
[----:B------:R-:W-:Y:S01]  /*7ac0*/  ISETP.NE.U32.AND P0, PT, RZ, c[0x0][0x350], PT ;  /* 0x0000d400ff007a0c */ /* 0x000fe20003f05070 */
[----:B------:R-:W-:-:S02]  /*7ad0*/  IMAD R6, R0, c[0x0][0x1b4], R7 ;  /* 0x00006d0000067a24 */ /* 0x000fc400078e0207 */
[----:B------:R-:W-:Y:S01]  /*7ae0*/  IMAD.WIDE.U32 R2, R0, c[0x0][0x1b0], R2 ;  /* 0x00006c0000027a25 */ /* 0x000fe200078e0002 */
[----:B------:R-:W-:-:S03]  /*7af0*/  @P2 SHF.R.S32.HI R0, RZ, 0x1f, R14 ;  /* 0x0000001fff002819 */ /* 0x000fc6000001140e */
[----:B------:R-:W-:Y:S01]  /*7b00*/  IMAD R7, R19, c[0x0][0x214], R5 ;  /* 0x0000850013077a24 */ /* 0x000fe200078e0205 */
[----:B------:R-:W-:Y:S02]  /*7b10*/  SHF.R.S32.HI R5, RZ, 0x1f, R11 ;  /* 0x0000001fff057819 */ /* 0x000fe4000001140b */
[----:B------:R-:W-:Y:S02]  /*7b20*/  @!P2 MOV R0, R135 ;  /* 0x000000870000a202 */ /* 0x000fe40000000f00 */
[----:B------:R-:W-:Y:S01]  /*7b30*/  ISETP.NE.AND.EX P0, PT, RZ, c[0x0][0x354], PT, P0 ;  /* 0x0000d500ff007a0c */ /* 0x000fe20003f05300 */
[----:B------:R-:W-:Y:S01]  /*7b40*/  IMAD.IADD R3, R3, 0x1, R6 ;  /* 0x0000000103037824 */ /* 0x000fe200078e0206 */
[----:B------:R-:W-:Y:S01]  /*7b50*/  MOV R6, R4 ;  /* 0x0000000400067202 */ /* 0x000fe20000000f00 */
[----:B------:R-:W-:Y:S01]  /*7b60*/  IMAD R5, R5, c[0x0][0x1a8], RZ ;  /* 0x00006a0005057a24 */ /* 0x000fe200078e02ff */
[----:B------:R-:W-:Y:S02]  /*7b70*/  @!P2 MOV R14, R246 ;  /* 0x000000f6000ea202 */ /* 0x000fe40000000f00 */
[----:B------:R-:W-:Y:S01]  /*7b80*/  SEL R4, R0, RZ, !P0 ;  /* 0x000000ff00047207 */ /* 0x000fe20004000000 */
[C---:B------:R-:W-:Y:S01]  /*7b90*/  IMAD R5, R11.reuse, c[0x0][0x1ac], R5 ;  /* 0x00006b000b057a24 */ /* 0x040fe200078e0205 */
[----:B------:R-:W-:Y:S01]  /*7ba0*/  SEL R0, R14, RZ, !P0 ;  /* 0x000000ff0e007207 */ /* 0x000fe20004000000 */
[----:B------:R-:W-:-:S04]  /*7bb0*/  IMAD.WIDE.U32 R2, R11, c[0x0][0x1a8], R2 ;  /* 0x00006a000b027a25 */ /* 0x000fc800078e0002 */
[C---:B------:R-:W-:Y:S02]  /*7bc0*/  IMAD R10, R4.reuse, c[0x0][0x1f0], RZ ;  /* 0x00007c00040a7a24 */ /* 0x040fe400078e02ff */
[----:B------:R-:W-:Y:S02]  /*7bd0*/  IMAD R4, R4, c[0x0][0x218], RZ ;  /* 0x0000860004047a24 */ /* 0x000fe400078e02ff */
[----:B------:R-:W-:Y:S01]  /*7be0*/  IMAD.IADD R3, R3, 0x1, R5 ;  /* 0x0000000103037824 */ /* 0x000fe200078e0205 */
[----:B------:R-:W-:Y:S01]  /*7bf0*/  LEA R5, P0, R2, c[0x0][0x160], 0x1 ;  /* 0x0000580002057a11 */ /* 0x000fe200078008ff */
[----:B------:R-:W-:-:S04]  /*7c00*/  IMAD.WIDE.U32 R248, R0, c[0x0][0x218], R6 ;  /* 0x0000860000f87a25 */ /* 0x000fc800078e0006 */
[----:B------:R-:W-:-:S04]  /*7c10*/  IMAD.WIDE.U32 R250, R0, c[0x0][0x1f0], R8 ;  /* 0x00007c0000fa7a25 */ /* 0x000fc800078e0008 */
[C---:B------:R-:W-:Y:S02]  /*7c20*/  IMAD R7, R0.reuse, c[0x0][0x1f4], R10 ;  /* 0x00007d0000077a24 */ /* 0x040fe400078e020a */
[----:B------:R-:W-:Y:S01]  /*7c30*/  IMAD R6, R0, c[0x0][0x21c], R4 ;  /* 0x0000870000067a24 */ /* 0x000fe200078e0204 */
[----:B------:R-:W-:Y:S02]  /*7c40*/  LEA.HI.X R4, R2, c[0x0][0x164], R3, 0x1, P0 ;  /* 0x0000590002047a11 */ /* 0x000fe400000f0c03 */
[----:B------:R-:W-:-:S05]  /*7c50*/  IADD3 R2, R251, R7, RZ ;  /* 0x00000007fb027210 */ /* 0x000fca0007ffe0ff */
[----:B------:R2:W-:Y:S01]  /*7c60*/  STL [R1+0x8], R2 ;  /* 0x0000080201007387 */ /* 0x0005e20000100800 */
[----:B------:R-:W-:Y:S02]  /*7c70*/  ISETP.GE.AND P1, PT, R132, c[0x0][0x1d4], PT ;  /* 0x0000750084007a0c */ /* 0x000fe40003f26270 */
[----:B------:R-:W-:Y:S02]  /*7c80*/  LEA R0, R17, R137, 0x7 ;  /* 0x0000008911007211 */ /* 0x000fe400078e38ff */
[----:B------:R-:W-:Y:S01]  /*7c90*/  IADD3 R252, R249, R6, RZ ;  /* 0x00000006f9fc7210 */ /* 0x000fe20007ffe0ff */
[----:B------:R-:W-:Y:S06]  /*7ca0*/  BRA.DIV ~URZ, `(.L_x_255) ;  /* 0x0000e4427f007947 */ /* 0x000fec000b800000 */
[----:B------:R3:W4:Y:S02]  /*7cb0*/  SHFL.IDX PT, R6, R4, RZ, 0x181f ;  /* 0x00181fff04067589 */ /* 0x00072400000e0000 */
.L_x_385:
[----:B------:R-:W-:Y:S05]  /*7cc0*/  BRA.DIV ~URZ, `(.L_x_256) ;  /* 0x0000e4927f007947 */ /* 0x000fea000b800000 */
[----:B--2---:R2:W1:Y:S02]  /*7cd0*/  SHFL.IDX PT, R2, R5, RZ, 0x181f ;  /* 0x00181fff05027589 */ /* 0x00446400000e0000 */
.L_x_386:
[----:B------:R-:W-:Y:S01]  /*7ce0*/  IMAD R13, R162, c[0x0][0x2c4], RZ ;  /* 0x0000b100a20d7a24 */ /* 0x000fe200078e02ff */
[----:B------:R-:W-:Y:S04]  /*7cf0*/  BSSY B0, `(.L_x_257) ;  /* 0x0000009000007945 */ /* 0x000fe80003800000 */
[----:B------:R-:W-:-:S13]  /*7d00*/  ISETP.GE.AND P0, PT, R0, R13, PT ;  /* 0x0000000d0000720c */ /* 0x000fda0003f06270 */
[----:B------:R-:W-:Y:S05]  /*7d10*/  @P0 BRA `(.L_x_258) ;  /* 0x0000006000000947 */ /* 0x000fea0003800000 */
[----:B-1----:R-:W-:-:S04]  /*7d20*/  LEA R2, P0, R132, R2, 0x1 ;  /* 0x0000000284027211 */ /* 0x002fc800078008ff */
[----:B----4-:R-:W-:-:S05]  /*7d30*/  LEA.HI.X R3, R132, R6, R133, 0x1, P0 ;  /* 0x0000000684037211 */ /* 0x010fca00000f0c85 */
[----:B------:R-:W-:Y:S01]  /*7d40*/  @!PT LDS RZ, [RZ] ;  /* 0x00000000fffff984 */ /* 0x000fe20000000800 */
[----:B------:R-:W-:Y:S01]  /*7d50*/  @!PT LDS RZ, [RZ] ;  /* 0x00000000fffff984 */ /* 0x000fe20000000800 */
[----:B------:R-:W-:Y:S01]  /*7d60*/  @!PT LDS RZ, [RZ] ;  /* 0x00000000fffff984 */ /* 0x000fe20000000800 */
[----:B------:R1:W-:Y:S04]  /*7d70*/  LDGSTS.E.BYPASS.LTC128B.128 [R215+0x5100], [R2.64], !P3 ;  /* 0x0510000002d77fae */ /* 0x0003e8000d901d48 */
.L_x_258:
[----:B------:R-:W-:Y:S05]  /*7d80*/  BSYNC B0 ;  /* 0x0000000000007941 */ /* 0x000fea0003800000 */
.L_x_257:
[----:B------:R-:W-:Y:S05]  /*7d90*/  BRA.DIV ~URZ, `(.L_x_259) ;  /* 0x0000e4327f007947 */ /* 0x000fea000b800000 */
[----:B----4-:R4:W2:Y:S04]  /*7da0*/  SHFL.IDX PT, R6, R4, 0x1, 0x181f ;  /* 0x00381f0004067f89 */ /* 0x0108a800000e0000 */
[----:B-1----:R4:W1:Y:S02]  /*7db0*/  SHFL.IDX PT, R2, R5, 0x1, 0x181f ;  /* 0x00381f0005027f89 */ /* 0x00286400000e0000 */
.L_x_387:
        /* <DEDUP_REMOVED lines=10> */
.L_x_261:
[----:B------:R-:W-:Y:S05]  /*7e60*/  BSYNC B0 ;  /* 0x0000000000007941 */ /* 0x000fea0003800000 */
.L_x_260:
[----:B------:R-:W-:Y:S05]  /*7e70*/  BRA.DIV ~URZ, `(.L_x_262) ;  /* 0x0000e4227f007947 */ /* 0x000fea000b800000 */
[----:B--2---:R2:W3:Y:S02]  /*7e80*/  SHFL.IDX PT, R6, R4, 0x2, 0x181f ;  /* 0x00581f0004067f89 */ /* 0x0044e400000e0000 */
.L_x_388:
[----:B------:R-:W-:Y:S05]  /*7e90*/  BRA.DIV ~URZ, `(.L_x_263) ;  /* 0x0000e4727f007947 */ /* 0x000fea000b800000 */
[----:B-1----:R1:W2:Y:S02]  /*7ea0*/  SHFL.IDX PT, R2, R5, 0x2, 0x181f ;  /* 0x00581f0005027f89 */ /* 0x0022a400000e0000 */
.L_x_389:
[----:B------:R-:W-:Y:S01]  /*7eb0*/  IADD3 R3, R0, 0x20, RZ ;  /* 0x0000002000037810 */ /* 0x000fe20007ffe0ff */
[----:B------:R-:W-:Y:S03]  /*7ec0*/  BSSY B0, `(.L_x_264) ;  /* 0x0000009000007945 */ /* 0x000fe60003800000 */
[----:B------:R-:W-:-:S13]  /*7ed0*/  ISETP.GE.AND P0, PT, R3, R13, PT ;  /* 0x0000000d0300720c */ /* 0x000fda0003f06270 */
[----:B------:R-:W-:Y:S05]  /*7ee0*/  @P0 BRA `(.L_x_265) ;  /* 0x0000006000000947 */ /* 0x000fea0003800000 */
[----:B--2---:R-:W-:-:S04]  /*7ef0*/  LEA R2, P0, R132, R2, 0x1 ;  /* 0x0000000284027211 */ /* 0x004fc800078008ff */
[----:B---3--:R-:W-:-:S05]  /*7f00*/  LEA.HI.X R3, R132, R6, R133, 0x1, P0 ;  /* 0x0000000684037211 */ /* 0x008fca00000f0c85 */
[----:B------:R-:W-:Y:S01]  /*7f10*/  @!PT LDS RZ, [RZ] ;  /* 0x00000000fffff984 */ /* 0x000fe20000000800 */
[----:B------:R-:W-:Y:S01]  /*7f20*/  @!PT LDS RZ, [RZ] ;  /* 0x00000000fffff984 */ /* 0x000fe20000000800 */
[----:B------:R-:W-:Y:S01]  /*7f30*/  @!PT LDS RZ, [RZ] ;  /* 0x00000000fffff984 */ /* 0x000fe20000000800 */
[----:B------:R2:W-:Y:S04]  /*7f40*/  LDGSTS.E.BYPASS.LTC128B.128 [R215+0x6100], [R2.64], !P3 ;  /* 0x0610000002d77fae */ /* 0x0005e8000d901d48 */
.L_x_265:
[----:B------:R-:W-:Y:S05]  /*7f50*/  BSYNC B0 ;  /* 0x0000000000007941 */ /* 0x000fea0003800000 */
.L_x_264:
[----:B------:R-:W-:Y:S05]  /*7f60*/  BRA.DIV ~URZ, `(.L_x_266) ;  /* 0x0000e4127f007947 */ /* 0x000fea000b800000 */
[----:B---3--:R3:W1:Y:S04]  /*7f70*/  SHFL.IDX PT, R6, R4, 0x3, 0x181f ;  /* 0x00781f0004067f89 */ /* 0x00866800000e0000 */
[----:B--2---:R3:W2:Y:S02]  /*7f80*/  SHFL.IDX PT, R2, R5, 0x3, 0x181f ;  /* 0x00781f0005027f89 */ /* 0x0046a400000e0000 */
.L_x_390:
[----:B------:R-:W-:Y:S01]  /*7f90*/  IADD3 R3, R0, 0x30, RZ ;  /* 0x0000003000037810 */ /* 0x000fe20007ffe0ff */
[----:B------:R-:W-:Y:S03]  /*7fa0*/  BSSY B0, `(.L_x_267) ;  /* 0x0000009000007945 */ /* 0x000fe60003800000 */
[----:B------:R-:W-:-:S13]  /*7fb0*/  ISETP.GE.AND P0, PT, R3, R13, PT ;  /* 0x0000000d0300720c */ /* 0x000fda0003f06270 */
[----:B------:R-:W-:Y:S05]  /*7fc0*/  @P0 BRA `(.L_x_268) ;  /* 0x0000006000000947 */ /* 0x000fea0003800000 */
[----:B--2---:R-:W-:-:S04]  /*7fd0*/  LEA R2, P0, R132, R2, 0x1 ;  /* 0x0000000284027211 */ /* 0x004fc800078008ff */
[----:B-1----:R-:W-:-:S05]  /*7fe0*/  LEA.HI.X R3, R132, R6, R133, 0x1, P0 ;  /* 0x0000000684037211 */ /* 0x002fca00000f0c85 */
[----:B------:R-:W-:Y:S01]  /*7ff0*/  @!PT LDS RZ, [RZ] ;  /* 0x00000000fffff984 */ /* 0x000fe20000000800 */
[----:B------:R-:W-:Y:S01]  /*8000*/  @!PT LDS RZ, [RZ] ;  /* 0x00000000fffff984 */ /* 0x000fe20000000800 */
[----:B------:R-:W-:Y:S01]  /*8010*/  @!PT LDS RZ, [RZ] ;  /* 0x00000000fffff984 */ /* 0x000fe20000000800 */
[----:B------:R1:W-:Y:S04]  /*8020*/  LDGSTS.E.BYPASS.LTC128B.128 [R215+0x6900], [R2.64], !P3 ;  /* 0x0690000002d77fae */ /* 0x0003e8000d901d48 */
.L_x_268:
[----:B------:R-:W-:Y:S05]  /*8030*/  BSYNC B0 ;  /* 0x0000000000007941 */ /* 0x000fea0003800000 */
.L_x_267:
[----:B------:R-:W-:Y:S05]  /*8040*/  BRA.DIV ~URZ, `(.L_x_269) ;  /* 0x0000e4027f007947 */ /* 0x000fea000b800000 */
[----:B-1----:R1:W3:Y:S02]  /*8050*/  SHFL.IDX PT, R6, R4, 0x4, 0x181f ;  /* 0x00981f0004067f89 */ /* 0x0022e400000e0000 */
.L_x_391:
[----:B------:R-:W-:Y:S05]  /*8060*/  BRA.DIV ~URZ, `(.L_x_270) ;  /* 0x0000e4527f007947 */ /* 0x000fea000b800000 */
[----:B--2---:R2:W1:Y:S02]  /*8070*/  SHFL.IDX PT, R2, R5, 0x4, 0x181f ;  /* 0x00981f0005027f89 */ /* 0x00446400000e0000 */
.L_x_392:
        /* <DEDUP_REMOVED lines=10> */
.L_x_272:
[----:B------:R-:W-:Y:S05]  /*8120*/  BSYNC B0 ;  /* 0x0000000000007941 */ /* 0x000fea0003800000 */
.L_x_271:
[----:B------:R-:W-:Y:S05]  /*8130*/  BRA.DIV ~URZ, `(.L_x_273) ;  /* 0x0000e3f27f007947 */ /* 0x000fea000b800000 */
[----:B---3--:R3:W2:Y:S04]  /*8140*/  SHFL.IDX PT, R6, R4, 0x5, 0x181f ;  /* 0x00b81f0004067f89 */ /* 0x0086a800000e0000 */
[----:B-1----:R3:W1:Y:S02]  /*8150*/  SHFL.IDX PT, R2, R5, 0x5, 0x181f ;  /* 0x00b81f0005027f89 */ /* 0x00266400000e0000 */
.L_x_393:
        /* <DEDUP_REMOVED lines=10> */
.L_x_275:
[----:B------:R-:W-:Y:S05]  /*8200*/  BSYNC B0 ;  /* 0x0000000000007941 */ /* 0x000fea0003800000 */
.L_x_274:
[----:B------:R-:W-:Y:S05]  /*8210*/  BRA.DIV ~URZ, `(.L_x_276) ;  /* 0x0000e3e27f007947 */ /* 0x000fea000b800000 */
[----:B--2---:R2:W3:Y:S02]  /*8220*/  SHFL.IDX PT, R6, R4, 0x6, 0x181f ;  /* 0x00d81f0004067f89 */ /* 0x0044e400000e0000 */
.L_x_394:
[----:B------:R-:W-:Y:S05]  /*8230*/  BRA.DIV ~URZ, `(.L_x_277) ;  /* 0x0000e4327f007947 */ /* 0x000fea000b800000 */
[----:B-1----:R1:W2:Y:S02]  /*8240*/  SHFL.IDX PT, R2, R5, 0x6, 0x181f ;  /* 0x00d81f0005027f89 */ /* 0x0022a400000e0000 */
.L_x_395:
        /* <DEDUP_REMOVED lines=10> */
.L_x_279:
[----:B------:R-:W-:Y:S05]  /*82f0*/  BSYNC B0 ;  /* 0x0000000000007941 */ /* 0x000fea0003800000 */
.L_x_278:
[----:B------:R-:W-:Y:S05]  /*8300*/  BRA.DIV ~URZ, `(.L_x_280) ;  /* 0x0000e3d27f007947 */ /* 0x000fea000b800000 */
[----:B--234-:R-:W2:Y:S04]  /*8310*/  SHFL.IDX PT, R4, R4, 0x7, 0x181f ;  /* 0x00f81f0004047f89 */ /* 0x01cea800000e0000 */
[----:B------:R3:W4:Y:S02]  /*8320*/  SHFL.IDX PT, R2, R5, 0x7, 0x181f ;  /* 0x00f81f0005027f89 */ /* 0x00072400000e0000 */
.L_x_396:
[----:B------:R-:W-:-:S04]  /*8330*/  IADD3 R0, R0, 0x70, RZ ;  /* 0x0000007000007810 */ /* 0x000fc80007ffe0ff */
[----:B------:R-:W-:-:S13]  /*8340*/  ISETP.GE.AND P0, PT, R0, R13, PT ;  /* 0x0000000d0000720c */ /* 0x000fda0003f06270 */
[----:B----4-:R-:W-:-:S04]  /*8350*/  @!P0 LEA R2, P2, R132, R2, 0x1 ;  /* 0x0000000284028211 */ /* 0x010fc800078408ff */
[----:B--2---:R-:W-:-:S05]  /*8360*/  @!P0 LEA.HI.X R3, R132, R4, R133, 0x1, P2 ;  /* 0x0000000484038211 */ /* 0x004fca00010f0c85 */
[----:B------:R-:W-:Y:S01]  /*8370*/  @!PT LDS RZ, [RZ] ;  /* 0x00000000fffff984 */ /* 0x000fe20000000800 */
[----:B------:R-:W-:Y:S01]  /*8380*/  @!PT LDS RZ, [RZ] ;  /* 0x00000000fffff984 */ /* 0x000fe20000000800 */
[----:B------:R-:W-:Y:S01]  /*8390*/  @!PT LDS RZ, [RZ] ;  /* 0x00000000fffff984 */ /* 0x000fe20000000800 */
[----:B------:R2:W-:Y:S04]  /*83a0*/  @!P0 LDGSTS.E.BYPASS.LTC128B.128 [R215+0x8900], [R2.64], !P3 ;  /* 0x0890000002d78fae */ /* 0x0005e8000d901d48 */
[----:B------:R-:W0:Y:S01]  /*83b0*/  LDGDEPBAR ;  /* 0x00000000000079af */ /* 0x000e220000000000 */
[----:B------:R-:W-:Y:S02]  /*83c0*/  WARPSYNC 0xffffffff ;  /* 0xffffffff00007948 */ /* 0x000fe40003800000 */
[----:B------:R-:W4:Y:S04]  /*83d0*/  LDL R186, [R1+0x14] ;  /* 0x0000140001ba7983 */ /* 0x000f280000100800 */
[----:B-1-3--:R-:W3:Y:S01]  /*83e0*/  LDL R5, [R1+0x8] ;  /* 0x0000080001057983 */ /* 0x00aee20000100800 */
[----:B------:R-:W-:Y:S01]  /*83f0*/  IMAD.MOV.U32 R113, RZ, RZ, -0x50 ;  /* 0xffffffb0ff717424 */ /* 0x000fe200078e00ff */
[----:B------:R-:W-:Y:S01]  /*8400*/  SHF.R.S32.HI R72, RZ, 0x1f, R112 ;  /* 0x0000001fff487819 */ /* 0x000fe20000011470 */
[----:B--2---:R-:W-:-:S04]  /*8410*/  IMAD.WIDE.U32 R2, R112, c[0x0][0x1e0], RZ ;  /* 0x0000780070027a25 */ /* 0x004fc800078e00ff */
[----:B------:R-:W-:-:S04]  /*8420*/  IMAD R0, R72, c[0x0][0x1e0], RZ ;  /* 0x0000780048007a24 */ /* 0x000fc800078e02ff */
[----:B------:R-:W-:Y:S02]  /*8430*/  IMAD R0, R112, c[0x0][0x1e4], R0 ;  /* 0x0000790070007a24 */ /* 0x000fe400078e0200 */
[----:B------:R-:W-:Y:S02]  /*8440*/  IMAD.MOV.U32 R180, RZ, RZ, R250 ;  /* 0x000000ffffb47224 */ /* 0x000fe400078e00fa */
[----:B------:R-:W-:Y:S02]  /*8450*/  IMAD.IADD R0, R3, 0x1, R0 ;  /* 0x0000000103007824 */ /* 0x000fe400078e0200 */
[----:B------:R-:W-:Y:S02]  /*8460*/  IMAD.MOV.U32 R114, RZ, RZ, c[0x0][0x1e0] ;  /* 0x00007800ff727624 */ /* 0x000fe400078e00ff */
[----:B------:R-:W-:Y:S02]  /*8470*/  IMAD.MOV.U32 R183, RZ, RZ, c[0x0][0x1e4] ;  /* 0x00007900ffb77624 */ /* 0x000fe400078e00ff */
[----:B------:R-:W-:-:S04]  /*8480*/  IMAD.WIDE.U32 R6, R114, 0x20, RZ ;  /* 0x0000002072067825 */ /* 0x000fc800078e00ff */
[----:B------:R-:W-:Y:S01]  /*8490*/  IMAD.SHL.U32 R9, R183, 0x20, RZ ;  /* 0x00000020b7097824 */ /* 0x000fe200078e00ff */
[----:B------:R-:W-:Y:S01]  /*84a0*/  BSSY B0, `(.L_x_281) ;  /* 0x000002a000007945 */ /* 0x000fe20003800000 */
[----:B------:R-:W-:Y:S01]  /*84b0*/  BAR.SYNC.DEFER_BLOCKING 0x0 ;  /* 0x0000000000007b1d */ /* 0x000fe20000010000 */
[----:B----4-:R-:W-:-:S05]  /*84c0*/  IMAD R113, R186, R113, 0x50 ;  /* 0x00000050ba717424 */ /* 0x010fca00078e0271 */
[----:B------:R-:W-:Y:S01]  /*84d0*/  IADD3 R88, R113, R182, -R137 ;  /* 0x000000b671587210 */ /* 0x000fe20007ffe889 */
[----:B---3--:R-:W-:-:S03]  /*84e0*/  IMAD.MOV.U32 R181, RZ, RZ, R5 ;  /* 0x000000ffffb57224 */ /* 0x008fc600078e0005 */
[----:B------:R-:W-:Y:S01]  /*84f0*/  ISETP.GE.AND P3, PT, R88, 0x11, PT ;  /* 0x000000115800780c */ /* 0x000fe20003f66270 */
[----:B------:R-:W-:Y:S01]  /*8500*/  IMAD.WIDE.U32 R4, R2, 0x50, R180 ;  /* 0x0000005002047825 */ /* 0x000fe200078e00b4 */
[C---:B------:R-:W-:Y:S02]  /*8510*/  ISETP.GE.AND P2, PT, R88.reuse, 0x21, PT ;  /* 0x000000215800780c */ /* 0x040fe40003f46270 */
[----:B------:R-:W-:Y:S01]  /*8520*/  ISETP.GE.AND P0, PT, R88, 0x31, PT ;  /* 0x000000315800780c */ /* 0x000fe20003f06270 */
[----:B------:R-:W-:Y:S01]  /*8530*/  IMAD R2, R0, 0x50, RZ ;  /* 0x0000005000027824 */ /* 0x000fe200078e02ff */
[----:B------:R-:W-:-:S03]  /*8540*/  ISETP.GE.AND P6, PT, R88, 0x1, PT ;  /* 0x000000015800780c */ /* 0x000fc60003fc6270 */
[----:B------:R-:W-:-:S04]  /*8550*/  IMAD.IADD R3, R5, 0x1, R2 ;  /* 0x0000000105037824 */ /* 0x000fc800078e0202 */
[----:B------:R-:W-:-:S04]  /*8560*/  @P3 LEA R0, P4, R114, R4, 0x4 ;  /* 0x0000000472003211 */ /* 0x000fc800078820ff */
[----:B------:R-:W-:Y:S02]  /*8570*/  @P3 LEA R14, P5, R0, c[0x0][0x1c8], 0x1 ;  /* 0x00007200000e3a11 */ /* 0x000fe400078a08ff */
[----:B------:R-:W-:Y:S02]  /*8580*/  @P3 LEA.HI.X R2, R114, R3, R183, 0x4, P4 ;  /* 0x0000000372023211 */ /* 0x000fe400020f24b7 */
[----:B------:R-:W-:Y:S02]  /*8590*/  @P2 IADD3 R8, P4, R4, R6, RZ ;  /* 0x0000000604082210 */ /* 0x000fe40007f9e0ff */
[----:B------:R-:W-:Y:S01]  /*85a0*/  @P3 LEA.HI.X R15, R0, c[0x0][0x1cc], R2, 0x1, P5 ;  /* 0x00007300000f3a11 */ /* 0x000fe200028f0c02 */
[----:B------:R-:W-:Y:S01]  /*85b0*/  @P0 IMAD.MOV.U32 R2, RZ, RZ, R4 ;  /* 0x000000ffff020224 */ /* 0x000fe200078e0004 */
[----:B------:R-:W-:Y:S01]  /*85c0*/  @P2 IADD3.X R0, R3, R7, R9, P4, !PT ;  /* 0x0000000703002210 */ /* 0x000fe200027fe409 */
[----:B------:R-:W-:Y:S01]  /*85d0*/  @P0 IMAD R9, R183, 0x30, RZ ;  /* 0x00000030b7090824 */ /* 0x000fe200078e02ff */
[----:B------:R-:W-:Y:S01]  /*85e0*/  @P2 LEA R10, P4, R8, c[0x0][0x1c8], 0x1 ;  /* 0x00007200080a2a11 */ /* 0x000fe200078808ff */
[----:B------:R-:W-:Y:S01]  /*85f0*/  @P0 IMAD.WIDE.U32 R6, R114, 0x30, R2 ;  /* 0x0000003072060825 */ /* 0x000fe200078e0002 */
[----:B------:R-:W-:-:S02]  /*8600*/  @P6 LEA R16, P5, R4, c[0x0][0x1c8], 0x1 ;  /* 0x0000720004106a11 */ /* 0x000fc400078a08ff */
[----:B------:R-:W-:Y:S01]  /*8610*/  @P2 LEA.HI.X R11, R8, c[0x0][0x1cc], R0, 0x1, P4 ;  /* 0x00007300080b2a11 */ /* 0x000fe200020f0c00 */
[----:B------:R-:W-:Y:S01]  /*8620*/  @P0 IMAD.IADD R0, R7, 0x1, R9 ;  /* 0x0000000107000824 */ /* 0x000fe200078e0209 */
[----:B------:R-:W-:Y:S02]  /*8630*/  @P0 LEA R8, P4, R6, c[0x0][0x1c8], 0x1 ;  /* 0x0000720006080a11 */ /* 0x000fe400078808ff */
[----:B------:R-:W-:Y:S02]  /*8640*/  @P6 LEA.HI.X R17, R4, c[0x0][0x1cc], R3, 0x1, P5 ;  /* 0x0000730004116a11 */ /* 0x000fe400028f0c03 */
[----:B------:R-:W-:-:S03]  /*8650*/  @P0 LEA.HI.X R9, R6, c[0x0][0x1cc], R0, 0x1, P4 ;  /* 0x0000730006090a11 */ /* 0x000fc600020f0c00 */
[----:B------:R-:W-:Y:S01]  /*8660*/  @!PT LDS RZ, [RZ] ;  /* 0x00000000fffff984 */ /* 0x000fe20000000800 */
[----:B------:R-:W-:Y:S01]  /*8670*/  @!PT LDS RZ, [RZ] ;  /* 0x00000000fffff984 */ /* 0x000fe20000000800 */
[----:B------:R-:W-:Y:S01]  /*8680*/  @!PT LDS RZ, [RZ] ;  /* 0x00000000fffff984 */ /* 0x000fe20000000800 */
[----:B------:R1:W-:Y:S04]  /*8690*/  @P6 LDGSTS.E.BYPASS.LTC128B.128 [R215+0x2900], [R16.64], !P1 ;  /* 0x0290000010d76fae */ /* 0x0003e8000c901d48 */
[----:B------:R1:W-:Y:S04]  /*86a0*/  @P3 LDGSTS.E.BYPASS.LTC128B.128 [R215+0x3100], [R14.64], !P1 ;  /* 0x031000000ed73fae */ /* 0x0003e8000c901d48 */
[----:B------:R1:W-:Y:S04]  /*86b0*/  @P2 LDGSTS.E.BYPASS.LTC128B.128 [R215+0x3900], [R10.64], !P1 ;  /* 0x039000000ad72fae */ /* 0x0003e8000c901d48 */
[----:B------:R1:W-:Y:S01]  /*86c0*/  @P0 LDGSTS.E.BYPASS.LTC128B.128 [R215+0x4100], [R8.64], !P1 ;  /* 0x0410000008d70fae */ /* 0x0003e2000c901d48 */
[----:B------:R-:W-:-:S13]  /*86d0*/  ISETP.GE.AND P0, PT, R88, 0x41, PT ;  /* 0x000000415800780c */ /* 0x000fda0003f06270 */
[----:B------:R-:W-:Y:S05]  /*86e0*/  @!P0 BRA `(.L_x_282) ;  /* 0x0000005000008947 */ /* 0x000fea0003800000 */
[----:B------:R-:W-:-:S04]  /*86f0*/  LEA R0, P0, R114, R4, 0x6 ;  /* 0x0000000472007211 */ /* 0x000fc800078030ff */
[----:B------:R-:W-:Y:S02]  /*8700*/  LEA.HI.X R3, R114, R3, R183, 0x6, P0 ;  /* 0x0000000372037211 */ /* 0x000fe400000f34b7 */
[----:B------:R-:W-:-:S04]  /*8710*/  LEA R2, P0, R0, c[0x0][0x1c8], 0x1 ;  /* 0x0000720000027a11 */ /* 0x000fc800078008ff */
[----:B------:R-:W-:-:S05]  /*8720*/  LEA.HI.X R3, R0, c[0x0][0x1cc], R3, 0x1, P0 ;  /* 0x0000730000037a11 */ /* 0x000fca00000f0c03 */
[----:B------:R2:W-:Y:S04]  /*8730*/  LDGSTS.E.BYPASS.LTC128B.128 [R215+0x4900], [R2.64], !P1 ;  /* 0x0490000002d77fae */ /* 0x0005e8000c901d48 */
.L_x_282:
[----:B------:R-:W-:Y:S05]  /*8740*/  BSYNC B0 ;  /* 0x0000000000007941 */ /* 0x000fea0003800000 */
.L_x_281:
[----:B------:R-:W-:Y:S01]  /*8750*/  ISETP.LT.AND P0, PT, RZ, c[0x0][0x27c], PT ;  /* 0x00009f00ff007a0c */ /* 0x000fe20003f01270 */
[----:B------:R-:W0:-:S12]  /*8760*/  LDGDEPBAR ;  /* 0x00000000000079af */ /* 0x000e180000000000 */
[----:B------:R-:W-:Y:S05]  /*8770*/  @P0 BRA `(.L_x_283) ;  /* 0x0000002000000947 */ /* 0x000fea0003800000 */
[----:B------:R-:W-:-:S04]  /*8780*/  DEPBAR.LE SB0, 0x1 ;  /* 0x000080400000791a */ /* 0x000fc80000000000 */
[----:B------:R-:W-:Y:S05]  /*8790*/  BRA `(.L_x_284) ;  /* 0x0000340000007947 */ /* 0x000fea0003800000 */
.L_x_283:
[----:B------:R-:W3:Y:S01]  /*87a0*/  LDL R30, [R1+0x4] ;  /* 0x00000400011e7983 */ /* 0x000ee20000100800 */
[----:B-----5:R-:W-:Y:S01]  /*87b0*/  SHF.R.S32.HI R0, RZ, 0x1f, R134 ;  /* 0x0000001fff007819 */ /* 0x020fe20000011486 */
[----:B------:R-:W-:Y:S01]  /*87c0*/  ULDC.U8 UR4, c[0x0][0x298] ;  /* 0x0000a60000047ab9 */ /* 0x000fe20000000000 */
[----:B--2---:R-:W-:Y:S01]  /*87d0*/  IMAD.WIDE.U32 R2, R134, c[0x0][0x280], RZ ;  /* 0x0000a00086027a25 */ /* 0x004fe200078e00ff */
[----:B------:R-:W-:Y:S01]  /*87e0*/  ISETP.NE.AND P3, PT, RZ, UR4, PT ;  /* 0x00000004ff007c0c */ /* 0x000fe2000bf65270 */
[----:B------:R-:W-:Y:S01]  /*87f0*/  BSSY B2, `(.L_x_284) ;  /* 0x000033a000027945 */ /* 0x000fe20003800000 */
[----:B------:R-:W-:Y:S01]  /*8800*/  IADD3 R44, R240, 0x60, RZ ;  /* 0x00000060f02c7810 */ /* 0x000fe20007ffe0ff */
[C---:B------:R-:W-:Y:S02]  /*8810*/  IMAD R6, R0.reuse, c[0x0][0x280], RZ ;  /* 0x0000a00000067a24 */ /* 0x040fe400078e02ff */
[----:B------:R-:W-:Y:S02]  /*8820*/  IMAD R0, R0, c[0x0][0x290], RZ ;  /* 0x0000a40000007a24 */ /* 0x000fe400078e02ff */
[----:B-1----:R-:W-:Y:S01]  /*8830*/  IMAD R8, R134, c[0x0][0x284], R6 ;  /* 0x0000a10086087a24 */ /* 0x002fe200078e0206 */
[----:B------:R-:W-:Y:S01]  /*8840*/  LEA R6, P2, R2, c[0x0][0x270], 0x1 ;  /* 0x00009c0002067a11 */ /* 0x000fe200078408ff */
[----:B------:R-:W-:-:S04]  /*8850*/  IMAD.WIDE.U32 R4, R134, c[0x0][0x290], RZ ;  /* 0x0000a40086047a25 */ /* 0x000fc800078e00ff */
[----:B------:R-:W-:Y:S01]  /*8860*/  IMAD R0, R134, c[0x0][0x294], R0 ;  /* 0x0000a50086007a24 */ /* 0x000fe200078e0200 */
[----:B------:R-:W-:Y:S01]  /*8870*/  LEA R7, P0, R4, c[0x0][0x288], 0x1 ;  /* 0x0000a20004077a11 */ /* 0x000fe200078008ff */
[----:B------:R-:W-:-:S03]  /*8880*/  IMAD.IADD R3, R8, 0x1, R3 ;  /* 0x0000000108037824 */ /* 0x000fc600078e0203 */
[----:B------:R-:W-:Y:S02]  /*8890*/  IADD3 R5, R0, R5, RZ ;  /* 0x0000000500057210 */ /* 0x000fe40007ffe0ff */
[----:B------:R-:W-:Y:S02]  /*88a0*/  LEA.HI.X R0, R2, c[0x0][0x274], R3, 0x1, P2 ;  /* 0x00009d0002007a11 */ /* 0x000fe400010f0c03 */
[----:B------:R-:W-:Y:S01]  /*88b0*/  LEA.HI.X R2, R4, c[0x0][0x28c], R5, 0x1, P0 ;  /* 0x0000a30004027a11 */ /* 0x000fe200000f0c05 */
[----:B---3--:R-:W-:Y:S01]  /*88c0*/  IMAD R3, R30, 0x80, R240 ;  /* 0x000000801e037824 */ /* 0x008fe200078e02f0 */
[----:B------:R-:W-:Y:S05]  /*88d0*/  @!P3 BRA `(.L_x_285) ;  /* 0x000019000000b947 */ /* 0x000fea0003800000 */
[----:B------:R-:W-:Y:S01]  /*88e0*/  ISETP.GE.AND P0, PT, R3, R13, PT ;  /* 0x0000000d0300720c */ /* 0x000fe20003f06270 */
[----:B------:R-:W1:Y:S01]  /*88f0*/  SHFL.IDX PT, R11, R0, RZ, 0x1c1f ;  /* 0x001c1fff000b7589 */ /* 0x000e6200000e0000 */
[----:B------:R-:W-:Y:S01]  /*8900*/  BSSY B0, `(.L_x_286) ;  /* 0x000001a000007945 */ /* 0x000fe20003800000 */
[----:B------:R-:W-:Y:S01]  /*8910*/  CS2R R4, SRZ ;  /* 0x0000000000047805 */ /* 0x000fe2000001ff00 */
[----:B------:R-:W-:Y:S01]  /*8920*/  CS2R R8, SRZ ;  /* 0x0000000000087805 */ /* 0x000fe2000001ff00 */
[----:B------:R-:W2:Y:S04]  /*8930*/  SHFL.IDX PT, R10, R6, RZ, 0x1c1f ;  /* 0x001c1fff060a7589 */ /* 0x000ea800000e0000 */
[----:B------:R3:W4:Y:S04]  /*8940*/  SHFL.IDX PT, R15, R2, RZ, 0x1c1f ;  /* 0x001c1fff020f7589 */ /* 0x00072800000e0000 */
[----:B------:R5:W1:Y:S01]  /*8950*/  SHFL.IDX PT, R14, R7, RZ, 0x1c1f ;  /* 0x001c1fff070e7589 */ /* 0x000a6200000e0000 */
[----:B---3--:R-:W-:Y:S01]  /*8960*/  CS2R R2, SRZ ;  /* 0x0000000000027805 */ /* 0x008fe2000001ff00 */
[----:B-----5:R-:W-:Y:S01]  /*8970*/  CS2R R6, SRZ ;  /* 0x0000000000067805 */ /* 0x020fe2000001ff00 */
[----:B------:R-:W-:Y:S05]  /*8980*/  @P0 BRA `(.L_x_287) ;  /* 0x0000011000000947 */ /* 0x000fea0003800000 */
[----:B-12-4-:R-:W-:Y:S01]  /*8990*/  ISETP.GE.AND P2, PT, R24, c[0x0][0x27c], PT ;  /* 0x00009f0018007a0c */ /* 0x016fe20003f46270 */
[C---:B------:R-:W-:Y:S01]  /*89a0*/  IMAD.SHL.U32 R0, R26.reuse, 0x2, RZ ;  /* 0x000000021a007824 */ /* 0x040fe200078e00ff */
[----:B------:R-:W-:-:S02]  /*89b0*/  ISETP.GE.AND P0, PT, R26, c[0x0][0x27c], PT ;  /* 0x00009f001a007a0c */ /* 0x000fc40003f06270 */
[----:B------:R-:W-:-:S04]  /*89c0*/  SHF.R.S32.HI R2, RZ, 0x1f, R26 ;  /* 0x0000001fff027819 */ /* 0x000fc8000001141a */
[----:B------:R-:W-:-:S05]  /*89d0*/  SHF.L.U64.HI R2, R26, 0x1, R2 ;  /* 0x000000011a027819 */ /* 0x000fca0000010202 */
[----:B------:R-:W-:Y:S02]  /*89e0*/  @!P2 IMAD.WIDE R4, R24, 0x2, R10 ;  /* 0x000000021804a825 */ /* 0x000fe400078e020a */
[-C--:B------:R-:W-:Y:S02]  /*89f0*/  @!P0 IADD3 R16, P4, R10, R0.reuse, RZ ;  /* 0x000000000a108210 */ /* 0x080fe40007f9e0ff */
[----:B------:R-:W-:Y:S01]  /*8a00*/  @!P0 IADD3 R10, P3, R14, R0, RZ ;  /* 0x000000000e0a8210 */ /* 0x000fe20007f7e0ff */
[----:B------:R1:W5:Y:S01]  /*8a10*/  @!P2 LD.E.64 R8, [R4.64] ;  /* 0x000000080408a980 */ /* 0x000362000c101b00 */
[----:B------:R-:W-:-:S04]  /*8a20*/  @!P2 IMAD.WIDE R18, R24, 0x2, R14 ;  /* 0x000000021812a825 */ /* 0x000fc800078e020e */
[--C-:B------:R-:W-:Y:S01]  /*8a30*/  @!P0 IMAD.X R17, R11, 0x1, R2.reuse, P4 ;  /* 0x000000010b118824 */ /* 0x100fe200020e0602 */
[----:B------:R2:W5:Y:S01]  /*8a40*/  @!P2 LD.E.64 R6, [R18.64] ;  /* 0x000000081206a980 */ /* 0x000562000c101b00 */
[----:B------:R-:W-:Y:S02]  /*8a50*/  @!P0 IMAD.X R11, R15, 0x1, R2, P3 ;  /* 0x000000010f0b8824 */ /* 0x000fe400018e0602 */
[----:B------:R-:W-:-:S06]  /*8a60*/  CS2R R2, SRZ ;  /* 0x0000000000027805 */ /* 0x000fcc000001ff00 */
[----:B------:R2:W5:Y:S01]  /*8a70*/  @!P0 LD.E.64 R2, [R10.64] ;  /* 0x000000080a028980 */ /* 0x000562000c101b00 */
[----:B-1----:R-:W-:-:S06]  /*8a80*/  CS2R R4, SRZ ;  /* 0x0000000000047805 */ /* 0x002fcc000001ff00 */
[----:B------:R2:W5:Y:S02]  /*8a90*/  @!P0 LD.E.64 R4, [R16.64] ;  /* 0x0000000810048980 */ /* 0x000564000c101b00 */
.L_x_287:
[----:B-12-4-:R-:W-:Y:S05]  /*8aa0*/  BSYNC B0 ;  /* 0x0000000000007941 */ /* 0x016fea0003800000 */
.L_x_286:
[----:B------:R-:W-:Y:S01]  /*8ab0*/  IMAD R0, R30, -0x80, R13 ;  /* 0xffffff801e007824 */ /* 0x000fe200078e020d */
[--C-:B-----5:R-:W-:Y:S01]  /*8ac0*/  SHF.R.U64 R17, R8, 0x10, R9.reuse ;  /* 0x0000001008117819 */ /* 0x120fe20000001209 */
[----:B------:R-:W-:Y:S01]  /*8ad0*/  IMAD.MOV.U32 R19, RZ, RZ, R8 ;  /* 0x000000ffff137224 */ /* 0x000fe200078e0008 */
[--C-:B------:R-:W-:Y:S01]  /*8ae0*/  SHF.R.U32.HI R12, RZ, 0x10, R9.reuse ;  /* 0x00000010ff0c7819 */ /* 0x100fe20000011609 */
[----:B------:R-:W-:Y:S01]  /*8af0*/  IMAD.MOV.U32 R18, RZ, RZ, R9 ;  /* 0x000000ffff127224 */ /* 0x000fe200078e0009 */
[----:B------:R-:W-:Y:S01]  /*8b00*/  IMNMX R28, R0, 0x80, PT ;  /* 0x00000080001c7817 */ /* 0x000fe20003800200 */
[----:B------:R-:W-:Y:S01]  /*8b10*/  IMAD.MOV.U32 R16, RZ, RZ, R4 ;  /* 0x000000ffff107224 */ /* 0x000fe200078e0004 */
[--C-:B------:R-:W-:Y:S01]  /*8b20*/  SHF.R.U64 R14, R4, 0x10, R5.reuse ;  /* 0x00000010040e7819 */ /* 0x100fe20000001205 */
[----:B------:R-:W-:Y:S01]  /*8b30*/  IMAD.MOV.U32 R10, RZ, RZ, R6 ;  /* 0x000000ffff0a7224 */ /* 0x000fe200078e0006 */
[----:B------:R-:W-:Y:S01]  /*8b40*/  ISETP.GE.AND P0, PT, R240, R28, PT ;  /* 0x0000001cf000720c */ /* 0x000fe20003f06270 */
[----:B------:R-:W-:Y:S01]  /*8b50*/  IMAD.MOV.U32 R15, RZ, RZ, R5 ;  /* 0x000000ffff0f7224 */ /* 0x000fe200078e0005 */
[--C-:B------:R-:W-:Y:S01]  /*8b60*/  SHF.R.U64 R8, R6, 0x10, R7.reuse ;  /* 0x0000001006087819 */ /* 0x100fe20000001207 */
[----:B------:R-:W-:Y:S01]  /*8b70*/  IMAD.MOV.U32 R9, RZ, RZ, R7 ;  /* 0x000000ffff097224 */ /* 0x000fe200078e0007 */
[----:B------:R-:W-:Y:S01]  /*8b80*/  SHF.R.U32.HI R11, RZ, 0x10, R5 ;  /* 0x00000010ff0b7819 */ /* 0x000fe20000011605 */
[----:B------:R-:W-:Y:S01]  /*8b90*/  IMAD.MOV.U32 R6, RZ, RZ, R2 ;  /* 0x000000ffff067224 */ /* 0x000fe200078e0002 */
[----:B------:R-:W-:-:S04]  /*8ba0*/  DEPBAR.LE SB0, 0x1 ;  /* 0x000080400000791a */ /* 0x000fc80000000000 */
[----:B------:R-:W-:Y:S01]  /*8bb0*/  IMAD.MOV.U32 R4, RZ, RZ, R3 ;  /* 0x000000ffff047224 */ /* 0x000fe200078e0003 */
[----:B------:R-:W-:Y:S01]  /*8bc0*/  SHF.R.U32.HI R5, RZ, 0x10, R7 ;  /* 0x00000010ff057819 */ /* 0x000fe20000011607 */
[----:B------:R-:W-:Y:S01]  /*8bd0*/  BSSY B1, `(.L_x_288) ;  /* 0x000005f000017945 */ /* 0x000fe20003800000 */
[--C-:B------:R-:W-:Y:S02]  /*8be0*/  SHF.R.U64 R2, R2, 0x10, R3.reuse ;  /* 0x0000001002027819 */ /* 0x100fe40000001203 */
[----:B------:R-:W-:Y:S02]  /*8bf0*/  SHF.R.U32.HI R0, RZ, 0x10, R3 ;  /* 0x00000010ff007819 */ /* 0x000fe40000011603 */
[----:B------:R-:W-:Y:S02]  /*8c00*/  PRMT R19, R19, 0x5410, R17 ;  /* 0x0000541013137816 */ /* 0x000fe40000000011 */
[----:B------:R-:W-:Y:S02]  /*8c10*/  PRMT R20, R18, 0x5410, R12 ;  /* 0x0000541012147816 */ /* 0x000fe4000000000c */
[----:B------:R-:W-:-:S02]  /*8c20*/  PRMT R22, R16, 0x5410, R14 ;  /* 0x0000541010167816 */ /* 0x000fc4000000000e */
[----:B------:R-:W-:Y:S02]  /*8c30*/  PRMT R27, R15, 0x5410, R11 ;  /* 0x000054100f1b7816 */ /* 0x000fe4000000000b */
[----:B------:R-:W-:Y:S02]  /*8c40*/  PRMT R17, R10, 0x5410, R8 ;  /* 0x000054100a117816 */ /* 0x000fe40000000008 */
[----:B------:R-:W-:Y:S02]  /*8c50*/  PRMT R18, R9, 0x5410, R5 ;  /* 0x0000541009127816 */ /* 0x000fe40000000005 */
[----:B------:R-:W-:Y:S02]  /*8c60*/  PRMT R21, R6, 0x5410, R2 ;  /* 0x0000541006157816 */ /* 0x000fe40000000002 */
[----:B------:R-:W-:Y:S01]  /*8c70*/  PRMT R23, R4, 0x5410, R0 ;  /* 0x0000541004177816 */ /* 0x000fe20000000000 */
[----:B------:R-:W-:Y:S06]  /*8c80*/  BAR.SYNC.DEFER_BLOCKING 0x0 ;  /* 0x0000000000007b1d */ /* 0x000fec0000010000 */
[----:B------:R-:W-:Y:S05]  /*8c90*/  @P0 BRA `(.L_x_289) ;  /* 0x0000052000000947 */ /* 0x000fea0003800000 */
[----:B------:R-:W-:Y:S01]  /*8ca0*/  ISETP.GE.AND P0, PT, R24, c[0x0][0x27c], PT ;  /* 0x00009f0018007a0c */ /* 0x000fe20003f06270 */
[----:B------:R-:W-:-:S12]  /*8cb0*/  BSSY B0, `(.L_x_290) ;  /* 0x0000028000007945 */ /* 0x000fd80003800000 */
[----:B------:R-:W-:Y:S05]  /*8cc0*/  @P0 BRA `(.L_x_291) ;  /* 0x0000026000000947 */ /* 0x000fea0003800000 */
[----:B------:R-:W1:Y:S01]  /*8cd0*/  LDS.128 R4, [R80+0x5000] ;  /* 0x0050000050047984 */ /* 0x000e620000000c00 */
[----:B------:R-:W-:Y:S01]  /*8ce0*/  SHF.L.U32 R3, R19, 0x10, RZ ;  /* 0x0000001013037819 */ /* 0x000fe200000006ff */
[----:B------:R-:W-:Y:S01]  /*8cf0*/  IMAD.U32 R0, R17, 0x10000, RZ ;  /* 0x0001000011007824 */ /* 0x000fe200078e00ff */
[----:B------:R-:W-:Y:S02]  /*8d00*/  LOP3.LUT R2, R19, 0xffff0000, RZ, 0xc0, !PT ;  /* 0xffff000013027812 */ /* 0x000fe400078ec0ff */
[C---:B-1----:R-:W-:Y:S01]  /*8d10*/  SHF.L.U32 R9, R4.reuse, 0x10, RZ ;  /* 0x0000001004097819 */ /* 0x042fe200000006ff */
[----:B------:R-:W-:Y:S01]  /*8d20*/  IMAD.U32 R10, R7, 0x10000, RZ ;  /* 0x00010000070a7824 */ /* 0x000fe200078e00ff */
[----:B------:R-:W-:Y:S02]  /*8d30*/  LOP3.LUT R8, R4, 0xffff0000, RZ, 0xc0, !PT ;  /* 0xffff000004087812 */ /* 0x000fe400078ec0ff */
[C---:B------:R-:W-:Y:S02]  /*8d40*/  SHF.L.U32 R13, R5.reuse, 0x10, RZ ;  /* 0x00000010050d7819 */ /* 0x040fe400000006ff */
[----:B------:R-:W-:Y:S01]  /*8d50*/  LOP3.LUT R4, R5, 0xffff0000, RZ, 0xc0, !PT ;  /* 0xffff000005047812 */ /* 0x000fe200078ec0ff */
[CC--:B------:R-:W-:Y:S01]  /*8d60*/  FMUL.FTZ R15, R8.reuse, R0.reuse ;  /* 0x00000000080f7220 */ /* 0x0c0fe20000410000 */
[----:B------:R-:W-:Y:S01]  /*8d70*/  LOP3.LUT R5, R17, 0xffff0000, RZ, 0xc0, !PT ;  /* 0xffff000011057812 */ /* 0x000fe200078ec0ff */
[-C--:B------:R-:W-:Y:S01]  /*8d80*/  FMUL.FTZ R14, R8, R3.reuse ;  /* 0x00000003080e7220 */ /* 0x080fe20000410000 */
[C---:B------:R-:W-:Y:S01]  /*8d90*/  SHF.L.U32 R12, R6.reuse, 0x10, RZ ;  /* 0x00000010060c7819 */ /* 0x040fe200000006ff */
[----:B------:R-:W-:Y:S01]  /*8da0*/  FFMA.FTZ R16, R9, R3, -R15 ;  /* 0x0000000309107223 */ /* 0x000fe2000001080f */
[----:B------:R-:W-:Y:S01]  /*8db0*/  LOP3.LUT R11, R6, 0xffff0000, RZ, 0xc0, !PT ;  /* 0xffff0000060b7812 */ /* 0x000fe200078ec0ff */
[-C--:B------:R-:W-:Y:S01]  /*8dc0*/  FMUL.FTZ R8, R4, R5.reuse ;  /* 0x0000000504087220 */ /* 0x080fe20000410000 */
[----:B------:R-:W-:Y:S01]  /*8dd0*/  LOP3.LUT R6, R7, 0xffff0000, RZ, 0xc0, !PT ;  /* 0xffff000007067812 */ /* 0x000fe200078ec0ff */
[----:B------:R-:W-:Y:S01]  /*8de0*/  FFMA.FTZ R15, R9, R0, R14 ;  /* 0x00000000090f7223 */ /* 0x000fe2000001000e */
[----:B------:R-:W-:Y:S01]  /*8df0*/  LOP3.LUT R0, R18, 0xffff0000, RZ, 0xc0, !PT ;  /* 0xffff000012007812 */ /* 0x000fe200078ec0ff */
[-C--:B------:R-:W-:Y:S01]  /*8e00*/  FMUL.FTZ R7, R4, R2.reuse ;  /* 0x0000000204077220 */ /* 0x080fe20000410000 */
[----:B------:R-:W-:Y:S01]  /*8e10*/  SHF.L.U32 R4, R20, 0x10, RZ ;  /* 0x0000001014047819 */ /* 0x000fe200000006ff */
[C---:B------:R-:W-:Y:S01]  /*8e20*/  FFMA.FTZ R14, R13.reuse, R2, -R8 ;  /* 0x000000020d0e7223 */ /* 0x040fe20000010808 */
[----:B------:R-:W-:Y:S01]  /*8e30*/  SHF.L.U32 R2, R18, 0x10, RZ ;  /* 0x0000001012027819 */ /* 0x000fe200000006ff */
[----:B------:R-:W-:Y:S01]  /*8e40*/  FFMA.FTZ R9, R13, R5, R7 ;  /* 0x000000050d097223 */ /* 0x000fe20000010007 */
[----:B------:R-:W-:Y:S01]  /*8e50*/  LOP3.LUT R3, R20, 0xffff0000, RZ, 0xc0, !PT ;  /* 0xffff000014037812 */ /* 0x000fe200078ec0ff */
[----:B------:R-:W-:-:S02]  /*8e60*/  FMUL.FTZ R7, R6, R0 ;  /* 0x0000000006077220 */ /* 0x000fc40000410000 */
[C---:B------:R-:W-:Y:S02]  /*8e70*/  FMUL.FTZ R8, R11.reuse, R2 ;  /* 0x000000020b087220 */ /* 0x040fe40000410000 */
[-C--:B------:R-:W-:Y:S02]  /*8e80*/  FMUL.FTZ R5, R11, R4.reuse ;  /* 0x000000040b057220 */ /* 0x080fe40000410000 */
[-C--:B------:R-:W-:Y:S02]  /*8e90*/  FMUL.FTZ R6, R6, R3.reuse ;  /* 0x0000000306067220 */ /* 0x080fe40000410000 */
[C---:B------:R-:W-:Y:S01]  /*8ea0*/  FFMA.FTZ R8, R12.reuse, R4, -R8 ;  /* 0x000000040c087223 */ /* 0x040fe20000010808 */
[----:B------:R-:W-:Y:S01]  /*8eb0*/  F2FP.BF16.PACK_AB R4, R15, R16 ;  /* 0x000000100f04723e */ /* 0x000fe200000010ff */
[----:B------:R-:W-:Y:S01]  /*8ec0*/  FFMA.FTZ R2, R12, R2, R5 ;  /* 0x000000020c027223 */ /* 0x000fe20000010005 */
[----:B------:R-:W-:Y:S01]  /*8ed0*/  F2FP.BF16.PACK_AB R5, R9, R14 ;  /* 0x0000000e0905723e */ /* 0x000fe200000010ff */
[----:B------:R-:W-:-:S02]  /*8ee0*/  FFMA.FTZ R3, R10, R3, -R7 ;  /* 0x000000030a037223 */ /* 0x000fc40000010807 */
[----:B------:R-:W-:Y:S01]  /*8ef0*/  FFMA.FTZ R0, R10, R0, R6 ;  /* 0x000000000a007223 */ /* 0x000fe20000010006 */
[----:B------:R-:W-:-:S04]  /*8f00*/  F2FP.BF16.PACK_AB R6, R2, R8 ;  /* 0x000000080206723e */ /* 0x000fc800000010ff */
[----:B------:R-:W-:-:S05]  /*8f10*/  F2FP.BF16.PACK_AB R7, R0, R3 ;  /* 0x000000030007723e */ /* 0x000fca00000010ff */
[----:B------:R1:W-:Y:S02]  /*8f20*/  STS.128 [R80+0x5000], R4 ;  /* 0x0050000450007388 */ /* 0x0003e40000000c00 */
.L_x_291:
[----:B------:R-:W-:Y:S05]  /*8f30*/  BSYNC B0 ;  /* 0x0000000000007941 */ /* 0x000fea0003800000 */
.L_x_290:
[----:B------:R-:W-:-:S13]  /*8f40*/  ISETP.GE.AND P0, PT, R26, c[0x0][0x27c], PT ;  /* 0x00009f001a007a0c */ /* 0x000fda0003f06270 */
[----:B------:R-:W-:Y:S05]  /*8f50*/  @P0 BRA `(.L_x_289) ;  /* 0x0000026000000947 */ /* 0x000fea0003800000 */
[----:B-1----:R-:W1:Y:S01]  /*8f60*/  LDS.128 R4, [R81+0x5000] ;  /* 0x0050000051047984 */ /* 0x002e620000000c00 */
[C---:B------:R-:W-:Y:S01]  /*8f70*/  SHF.L.U32 R3, R22.reuse, 0x10, RZ ;  /* 0x0000001016037819 */ /* 0x040fe200000006ff */
        /* <DEDUP_REMOVED lines=13> */
[CC--:B------:R-:W-:Y:S01]  /*9050*/  FMUL.FTZ R8, R4.reuse, R5.reuse ;  /* 0x0000000504087220 */ /* 0x0c0fe20000410000 */
[----:B------:R-:W-:Y:S01]  /*9060*/  LOP3.LUT R6, R7, 0xffff0000, RZ, 0xc0, !PT ;  /* 0xffff000007067812 */ /* 0x000fe200078ec0ff */
[----:B------:R-:W-:Y:S01]  /*9070*/  FFMA.FTZ R15, R9, R0, R14 ;  /* 0x00000000090f7223 */ /* 0x000fe2000001000e */
[----:B------:R-:W-:Y:S01]  /*9080*/  LOP3.LUT R0, R23, 0xffff0000, RZ, 0xc0, !PT ;  /* 0xffff000017007812 */ /* 0x000fe200078ec0ff */
[-C--:B------:R-:W-:Y:S01]  /*9090*/  FMUL.FTZ R7, R4, R2.reuse ;  /* 0x0000000204077220 */ /* 0x080fe20000410000 */
[----:B------:R-:W-:Y:S01]  /*90a0*/  SHF.L.U32 R4, R27, 0x10, RZ ;  /* 0x000000101b047819 */ /* 0x000fe200000006ff */
[----:B------:R-:W-:Y:S01]  /*90b0*/  FFMA.FTZ R14, R13, R2, -R8 ;  /* 0x000000020d0e7223 */ /* 0x000fe20000010808 */
        /* <DEDUP_REMOVED lines=16> */
.L_x_289:
[----:B------:R-:W-:Y:S05]  /*91c0*/  BSYNC B1 ;  /* 0x0000000000017941 */ /* 0x000fea0003800000 */
.L_x_288:
[----:B------:R-:W-:Y:S01]  /*91d0*/  ISETP.GE.AND P0, PT, R146, R28, PT ;  /* 0x0000001c9200720c */ /* 0x000fe20003f06270 */
[----:B------:R-:W-:-:S12]  /*91e0*/  BSSY B1, `(.L_x_292) ;  /* 0x0000054000017945 */ /* 0x000fd80003800000 */
[----:B------:R-:W-:Y:S05]  /*91f0*/  @P0 BRA `(.L_x_293) ;  /* 0x0000052000000947 */ /* 0x000fea0003800000 */
[----:B------:R-:W-:Y:S01]  /*9200*/  ISETP.GE.AND P0, PT, R24, c[0x0][0x27c], PT ;  /* 0x00009f0018007a0c */ /* 0x000fe20003f06270 */
[----:B------:R-:W-:-:S12]  /*9210*/  BSSY B0, `(.L_x_294) ;  /* 0x0000028000007945 */ /* 0x000fd80003800000 */
[----:B------:R-:W-:Y:S05]  /*9220*/  @P0 BRA `(.L_x_295) ;  /* 0x0000026000000947 */ /* 0x000fea0003800000 */
[----:B-1----:R-:W1:Y:S01]  /*9230*/  LDS.128 R4, [R80+0x6000] ;  /* 0x0060000050047984 */ /* 0x002e620000000c00 */
        /* <DEDUP_REMOVED lines=8> */
[-C--:B------:R-:W-:Y:S01]  /*92c0*/  FMUL.FTZ R15, R0, R8.reuse ;  /* 0x00000008000f7220 */ /* 0x080fe20000410000 */
[----:B------:R-:W-:Y:S01]  /*92d0*/  LOP3.LUT R5, R17, 0xffff0000, RZ, 0xc0, !PT ;  /* 0xffff000011057812 */ /* 0x000fe200078ec0ff */
[C---:B------:R-:W-:Y:S01]  /*92e0*/  FMUL.FTZ R14, R3.reuse, R8 ;  /* 0x00000008030e7220 */ /* 0x040fe20000410000 */
[C---:B------:R-:W-:Y:S01]  /*92f0*/  SHF.L.U32 R12, R6.reuse, 0x10, RZ ;  /* 0x00000010060c7819 */ /* 0x040fe200000006ff */
[-C--:B------:R-:W-:Y:S01]  /*9300*/  FFMA.FTZ R16, R3, R9.reuse, -R15 ;  /* 0x0000000903107223 */ /* 0x080fe2000001080f */
[----:B------:R-:W-:Y:S01]  /*9310*/  LOP3.LUT R11, R6, 0xffff0000, RZ, 0xc0, !PT ;  /* 0xffff0000060b7812 */ /* 0x000fe200078ec0ff */
[-C--:B------:R-:W-:Y:S01]  /*9320*/  FMUL.FTZ R8, R5, R4.reuse ;  /* 0x0000000405087220 */ /* 0x080fe20000410000 */
[----:B------:R-:W-:Y:S01]  /*9330*/  LOP3.LUT R6, R7, 0xffff0000, RZ, 0xc0, !PT ;  /* 0xffff000007067812 */ /* 0x000fe200078ec0ff */
[----:B------:R-:W-:Y:S01]  /*9340*/  FFMA.FTZ R15, R0, R9, R14 ;  /* 0x00000009000f7223 */ /* 0x000fe2000001000e */
[----:B------:R-:W-:Y:S01]  /*9350*/  LOP3.LUT R0, R18, 0xffff0000, RZ, 0xc0, !PT ;  /* 0xffff000012007812 */ /* 0x000fe200078ec0ff */
[----:B------:R-:W-:Y:S01]  /*9360*/  FMUL.FTZ R7, R2, R4 ;  /* 0x0000000402077220 */ /* 0x000fe20000410000 */
[----:B------:R-:W-:Y:S01]  /*9370*/  SHF.L.U32 R4, R20, 0x10, RZ ;  /* 0x0000001014047819 */ /* 0x000fe200000006ff */
[-C--:B------:R-:W-:Y:S01]  /*9380*/  FFMA.FTZ R14, R2, R13.reuse, -R8 ;  /* 0x0000000d020e7223 */ /* 0x080fe20000010808 */
[----:B------:R-:W-:Y:S01]  /*9390*/  SHF.L.U32 R2, R18, 0x10, RZ ;  /* 0x0000001012027819 */ /* 0x000fe200000006ff */
[----:B------:R-:W-:Y:S01]  /*93a0*/  FFMA.FTZ R9, R5, R13, R7 ;  /* 0x0000000d05097223 */ /* 0x000fe20000010007 */
[----:B------:R-:W-:Y:S01]  /*93b0*/  LOP3.LUT R3, R20, 0xffff0000, RZ, 0xc0, !PT ;  /* 0xffff000014037812 */ /* 0x000fe200078ec0ff */
[----:B------:R-:W-:-:S02]  /*93c0*/  FMUL.FTZ R7, R0, R6 ;  /* 0x0000000600077220 */ /* 0x000fc40000410000 */
[-C--:B------:R-:W-:Y:S02]  /*93d0*/  FMUL.FTZ R8, R2, R11.reuse ;  /* 0x0000000b02087220 */ /* 0x080fe40000410000 */
[C---:B------:R-:W-:Y:S02]  /*93e0*/  FMUL.FTZ R5, R4.reuse, R11 ;  /* 0x0000000b04057220 */ /* 0x040fe40000410000 */
[----:B------:R-:W-:Y:S02]  /*93f0*/  FMUL.FTZ R6, R3, R6 ;  /* 0x0000000603067220 */ /* 0x000fe40000410000 */
[----:B------:R-:W-:Y:S01]  /*9400*/  FFMA.FTZ R8, R4, R12, -R8 ;  /* 0x0000000c04087223 */ /* 0x000fe20000010808 */
        /* <DEDUP_REMOVED lines=8> */
.L_x_295:
[----:B------:R-:W-:Y:S05]  /*9490*/  BSYNC B0 ;  /* 0x0000000000007941 */ /* 0x000fea0003800000 */
.L_x_294:
        /* <DEDUP_REMOVED lines=21> */
[C---:B------:R-:W-:Y:S01]  /*95f0*/  FMUL.FTZ R7, R2.reuse, R4 ;  /* 0x0000000402077220 */ /* 0x040fe20000410000 */
        /* <DEDUP_REMOVED lines=18> */
.L_x_293:
[----:B------:R-:W-:Y:S05]  /*9720*/  BSYNC B1 ;  /* 0x0000000000017941 */ /* 0x000fea0003800000 */
.L_x_292:
        /* <DEDUP_REMOVED lines=44> */
.L_x_299:
[----:B------:R-:W-:Y:S05]  /*99f0*/  BSYNC B0 ;  /* 0x0000000000007941 */ /* 0x000fea0003800000 */
.L_x_298:
        /* <DEDUP_REMOVED lines=40> */
.L_x_297:
[----:B------:R-:W-:Y:S05]  /*9c80*/  BSYNC B1 ;  /* 0x0000000000017941 */ /* 0x000fea0003800000 */
.L_x_296:
[----:B------:R-:W-:-:S13]  /*9c90*/  ISETP.GE.AND P0, PT, R44, R28, PT ;  /* 0x0000001c2c00720c */ /* 0x000fda0003f06270 */
        /* <DEDUP_REMOVED lines=42> */
.L_x_302:
[----:B------:R-:W-:Y:S05]  /*9f40*/  BSYNC B0 ;  /* 0x0000000000007941 */ /* 0x000fea0003800000 */
.L_x_301:
        /* <DEDUP_REMOVED lines=31> */
[-C--:B------:R-:W-:Y:S01]  /*a140*/  FFMA.FTZ R8, R4, R11.reuse, -R8 ;  /* 0x0000000b04087223 */ /* 0x080fe20000010808 */
[----:B------:R-:W-:Y:S01]  /*a150*/  F2FP.BF16.PACK_AB R4, R15, R16 ;  /* 0x000000100f04723e */ /* 0x000fe200000010ff */
[----:B------:R-:W-:Y:S01]  /*a160*/  FFMA.FTZ R2, R2, R11, R5 ;  /* 0x0000000b02027223 */ /* 0x000fe20000010005 */
[----:B------:R-:W-:Y:S01]  /*a170*/  F2FP.BF16.PACK_AB R5, R9, R14 ;  /* 0x0000000e0905723e */ /* 0x000fe200000010ff */
[----:B------:R-:W-:-:S02]  /*a180*/  FFMA.FTZ R3, R3, R13, -R7 ;  /* 0x0000000d03037223 */ /* 0x000fc40000010807 */
[----:B------:R-:W-:Y:S01]  /*a190*/  FFMA.FTZ R0, R0, R13, R6 ;  /* 0x0000000d00007223 */ /* 0x000fe20000010006 */
[----:B------:R-:W-:-:S04]  /*a1a0*/  F2FP.BF16.PACK_AB R6, R2, R8 ;  /* 0x000000080206723e */ /* 0x000fc800000010ff */
[----:B------:R-:W-:-:S05]  /*a1b0*/  F2FP.BF16.PACK_AB R7, R0, R3 ;  /* 0x000000030007723e */ /* 0x000fca00000010ff */
[----:B------:R1:W-:Y:S01]  /*a1c0*/  STS.128 [R81+0x8000], R4 ;  /* 0x0080000451007388 */ /* 0x0003e20000000c00 */
[----:B------:R-:W-:Y:S05]  /*a1d0*/  BRA `(.L_x_300) ;  /* 0x000019b000007947 */ /* 0x000fea0003800000 */
.L_x_285:
[----:B------:R-:W-:Y:S01]  /*a1e0*/  ISETP.GE.AND P0, PT, R3, R13, PT ;  /* 0x0000000d0300720c */ /* 0x000fe20003f06270 */
[----:B------:R-:W1:Y:S01]  /*a1f0*/  SHFL.IDX PT, R15, R0, RZ, 0x1c1f ;  /* 0x001c1fff000f7589 */ /* 0x000e6200000e0000 */
[----:B------:R-:W-:Y:S01]  /*a200*/  BSSY B0, `(.L_x_303) ;  /* 0x0000014000007945 */ /* 0x000fe20003800000 */
[----:B------:R-:W-:Y:S01]  /*a210*/  CS2R R4, SRZ ;  /* 0x0000000000047805 */ /* 0x000fe2000001ff00 */
[----:B------:R-:W-:Y:S01]  /*a220*/  CS2R R10, SRZ ;  /* 0x00000000000a7805 */ /* 0x000fe2000001ff00 */
[----:B------:R-:W2:Y:S01]  /*a230*/  SHFL.IDX PT, R14, R6, RZ, 0x1c1f ;  /* 0x001c1fff060e7589 */ /* 0x000ea200000e0000 */
[----:B------:R-:W-:-:S03]  /*a240*/  CS2R R8, SRZ ;  /* 0x0000000000087805 */ /* 0x000fc6000001ff00 */
[----:B------:R-:W3:Y:S04]  /*a250*/  SHFL.IDX PT, R16, R2, RZ, 0x1c1f ;  /* 0x001c1fff02107589 */ /* 0x000ee800000e0000 */
[----:B------:R4:W1:Y:S02]  /*a260*/  SHFL.IDX PT, R12, R7, RZ, 0x1c1f ;  /* 0x001c1fff070c7589 */ /* 0x00086400000e0000 */
[----:B----4-:R-:W-:Y:S01]  /*a270*/  CS2R R6, SRZ ;  /* 0x0000000000067805 */ /* 0x010fe2000001ff00 */
[----:B------:R-:W-:Y:S05]  /*a280*/  @P0 BRA `(.L_x_304) ;  /* 0x000000b000000947 */ /* 0x000fea0003800000 */
[C---:B-123--:R-:W-:Y:S01]  /*a290*/  ISETP.GE.AND P0, PT, R28.reuse, c[0x0][0x27c], PT ;  /* 0x00009f001c007a0c */ /* 0x04efe20003f06270 */
[C---:B------:R-:W-:Y:S01]  /*a2a0*/  IMAD.SHL.U32 R2, R28.reuse, 0x2, RZ ;  /* 0x000000021c027824 */ /* 0x040fe200078e00ff */
[----:B------:R-:W-:Y:S01]  /*a2b0*/  SHF.L.U64.HI R0, R28, 0x1, R29 ;  /* 0x000000011c007819 */ /* 0x000fe2000001021d */
[----:B------:R-:W-:-:S03]  /*a2c0*/  CS2R R6, SRZ ;  /* 0x0000000000067805 */ /* 0x000fc6000001ff00 */
[-C--:B------:R-:W-:Y:S02]  /*a2d0*/  IADD3 R14, P3, R14, R2.reuse, RZ ;  /* 0x000000020e0e7210 */ /* 0x080fe40007f7e0ff */
[----:B------:R-:W-:-:S03]  /*a2e0*/  IADD3 R2, P2, R12, R2, RZ ;  /* 0x000000020c027210 */ /* 0x000fc60007f5e0ff */
[--C-:B------:R-:W-:Y:S02]  /*a2f0*/  IMAD.X R15, R15, 0x1, R0.reuse, P3 ;  /* 0x000000010f0f7824 */ /* 0x100fe400018e0600 */
[----:B------:R-:W-:Y:S01]  /*a300*/  IMAD.X R3, R16, 0x1, R0, P2 ;  /* 0x0000000110037824 */ /* 0x000fe200010e0600 */
[----:B------:R-:W-:Y:S05]  /*a310*/  @P0 BRA `(.L_x_304) ;  /* 0x0000002000000947 */ /* 0x000fea0003800000 */
[----:B------:R1:W5:Y:S04]  /*a320*/  LD.E.128 R8, [R14.64] ;  /* 0x000000080e087980 */ /* 0x000368000c101d00 */
[----:B------:R1:W5:Y:S02]  /*a330*/  LD.E.128 R4, [R2.64] ;  /* 0x0000000802047980 */ /* 0x000364000c101d00 */
.L_x_304:
[----:B-123--:R-:W-:Y:S05]  /*a340*/  BSYNC B0 ;  /* 0x0000000000007941 */ /* 0x00efea0003800000 */
.L_x_303:
[----:B------:R-:W-:Y:S01]  /*a350*/  IMAD R0, R30, -0x80, R13 ;  /* 0xffffff801e007824 */ /* 0x000fe200078e020d */
[----:B------:R-:W-:Y:S01]  /*a360*/  ISETP.GE.AND P0, PT, R28, c[0x0][0x27c], PT ;  /* 0x00009f001c007a0c */ /* 0x000fe20003f06270 */
[----:B-----5:R-:W-:Y:S01]  /*a370*/  IMAD.MOV.U32 R19, RZ, RZ, R8 ;  /* 0x000000ffff137224 */ /* 0x020fe200078e0008 */
[--C-:B------:R-:W-:Y:S01]  /*a380*/  SHF.R.U64 R17, R8, 0x10, R9.reuse ;  /* 0x0000001008117819 */ /* 0x100fe20000001209 */
[----:B------:R-:W-:Y:S01]  /*a390*/  IMAD.MOV.U32 R16, RZ, RZ, R10 ;  /* 0x000000ffff107224 */ /* 0x000fe200078e000a */
[----:B------:R-:W-:Y:S01]  /*a3a0*/  IMNMX R43, R0, 0x80, PT ;  /* 0x00000080002b7817 */ /* 0x000fe20003800200 */
[----:B------:R-:W-:Y:S01]  /*a3b0*/  IMAD.MOV.U32 R18, RZ, RZ, R9 ;  /* 0x000000ffff127224 */ /* 0x000fe200078e0009 */
[--C-:B------:R-:W-:Y:S01]  /*a3c0*/  SHF.R.U64 R14, R10, 0x10, R11.reuse ;  /* 0x000000100a0e7819 */ /* 0x100fe2000000120b */
[----:B------:R-:W-:Y:S01]  /*a3d0*/  IMAD.MOV.U32 R10, RZ, RZ, R4 ;  /* 0x000000ffff0a7224 */ /* 0x000fe200078e0004 */
[----:B------:R-:W-:Y:S01]  /*a3e0*/  ISETP.GE.OR P2, PT, R240, R43, P0 ;  /* 0x0000002bf000720c */ /* 0x000fe20000746670 */
[----:B------:R-:W-:Y:S01]  /*a3f0*/  IMAD.MOV.U32 R15, RZ, RZ, R11 ;  /* 0x000000ffff0f7224 */ /* 0x000fe200078e000b */
[----:B------:R-:W-:Y:S01]  /*a400*/  SHF.R.U32.HI R12, RZ, 0x10, R9 ;  /* 0x00000010ff0c7819 */ /* 0x000fe20000011609 */
[--C-:B------:R-:W-:Y:S01]  /*a410*/  IMAD.MOV.U32 R9, RZ, RZ, R5.reuse ;  /* 0x000000ffff097224 */ /* 0x100fe200078e0005 */
[----:B------:R-:W-:Y:S01]  /*a420*/  SHF.R.U64 R8, R4, 0x10, R5 ;  /* 0x0000001004087819 */ /* 0x000fe20000001205 */
[----:B------:R-:W-:Y:S01]  /*a430*/  IMAD.MOV.U32 R3, RZ, RZ, R7 ;  /* 0x000000ffff037224 */ /* 0x000fe200078e0007 */
[----:B------:R-:W-:Y:S01]  /*a440*/  SHF.R.U32.HI R4, RZ, 0x10, R5 ;  /* 0x00000010ff047819 */ /* 0x000fe20000011605 */
[----:B------:R-:W-:Y:S01]  /*a450*/  IMAD.MOV.U32 R5, RZ, RZ, R6 ;  /* 0x000000ffff057224 */ /* 0x000fe200078e0006 */
[----:B------:R-:W-:Y:S01]  /*a460*/  SHF.R.U32.HI R11, RZ, 0x10, R11 ;  /* 0x00000010ff0b7819 */ /* 0x000fe2000001160b */
[----:B------:R-:W-:-:S04]  /*a470*/  DEPBAR.LE SB0, 0x1 ;  /* 0x000080400000791a */ /* 0x000fc80000000000 */
[--C-:B------:R-:W-:Y:S01]  /*a480*/  SHF.R.U64 R2, R6, 0x10, R7.reuse ;  /* 0x0000001006027819 */ /* 0x100fe20000001207 */
[----:B------:R-:W-:Y:S01]  /*a490*/  BSSY B0, `(.L_x_305) ;  /* 0x0000062000007945 */ /* 0x000fe20003800000 */
[----:B------:R-:W-:Y:S02]  /*a4a0*/  SHF.R.U32.HI R0, RZ, 0x10, R7 ;  /* 0x00000010ff007819 */ /* 0x000fe40000011607 */
[----:B------:R-:W-:Y:S02]  /*a4b0*/  PRMT R33, R19, 0x5410, R17 ;  /* 0x0000541013217816 */ /* 0x000fe40000000011 */
[----:B------:R-:W-:Y:S02]  /*a4c0*/  PRMT R37, R18, 0x5410, R12 ;  /* 0x0000541012257816 */ /* 0x000fe4000000000c */
[----:B------:R-:W-:Y:S02]  /*a4d0*/  PRMT R27, R16, 0x5410, R14 ;  /* 0x00005410101b7816 */ /* 0x000fe4000000000e */
[----:B------:R-:W-:-:S02]  /*a4e0*/  PRMT R36, R15, 0x5410, R11 ;  /* 0x000054100f247816 */ /* 0x000fc4000000000b */
[----:B------:R-:W-:Y:S02]  /*a4f0*/  PRMT R32, R10, 0x5410, R8 ;  /* 0x000054100a207816 */ /* 0x000fe40000000008 */
[----:B------:R-:W-:Y:S02]  /*a500*/  PRMT R34, R9, 0x5410, R4 ;  /* 0x0000541009227816 */ /* 0x000fe40000000004 */
[----:B------:R-:W-:Y:S02]  /*a510*/  PRMT R26, R5, 0x5410, R2 ;  /* 0x00005410051a7816 */ /* 0x000fe40000000002 */
[----:B------:R-:W-:Y:S01]  /*a520*/  PRMT R35, R3, 0x5410, R0 ;  /* 0x0000541003237816 */ /* 0x000fe20000000000 */
[----:B------:R-:W-:Y:S06]  /*a530*/  BAR.SYNC.DEFER_BLOCKING 0x0 ;  /* 0x0000000000007b1d */ /* 0x000fec0000010000 */
[----:B------:R-:W-:Y:S05]  /*a540*/  @P2 BRA `(.L_x_306) ;  /* 0x0000056000002947 */ /* 0x000fea0003800000 */
[----:B------:R-:W2:Y:S04]  /*a550*/  LDL R21, [R1+0x24] ;  /* 0x0000240001157983 */ /* 0x000ea80000100800 */
[----:B------:R-:W3:Y:S01]  /*a560*/  LDL R20, [R1+0x2c] ;  /* 0x00002c0001147983 */ /* 0x000ee20000100800 */
[----:B------:R-:W-:-:S02]  /*a570*/  IADD3 R2, R28, c[0x0][0x27c], RZ ;  /* 0x00009f001c027a10 */ /* 0x000fc40007ffe0ff */
[C---:B--2---:R-:W-:Y:S02]  /*a580*/  LOP3.LUT R0, R21.reuse, 0x38, R28, 0xf8, !PT ;  /* 0x0000003815007812 */ /* 0x044fe400078ef81c */
[----:B------:R-:W-:Y:S02]  /*a590*/  LOP3.LUT R2, R21, 0x38, R2, 0xf8, !PT ;  /* 0x0000003815027812 */ /* 0x000fe400078ef802 */
[----:B---3--:R-:W-:-:S04]  /*a5a0*/  LOP3.LUT R0, R151, R0, R20, 0xf6, !PT ;  /* 0x0000000097007212 */ /* 0x008fc800078ef614 */
[----:B------:R-:W-:Y:S02]  /*a5b0*/  LEA R30, R0, 0x5100, 0x1 ;  /* 0x00005100001e7811 */ /* 0x000fe400078e08ff */
[----:B------:R-:W-:-:S03]  /*a5c0*/  LOP3.LUT R0, R2, R20, RZ, 0x3c, !PT ;  /* 0x0000001402007212 */ /* 0x000fc600078e3cff */
[----:B------:R-:W1:Y:S01]  /*a5d0*/  LDS.128 R8, [R30] ;  /* 0x000000001e087984 */ /* 0x000e620000000c00 */
[----:B------:R-:W-:-:S05]  /*a5e0*/  IADD3 R0, R151, R0, RZ ;  /* 0x0000000097007210 */ /* 0x000fca0007ffe0ff */
[----:B------:R-:W-:Y:S02]  /*a5f0*/  IMAD.SHL.U32 R25, R0, 0x2, RZ ;  /* 0x0000000200197824 */ /* 0x000fe400078e00ff */
[----:B------:R-:W-:-:S03]  /*a600*/  IMAD.U32 R0, R33, 0x10000, RZ ;  /* 0x0001000021007824 */ /* 0x000fc600078e00ff */
[----:B------:R-:W2:Y:S01]  /*a610*/  LDS.128 R4, [R25+0x5100] ;  /* 0x0051000019047984 */ /* 0x000ea20000000c00 */
[C---:B-1----:R-:W-:Y:S01]  /*a620*/  SHF.L.U32 R12, R8.reuse, 0x10, RZ ;  /* 0x00000010080c7819 */ /* 0x042fe200000006ff */
[C---:B------:R-:W-:Y:S01]  /*a630*/  IMAD.U32 R18, R9.reuse, 0x10000, RZ ;  /* 0x0001000009127824 */ /* 0x040fe200078e00ff */
[----:B------:R-:W-:Y:S01]  /*a640*/  LOP3.LUT R23, R9, 0xffff0000, RZ, 0xc0, !PT ;  /* 0xffff000009177812 */ /* 0x000fe200078ec0ff */
[C---:B------:R-:W-:Y:S01]  /*a650*/  IMAD.U32 R21, R11.reuse, 0x10000, RZ ;  /* 0x000100000b157824 */ /* 0x040fe200078e00ff */
[----:B------:R-:W-:Y:S02]  /*a660*/  LOP3.LUT R14, R8, 0xffff0000, RZ, 0xc0, !PT ;  /* 0xffff0000080e7812 */ /* 0x000fe400078ec0ff */
[C---:B------:R-:W-:Y:S02]  /*a670*/  SHF.L.U32 R13, R10.reuse, 0x10, RZ ;  /* 0x000000100a0d7819 */ /* 0x040fe400000006ff */
[----:B------:R-:W-:Y:S02]  /*a680*/  LOP3.LUT R17, R10, 0xffff0000, RZ, 0xc0, !PT ;  /* 0xffff00000a117812 */ /* 0x000fe400078ec0ff */
[----:B------:R-:W-:Y:S01]  /*a690*/  LOP3.LUT R22, R11, 0xffff0000, RZ, 0xc0, !PT ;  /* 0xffff00000b167812 */ /* 0x000fe200078ec0ff */
[C---:B--2---:R-:W-:Y:S01]  /*a6a0*/  IMAD.U32 R16, R5.reuse, 0x10000, RZ ;  /* 0x0001000005107824 */ /* 0x044fe200078e00ff */
[----:B------:R-:W-:Y:S01]  /*a6b0*/  LOP3.LUT R20, R5, 0xffff0000, RZ, 0xc0, !PT ;  /* 0xffff000005147812 */ /* 0x000fe200078ec0ff */
[----:B------:R-:W-:Y:S01]  /*a6c0*/  IMAD.U32 R15, R7, 0x10000, RZ ;  /* 0x00010000070f7824 */ /* 0x000fe200078e00ff */
[----:B------:R-:W-:-:S02]  /*a6d0*/  SHF.L.U32 R2, R4, 0x10, RZ ;  /* 0x0000001004027819 */ /* 0x000fc400000006ff */
[----:B------:R-:W-:Y:S02]  /*a6e0*/  SHF.L.U32 R5, R32, 0x10, RZ ;  /* 0x0000001020057819 */ /* 0x000fe400000006ff */
[----:B------:R-:W-:Y:S02]  /*a6f0*/  LOP3.LUT R9, R4, 0xffff0000, RZ, 0xc0, !PT ;  /* 0xffff000004097812 */ /* 0x000fe400078ec0ff */
[----:B------:R-:W-:Y:S01]  /*a700*/  LOP3.LUT R4, R32, 0xffff0000, RZ, 0xc0, !PT ;  /* 0xffff000020047812 */ /* 0x000fe200078ec0ff */
[----:B------:R-:W-:Y:S01]  /*a710*/  FMUL.FTZ R3, R2, R5 ;  /* 0x0000000502037220 */ /* 0x000fe20000410000 */
[C---:B------:R-:W-:Y:S02]  /*a720*/  SHF.L.U32 R8, R6.reuse, 0x10, RZ ;  /* 0x0000001006087819 */ /* 0x040fe400000006ff */
[----:B------:R-:W-:Y:S01]  /*a730*/  LOP3.LUT R10, R6, 0xffff0000, RZ, 0xc0, !PT ;  /* 0xffff0000060a7812 */ /* 0x000fe200078ec0ff */
[-C--:B------:R-:W-:Y:S01]  /*a740*/  FFMA.FTZ R42, R12, R0.reuse, -R3 ;  /* 0x000000000c2a7223 */ /* 0x080fe20000010803 */
[----:B------:R-:W-:Y:S01]  /*a750*/  SHF.L.U32 R3, R26, 0x10, RZ ;  /* 0x000000101a037819 */ /* 0x000fe200000006ff */
[----:B------:R-:W-:Y:S01]  /*a760*/  FMUL.FTZ R6, R2, R0 ;  /* 0x0000000002067220 */ /* 0x000fe20000410000 */
[----:B------:R-:W-:Y:S01]  /*a770*/  LOP3.LUT R2, R33, 0xffff0000, RZ, 0xc0, !PT ;  /* 0xffff000021027812 */ /* 0x000fe200078ec0ff */
[----:B------:R-:W-:Y:S01]  /*a780*/  FMUL.FTZ R11, R9, R4 ;  /* 0x00000004090b7220 */ /* 0x000fe20000410000 */
[----:B------:R-:W-:Y:S01]  /*a790*/  LOP3.LUT R19, R7, 0xffff0000, RZ, 0xc0, !PT ;  /* 0xffff000007137812 */ /* 0x000fe200078ec0ff */
[----:B------:R-:W-:-:S02]  /*a7a0*/  IMAD.U32 R0, R27, 0x10000, RZ ;  /* 0x000100001b007824 */ /* 0x000fc400078e00ff */
[----:B------:R-:W-:Y:S01]  /*a7b0*/  FFMA.FTZ R41, R12, R5, R6 ;  /* 0x000000050c297223 */ /* 0x000fe20000010006 */
[----:B------:R-:W-:Y:S01]  /*a7c0*/  LOP3.LUT R6, R26, 0xffff0000, RZ, 0xc0, !PT ;  /* 0xffff00001a067812 */ /* 0x000fe200078ec0ff */
[-C--:B------:R-:W-:Y:S02]  /*a7d0*/  FMUL.FTZ R5, R8, R3.reuse ;  /* 0x0000000308057220 */ /* 0x080fe40000410000 */
[-C--:B------:R-:W-:Y:S02]  /*a7e0*/  FMUL.FTZ R7, R9, R2.reuse ;  /* 0x0000000209077220 */ /* 0x080fe40000410000 */
[----:B------:R-:W-:Y:S02]  /*a7f0*/  FFMA.FTZ R40, R14, R2, -R11 ;  /* 0x000000020e287223 */ /* 0x000fe4000001080b */
[-C--:B------:R-:W-:Y:S02]  /*a800*/  FMUL.FTZ R2, R8, R0.reuse ;  /* 0x0000000008027220 */ /* 0x080fe40000410000 */
[----:B------:R-:W-:Y:S01]  /*a810*/  FFMA.FTZ R38, R13, R0, -R5 ;  /* 0x000000000d267223 */ /* 0x000fe20000010805 */
[----:B------:R-:W-:Y:S01]  /*a820*/  LOP3.LUT R0, R27, 0xffff0000, RZ, 0xc0, !PT ;  /* 0xffff00001b007812 */ /* 0x000fe200078ec0ff */
[----:B------:R-:W-:Y:S01]  /*a830*/  FFMA.FTZ R39, R14, R4, R7 ;  /* 0x000000040e277223 */ /* 0x000fe20000010007 */
[----:B------:R-:W-:Y:S01]  /*a840*/  SHF.L.U32 R5, R35, 0x10, RZ ;  /* 0x0000001023057819 */ /* 0x000fe200000006ff */
[----:B------:R-:W-:Y:S01]  /*a850*/  FFMA.FTZ R31, R13, R3, R2 ;  /* 0x000000030d1f7223 */ /* 0x000fe20000010002 */
[----:B------:R-:W-:Y:S01]  /*a860*/  SHF.L.U32 R3, R37, 0x10, RZ ;  /* 0x0000001025037819 */ /* 0x000fe200000006ff */
[----:B------:R-:W-:-:S02]  /*a870*/  FMUL.FTZ R4, R10, R6 ;  /* 0x000000060a047220 */ /* 0x000fc40000410000 */
[----:B------:R-:W-:Y:S02]  /*a880*/  IMAD.U32 R2, R34, 0x10000, RZ ;  /* 0x0001000022027824 */ /* 0x000fe400078e00ff */
[-C--:B------:R-:W-:Y:S02]  /*a890*/  FMUL.FTZ R10, R10, R0.reuse ;  /* 0x000000000a0a7220 */ /* 0x080fe40000410000 */
[----:B------:R-:W-:Y:S01]  /*a8a0*/  FFMA.FTZ R24, R17, R0, -R4 ;  /* 0x0000000011187223 */ /* 0x000fe20000010804 */
[----:B------:R-:W-:Y:S01]  /*a8b0*/  SHF.L.U32 R0, R36, 0x10, RZ ;  /* 0x0000001024007819 */ /* 0x000fe200000006ff */
[C---:B------:R-:W-:Y:S02]  /*a8c0*/  FMUL.FTZ R7, R16.reuse, R3 ;  /* 0x0000000310077220 */ /* 0x040fe40000410000 */
[----:B------:R-:W-:Y:S02]  /*a8d0*/  FMUL.FTZ R4, R15, R5 ;  /* 0x000000050f047220 */ /* 0x000fe40000410000 */
[----:B------:R-:W-:-:S02]  /*a8e0*/  FMUL.FTZ R8, R16, R2 ;  /* 0x0000000210087220 */ /* 0x000fc40000410000 */
[----:B------:R-:W-:Y:S01]  /*a8f0*/  FFMA.FTZ R17, R17, R6, R10 ;  /* 0x0000000611117223 */ /* 0x000fe2000001000a */
[----:B------:R-:W-:Y:S01]  /*a900*/  F2FP.BF16.PACK_AB R10, R24, R38 ;  /* 0x00000026180a723e */ /* 0x000fe200000010ff */
[----:B------:R-:W-:Y:S01]  /*a910*/  FFMA.FTZ R13, R18, R2, R7 ;  /* 0x00000002120d7223 */ /* 0x000fe20000010007 */
[----:B------:R-:W-:Y:S01]  /*a920*/  LOP3.LUT R2, R34, 0xffff0000, RZ, 0xc0, !PT ;  /* 0xffff000022027812 */ /* 0x000fe200078ec0ff */
[-C--:B------:R-:W-:Y:S02]  /*a930*/  FMUL.FTZ R6, R15, R0.reuse ;  /* 0x000000000f067220 */ /* 0x080fe40000410000 */
[----:B------:R-:W-:Y:S01]  /*a940*/  FFMA.FTZ R11, R21, R0, -R4 ;  /* 0x00000000150b7223 */ /* 0x000fe20000010804 */
[----:B------:R-:W-:Y:S01]  /*a950*/  LOP3.LUT R0, R35, 0xffff0000, RZ, 0xc0, !PT ;  /* 0xffff000023007812 */ /* 0x000fe200078ec0ff */
[----:B------:R-:W-:Y:S01]  /*a960*/  FFMA.FTZ R14, R18, R3, -R8 ;  /* 0x00000003120e7223 */ /* 0x000fe20000010808 */
[----:B------:R-:W-:Y:S01]  /*a970*/  LOP3.LUT R4, R37, 0xffff0000, RZ, 0xc0, !PT ;  /* 0xffff000025047812 */ /* 0x000fe200078ec0ff */
[----:B------:R-:W-:Y:S01]  /*a980*/  FFMA.FTZ R12, R21, R5, R6 ;  /* 0x00000005150c7223 */ /* 0x000fe20000010006 */
[----:B------:R-:W-:Y:S01]  /*a990*/  LOP3.LUT R3, R36, 0xffff0000, RZ, 0xc0, !PT ;  /* 0xffff000024037812 */ /* 0x000fe200078ec0ff */
[----:B------:R-:W-:-:S02]  /*a9a0*/  FMUL.FTZ R8, R20, R2 ;  /* 0x0000000214087220 */ /* 0x000fc40000410000 */
[C---:B------:R-:W-:Y:S02]  /*a9b0*/  FMUL.FTZ R6, R19.reuse, R0 ;  /* 0x0000000013067220 */ /* 0x040fe40000410000 */
[-C--:B------:R-:W-:Y:S02]  /*a9c0*/  FMUL.FTZ R7, R20, R4.reuse ;  /* 0x0000000414077220 */ /* 0x080fe40000410000 */
[-C--:B------:R-:W-:Y:S02]  /*a9d0*/  FMUL.FTZ R5, R19, R3.reuse ;  /* 0x0000000313057220 */ /* 0x080fe40000410000 */
[----:B------:R-:W-:Y:S01]  /*a9e0*/  FFMA.FTZ R9, R23, R4, -R8 ;  /* 0x0000000417097223 */ /* 0x000fe20000010808 */
[----:B------:R-:W-:Y:S01]  /*a9f0*/  F2FP.BF16.PACK_AB R8, R40, R42 ;  /* 0x0000002a2808723e */ /* 0x000fe200000010ff */
[C---:B------:R-:W-:Y:S01]  /*aa00*/  FFMA.FTZ R3, R22.reuse, R3, -R6 ;  /* 0x0000000316037223 */ /* 0x040fe20000010806 */
[----:B------:R-:W-:Y:S01]  /*aa10*/  F2FP.BF16.PACK_AB R4, R39, R41 ;  /* 0x000000292704723e */ /* 0x000fe200000010ff */
[----:B------:R-:W-:Y:S01]  /*aa20*/  FFMA.FTZ R2, R23, R2, R7 ;  /* 0x0000000217027223 */ /* 0x000fe20000010007 */
[----:B------:R-:W-:Y:S01]  /*aa30*/  F2FP.BF16.PACK_AB R9, R9, R14 ;  /* 0x0000000e0909723e */ /* 0x000fe200000010ff */
[----:B------:R-:W-:Y:S01]  /*aa40*/  FFMA.FTZ R0, R22, R0, R5 ;  /* 0x0000000016007223 */ /* 0x000fe20000010005 */
[----:B------:R-:W-:-:S02]  /*aa50*/  F2FP.BF16.PACK_AB R11, R3, R11 ;  /* 0x0000000b030b723e */ /* 0x000fc400000010ff */
[----:B------:R-:W-:Y:S02]  /*aa60*/  F2FP.BF16.PACK_AB R6, R17, R31 ;  /* 0x0000001f1106723e */ /* 0x000fe400000010ff */
[----:B------:R-:W-:Y:S01]  /*aa70*/  F2FP.BF16.PACK_AB R5, R2, R13 ;  /* 0x0000000d0205723e */ /* 0x000fe200000010ff */
[----:B------:R1:W-:Y:S01]  /*aa80*/  STS.128 [R30], R8 ;  /* 0x000000081e007388 */ /* 0x0003e20000000c00 */
[----:B------:R-:W-:-:S05]  /*aa90*/  F2FP.BF16.PACK_AB R7, R0, R12 ;  /* 0x0000000c0007723e */ /* 0x000fca00000010ff */
[----:B------:R1:W-:Y:S02]  /*aaa0*/  STS.128 [R25+0x5100], R4 ;  /* 0x0051000419007388 */ /* 0x0003e40000000c00 */
.L_x_306:
[----:B------:R-:W-:Y:S05]  /*aab0*/  BSYNC B0 ;  /* 0x0000000000007941 */ /* 0x000fea0003800000 */
.L_x_305:
[----:B------:R-:W-:Y:S01]  /*aac0*/  ISETP.GE.OR P2, PT, R146, R43, P0 ;  /* 0x0000002b9200720c */ /* 0x000fe20000746670 */
[----:B------:R-:W-:-:S12]  /*aad0*/  BSSY B0, `(.L_x_307) ;  /* 0x0000056000007945 */ /* 0x000fd80003800000 */
[----:B------:R-:W-:Y:S05]  /*aae0*/  @P2 BRA `(.L_x_308) ;  /* 0x0000054000002947 */ /* 0x000fea0003800000 */
[----:B------:R-:W-:Y:S02]  /*aaf0*/  IADD3 R2, R28, c[0x0][0x27c], RZ ;  /* 0x00009f001c027a10 */ /* 0x000fe40007ffe0ff */
[C---:B------:R-:W-:Y:S02]  /*ab00*/  LOP3.LUT R0, R147.reuse, 0x38, R28, 0xf8, !PT ;  /* 0x0000003893007812 */ /* 0x040fe400078ef81c */
[----:B------:R-:W-:Y:S02]  /*ab10*/  LOP3.LUT R2, R147, 0x38, R2, 0xf8, !PT ;  /* 0x0000003893027812 */ /* 0x000fe400078ef802 */
[----:B------:R-:W-:Y:S02]  /*ab20*/  LOP3.LUT R0, R160, R0, R184, 0xf6, !PT ;  /* 0x00000000a0007212 */ /* 0x000fe400078ef6b8 */
[----:B------:R-:W-:Y:S02]  /*ab30*/  LOP3.LUT R2, R2, R184, RZ, 0x3c, !PT ;  /* 0x000000b802027212 */ /* 0x000fe400078e3cff */
[----:B------:R-:W-:Y:S01]  /*ab40*/  LEA R31, R0, 0x5100, 0x1 ;  /* 0x00005100001f7811 */ /* 0x000fe200078e08ff */
[----:B------:R-:W-:Y:S01]  /*ab50*/  IMAD.U32 R0, R33, 0x10000, RZ ;  /* 0x0001000021007824 */ /* 0x000fe200078e00ff */
[----:B------:R-:W-:-:S03]  /*ab60*/  IADD3 R2, R160, R2, RZ ;  /* 0x00000002a0027210 */ /* 0x000fc60007ffe0ff */
[----:B-1----:R-:W1:Y:S02]  /*ab70*/  LDS.128 R8, [R31] ;  /* 0x000000001f087984 */ /* 0x002e640000000c00 */
[----:B------:R-:W-:-:S05]  /*ab80*/  IMAD.SHL.U32 R25, R2, 0x2, RZ ;  /* 0x0000000202197824 */ /* 0x000fca00078e00ff */
[----:B------:R-:W2:Y:S01]  /*ab90*/  LDS.128 R4, [R25+0x5100] ;  /* 0x0051000019047984 */ /* 0x000ea20000000c00 */
[C---:B-1----:R-:W-:Y:S01]  /*aba0*/  SHF.L.U32 R12, R8.reuse, 0x10, RZ ;  /* 0x00000010080c7819 */ /* 0x042fe200000006ff */
[C---:B------:R-:W-:Y:S01]  /*abb0*/  IMAD.U32 R18, R9.reuse, 0x10000, RZ ;  /* 0x0001000009127824 */ /* 0x040fe200078e00ff */
[----:B------:R-:W-:Y:S01]  /*abc0*/  LOP3.LUT R23, R9, 0xffff0000, RZ, 0xc0, !PT ;  /* 0xffff000009177812 */ /* 0x000fe200078ec0ff */
[----:B------:R-:W-:Y:S01]  /*abd0*/  IMAD.U32 R21, R11, 0x10000, RZ ;  /* 0x000100000b157824 */ /* 0x000fe200078e00ff */
[----:B------:R-:W-:Y:S02]  /*abe0*/  LOP3.LUT R14, R8, 0xffff0000, RZ, 0xc0, !PT ;  /* 0xffff0000080e7812 */ /* 0x000fe400078ec0ff */
[----:B------:R-:W-:Y:S01]  /*abf0*/  SHF.L.U32 R13, R10, 0x10, RZ ;  /* 0x000000100a0d7819 */ /* 0x000fe200000006ff */
        /* <DEDUP_REMOVED lines=8> */
[----:B------:R-:W-:Y:S02]  /*ac80*/  LOP3.LUT R17, R10, 0xffff0000, RZ, 0xc0, !PT ;  /* 0xffff00000a117812 */ /* 0x000fe400078ec0ff */
[----:B------:R-:W-:Y:S01]  /*ac90*/  SHF.L.U32 R8, R6, 0x10, RZ ;  /* 0x0000001006087819 */ /* 0x000fe200000006ff */
[----:B------:R-:W-:Y:S01]  /*aca0*/  FFMA.FTZ R42, R0, R12, -R3 ;  /* 0x0000000c002a7223 */ /* 0x000fe20000010803 */
[----:B------:R-:W-:Y:S01]  /*acb0*/  LOP3.LUT R10, R6, 0xffff0000, RZ, 0xc0, !PT ;  /* 0xffff0000060a7812 */ /* 0x000fe200078ec0ff */
[----:B------:R-:W-:Y:S01]  /*acc0*/  FMUL.FTZ R6, R0, R2 ;  /* 0x0000000200067220 */ /* 0x000fe20000410000 */
[----:B------:R-:W-:Y:S01]  /*acd0*/  SHF.L.U32 R3, R26, 0x10, RZ ;  /* 0x000000101a037819 */ /* 0x000fe200000006ff */
[----:B------:R-:W-:Y:S01]  /*ace0*/  IMAD.U32 R0, R27, 0x10000, RZ ;  /* 0x000100001b007824 */ /* 0x000fe200078e00ff */
[----:B------:R-:W-:Y:S01]  /*acf0*/  LOP3.LUT R22, R11, 0xffff0000, RZ, 0xc0, !PT ;  /* 0xffff00000b167812 */ /* 0x000fe200078ec0ff */
[-C--:B------:R-:W-:Y:S01]  /*ad00*/  FMUL.FTZ R11, R4, R9.reuse ;  /* 0x00000009040b7220 */ /* 0x080fe20000410000 */
[----:B------:R-:W-:Y:S01]  /*ad10*/  LOP3.LUT R2, R33, 0xffff0000, RZ, 0xc0, !PT ;  /* 0xffff000021027812 */ /* 0x000fe200078ec0ff */
[----:B------:R-:W-:Y:S01]  /*ad20*/  FFMA.FTZ R41, R5, R12, R6 ;  /* 0x0000000c05297223 */ /* 0x000fe20000010006 */
[----:B------:R-:W-:Y:S01]  /*ad30*/  LOP3.LUT R19, R7, 0xffff0000, RZ, 0xc0, !PT ;  /* 0xffff000007137812 */ /* 0x000fe200078ec0ff */
[----:B------:R-:W-:Y:S01]  /*ad40*/  FMUL.FTZ R5, R3, R8 ;  /* 0x0000000803057220 */ /* 0x000fe20000410000 */
[----:B------:R-:W-:Y:S01]  /*ad50*/  LOP3.LUT R6, R26, 0xffff0000, RZ, 0xc0, !PT ;  /* 0xffff00001a067812 */ /* 0x000fe200078ec0ff */
[----:B------:R-:W-:-:S02]  /*ad60*/  FMUL.FTZ R7, R2, R9 ;  /* 0x0000000902077220 */ /* 0x000fc40000410000 */
[----:B------:R-:W-:Y:S02]  /*ad70*/  FFMA.FTZ R40, R2, R14, -R11 ;  /* 0x0000000e02287223 */ /* 0x000fe4000001080b */
[C---:B------:R-:W-:Y:S02]  /*ad80*/  FMUL.FTZ R2, R0.reuse, R8 ;  /* 0x0000000800027220 */ /* 0x040fe40000410000 */
[-C--:B------:R-:W-:Y:S01]  /*ad90*/  FFMA.FTZ R38, R0, R13.reuse, -R5 ;  /* 0x0000000d00267223 */ /* 0x080fe20000010805 */
[----:B------:R-:W-:Y:S01]  /*ada0*/  LOP3.LUT R0, R27, 0xffff0000, RZ, 0xc0, !PT ;  /* 0xffff00001b007812 */ /* 0x000fe200078ec0ff */
[----:B------:R-:W-:Y:S01]  /*adb0*/  FFMA.FTZ R39, R4, R14, R7 ;  /* 0x0000000e04277223 */ /* 0x000fe20000010007 */
[----:B------:R-:W-:Y:S01]  /*adc0*/  SHF.L.U32 R5, R35, 0x10, RZ ;  /* 0x0000001023057819 */ /* 0x000fe200000006ff */
[----:B------:R-:W-:Y:S01]  /*add0*/  FFMA.FTZ R30, R3, R13, R2 ;  /* 0x0000000d031e7223 */ /* 0x000fe20000010002 */
[----:B------:R-:W-:Y:S01]  /*ade0*/  SHF.L.U32 R3, R37, 0x10, RZ ;  /* 0x0000001025037819 */ /* 0x000fe200000006ff */
[----:B------:R-:W-:-:S02]  /*adf0*/  FMUL.FTZ R4, R6, R10 ;  /* 0x0000000a06047220 */ /* 0x000fc40000410000 */
[----:B------:R-:W-:Y:S02]  /*ae00*/  IMAD.U32 R2, R34, 0x10000, RZ ;  /* 0x0001000022027824 */ /* 0x000fe400078e00ff */
[C---:B------:R-:W-:Y:S02]  /*ae10*/  FMUL.FTZ R10, R0.reuse, R10 ;  /* 0x0000000a000a7220 */ /* 0x040fe40000410000 */
[----:B------:R-:W-:Y:S01]  /*ae20*/  FFMA.FTZ R24, R0, R17, -R4 ;  /* 0x0000001100187223 */ /* 0x000fe20000010804 */
[----:B------:R-:W-:Y:S01]  /*ae30*/  SHF.L.U32 R0, R36, 0x10, RZ ;  /* 0x0000001024007819 */ /* 0x000fe200000006ff */
[-C--:B------:R-:W-:Y:S02]  /*ae40*/  FMUL.FTZ R7, R3, R16.reuse ;  /* 0x0000001003077220 */ /* 0x080fe40000410000 */
[----:B------:R-:W-:Y:S02]  /*ae50*/  FMUL.FTZ R4, R5, R15 ;  /* 0x0000000f05047220 */ /* 0x000fe40000410000 */
[----:B------:R-:W-:-:S02]  /*ae60*/  FMUL.FTZ R8, R2, R16 ;  /* 0x0000001002087220 */ /* 0x000fc40000410000 */
[----:B------:R-:W-:Y:S01]  /*ae70*/  FFMA.FTZ R14, R6, R17, R10 ;  /* 0x00000011060e7223 */ /* 0x000fe2000001000a */
[----:B------:R-:W-:Y:S01]  /*ae80*/  F2FP.BF16.PACK_AB R10, R24, R38 ;  /* 0x00000026180a723e */ /* 0x000fe200000010ff */
[-C--:B------:R-:W-:Y:S01]  /*ae90*/  FFMA.FTZ R13, R2, R18.reuse, R7 ;  /* 0x00000012020d7223 */ /* 0x080fe20000010007 */
[----:B------:R-:W-:Y:S01]  /*aea0*/  LOP3.LUT R2, R34, 0xffff0000, RZ, 0xc0, !PT ;  /* 0xffff000022027812 */ /* 0x000fe200078ec0ff */
[C---:B------:R-:W-:Y:S02]  /*aeb0*/  FMUL.FTZ R6, R0.reuse, R15 ;  /* 0x0000000f00067220 */ /* 0x040fe40000410000 */
[-C--:B------:R-:W-:Y:S01]  /*aec0*/  FFMA.FTZ R11, R0, R21.reuse, -R4 ;  /* 0x00000015000b7223 */ /* 0x080fe20000010804 */
[----:B------:R-:W-:Y:S01]  /*aed0*/  LOP3.LUT R0, R35, 0xffff0000, RZ, 0xc0, !PT ;  /* 0xffff000023007812 */ /* 0x000fe200078ec0ff */
[----:B------:R-:W-:Y:S01]  /*aee0*/  FFMA.FTZ R16, R3, R18, -R8 ;  /* 0x0000001203107223 */ /* 0x000fe20000010808 */
[----:B------:R-:W-:Y:S01]  /*aef0*/  LOP3.LUT R4, R37, 0xffff0000, RZ, 0xc0, !PT ;  /* 0xffff000025047812 */ /* 0x000fe200078ec0ff */
[----:B------:R-:W-:Y:S01]  /*af00*/  FFMA.FTZ R12, R5, R21, R6 ;  /* 0x00000015050c7223 */ /* 0x000fe20000010006 */
[----:B------:R-:W-:Y:S01]  /*af10*/  LOP3.LUT R3, R36, 0xffff0000, RZ, 0xc0, !PT ;  /* 0xffff000024037812 */ /* 0x000fe200078ec0ff */
[----:B------:R-:W-:-:S02]  /*af20*/  FMUL.FTZ R8, R2, R20 ;  /* 0x0000001402087220 */ /* 0x000fc40000410000 */
[-C--:B------:R-:W-:Y:S02]  /*af30*/  FMUL.FTZ R6, R0, R19.reuse ;  /* 0x0000001300067220 */ /* 0x080fe40000410000 */
[C---:B------:R-:W-:Y:S02]  /*af40*/  FMUL.FTZ R7, R4.reuse, R20 ;  /* 0x0000001404077220 */ /* 0x040fe40000410000 */
[C---:B------:R-:W-:Y:S02]  /*af50*/  FMUL.FTZ R5, R3.reuse, R19 ;  /* 0x0000001303057220 */ /* 0x040fe40000410000 */
[-C--:B------:R-:W-:Y:S01]  /*af60*/  FFMA.FTZ R9, R4, R23.reuse, -R8 ;  /* 0x0000001704097223 */ /* 0x080fe20000010808 */
[----:B------:R-:W-:Y:S01]  /*af70*/  F2FP.BF16.PACK_AB R8, R40, R42 ;  /* 0x0000002a2808723e */ /* 0x000fe200000010ff */
[----:B------:R-:W-:Y:S01]  /*af80*/  FFMA.FTZ R3, R3, R22, -R6 ;  /* 0x0000001603037223 */ /* 0x000fe20000010806 */
        /* <DEDUP_REMOVED lines=10> */
.L_x_308:
[----:B------:R-:W-:Y:S05]  /*b030*/  BSYNC B0 ;  /* 0x0000000000007941 */ /* 0x000fea0003800000 */
.L_x_307:
        /* <DEDUP_REMOVED lines=8> */
[----:B-1----:R-:W-:Y:S01]  /*b0c0*/  LEA R31, R0, 0x5100, 0x1 ;  /* 0x00005100001f7811 */ /* 0x002fe200078e08ff */
[----:B------:R-:W-:Y:S01]  /*b0d0*/  IMAD.U32 R0, R33, 0x10000, RZ ;  /* 0x0001000021007824 */ /* 0x000fe200078e00ff */
[----:B------:R-:W-:-:S03]  /*b0e0*/  IADD3 R2, R161, R2, RZ ;  /* 0x00000002a1027210 */ /* 0x000fc60007ffe0ff */
[----:B------:R-:W1:Y:S02]  /*b0f0*/  LDS.128 R8, [R31] ;  /* 0x000000001f087984 */ /* 0x000e640000000c00 */
        /* <DEDUP_REMOVED lines=75> */
.L_x_310:
[----:B------:R-:W-:Y:S05]  /*b5b0*/  BSYNC B0 ;  /* 0x0000000000007941 */ /* 0x000fea0003800000 */
.L_x_309:
[----:B------:R-:W-:-:S13]  /*b5c0*/  ISETP.GE.OR P0, PT, R44, R43, P0 ;  /* 0x0000002b2c00720c */ /* 0x000fda0000706670 */
[----:B------:R-:W-:Y:S05]  /*b5d0*/  @P0 BRA `(.L_x_300) ;  /* 0x000005b000000947 */ /* 0x000fea0003800000 */
[----:B------:R-:W-:Y:S01]  /*b5e0*/  SHF.R.S32.HI R2, RZ, 0x1f, R44 ;  /* 0x0000001fff027819 */ /* 0x000fe2000001142c */
[----:B------:R-:W-:Y:S01]  /*b5f0*/  IMAD.SHL.U32 R0, R44, 0x40, RZ ;  /* 0x000000402c007824 */ /* 0x000fe200078e00ff */
[----:B-1----:R-:W-:Y:S02]  /*b600*/  IADD3 R5, R28, c[0x0][0x27c], RZ ;  /* 0x00009f001c057a10 */ /* 0x002fe40007ffe0ff */
[----:B------:R-:W-:Y:S02]  /*b610*/  LEA.HI R2, R2, R44, RZ, 0x3 ;  /* 0x0000002c02027211 */ /* 0x000fe400078f18ff */
[----:B------:R-:W-:-:S03]  /*b620*/  LOP3.LUT R0, R0, 0x1c0, RZ, 0xc0, !PT ;  /* 0x000001c000007812 */ /* 0x000fc600078ec0ff */
[----:B------:R-:W-:Y:S01]  /*b630*/  IMAD.SHL.U32 R2, R2, 0x40, RZ ;  /* 0x0000004002027824 */ /* 0x000fe200078e00ff */
[----:B------:R-:W-:Y:S02]  /*b640*/  LOP3.LUT R4, R0, 0x38, R28, 0xf8, !PT ;  /* 0x0000003800047812 */ /* 0x000fe400078ef81c */
[----:B------:R-:W-:Y:S02]  /*b650*/  SHF.R.U32.HI R3, RZ, 0x3, R0 ;  /* 0x00000003ff037819 */ /* 0x000fe40000011600 */
[----:B------:R-:W-:Y:S02]  /*b660*/  LOP3.LUT R2, R2, 0xfffffe00, RZ, 0xc0, !PT ;  /* 0xfffffe0002027812 */ /* 0x000fe400078ec0ff */
[----:B------:R-:W-:Y:S02]  /*b670*/  LOP3.LUT R5, R0, 0x38, R5, 0xf8, !PT ;  /* 0x0000003800057812 */ /* 0x000fe400078ef805 */
[----:B------:R-:W-:Y:S02]  /*b680*/  LOP3.LUT R0, R2, R4, R3, 0xf6, !PT ;  /* 0x0000000402007212 */ /* 0x000fe400078ef603 */
[----:B------:R-:W-:-:S02]  /*b690*/  LOP3.LUT R3, R5, R3, RZ, 0x3c, !PT ;  /* 0x0000000305037212 */ /* 0x000fc400078e3cff */
[----:B------:R-:W-:Y:S02]  /*b6a0*/  LEA R28, R0, 0x5100, 0x1 ;  /* 0x00005100001c7811 */ /* 0x000fe400078e08ff */
[----:B------:R-:W-:Y:S02]  /*b6b0*/  IADD3 R3, R2, R3, RZ ;  /* 0x0000000302037210 */ /* 0x000fe40007ffe0ff */
[----:B------:R-:W-:Y:S01]  /*b6c0*/  SHF.L.U32 R2, R27, 0x10, RZ ;  /* 0x000000101b027819 */ /* 0x000fe200000006ff */
[----:B------:R-:W1:Y:S01]  /*b6d0*/  LDS.128 R8, [R28] ;  /* 0x000000001c087984 */ /* 0x000e620000000c00 */
[----:B------:R-:W-:Y:S01]  /*b6e0*/  LOP3.LUT R0, R26, 0xffff0000, RZ, 0xc0, !PT ;  /* 0xffff00001a007812 */ /* 0x000fe200078ec0ff */
[----:B------:R-:W-:-:S05]  /*b6f0*/  IMAD.SHL.U32 R25, R3, 0x2, RZ ;  /* 0x0000000203197824 */ /* 0x000fca00078e00ff */
[----:B------:R-:W2:Y:S01]  /*b700*/  LDS.128 R4, [R25+0x5100] ;  /* 0x0051000019047984 */ /* 0x000ea20000000c00 */
[C---:B-1----:R-:W-:Y:S01]  /*b710*/  SHF.L.U32 R13, R8.reuse, 0x10, RZ ;  /* 0x00000010080d7819 */ /* 0x042fe200000006ff */
[----:B------:R-:W-:Y:S01]  /*b720*/  IMAD.U32 R17, R9, 0x10000, RZ ;  /* 0x0001000009117824 */ /* 0x000fe200078e00ff */
[----:B------:R-:W-:Y:S01]  /*b730*/  LOP3.LUT R16, R8, 0xffff0000, RZ, 0xc0, !PT ;  /* 0xffff000008107812 */ /* 0x000fe200078ec0ff */
[----:B------:R-:W-:Y:S01]  /*b740*/  IMAD.U32 R20, R11, 0x10000, RZ ;  /* 0x000100000b147824 */ /* 0x000fe200078e00ff */
[----:B------:R-:W-:Y:S02]  /*b750*/  SHF.L.U32 R8, R26, 0x10, RZ ;  /* 0x000000101a087819 */ /* 0x000fe400000006ff */
[----:B------:R-:W-:Y:S01]  /*b760*/  LOP3.LUT R22, R9, 0xffff0000, RZ, 0xc0, !PT ;  /* 0xffff000009167812 */ /* 0x000fe200078ec0ff */
[----:B--2---:R-:W-:Y:S01]  /*b770*/  IMAD.U32 R3, R6, 0x10000, RZ ;  /* 0x0001000006037824 */ /* 0x004fe200078e00ff */
[----:B------:R-:W-:Y:S01]  /*b780*/  LOP3.LUT R21, R11, 0xffff0000, RZ, 0xc0, !PT ;  /* 0xffff00000b157812 */ /* 0x000fe200078ec0ff */
[----:B------:R-:W-:Y:S01]  /*b790*/  IMAD.U32 R15, R5, 0x10000, RZ ;  /* 0x00010000050f7824 */ /* 0x000fe200078e00ff */
[----:B------:R-:W-:Y:S01]  /*b7a0*/  SHF.L.U32 R12, R10, 0x10, RZ ;  /* 0x000000100a0c7819 */ /* 0x000fe200000006ff */
[----:B------:R-:W-:Y:S01]  /*b7b0*/  IMAD.U32 R14, R7, 0x10000, RZ ;  /* 0x00010000070e7824 */ /* 0x000fe200078e00ff */
[----:B------:R-:W-:-:S02]  /*b7c0*/  SHF.L.U32 R9, R4, 0x10, RZ ;  /* 0x0000001004097819 */ /* 0x000fc400000006ff */
[----:B------:R-:W-:Y:S01]  /*b7d0*/  LOP3.LUT R11, R4, 0xffff0000, RZ, 0xc0, !PT ;  /* 0xffff0000040b7812 */ /* 0x000fe200078ec0ff */
[-C--:B------:R-:W-:Y:S01]  /*b7e0*/  FMUL.FTZ R4, R8, R3.reuse ;  /* 0x0000000308047220 */ /* 0x080fe20000410000 */
[----:B------:R-:W-:Y:S01]  /*b7f0*/  LOP3.LUT R19, R5, 0xffff0000, RZ, 0xc0, !PT ;  /* 0xffff000005137812 */ /* 0x000fe200078ec0ff */
[----:B------:R-:W-:Y:S01]  /*b800*/  FMUL.FTZ R3, R2, R3 ;  /* 0x0000000302037220 */ /* 0x000fe20000410000 */
[----:B------:R-:W-:Y:S01]  /*b810*/  LOP3.LUT R5, R6, 0xffff0000, RZ, 0xc0, !PT ;  /* 0xffff000006057812 */ /* 0x000fe200078ec0ff */
[-C--:B------:R-:W-:Y:S01]  /*b820*/  FFMA.FTZ R31, R2, R12.reuse, -R4 ;  /* 0x0000000c021f7223 */ /* 0x080fe20000010804 */
[----:B------:R-:W-:Y:S01]  /*b830*/  LOP3.LUT R10, R10, 0xffff0000, RZ, 0xc0, !PT ;  /* 0xffff00000a0a7812 */ /* 0x000fe200078ec0ff */
[----:B------:R-:W-:Y:S01]  /*b840*/  FFMA.FTZ R30, R8, R12, R3 ;  /* 0x0000000c081e7223 */ /* 0x000fe20000010003 */
[----:B------:R-:W-:Y:S01]  /*b850*/  LOP3.LUT R2, R27, 0xffff0000, RZ, 0xc0, !PT ;  /* 0xffff00001b027812 */ /* 0x000fe200078ec0ff */
[-C--:B------:R-:W-:Y:S01]  /*b860*/  FMUL.FTZ R6, R0, R5.reuse ;  /* 0x0000000500067220 */ /* 0x080fe20000410000 */
[----:B------:R-:W-:Y:S01]  /*b870*/  SHF.L.U32 R4, R32, 0x10, RZ ;  /* 0x0000001020047819 */ /* 0x000fe200000006ff */
[----:B------:R-:W-:Y:S01]  /*b880*/  IMAD.U32 R3, R33, 0x10000, RZ ;  /* 0x0001000021037824 */ /* 0x000fe200078e00ff */
[----:B------:R-:W-:Y:S01]  /*b890*/  LOP3.LUT R18, R7, 0xffff0000, RZ, 0xc0, !PT ;  /* 0xffff000007127812 */ /* 0x000fe200078ec0ff */
[----:B------:R-:W-:-:S02]  /*b8a0*/  FMUL.FTZ R7, R2, R5 ;  /* 0x0000000502077220 */ /* 0x000fc40000410000 */
[-C--:B------:R-:W-:Y:S01]  /*b8b0*/  FFMA.FTZ R29, R2, R10.reuse, -R6 ;  /* 0x0000000a021d7223 */ /* 0x080fe20000010806 */
[----:B------:R-:W-:Y:S01]  /*b8c0*/  LOP3.LUT R6, R32, 0xffff0000, RZ, 0xc0, !PT ;  /* 0xffff000020067812 */ /* 0x000fe200078ec0ff */
[-C--:B------:R-:W-:Y:S02]  /*b8d0*/  FMUL.FTZ R5, R4, R9.reuse ;  /* 0x0000000904057220 */ /* 0x080fe40000410000 */
[----:B------:R-:W-:Y:S02]  /*b8e0*/  FMUL.FTZ R2, R3, R9 ;  /* 0x0000000903027220 */ /* 0x000fe40000410000 */
[----:B------:R-:W-:Y:S01]  /*b8f0*/  FFMA.FTZ R27, R0, R10, R7 ;  /* 0x0000000a001b7223 */ /* 0x000fe20000010007 */
[----:B------:R-:W-:Y:S01]  /*b900*/  LOP3.LUT R0, R33, 0xffff0000, RZ, 0xc0, !PT ;  /* 0xffff000021007812 */ /* 0x000fe200078ec0ff */
[-C--:B------:R-:W-:Y:S01]  /*b910*/  FFMA.FTZ R26, R3, R13.reuse, -R5 ;  /* 0x0000000d031a7223 */ /* 0x080fe20000010805 */
[----:B------:R-:W-:Y:S01]  /*b920*/  SHF.L.U32 R3, R37, 0x10, RZ ;  /* 0x0000001025037819 */ /* 0x000fe200000006ff */
[----:B------:R-:W-:Y:S01]  /*b930*/  FFMA.FTZ R24, R4, R13, R2 ;  /* 0x0000000d04187223 */ /* 0x000fe20000010002 */
[----:B------:R-:W-:Y:S01]  /*b940*/  SHF.L.U32 R5, R35, 0x10, RZ ;  /* 0x0000001023057819 */ /* 0x000fe200000006ff */
[----:B------:R-:W-:Y:S01]  /*b950*/  FMUL.FTZ R4, R6, R11 ;  /* 0x0000000b06047220 */ /* 0x000fe20000410000 */
[----:B------:R-:W-:Y:S01]  /*b960*/  F2FP.BF16.PACK_AB R10, R29, R31 ;  /* 0x0000001f1d0a723e */ /* 0x000fe200000010ff */
[----:B------:R-:W-:-:S02]  /*b970*/  IMAD.U32 R2, R34, 0x10000, RZ ;  /* 0x0001000022027824 */ /* 0x000fc400078e00ff */
[C---:B------:R-:W-:Y:S02]  /*b980*/  FMUL.FTZ R9, R0.reuse, R11 ;  /* 0x0000000b00097220 */ /* 0x040fe40000410000 */
[----:B------:R-:W-:Y:S02]  /*b990*/  FFMA.FTZ R23, R0, R16, -R4 ;  /* 0x0000001000177223 */ /* 0x000fe40000010804 */
[----:B------:R-:W-:Y:S02]  /*b9a0*/  IMAD.U32 R0, R36, 0x10000, RZ ;  /* 0x0001000024007824 */ /* 0x000fe400078e00ff */
[-C--:B------:R-:W-:Y:S02]  /*b9b0*/  FMUL.FTZ R7, R3, R15.reuse ;  /* 0x0000000f03077220 */ /* 0x080fe40000410000 */
[----:B------:R-:W-:Y:S02]  /*b9c0*/  FMUL.FTZ R4, R5, R14 ;  /* 0x0000000e05047220 */ /* 0x000fe40000410000 */
[----:B------:R-:W-:-:S02]  /*b9d0*/  FMUL.FTZ R8, R2, R15 ;  /* 0x0000000f02087220 */ /* 0x000fc40000410000 */
[----:B------:R-:W-:Y:S02]  /*b9e0*/  FFMA.FTZ R16, R6, R16, R9 ;  /* 0x0000001006107223 */ /* 0x000fe40000010009 */
        /* <DEDUP_REMOVED lines=26> */
.L_x_300:
[----:B------:R-:W-:Y:S05]  /*bb90*/  BSYNC B2 ;  /* 0x0000000000027941 */ /* 0x000fea0003800000 */
.L_x_284:
[----:B------:R-:W-:-:S04]  /*bba0*/  DEPBAR.LE SB0, 0x0 ;  /* 0x000080000000791a */ /* 0x000fc80000000000 */
[----:B------:R-:W-:Y:S01]  /*bbb0*/  BAR.SYNC.DEFER_BLOCKING 0x0 ;  /* 0x0000000000007b1d */ /* 0x000fe20000010000 */
[----:B------:R-:W-:Y:S01]  /*bbc0*/  IMAD R0, R72, c[0x0][0x208], RZ ;  /* 0x0000820048007a24 */ /* 0x000fe200078e02ff */
[----:B------:R-:W-:Y:S01]  /*bbd0*/  ISETP.GE.AND P0, PT, R132, c[0x0][0x1d4], PT ;  /* 0x0000750084007a0c */ /* 0x000fe20003f06270 */
[----:B--2---:R-:W-:-:S03]  /*bbe0*/  IMAD.WIDE.U32 R2, R112, c[0x0][0x208], RZ ;  /* 0x0000820070027a25 */ /* 0x004fc600078e00ff */
[----:B------:R-:W-:Y:S01]  /*bbf0*/  ULDC.64 UR4, c[0x0][0x208] ;  /* 0x0000820000047ab9 */ /* 0x000fe20000000a00 */
[----:B------:R-:W-:Y:S01]  /*bc00*/  IMAD R0, R112, c[0x0][0x20c], R0 ;  /* 0x0000830070007a24 */ /* 0x000fe200078e0200 */
[----:B------:R-:W-:Y:S01]  /*bc10*/  USHF.L.U32 UR7, UR4, 0x5, URZ ;  /* 0x0000000504077899 */ /* 0x000fe2000800063f */
[C---:B------:R-:W-:Y:S01]  /*bc20*/  ISETP.LT.OR P4, PT, R88.reuse, 0x1, P0 ;  /* 0x000000015800780c */ /* 0x040fe20000781670 */
[----:B------:R-:W-:Y:S01]  /*bc30*/  UMOV UR6, 0x5 ;  /* 0x0000000500067882 */ /* 0x000fe20000000000 */
[----:B------:R-:W-:Y:S01]  /*bc40*/  IMAD.IADD R0, R3, 0x1, R0 ;  /* 0x0000000103007824 */ /* 0x000fe200078e0200 */
[----:B------:R-:W-:Y:S01]  /*bc50*/  USHF.L.U64.HI UR5, UR4, UR6, UR5 ;  /* 0x0000000604057299 */ /* 0x000fe20008010205 */
[----:B------:R-:W-:Y:S01]  /*bc60*/  ISETP.LT.OR P6, PT, R88, 0x11, P0 ;  /* 0x000000115800780c */ /* 0x000fe200007c1670 */
[----:B------:R-:W-:Y:S01]  /*bc70*/  BSSY B0, `(.L_x_311) ;  /* 0x00000ac000007945 */ /* 0x000fe20003800000 */
[----:B------:R-:W-:Y:S01]  /*bc80*/  IMAD R0, R0, 0x50, RZ ;  /* 0x0000005000007824 */ /* 0x000fe200078e02ff */
[----:B------:R-:W-:Y:S01]  /*bc90*/  ISETP.LT.OR P5, PT, R88, 0x21, P0 ;  /* 0x000000215800780c */ /* 0x000fe200007a1670 */
[----:B-1----:R-:W-:Y:S04]  /*bca0*/  LDSM.16.M88.4 R16, [R115] ;  /* 0x000000007310783b */ /* 0x002fe80000000200 */
[----:B------:R-:W-:Y:S04]  /*bcb0*/  LDSM.16.M88.4 R12, [R115+0x800] ;  /* 0x00080000730c783b */ /* 0x000fe80000000200 */
[----:B------:R-:W-:Y:S04]  /*bcc0*/  LDSM.16.M88.4 R28, [R115+0x1000] ;  /* 0x00100000731c783b */ /* 0x000fe80000000200 */
[----:B------:R-:W-:Y:S04]  /*bcd0*/  LDSM.16.M88.4 R24, [R115+0x1800] ;  /* 0x001800007318783b */ /* 0x000fe80000000200 */
[----:B------:R-:W-:Y:S04]  /*bce0*/  LDSM.16.M88.4 R20, [R115+0x2000] ;  /* 0x002000007314783b */ /* 0x000fe80000000200 */
[----:B------:R-:W1:Y:S04]  /*bcf0*/  LDSM.16.M88.4 R8, [R206] ;  /* 0x00000000ce08783b */ /* 0x000e680000000200 */
[----:B------:R-:W2:Y:S04]  /*bd00*/  LDSM.16.M88.4 R4, [R206+0x2000] ;  /* 0x00200000ce04783b */ /* 0x000ea80000000200 */
[----:B------:R-:W-:Y:S04]  /*bd10*/  LDSM.16.M88.4 R60, [R210] ;  /* 0x00000000d23c783b */ /* 0x000fe80000000200 */
[----:B------:R-:W-:Y:S04]  /*bd20*/  LDSM.16.M88.4 R32, [R213] ;  /* 0x00000000d520783b */ /* 0x000fe80000000200 */
[----:B------:R-:W-:Y:S01]  /*bd30*/  LDSM.16.M88.4 R36, [R214] ;  /* 0x00000000d624783b */ /* 0x000fe20000000200 */
[C---:B-1----:R-:W-:Y:S08]  /*bd40*/  HMMA.16816.F32.BF16 R120, R8.reuse, R16, RZ ;  /* 0x000000100878723c */ /* 0x042ff000000418ff */
        /* <DEDUP_REMOVED lines=9> */
[----:B------:R-:W-:Y:S01]  /*bde0*/  IMAD.MOV.U32 R8, RZ, RZ, R248 ;  /* 0x000000ffff087224 */ /* 0x000fe200078e00f8 */
[----:B--2---:R-:W-:Y:S01]  /*bdf0*/  HMMA.16816.F32.BF16 R40, R4, R16, RZ ;  /* 0x000000100428723c */ /* 0x004fe200000418ff */
[----:B------:R-:W-:-:S04]  /*be00*/  IMAD.MOV.U32 R9, RZ, RZ, R252 ;  /* 0x000000ffff097224 */ /* 0x000fc800078e00fc */
[----:B------:R-:W-:Y:S02]  /*be10*/  IMAD.WIDE.U32 R2, R2, 0x50, R8 ;  /* 0x0000005002027825 */ /* 0x000fe400078e0008 */
[----:B------:R-:W1:Y:S01]  /*be20*/  LDSM.16.M88.4 R8, [R209] ;  /* 0x00000000d108783b */ /* 0x000e620000000200 */
[C---:B------:R-:W-:Y:S01]  /*be30*/  HMMA.16816.F32.BF16 R44, R4.reuse, R12, RZ ;  /* 0x0000000c042c723c */ /* 0x040fe200000418ff */
[----:B------:R-:W-:Y:S01]  /*be40*/  IMAD.IADD R0, R3, 0x1, R0 ;  /* 0x0000000103007824 */ /* 0x000fe200078e0200 */
[C---:B------:R-:W-:Y:S02]  /*be50*/  LEA R16, P2, R2.reuse, c[0x0][0x1f8], 0x1 ;  /* 0x00007e0002107a11 */ /* 0x040fe400078408ff */
[----:B------:R-:W-:Y:S02]  /*be60*/  P2R R3, PR, RZ, 0x10 ;  /* 0x00000010ff037803 */ /* 0x000fe40000000000 */
[----:B------:R-:W-:Y:S02]  /*be70*/  LEA.HI.X R17, R2, c[0x0][0x1fc], R0, 0x1, P2 ;  /* 0x00007f0002117a11 */ /* 0x000fe400010f0c00 */
[----:B------:R-:W-:Y:S01]  /*be80*/  HMMA.16816.F32.BF16 R48, R4, R28, RZ ;  /* 0x0000001c0430723c */ /* 0x000fe200000418ff */
[----:B------:R-:W-:-:S07]  /*be90*/  ISETP.LT.OR P4, PT, R88, 0x31, P0 ;  /* 0x000000315800780c */ /* 0x000fce0000781670 */
[C---:B------:R-:W-:Y:S08]  /*bea0*/  HMMA.16816.F32.BF16 R52, R4.reuse, R24, RZ ;  /* 0x000000180434723c */ /* 0x040ff000000418ff */
[C---:B------:R-:W-:Y:S08]  /*beb0*/  HMMA.16816.F32.BF16 R56, R4.reuse, R20, RZ ;  /* 0x000000140438723c */ /* 0x040ff000000418ff */
[C---:B------:R-:W-:Y:S08]  /*bec0*/  HMMA.16816.F32.BF16 R68, R4.reuse, R18, RZ ;  /* 0x000000120444723c */ /* 0x040ff000000418ff */
[C---:B------:R-:W-:Y:S07]  /*bed0*/  HMMA.16816.F32.BF16 R64, R4.reuse, R14, RZ ;  /* 0x0000000e0440723c */ /* 0x040fee00000418ff */
[----:B------:R-:W-:Y:S01]  /*bee0*/  IADD3 R14, P3, R16, UR7, RZ ;  /* 0x00000007100e7c10 */ /* 0x000fe2000ff7e0ff */
[----:B------:R-:W-:Y:S01]  /*bef0*/  HMMA.16816.F32.BF16 R96, R4, R30, RZ ;  /* 0x0000001e0460723c */ /* 0x000fe200000418ff */
[----:B------:R-:W2:Y:S02]  /*bf00*/  LDSM.16.M88.4 R28, [R212] ;  /* 0x00000000d41c783b */ /* 0x000ea40000000200 */
[----:B------:R-:W-:-:S02]  /*bf10*/  IADD3 R12, P2, R14, UR7, RZ ;  /* 0x000000070e0c7c10 */ /* 0x000fc4000ff5e0ff */
[----:B------:R-:W-:Y:S02]  /*bf20*/  IADD3.X R15, R17, UR5, RZ, P3, !PT ;  /* 0x00000005110f7c10 */ /* 0x000fe40009ffe4ff */
[----:B------:R-:W-:Y:S01]  /*bf30*/  ISETP.LT.OR P3, PT, R88, 0x41, P0 ;  /* 0x000000415800780c */ /* 0x000fe20000761670 */
[C---:B------:R-:W-:Y:S01]  /*bf40*/  HMMA.16816.F32.BF16 R116, R4.reuse, R26, RZ ;  /* 0x0000001a0474723c */ /* 0x040fe200000418ff */
[----:B------:R-:W-:Y:S01]  /*bf50*/  LDSM.16.M88.4 R24, [R211] ;  /* 0x00000000d318783b */ /* 0x000fe20000000200 */
[----:B------:R-:W-:Y:S02]  /*bf60*/  IADD3.X R13, R15, UR5, RZ, P2, !PT ;  /* 0x000000050f0d7c10 */ /* 0x000fe400097fe4ff */
[----:B------:R-:W-:Y:S02]  /*bf70*/  ISETP.NE.AND P2, PT, R3, RZ, PT ;  /* 0x000000ff0300720c */ /* 0x000fe40003f45270 */
[----:B------:R-:W-:Y:S02]  /*bf80*/  IADD3 R2, P0, R12, UR7, RZ ;  /* 0x000000070c027c10 */ /* 0x000fe4000ff1e0ff */
[----:B------:R-:W-:Y:S01]  /*bf90*/  HMMA.16816.F32.BF16 R108, R4, R22, RZ ;  /* 0x00000016046c723c */ /* 0x000fe200000418ff */
[----:B------:R-:W3:Y:S01]  /*bfa0*/  LDSM.16.M88.4 R4, [R209+0x2000] ;  /* 0x00200000d104783b */ /* 0x000ee20000000200 */
[----:B------:R-:W-:-:S06]  /*bfb0*/  IADD3.X R3, R13, UR5, RZ, P0, !PT ;  /* 0x000000050d037c10 */ /* 0x000fcc00087fe4ff */
[C---:B-1---5:R-:W-:Y:S01]  /*bfc0*/  HMMA.16816.F32.BF16 R132, R8.reuse, R60, R120 ;  /* 0x0000003c0884723c */ /* 0x062fe20000041878 */
[----:B------:R-:W-:Y:S01]  /*bfd0*/  @!PT LDS RZ, [RZ] ;  /* 0x00000000fffff984 */ /* 0x000fe20000000800 */
[----:B------:R-:W-:Y:S01]  /*bfe0*/  @!PT LDS RZ, [RZ] ;  /* 0x00000000fffff984 */ /* 0x000fe20000000800 */
[----:B------:R-:W-:Y:S01]  /*bff0*/  @!PT LDS RZ, [RZ] ;  /* 0x00000000fffff984 */ /* 0x000fe20000000800 */
[----:B------:R1:W-:Y:S04]  /*c000*/  LDGSTS.E.BYPASS.LTC128B.128 [R215+0x100], [R16.64], !P2 ;  /* 0x0010000010d77fae */ /* 0x0003e8000d101d48 */
[----:B------:R4:W-:Y:S03]  /*c010*/  LDGSTS.E.BYPASS.LTC128B.128 [R215+0x900], [R14.64], !P6 ;  /* 0x009000000ed77fae */ /* 0x0009e6000f101d48 */
[C---:B------:R-:W-:Y:S01]  /*c020*/  HMMA.16816.F32.BF16 R144, R8.reuse, R36, R104 ;  /* 0x000000240890723c */ /* 0x040fe20000041868 */
[----:B------:R4:W-:Y:S04]  /*c030*/  LDGSTS.E.BYPASS.LTC128B.128 [R215+0x1100], [R12.64], !P5 ;  /* 0x011000000cd77fae */ /* 0x0009e8000e901d48 */
[----:B------:R4:W-:Y:S03]  /*c040*/  LDGSTS.E.BYPASS.LTC128B.128 [R215+0x1900], [R2.64], !P4 ;  /* 0x0190000002d77fae */ /* 0x0009e6000e101d48 */
[C---:B------:R-:W-:Y:S08]  /*c050*/  HMMA.16816.F32.BF16 R156, R8.reuse, R32, R100 ;  /* 0x00000020089c723c */ /* 0x040ff00000041864 */
[----:B--2---:R-:W-:Y:S01]  /*c060*/  HMMA.16816.F32.BF16 R168, R8, R28, R92 ;  /* 0x0000001c08a8723c */ /* 0x004fe2000004185c */
[----:B-1----:R-:W-:-:S04]  /*c070*/  IADD3 R16, P0, R2, UR7, RZ ;  /* 0x0000000702107c10 */ /* 0x002fc8000ff1e0ff */
[----:B------:R-:W-:-:S03]  /*c080*/  IADD3.X R17, R3, UR5, RZ, P0, !PT ;  /* 0x0000000503117c10 */ /* 0x000fc600087fe4ff */
[C---:B---3--:R-:W-:Y:S01]  /*c090*/  HMMA.16816.F32.BF16 R76, R4.reuse, R60, R40 ;  /* 0x0000003c044c723c */ /* 0x048fe20000041828 */
[----:B------:R-:W-:Y:S01]  /*c0a0*/  ISETP.GT.AND P0, PT, R112, R247, PT ;  /* 0x000000f77000720c */ /* 0x000fe20003f04270 */
[----:B------:R1:W-:Y:S06]  /*c0b0*/  LDGSTS.E.BYPASS.LTC128B.128 [R215+0x2100], [R16.64], !P3 ;  /* 0x0210000010d77fae */ /* 0x0003ec000d901d48 */
[C---:B------:R-:W-:Y:S01]  /*c0c0*/  HMMA.16816.F32.BF16 R160, R4.reuse, R28, R52 ;  /* 0x0000001c04a0723c */ /* 0x040fe20000041834 */
[----:B------:R-:W-:Y:S04]  /*c0d0*/  LDSM.16.M88.4 R40, [R205+0x2000] ;  /* 0x00200000cd28783b */ /* 0x000fe80000000200 */
[----:B------:R-:W-:Y:S03]  /*c0e0*/  LDSM.16.M88.4 R52, [R205+0x800] ;  /* 0x00080000cd34783b */ /* 0x000fe60000000200 */
[C---:B------:R-:W-:Y:S01]  /*c0f0*/  HMMA.16816.F32.BF16 R88, R4.reuse, R24, R56 ;  /* 0x000000180458723c */ /* 0x040fe20000041838 */
[----:B------:R-:W-:Y:S04]  /*c100*/  LDSM.16.M88.4 R56, [R205] ;  /* 0x00000000cd38783b */ /* 0x000fe80000000200 */
[----:B----4-:R-:W-:Y:S03]  /*c110*/  LDSM.16.M88.4 R12, [R207] ;  /* 0x00000000cf0c783b */ /* 0x010fe60000000200 */
[C---:B------:R-:W-:Y:S01]  /*c120*/  HMMA.16816.F32.BF16 R72, R4.reuse, R32, R48 ;  /* 0x000000200448723c */ /* 0x040fe20000041830 */
[----:B------:R-:W-:Y:S04]  /*c130*/  LDSM.16.M88.4 R48, [R205+0x1000] ;  /* 0x00100000cd30783b */ /* 0x000fe80000000200 */
[----:B------:R-:W0:Y:S03]  /*c140*/  LDGDEPBAR ;  /* 0x00000000000079af */ /* 0x000e260000000000 */
[C---:B------:R-:W-:Y:S01]  /*c150*/  HMMA.16816.F32.BF16 R140, R4.reuse, R36, R44 ;  /* 0x00000024048c723c */ /* 0x040fe2000004182c */
[----:B-1----:R-:W1:Y:S04]  /*c160*/  LDSM.16.M88.4 R16, [R207+0x2000] ;  /* 0x00200000cf10783b */ /* 0x002e680000000200 */
[----:B------:R-:W2:Y:S03]  /*c170*/  LDSM.16.M88.4 R44, [R205+0x1800] ;  /* 0x00180000cd2c783b */ /* 0x000ea60000000200 */
[C---:B------:R-:W-:Y:S08]  /*c180*/  HMMA.16816.F32.BF16 R20, R4.reuse, R38, R64 ;  /* 0x000000260414723c */ /* 0x040ff00000041840 */
[-C--:B------:R-:W-:Y:S08]  /*c190*/  HMMA.16816.F32.BF16 R68, R4, R62.reuse, R68 ;  /* 0x0000003e0444723c */ /* 0x080ff00000041844 */
[----:B------:R-:W-:Y:S08]  /*c1a0*/  HMMA.16816.F32.BF16 R64, R8, R62, R152 ;  /* 0x0000003e0840723c */ /* 0x000ff00000041898 */
[----:B------:R-:W-:Y:S08]  /*c1b0*/  HMMA.16816.F32.BF16 R136, R4, R26, R108 ;  /* 0x0000001a0488723c */ /* 0x000ff0000004186c */
[----:B------:R-:W-:Y:S01]  /*c1c0*/  HMMA.16816.F32.BF16 R60, R8, R38, R148 ;  /* 0x00000026083c723c */ /* 0x000fe20000041894 */
[----:B------:R-:W-:Y:S07]  /*c1d0*/  LDSM.16.M88.4 R36, [R202] ;  /* 0x00000000ca24783b */ /* 0x000fee0000000200 */
[-C--:B------:R-:W-:Y:S08]  /*c1e0*/  HMMA.16816.F32.BF16 R172, R4, R34.reuse, R96 ;  /* 0x0000002204ac723c */ /* 0x080ff00000041860 */
[----:B------:R-:W-:Y:S01]  /*c1f0*/  HMMA.16816.F32.BF16 R108, R8, R34, R124 ;  /* 0x00000022086c723c */ /* 0x000fe2000004187c */
[----:B------:R-:W-:Y:S07]  /*c200*/  LDSM.16.M88.4 R32, [R202+0x800] ;  /* 0x00080000ca20783b */ /* 0x000fee0000000200 */
[----:B------:R-:W-:Y:S01]  /*c210*/  HMMA.16816.F32.BF16 R164, R4, R30, R116 ;  /* 0x0000001e04a4723c */ /* 0x000fe20000041874 */
[----:B------:R-:W-:Y:S07]  /*c220*/  LDSM.16.M88.4 R4, [R208+0x2000] ;  /* 0x00200000d004783b */ /* 0x000fee0000000200 */
[C---:B------:R-:W-:Y:S08]  /*c230*/  HMMA.16816.F32.BF16 R176, R8.reuse, R24, R80 ;  /* 0x0000001808b0723c */ /* 0x040ff00000041850 */
[C---:B------:R-:W-:Y:S01]  /*c240*/  HMMA.16816.F32.BF16 R128, R8.reuse, R30, R128 ;  /* 0x0000001e0880723c */ /* 0x040fe20000041880 */
[----:B------:R-:W-:Y:S07]  /*c250*/  LDSM.16.M88.4 R28, [R202+0x1000] ;  /* 0x00100000ca1c783b */ /* 0x000fee0000000200 */
[----:B------:R-:W-:Y:S01]  /*c260*/  HMMA.16816.F32.BF16 R124, R8, R26, R84 ;  /* 0x0000001a087c723c */ /* 0x000fe20000041854 */
[----:B------:R-:W-:Y:S04]  /*c270*/  LDSM.16.M88.4 R8, [R208] ;  /* 0x00000000d008783b */ /* 0x000fe80000000200 */
[----:B------:R-:W-:Y:S03]  /*c280*/  LDSM.16.M88.4 R24, [R202+0x1800] ;  /* 0x00180000ca18783b */ /* 0x000fe60000000200 */
[C---:B-1----:R-:W-:Y:S08]  /*c290*/  HMMA.16816.F32.BF16 R96, R16.reuse, R40, R88 ;  /* 0x000000281060723c */ /* 0x042ff00000041858 */
[----:B------:R-:W-:Y:S01]  /*c2a0*/  HMMA.16816.F32.BF16 R88, R16, R54, R20 ;  /* 0x000000361058723c */ /* 0x000fe20000041814 */
[----:B------:R-:W1:Y:S01]  /*c2b0*/  LDSM.16.M88.4 R20, [R202+0x2000] ;  /* 0x00200000ca14783b */ /* 0x000e620000000200 */
[----:B------:R-:W-:-:S06]  /*c2c0*/  DEPBAR.LE SB0, 0x0 ;  /* 0x000080000000791a */ /* 0x000fcc0000000000 */
[C---:B------:R-:W-:Y:S08]  /*c2d0*/  HMMA.16816.F32.BF16 R92, R16.reuse, R58, R68 ;  /* 0x0000003a105c723c */ /* 0x040ff00000041844 */
[----:B------:R-:W-:Y:S08]  /*c2e0*/  HMMA.16816.F32.BF16 R104, R16, R48, R72 ;  /* 0x000000301068723c */ /* 0x000ff00000041848 */
[----:B------:R-:W-:Y:S08]  /*c2f0*/  HMMA.16816.F32.BF16 R68, R12, R58, R64 ;  /* 0x0000003a0c44723c */ /* 0x000ff00000041840 */
[C---:B------:R-:W-:Y:S08]  /*c300*/  HMMA.16816.F32.BF16 R120, R16.reuse, R56, R76 ;  /* 0x000000381078723c */ /* 0x040ff0000004184c */
[----:B------:R-:W-:Y:S08]  /*c310*/  HMMA.16816.F32.BF16 R116, R16, R52, R140 ;  /* 0x000000341074723c */ /* 0x000ff0000004188c */
[C---:B------:R-:W-:Y:S08]  /*c320*/  HMMA.16816.F32.BF16 R72, R12.reuse, R56, R132 ;  /* 0x000000380c48723c */ /* 0x040ff00000041884 */
[C---:B------:R-:W-:Y:S08]  /*c330*/  HMMA.16816.F32.BF16 R64, R12.reuse, R52, R144 ;  /* 0x000000340c40723c */ /* 0x040ff00000041890 */
[----:B------:R-:W-:Y:S08]  /*c340*/  HMMA.16816.F32.BF16 R60, R12, R54, R60 ;  /* 0x000000360c3c723c */ /* 0x000ff0000004183c */
[----:B------:R-:W-:Y:S08]  /*c350*/  HMMA.16816.F32.BF16 R84, R16, R50, R172 ;  /* 0x000000321054723c */ /* 0x000ff000000418ac */
[C---:B------:R-:W-:Y:S08]  /*c360*/  HMMA.16816.F32.BF16 R56, R12.reuse, R48, R156 ;  /* 0x000000300c38723c */ /* 0x040ff0000004189c */
[----:B------:R-:W-:Y:S08]  /*c370*/  HMMA.16816.F32.BF16 R52, R12, R50, R108 ;  /* 0x000000320c34723c */ /* 0x000ff0000004186c */
[C---:B--2---:R-:W-:Y:S08]  /*c380*/  HMMA.16816.F32.BF16 R100, R16.reuse, R44, R160 ;  /* 0x0000002c1064723c */ /* 0x044ff000000418a0 */
[C---:B------:R-:W-:Y:S08]  /*c390*/  HMMA.16816.F32.BF16 R80, R16.reuse, R46, R164 ;  /* 0x0000002e1050723c */ /* 0x040ff000000418a4 */
[----:B------:R-:W-:Y:S08]  /*c3a0*/  HMMA.16816.F32.BF16 R76, R16, R42, R136 ;  /* 0x0000002a104c723c */ /* 0x000ff00000041888 */
[C---:B------:R-:W-:Y:S08]  /*c3b0*/  HMMA.16816.F32.BF16 R48, R12.reuse, R44, R168 ;  /* 0x0000002c0c30723c */ /* 0x040ff000000418a8 */
[C---:B------:R-:W-:Y:S08]  /*c3c0*/  HMMA.16816.F32.BF16 R44, R12.reuse, R46, R128 ;  /* 0x0000002e0c2c723c */ /* 0x040ff00000041880 */
[C---:B------:R-:W-:Y:S08]  /*c3d0*/  HMMA.16816.F32.BF16 R16, R12.reuse, R40, R176 ;  /* 0x000000280c10723c */ /* 0x040ff000000418b0 */
[----:B------:R-:W-:Y:S08]  /*c3e0*/  HMMA.16816.F32.BF16 R12, R12, R42, R124 ;  /* 0x0000002a0c0c723c */ /* 0x000ff0000004187c */
[C---:B-1----:R-:W-:Y:S08]  /*c3f0*/  HMMA.16816.F32.BF16 R136, R4.reuse, R20, R96 ;  /* 0x000000140488723c */ /* 0x042ff00000041860 */
[----:B------:R-:W-:Y:S08]  /*c400*/  HMMA.16816.F32.BF16 R76, R4, R22, R76 ;  /* 0x00000016044c723c */ /* 0x000ff0000004184c */
        /* <DEDUP_REMOVED lines=21> */
[----:B------:R-:W-:Y:S01]  /*c560*/  IADD3 R0, R186, -0x2, RZ ;  /* 0xfffffffeba007810 */ /* 0x000fe20007ffe0ff */
        /* <DEDUP_REMOVED lines=11> */
[-C--:B------:R-:W-:Y:S02]  /*c620*/  IADD3 R6, P2, R8, R10.reuse, RZ ;  /* 0x0000000a08067210 */ /* 0x080fe40007f5e0ff */
        /* <DEDUP_REMOVED lines=16> */
.L_x_312:
[----:B------:R-:W-:Y:S05]  /*c730*/  BSYNC B0 ;  /* 0x0000000000007941 */ /* 0x000fea0003800000 */
.L_x_311:
[----:B-1----:R-:W1:Y:S01]  /*c740*/  S2R R2, SR_TID.X ;  /* 0x0000000000027919 */ /* 0x002e620000002100 */
[----:B------:R-:W-:-:S03]  /*c750*/  LOP3.LUT R0, R187, 0xffffffe0, RZ, 0xc0, !PT ;  /* 0xffffffe0bb007812 */ /* 0x000fc600078ec0ff */
[----:B------:R-:W-:Y:S04]  /*c760*/  LDSM.16.MT88.4 R28, [R201] ;  /* 0x00000000c91c783b */ /* 0x000fe80000004200 */
[----:B------:R-:W0:Y:S01]  /*c770*/  LDGDEPBAR ;  /* 0x00000000000079af */ /* 0x000e220000000000 */
[----:B-1----:R-:W-:-:S05]  /*c780*/  IMAD.IADD R0, R2, 0x1, -R0 ;  /* 0x0000000102007824 */ /* 0x002fca00078e0a00 */
[----:B------:R-:W-:-:S04]  /*c790*/  SHF.R.S32.HI R2, RZ, 0x1f, R0 ;  /* 0x0000001fff027819 */ /* 0x000fc80000011400 */
[----:B------:R-:W-:-:S04]  /*c7a0*/  LEA.HI R2, R2, R0, RZ, 0x2 ;  /* 0x0000000002027211 */ /* 0x000fc800078f10ff */
[----:B------:R-:W-:-:S05]  /*c7b0*/  LOP3.LUT R2, R2, 0x7ffffffc, RZ, 0xc0, !PT ;  /* 0x7ffffffc02027812 */ /* 0x000fca00078ec0ff */
[----:B------:R-:W-:-:S04]  /*c7c0*/  IMAD.IADD R0, R0, 0x1, -R2 ;  /* 0x0000000100007824 */ /* 0x000fc800078e0a02 */
[----:B------:R-:W-:-:S05]  /*c7d0*/  IMAD.SHL.U32 R0, R0, 0x2, RZ ;  /* 0x0000000200007824 */ /* 0x000fca00078e00ff */
[----:B------:R-:W-:-:S04]  /*c7e0*/  IADD3 R0, -R0, R182, R113 ;  /* 0x000000b600007210 */ /* 0x000fc80007ffe171 */
        /* <DEDUP_REMOVED lines=21> */
[----:B------:R-:W-:Y:S02]  /*c940*/  FMNMX.FTZ R3, R11, R3, !PT ;  /* 0x000000030b037209 */ /* 0x000fe40007810000 */
[----:B------:R-:W-:Y:S02]  /*c950*/  FSEL R89, R64, -INF , P2 ;  /* 0xff80000040597808 */ /* 0x000fe40001000000 */
        /* <DEDUP_REMOVED lines=23> */
[----:B------:R-:W-:Y:S01]  /*cad0*/  FSEL R113, R62, -INF , P4 ;  /* 0xff8000003e717808 */ /* 0x000fe20002000000 */
[----:B------:R-:W-:Y:S01]  /*cae0*/  LDSM.16.MT88.4 R40, [R203] ;  /* 0x00000000cb28783b */ /* 0x000fe20000004200 */
        /* <DEDUP_REMOVED lines=11> */
[C---:B------:R-:W-:Y:S02]  /*cba0*/  ISETP.GT.AND P4, PT, R0.reuse, 0x28, PT ;  /* 0x000000280000780c */ /* 0x040fe40003f84270 */
        /* <DEDUP_REMOVED lines=21> */
[----:B------:R-:W-:Y:S02]  /*cd00*/  FMNMX.FTZ R2, R91, R2, !PT ;  /* 0x000000025b027209 */ /* 0x000fe40007810000 */
[C---:B------:R-:W-:Y:S02]  /*cd10*/  ISETP.GT.AND P5, PT, R0.reuse, 0x38, PT ;  /* 0x000000380000780c */ /* 0x040fe40003fa4270 */
[C---:B------:R-:W-:Y:S02]  /*cd20*/  ISETP.GT.AND P4, PT, R0.reuse, 0x39, PT ;  /* 0x000000390000780c */ /* 0x040fe40003f84270 */
[----:B------:R-:W-:-:S02]  /*cd30*/  ISETP.GT.AND P3, PT, R0, 0x40, PT ;  /* 0x000000400000780c */ /* 0x000fc40003f64270 */
[C---:B------:R-:W-:Y:S02]  /*cd40*/  ISETP.GT.AND P2, PT, R0.reuse, 0x41, PT ;  /* 0x000000410000780c */ /* 0x040fe40003f44270 */
[C---:B------:R-:W-:Y:S02]  /*cd50*/  ISETP.GT.AND P0, PT, R0.reuse, 0x48, PT ;  /* 0x000000480000780c */ /* 0x040fe40003f04270 */
        /* <DEDUP_REMOVED lines=17> */
[----:B------:R-:W-:Y:S02]  /*ce70*/  FSEL R141, R44, -INF , P5 ;  /* 0xff8000002c8d7808 */ /* 0x000fe40002800000 */
        /* <DEDUP_REMOVED lines=27> */
[----:B------:R-:W-:-:S02]  /*d030*/  FMNMX.FTZ R4, R193, R0, !PT ;  /* 0x00000000c1047209 */ /* 0x000fc40007810000 */
[----:B------:R-:W-:Y:S02]  /*d040*/  FMNMX.FTZ R0, R32, R33, !PT ;  /* 0x0000002120007209 */ /* 0x000fe40007810000 */
[----:B------:R-:W-:Y:S02]  /*d050*/  FMNMX.FTZ R2, R131, R2, !PT ;  /* 0x0000000283027209 */ /* 0x000fe40007810000 */
[----:B------:R-:W-:Y:S02]  /*d060*/  FMNMX.FTZ R3, R181, R3, !PT ;  /* 0x00000003b5037209 */ /* 0x000fe40007810000 */
[----:B------:R-:W-:Y:S02]  /*d070*/  FMNMX.FTZ R0, R34, R0, !PT ;  /* 0x0000000022007209 */ /* 0x000fe40007810000 */
[----:B------:R-:W-:Y:S01]  /*d080*/  FMNMX.FTZ R2, R132, R2, !PT ;  /* 0x0000000284027209 */ /* 0x000fe20007810000 */
[----:B------:R-:W1:Y:S01]  /*d090*/  SHFL.BFLY PT, R6, R3, 0x2, 0x1f ;  /* 0x0c401f0003067f89 */ /* 0x000e6200000e0000 */
[----:B------:R-:W-:-:S02]  /*d0a0*/  FSEL R188, R77, -INF , P6 ;  /* 0xff8000004dbc7808 */ /* 0x000fc40003000000 */
[----:B------:R-:W-:Y:S02]  /*d0b0*/  FMNMX.FTZ R0, R35, R0, !PT ;  /* 0x0000000023007209 */ /* 0x000fe40007810000 */
[----:B------:R-:W-:Y:S02]  /*d0c0*/  FMNMX.FTZ R2, R156, R2, !PT ;  /* 0x000000029c027209 */ /* 0x000fe40007810000 */
[----:B------:R-:W-:Y:S02]  /*d0d0*/  FMNMX.FTZ R5, R188, R4, !PT ;  /* 0x00000004bc057209 */ /* 0x000fe40007810000 */
[----:B------:R-:W-:Y:S02]  /*d0e0*/  FMNMX.FTZ R0, R111, R0, !PT ;  /* 0x000000006f007209 */ /* 0x000fe40007810000 */
[----:B------:R-:W-:Y:S01]  /*d0f0*/  FSEL R153, R82, -INF , P5 ;  /* 0xff80000052997808 */ /* 0x000fe20002800000 */
[----:B------:R-:W2:Y:S01]  /*d100*/  SHFL.BFLY PT, R7, R5, 0x2, 0x1f ;  /* 0x0c401f0005077f89 */ /* 0x000ea200000e0000 */
[----:B------:R-:W-:-:S02]  /*d110*/  FMNMX.FTZ R2, R176, R2, !PT ;  /* 0x00000002b0027209 */ /* 0x000fc40007810000 */
[----:B------:R-:W-:Y:S02]  /*d120*/  FMNMX.FTZ R0, R112, R0, !PT ;  /* 0x0000000070007209 */ /* 0x000fe40007810000 */
[----:B------:R-:W-:Y:S02]  /*d130*/  FSEL R136, R83, -INF , P4 ;  /* 0xff80000053887808 */ /* 0x000fe40002000000 */
[----:B------:R-:W-:Y:S02]  /*d140*/  FMNMX.FTZ R2, R153, R2, !PT ;  /* 0x0000000299027209 */ /* 0x000fe40007810000 */
[----:B------:R-:W-:Y:S02]  /*d150*/  FMNMX.FTZ R0, R113, R0, !PT ;  /* 0x0000000071007209 */ /* 0x000fe40007810000 */
[----:B------:R-:W-:Y:S01]  /*d160*/  FSEL R187, R138, -INF , P3 ;  /* 0xff8000008abb7808 */ /* 0x000fe20001800000 */
[----:B------:R-:W-:Y:S01]  /*d170*/  IMAD.MOV.U32 R138, RZ, RZ, R186 ;  /* 0x000000ffff8a7224 */ /* 0x000fe200078e00ba */
[----:B------:R-:W-:-:S02]  /*d180*/  FMNMX.FTZ R2, R136, R2, !PT ;  /* 0x0000000288027209 */ /* 0x000fc40007810000 */
[----:B------:R-:W-:Y:S02]  /*d190*/  FMNMX.FTZ R4, R114, R0, !PT ;  /* 0x0000000072047209 */ /* 0x000fe40007810000 */
[----:B------:R-:W-:Y:S02]  /*d1a0*/  FSEL R189, R139, -INF , P2 ;  /* 0xff8000008bbd7808 */ /* 0x000fe40001000000 */
[----:B------:R-:W-:Y:S02]  /*d1b0*/  FMNMX.FTZ R2, R187, R2, !PT ;  /* 0x00000002bb027209 */ /* 0x000fe40007810000 */
[----:B------:R-:W-:Y:S02]  /*d1c0*/  FMNMX.FTZ R4, R142, R4, !PT ;  /* 0x000000048e047209 */ /* 0x000fe40007810000 */
[----:B------:R-:W-:Y:S02]  /*d1d0*/  FSEL R194, R78, -INF , P0 ;  /* 0xff8000004ec27808 */ /* 0x000fe40000000000 */
[----:B------:R-:W-:-:S02]  /*d1e0*/  FMNMX.FTZ R2, R189, R2, !PT ;  /* 0x00000002bd027209 */ /* 0x000fc40007810000 */
[----:B-1----:R-:W-:Y:S02]  /*d1f0*/  FMNMX.FTZ R0, R3, R6, !PT ;  /* 0x0000000603007209 */ /* 0x002fe40007810000 */
[----:B------:R-:W-:Y:S02]  /*d200*/  FMNMX.FTZ R4, R145, R4, !PT ;  /* 0x0000000491047209 */ /* 0x000fe40007810000 */
[----:B------:R-:W-:Y:S01]  /*d210*/  FSEL R199, R79, -INF , P6 ;  /* 0xff8000004fc77808 */ /* 0x000fe20003000000 */
[----:B------:R-:W1:Y:S01]  /*d220*/  SHFL.BFLY PT, R6, R0, 0x1, 0x1f ;  /* 0x0c201f0000067f89 */ /* 0x000e6200000e0000 */
[----:B------:R-:W-:Y:S02]  /*d230*/  FMNMX.FTZ R2, R194, R2, !PT ;  /* 0x00000002c2027209 */ /* 0x000fe40007810000 */
[----:B------:R-:W-:Y:S02]  /*d240*/  FMNMX.FTZ R4, R144, R4, !PT ;  /* 0x0000000490047209 */ /* 0x000fe40007810000 */
[----:B------:R-:W-:-:S02]  /*d250*/  FMNMX.FTZ R2, R199, R2, !PT ;  /* 0x00000002c7027209 */ /* 0x000fc40007810000 */
[----:B------:R-:W-:Y:S02]  /*d260*/  FMNMX.FTZ R4, R146, R4, !PT ;  /* 0x0000000492047209 */ /* 0x000fe40007810000 */
[----:B--2---:R-:W-:Y:S02]  /*d270*/  FMNMX.FTZ R3, R5, R7, !PT ;  /* 0x0000000705037209 */ /* 0x004fe40007810000 */
[----:B------:R-:W2:Y:S01]  /*d280*/  SHFL.BFLY PT, R5, R2, 0x2, 0x1f ;  /* 0x0c401f0002057f89 */ /* 0x000ea200000e0000 */
[----:B------:R-:W-:Y:S02]  /*d290*/  FMNMX.FTZ R4, R198, R4, !PT ;  /* 0x00000004c6047209 */ /* 0x000fe40007810000 */
[----:B------:R-:W-:Y:S01]  /*d2a0*/  FSEL R150, R46, -INF , P5 ;  /* 0xff8000002e967808 */ /* 0x000fe20002800000 */
[----:B------:R-:W3:Y:S01]  /*d2b0*/  SHFL.BFLY PT, R7, R3, 0x1, 0x1f ;  /* 0x0c201f0003077f89 */ /* 0x000ee200000e0000 */
[----:B------:R-:W-:Y:S02]  /*d2c0*/  FMNMX.FTZ R4, R217, R4, !PT ;  /* 0x00000004d9047209 */ /* 0x000fe40007810000 */
[----:B------:R-:W-:-:S02]  /*d2d0*/  FSEL R152, R47, -INF , P4 ;  /* 0xff8000002f987808 */ /* 0x000fc40002000000 */
[----:B------:R-:W-:Y:S02]  /*d2e0*/  FMNMX.FTZ R4, R150, R4, !PT ;  /* 0x0000000496047209 */ /* 0x000fe40007810000 */
[----:B------:R-:W-:Y:S02]  /*d2f0*/  FSEL R216, R18, -INF , P3 ;  /* 0xff80000012d87808 */ /* 0x000fe40001800000 */
[----:B------:R-:W-:Y:S02]  /*d300*/  FMNMX.FTZ R4, R152, R4, !PT ;  /* 0x0000000498047209 */ /* 0x000fe40007810000 */
[----:B-1----:R-:W-:Y:S02]  /*d310*/  FMNMX.FTZ R110, R0, R6, !PT ;  /* 0x00000006006e7209 */ /* 0x002fe40007810000 */
[----:B------:R-:W-:Y:S02]  /*d320*/  FSEL R218, R19, -INF , P2 ;  /* 0xff80000013da7808 */ /* 0x000fe40001000000 */
[----:B------:R-:W-:Y:S01]  /*d330*/  FMNMX.FTZ R0, R216, R4, !PT ;  /* 0x00000004d8007209 */ /* 0x000fe20007810000 */
[----:B------:R-:W-:Y:S01]  /*d340*/  FMUL.FTZ R4, R110, c[0x0][0x2d0] ;  /* 0x0000b4006e047a20 */ /* 0x000fe20000410000 */
[----:B------:R-:W-:Y:S01]  /*d350*/  FSEL R219, R22, -INF , P0 ;  /* 0xff80000016db7808 */ /* 0x000fe20000000000 */
[----:B------:R-:W-:Y:S01]  /*d360*/  LDSM.16.MT88.4 R16, [R200] ;  /* 0x00000000c810783b */ /* 0x000fe20000004200 */
[----:B------:R-:W-:-:S02]  /*d370*/  FMNMX.FTZ R0, R218, R0, !PT ;  /* 0x00000000da007209 */ /* 0x000fc40007810000 */
[----:B--2---:R-:W-:Y:S02]  /*d380*/  FMNMX.FTZ R2, R2, R5, !PT ;  /* 0x0000000502027209 */ /* 0x004fe40007810000 */
[----:B------:R-:W-:Y:S02]  /*d390*/  FSEL R220, R23, -INF , P6 ;  /* 0xff80000017dc7808 */ /* 0x000fe40003000000 */
[----:B------:R-:W-:Y:S01]  /*d3a0*/  FMNMX.FTZ R5, R219, R0, !PT ;  /* 0x00000000db057209 */ /* 0x000fe20007810000 */
[----:B------:R-:W1:Y:S01]  /*d3b0*/  SHFL.BFLY PT, R6, R2, 0x1, 0x1f ;  /* 0x0c201f0002067f89 */ /* 0x000e6200000e0000 */
[----:B---3--:R-:W-:Y:S02]  /*d3c0*/  FMNMX.FTZ R108, R3, R7, !PT ;  /* 0x00000007036c7209 */ /* 0x008fe40007810000 */
[----:B------:R-:W-:Y:S01]  /*d3d0*/  FMNMX.FTZ R5, R220, R5, !PT ;  /* 0x00000005dc057209 */ /* 0x000fe20007810000 */
[----:B------:R-:W-:Y:S01]  /*d3e0*/  LDSM.16.MT88.4 R20, [R204] ;  /* 0x00000000cc14783b */ /* 0x000fe20000004200 */
[----:B------:R-:W-:Y:S01]  /*d3f0*/  FSETP.NEU.FTZ.AND P2, PT, R110, -INF , PT ;  /* 0xff8000006e00780b */ /* 0x000fe20003f5d000 */
[C---:B------:R-:W-:Y:S01]  /*d400*/  FMUL.FTZ R3, R108.reuse, c[0x0][0x2d0] ;  /* 0x0000b4006c037a20 */ /* 0x040fe20000410000 */
[----:B------:R-:W-:Y:S01]  /*d410*/  FSETP.NEU.FTZ.AND P0, PT, R108, -INF , PT ;  /* 0xff8000006c00780b */ /* 0x000fe20003f1d000 */
[----:B------:R-:W2:Y:S01]  /*d420*/  SHFL.BFLY PT, R7, R5, 0x2, 0x1f ;  /* 0x0c401f0005077f89 */ /* 0x000ea200000e0000 */
[----:B------:R-:W-:-:S02]  /*d430*/  FSEL R4, R4, RZ, P2 ;  /* 0x000000ff04047208 */ /* 0x000fc40001000000 */
[----:B------:R-:W-:-:S03]  /*d440*/  FSEL R3, R3, RZ, P0 ;  /* 0x000000ff03037208 */ /* 0x000fc60000000000 */
[----:B------:R-:W-:-:S04]  /*d450*/  FFMA.FTZ R0, R8, c[0x0][0x2d0], -R4 ;  /* 0x0000b40008007a23 */ /* 0x000fc80000010804 */
[----:B------:R3:W-:Y:S01]  /*d460*/  MUFU.EX2 R242, R0 ;  /* 0x0000000000f27308 */ /* 0x0007e20000000800 */
[----:B-1----:R-:W-:Y:S01]  /*d470*/  FMNMX.FTZ R2, R2, R6, !PT ;  /* 0x0000000602027209 */ /* 0x002fe20007810000 */
[----:B------:R-:W-:-:S03]  /*d480*/  FFMA.FTZ R6, R11, c[0x0][0x2d0], -R3 ;  /* 0x0000b4000b067a23 */ /* 0x000fc60000010803 */
[----:B------:R-:W-:-:S03]  /*d490*/  FSETP.NEU.FTZ.AND P0, PT, R2, -INF , PT ;  /* 0xff8000000200780b */ /* 0x000fc60003f1d000 */
[----:B------:R1:W-:Y:S01]  /*d4a0*/  MUFU.EX2 R243, R6 ;  /* 0x0000000600f37308 */ /* 0x0003e20000000800 */
[----:B--2---:R-:W-:Y:S01]  /*d4b0*/  FMNMX.FTZ R5, R5, R7, !PT ;  /* 0x0000000705057209 */ /* 0x004fe20007810000 */
[----:B---3--:R-:W-:-:S04]  /*d4c0*/  FFMA.FTZ R0, R9, c[0x0][0x2d0], -R3 ;  /* 0x0000b40009007a23 */ /* 0x008fc80000010803 */
[----:B------:R-:W2:Y:S02]  /*d4d0*/  SHFL.BFLY PT, R7, R5, 0x1, 0x1f ;  /* 0x0c201f0005077f89 */ /* 0x000ea400000e0000 */
[----:B------:R3:W-:Y:S01]  /*d4e0*/  MUFU.EX2 R241, R0 ;  /* 0x0000000000f17308 */ /* 0x0007e20000000800 */
[----:B-1----:R-:W-:-:S07]  /*d4f0*/  FFMA.FTZ R6, R12, c[0x0][0x2d0], -R3 ;  /* 0x0000b4000c067a23 */ /* 0x002fce0000010803 */
[----:B------:R-:W1:Y:S01]  /*d500*/  MUFU.EX2 R244, R6 ;  /* 0x0000000600f47308 */ /* 0x000e620000000800 */
[----:B---3--:R-:W-:-:S07]  /*d510*/  FFMA.FTZ R0, R10, c[0x0][0x2d0], -R3 ;  /* 0x0000b4000a007a23 */ /* 0x008fce0000010803 */
[----:B------:R3:W4:Y:S01]  /*d520*/  MUFU.EX2 R239, R0 ;  /* 0x0000000000ef7308 */ /* 0x0007220000000800 */
[----:B--2---:R-:W-:Y:S01]  /*d530*/  FMNMX.FTZ R109, R5, R7, !PT ;  /* 0x00000007056d7209 */ /* 0x004fe20007810000 */
[----:B------:R-:W-:Y:S01]  /*d540*/  FFMA.FTZ R5, R26, c[0x0][0x2d0], -R4 ;  /* 0x0000b4001a057a23 */ /* 0x000fe20000010804 */
[----:B-1----:R-:W-:-:S05]  /*d550*/  F2FP.BF16.PACK_AB R10, R244, R243 ;  /* 0x000000f3f40a723e */ /* 0x002fca00000010ff */
[----:B------:R-:W-:Y:S01]  /*d560*/  MUFU.EX2 R228, R5 ;  /* 0x0000000500e47308 */ /* 0x000fe20000000800 */
[----:B---3--:R-:W-:Y:S01]  /*d570*/  FMUL.FTZ R0, R2, c[0x0][0x2d0] ;  /* 0x0000b40002007a20 */ /* 0x008fe20000410000 */
[----:B----4-:R-:W-:-:S04]  /*d580*/  F2FP.BF16.PACK_AB R8, R239, R241 ;  /* 0x000000f1ef08723e */ /* 0x010fc800000010ff */
[----:B------:R-:W-:Y:S02]  /*d590*/  FSEL R0, R0, RZ, P0 ;  /* 0x000000ff00007208 */ /* 0x000fe40000000000 */
        /* <DEDUP_REMOVED lines=28> */
[C---:B------:R-:W-:Y:S08]  /*d760*/  HMMA.16816.F32.BF16 R52, R8.reuse, R30, RZ ;  /* 0x0000001e0834723c */ /* 0x040ff000000418ff */
[----:B------:R-:W-:Y:S01]  /*d770*/  HMMA.16816.F32.BF16 R44, R8, R42, RZ ;  /* 0x0000002a082c723c */ /* 0x000fe200000418ff */
[----:B--2---:R-:W-:-:S04]  /*d780*/  FFMA.FTZ R6, R33, c[0x0][0x2d0], -R5 ;  /* 0x0000b40021067a23 */ /* 0x004fc80000010805 */
[----:B------:R2:W3:Y:S02]  /*d790*/  MUFU.EX2 R7, R6 ;  /* 0x0000000600077308 */ /* 0x0004e40000000800 */
[----:B--2---:R-:W-:Y:S01]  /*d7a0*/  FFMA.FTZ R6, R34, c[0x0][0x2d0], -R5 ;  /* 0x0000b40022067a23 */ /* 0x004fe20000010805 */
[----:B---3--:R-:W-:-:S05]  /*d7b0*/  F2FP.BF16.PACK_AB R13, R7, R226 ;  /* 0x000000e2070d723e */ /* 0x008fca00000010ff */
[----:B------:R2:W-:Y:S02]  /*d7c0*/  MUFU.EX2 R225, R6 ;  /* 0x0000000600e17308 */ /* 0x0005e40000000800 */
[----:B--2---:R-:W-:Y:S02]  /*d7d0*/  FFMA.FTZ R6, R35, c[0x0][0x2d0], -R5 ;  /* 0x0000b40023067a23 */ /* 0x004fe40000010805 */
[----:B------:R-:W2:Y:S04]  /*d7e0*/  LDSM.16.MT88.4 R32, [R203+0x800] ;  /* 0x00080000cb20783b */ /* 0x000ea80000004200 */
[----:B------:R3:W4:Y:S02]  /*d7f0*/  MUFU.EX2 R227, R6 ;  /* 0x0000000600e37308 */ /* 0x0007240000000800 */
[----:B---3--:R-:W-:Y:S01]  /*d800*/  FFMA.FTZ R6, R36, c[0x0][0x2d0], -R3 ;  /* 0x0000b40024067a23 */ /* 0x008fe20000010803 */
[----:B----4-:R-:W-:-:S05]  /*d810*/  F2FP.BF16.PACK_AB R15, R227, R225 ;  /* 0x000000e1e30f723e */ /* 0x010fca00000010ff */
[----:B------:R3:W-:Y:S02]  /*d820*/  MUFU.EX2 R230, R6 ;  /* 0x0000000600e67308 */ /* 0x0007e40000000800 */
[C---:B------:R-:W-:Y:S08]  /*d830*/  HMMA.16816.F32.BF16 R84, R12.reuse, R16, RZ ;  /* 0x000000100c54723c */ /* 0x040ff000000418ff */
[----:B------:R-:W-:Y:S01]  /*d840*/  HMMA.16816.F32.BF16 R92, R12, R18, RZ ;  /* 0x000000120c5c723c */ /* 0x000fe200000418ff */
[----:B------:R-:W4:Y:S01]  /*d850*/  LDSM.16.MT88.4 R16, [R201+0x800] ;  /* 0x00080000c910783b */ /* 0x000f220000004200 */
[----:B---3--:R-:W-:-:S04]  /*d860*/  FFMA.FTZ R6, R37, c[0x0][0x2d0], -R3 ;  /* 0x0000b40025067a23 */ /* 0x008fc80000010803 */
[----:B------:R3:W5:Y:S02]  /*d870*/  MUFU.EX2 R234, R6 ;  /* 0x0000000600ea7308 */ /* 0x0007640000000800 */
[C---:B------:R-:W-:Y:S08]  /*d880*/  HMMA.16816.F32.BF16 R80, R12.reuse, R20, RZ ;  /* 0x000000140c50723c */ /* 0x040ff000000418ff */
[----:B------:R-:W-:Y:S01]  /*d890*/  HMMA.16816.F32.BF16 R116, R12, R22, RZ ;  /* 0x000000160c74723c */ /* 0x000fe200000418ff */
[----:B---3--:R-:W-:-:S07]  /*d8a0*/  FFMA.FTZ R6, R38, c[0x0][0x2d0], -R3 ;  /* 0x0000b40026067a23 */ /* 0x008fce0000010803 */
[C---:B------:R-:W-:Y:S01]  /*d8b0*/  HMMA.16816.F32.BF16 R20, R12.reuse, R40, RZ ;  /* 0x000000280c14723c */ /* 0x040fe200000418ff */
[----:B-----5:R-:W-:Y:S01]  /*d8c0*/  F2FP.BF16.PACK_AB R8, R234, R230 ;  /* 0x000000e6ea08723e */ /* 0x020fe200000010ff */
[----:B------:R3:W-:Y:S06]  /*d8d0*/  MUFU.EX2 R233, R6 ;  /* 0x0000000600e97308 */ /* 0x0007ec0000000800 */
[C---:B------:R-:W-:Y:S08]  /*d8e0*/  HMMA.16816.F32.BF16 R100, R12.reuse, R42, RZ ;  /* 0x0000002a0c64723c */ /* 0x040ff000000418ff */
[----:B------:R-:W-:Y:S01]  /*d8f0*/  HMMA.16816.F32.BF16 R120, R12, R30, RZ ;  /* 0x0000001e0c78723c */ /* 0x000fe200000418ff */
[----:B---3--:R-:W-:-:S02]  /*d900*/  FFMA.FTZ R6, R39, c[0x0][0x2d0], -R3 ;  /* 0x0000b40027067a23 */ /* 0x008fc40000010803 */
[----:B------:R-:W3:Y:S02]  /*d910*/  LDSM.16.MT88.4 R36, [R204+0x800] ;  /* 0x00080000cc24783b */ /* 0x000ee40000004200 */
[----:B------:R5:W1:Y:S02]  /*d920*/  MUFU.EX2 R232, R6 ;  /* 0x0000000600e87308 */ /* 0x000a640000000800 */
[----:B-----5:R-:W-:Y:S01]  /*d930*/  FFMA.FTZ R6, R72, c[0x0][0x2d0], -R0 ;  /* 0x0000b40048067a23 */ /* 0x020fe20000010800 */
[----:B-1----:R-:W-:-:S05]  /*d940*/  F2FP.BF16.PACK_AB R10, R232, R233 ;  /* 0x000000e9e80a723e */ /* 0x002fca00000010ff */
[----:B------:R1:W-:Y:S02]  /*d950*/  MUFU.EX2 R222, R6 ;  /* 0x0000000600de7308 */ /* 0x0003e40000000800 */
[----:B-1----:R-:W-:-:S06]  /*d960*/  FFMA.FTZ R6, R73, c[0x0][0x2d0], -R0 ;  /* 0x0000b40049067a23 */ /* 0x002fcc0000010800 */
[----:B------:R1:W5:Y:S02]  /*d970*/  MUFU.EX2 R221, R6 ;  /* 0x0000000600dd7308 */ /* 0x0003640000000800 */
[--C-:B-1----:R-:W-:Y:S01]  /*d980*/  FFMA.FTZ R6, R74, c[0x0][0x2d0], -R0.reuse ;  /* 0x0000b4004a067a23 */ /* 0x102fe20000010800 */
[----:B-----5:R-:W-:Y:S01]  /*d990*/  F2FP.BF16.PACK_AB R9, R221, R222 ;  /* 0x000000dedd09723e */ /* 0x020fe200000010ff */
[----:B------:R-:W-:Y:S01]  /*d9a0*/  HMMA.16816.F32.BF16 R72, R12, R28, RZ ;  /* 0x0000001c0c48723c */ /* 0x000fe200000418ff */
[----:B------:R-:W-:Y:S03]  /*d9b0*/  LDSM.16.MT88.4 R12, [R200+0x1000] ;  /* 0x00100000c80c783b */ /* 0x000fe60000004200 */
[----:B------:R1:W-:Y:S01]  /*d9c0*/  MUFU.EX2 R224, R6 ;  /* 0x0000000600e07308 */ /* 0x0003e20000000800 */
[----:B------:R-:W-:Y:S01]  /*d9d0*/  LDSM.16.MT88.4 R28, [R201+0x1000] ;  /* 0x00100000c91c783b */ /* 0x000fe20000004200 */
[----:B-1----:R-:W-:-:S06]  /*d9e0*/  FFMA.FTZ R6, R88, c[0x0][0x2d0], -R0 ;  /* 0x0000b40058067a23 */ /* 0x002fcc0000010800 */
[----:B------:R1:W5:Y:S02]  /*d9f0*/  MUFU.EX2 R223, R6 ;  /* 0x0000000600df7308 */ /* 0x0003640000000800 */
[----:B-1----:R-:W-:Y:S01]  /*da00*/  FFMA.FTZ R6, R89, c[0x0][0x2d0], -R4 ;  /* 0x0000b40059067a23 */ /* 0x002fe20000010804 */
[----:B-----5:R-:W-:-:S05]  /*da10*/  F2FP.BF16.PACK_AB R11, R223, R224 ;  /* 0x000000e0df0b723e */ /* 0x020fca00000010ff */
[----:B------:R1:W-:Y:S02]  /*da20*/  MUFU.EX2 R192, R6 ;  /* 0x0000000600c07308 */ /* 0x0003e40000000800 */
[C---:B------:R-:W-:Y:S08]  /*da30*/  HMMA.16816.F32.BF16 R104, R8.reuse, R24, R76 ;  /* 0x000000180868723c */ /* 0x040ff0000004184c */
[----:B--2---:R-:W-:Y:S01]  /*da40*/  HMMA.16816.F32.BF16 R76, R8, R32, R48 ;  /* 0x00000020084c723c */ /* 0x004fe20000041830 */
[----:B-1----:R-:W-:-:S04]  /*da50*/  FFMA.FTZ R6, R90, c[0x0][0x2d0], -R4 ;  /* 0x0000b4005a067a23 */ /* 0x002fc80000010804 */
[----:B------:R1:W2:Y:S03]  /*da60*/  MUFU.EX2 R191, R6 ;  /* 0x0000000600bf7308 */ /* 0x0002a60000000800 */
[C---:B------:R-:W-:Y:S08]  /*da70*/  HMMA.16816.F32.BF16 R68, R8.reuse, R26, R68 ;  /* 0x0000001a0844723c */ /* 0x040ff00000041844 */
[----:B------:R-:W-:Y:S01]  /*da80*/  HMMA.16816.F32.BF16 R44, R8, R34, R44 ;  /* 0x00000022082c723c */ /* 0x000fe2000004182c */
[----:B-1----:R-:W-:-:S07]  /*da90*/  FFMA.FTZ R6, R91, c[0x0][0x2d0], -R4 ;  /* 0x0000b4005b067a23 */ /* 0x002fce0000010804 */
[----:B----4-:R-:W-:Y:S01]  /*daa0*/  HMMA.16816.F32.BF16 R88, R8, R16, R56 ;  /* 0x000000100858723c */ /* 0x010fe20000041838 */
[----:B------:R1:W-:Y:S02]  /*dab0*/  MUFU.EX2 R196, R6 ;  /* 0x0000000600c47308 */ /* 0x0003e40000000800 */
[----:B-1----:R-:W-:-:S05]  /*dac0*/  FFMA.FTZ R6, R96, c[0x0][0x2d0], -R4 ;  /* 0x0000b40060067a23 */ /* 0x002fca0000010804 */
[C---:B---3--:R-:W-:Y:S01]  /*dad0*/  HMMA.16816.F32.BF16 R96, R8.reuse, R36, R64 ;  /* 0x000000240860723c */ /* 0x048fe20000041840 */
        /* <DEDUP_REMOVED lines=41> */
[--C-:B---3--:R-:W-:Y:S01]  /*dd70*/  FFMA.FTZ R6, R131, c[0x0][0x2d0], -R0.reuse ;  /* 0x0000b40083067a23 */ /* 0x108fe20000010800 */
[----:B----4-:R-:W-:Y:S01]  /*dd80*/  F2FP.BF16.PACK_AB R9, R173, R174 ;  /* 0x000000aead09723e */ /* 0x010fe200000010ff */
[----:B------:R-:W-:Y:S04]  /*dd90*/  LDSM.16.MT88.4 R128, [R200+0x2000] ;  /* 0x00200000c880783b */ /* 0x000fe80000004200 */
        /* <DEDUP_REMOVED lines=17> */
[----:B-1----:R-:W-:-:S04]  /*deb0*/  FFMA.FTZ R6, R134, c[0x0][0x2d0], -R4 ;  /* 0x0000b40086067a23 */ /* 0x002fc80000010804 */
        /* <DEDUP_REMOVED lines=24> */
[----:B-1----:R-:W-:-:S07]  /*e040*/  FFMA.FTZ R6, R149, c[0x0][0x2d0], -R3 ;  /* 0x0000b40095067a23 */ /* 0x002fce0000010803 */
        /* <DEDUP_REMOVED lines=12> */
[----:B-1----:R-:W-:Y:S02]  /*e110*/  FFMA.FTZ R6, R147, c[0x0][0x2d0], -R3 ;  /* 0x0000b40093067a23 */ /* 0x002fe40000010803 */
[----:B------:R-:W1:Y:S04]  /*e120*/  LDSM.16.MT88.4 R144, [R204+0x2000] ;  /* 0x00200000cc90783b */ /* 0x000e680000004200 */
[----:B------:R4:W2:Y:S02]  /*e130*/  MUFU.EX2 R157, R6 ;  /* 0x00000006009d7308 */ /* 0x0008a40000000800 */
[----:B----4-:R-:W-:Y:S01]  /*e140*/  FFMA.FTZ R6, R156, c[0x0][0x2d0], -R0 ;  /* 0x0000b4009c067a23 */ /* 0x010fe20000010800 */
[----:B--2---:R-:W-:-:S05]  /*e150*/  F2FP.BF16.PACK_AB R10, R157, R158 ;  /* 0x0000009e9d0a723e */ /* 0x004fca00000010ff */
[----:B------:R2:W-:Y:S02]  /*e160*/  MUFU.EX2 R156, R6 ;  /* 0x00000006009c7308 */ /* 0x0005e40000000800 */
[----:B--2---:R-:W-:Y:S02]  /*e170*/  FFMA.FTZ R6, R176, c[0x0][0x2d0], -R0 ;  /* 0x0000b400b0067a23 */ /* 0x004fe40000010800 */
[----:B------:R-:W-:-:S04]  /*e180*/  IMAD.MOV.U32 R176, RZ, RZ, R138 ;  /* 0x000000ffffb07224 */ /* 0x000fc800078e008a */
[----:B------:R2:W4:Y:S02]  /*e190*/  MUFU.EX2 R114, R6 ;  /* 0x0000000600727308 */ /* 0x0005240000000800 */
[----:B--2---:R-:W-:Y:S01]  /*e1a0*/  FFMA.FTZ R6, R153, c[0x0][0x2d0], -R0 ;  /* 0x0000b40099067a23 */ /* 0x004fe20000010800 */
[----:B----4-:R-:W-:-:S05]  /*e1b0*/  F2FP.BF16.PACK_AB R9, R114, R156 ;  /* 0x0000009c7209723e */ /* 0x010fca00000010ff */
[----:B------:R2:W-:Y:S02]  /*e1c0*/  MUFU.EX2 R112, R6 ;  /* 0x0000000600707308 */ /* 0x0005e40000000800 */
[----:B--2---:R-:W-:-:S06]  /*e1d0*/  FFMA.FTZ R6, R136, c[0x0][0x2d0], -R0 ;  /* 0x0000b40088067a23 */ /* 0x004fcc0000010800 */
[----:B------:R2:W4:Y:S02]  /*e1e0*/  MUFU.EX2 R113, R6 ;  /* 0x0000000600717308 */ /* 0x0005240000000800 */
[----:B--2---:R-:W-:Y:S01]  /*e1f0*/  FFMA.FTZ R6, R175, c[0x0][0x2d0], -R4 ;  /* 0x0000b400af067a23 */ /* 0x004fe20000010804 */
[----:B----4-:R-:W-:-:S05]  /*e200*/  F2FP.BF16.PACK_AB R11, R113, R112 ;  /* 0x00000070710b723e */ /* 0x010fca00000010ff */
[----:B------:R2:W4:Y:S02]  /*e210*/  MUFU.EX2 R111, R6 ;  /* 0x00000006006f7308 */ /* 0x0005240000000800 */
[C---:B------:R-:W-:Y:S08]  /*e220*/  HMMA.16816.F32.BF16 R124, R8.reuse, R26, R76 ;  /* 0x0000001a087c723c */ /* 0x040ff0000004184c */
[----:B---3--:R-:W-:Y:S01]  /*e230*/  HMMA.16816.F32.BF16 R140, R8, R22, R72 ;  /* 0x00000016088c723c */ /* 0x008fe20000041848 */
[----:B--2---:R-:W-:-:S04]  /*e240*/  FFMA.FTZ R6, R154, c[0x0][0x2d0], -R4 ;  /* 0x0000b4009a067a23 */ /* 0x004fc80000010804 */
[----:B------:R2:W-:Y:S03]  /*e250*/  MUFU.EX2 R81, R6 ;  /* 0x0000000600517308 */ /* 0x0005e60000000800 */
[C---:B------:R-:W-:Y:S08]  /*e260*/  HMMA.16816.F32.BF16 R104, R8.reuse, R24, R104 ;  /* 0x000000180868723c */ /* 0x040ff00000041868 */
[----:B-----5:R-:W-:Y:S01]  /*e270*/  HMMA.16816.F32.BF16 R88, R8, R16, R88 ;  /* 0x000000100858723c */ /* 0x020fe20000041858 */
[----:B--2---:R-:W-:-:S07]  /*e280*/  FFMA.FTZ R6, R155, c[0x0][0x2d0], -R4 ;  /* 0x0000b4009b067a23 */ /* 0x004fce0000010804 */
[C---:B------:R-:W-:Y:S01]  /*e290*/  HMMA.16816.F32.BF16 R68, R8.reuse, R18, R68 ;  /* 0x000000120844723c */ /* 0x040fe20000041844 */
[----:B------:R2:W-:Y:S07]  /*e2a0*/  MUFU.EX2 R80, R6 ;  /* 0x0000000600507308 */ /* 0x0005ee0000000800 */
[C---:B------:R-:W-:Y:S08]  /*e2b0*/  HMMA.16816.F32.BF16 R100, R8.reuse, R12, R100 ;  /* 0x0000000c0864723c */ /* 0x040ff00000041864 */
[----:B------:R-:W-:Y:S01]  /*e2c0*/  HMMA.16816.F32.BF16 R64, R8, R14, R64 ;  /* 0x0000000e0840723c */ /* 0x000fe20000041840 */
[----:B--2---:R-:W-:-:S02]  /*e2d0*/  FFMA.FTZ R6, R137, c[0x0][0x2d0], -R4 ;  /* 0x0000b40089067a23 */ /* 0x004fc40000010804 */
[----:B------:R-:W-:Y:S02]  /*e2e0*/  FFMA.FTZ R4, R181, c[0x0][0x2d0], -R4 ;  /* 0x0000b400b5047a23 */ /* 0x000fe40000010804 */
[----:B------:R2:W-:Y:S03]  /*e2f0*/  MUFU.EX2 R77, R6 ;  /* 0x00000006004d7308 */ /* 0x0005e60000000800 */
[----:B------:R-:W-:Y:S01]  /*e300*/  HMMA.16816.F32.BF16 R136, R8, R20, R96 ;  /* 0x000000140888723c */ /* 0x000fe20000041860 */
[----:B------:R-:W3:Y:S04]  /*e310*/  LDSM.16.MT88.4 R96, [R201+0x2000] ;  /* 0x00200000c960783b */ /* 0x000ee80000004200 */
[----:B------:R5:W-:Y:S02]  /*e320*/  MUFU.EX2 R74, R4 ;  /* 0x00000004004a7308 */ /* 0x000be40000000800 */
[----:B------:R-:W-:-:S02]  /*e330*/  F2FP.BF16.PACK_AB R8, R165, R167 ;  /* 0x000000a7a508723e */ /* 0x000fc400000010ff */
[----:B----4-:R-:W-:Y:S01]  /*e340*/  F2FP.BF16.PACK_AB R10, R111, R161 ;  /* 0x000000a16f0a723e */ /* 0x010fe200000010ff */
[----:B--2---:R-:W-:-:S04]  /*e350*/  FFMA.FTZ R6, R198, c[0x0][0x2d0], -R5 ;  /* 0x0000b400c6067a23 */ /* 0x004fc80000010805 */
[----:B------:R2:W-:Y:S01]  /*e360*/  MUFU.EX2 R76, R6 ;  /* 0x00000006004c7308 */ /* 0x0005e20000000800 */
[----:B-----5:R-:W-:-:S07]  /*e370*/  FFMA.FTZ R4, R195, c[0x0][0x2d0], -R3 ;  /* 0x0000b400c3047a23 */ /* 0x020fce0000010803 */
[----:B------:R4:W-:Y:S01]  /*e380*/  MUFU.EX2 R56, R4 ;  /* 0x0000000400387308 */ /* 0x0009e20000000800 */
[----:B--2---:R-:W-:-:S07]  /*e390*/  FFMA.FTZ R6, R217, c[0x0][0x2d0], -R5 ;  /* 0x0000b400d9067a23 */ /* 0x004fce0000010805 */
[----:B------:R2:W5:Y:S01]  /*e3a0*/  MUFU.EX2 R73, R6 ;  /* 0x0000000600497308 */ /* 0x0005620000000800 */
[----:B----4-:R-:W-:-:S07]  /*e3b0*/  FFMA.FTZ R4, R197, c[0x0][0x2d0], -R3 ;  /* 0x0000b400c5047a23 */ /* 0x010fce0000010803 */
[----:B------:R4:W1:Y:S01]  /*e3c0*/  MUFU.EX2 R58, R4 ;  /* 0x00000004003a7308 */ /* 0x0008620000000800 */
[----:B--2---:R-:W-:Y:S01]  /*e3d0*/  FFMA.FTZ R6, R150, c[0x0][0x2d0], -R5 ;  /* 0x0000b40096067a23 */ /* 0x004fe20000010805 */
[----:B-----5:R-:W-:-:S06]  /*e3e0*/  F2FP.BF16.PACK_AB R9, R73, R76 ;  /* 0x0000004c4909723e */ /* 0x020fcc00000010ff */
[----:B------:R2:W-:Y:S01]  /*e3f0*/  MUFU.EX2 R72, R6 ;  /* 0x0000000600487308 */ /* 0x0005e20000000800 */
[--C-:B----4-:R-:W-:Y:S02]  /*e400*/  FFMA.FTZ R4, R193, c[0x0][0x2d0], -R3.reuse ;  /* 0x0000b400c1047a23 */ /* 0x110fe40000010803 */
[----:B------:R-:W-:-:S05]  /*e410*/  FFMA.FTZ R3, R188, c[0x0][0x2d0], -R3 ;  /* 0x0000b400bc037a23 */ /* 0x000fca0000010803 */
[----:B------:R4:W-:Y:S01]  /*e420*/  MUFU.EX2 R57, R4 ;  /* 0x0000000400397308 */ /* 0x0009e20000000800 */
[----:B--2---:R-:W-:Y:S01]  /*e430*/  FFMA.FTZ R6, R152, c[0x0][0x2d0], -R5 ;  /* 0x0000b40098067a23 */ /* 0x004fe20000010805 */
[----:B-1----:R-:W-:-:S06]  /*e440*/  F2FP.BF16.PACK_AB R152, R58, R56 ;  /* 0x000000383a98723e */ /* 0x002fcc00000010ff */
[----:B------:R-:W1:Y:S01]  /*e450*/  MUFU.EX2 R59, R6 ;  /* 0x00000006003b7308 */ /* 0x000e620000000800 */
[----:B----4-:R-:W-:-:S04]  /*e460*/  FADD.FTZ R4, R241, R239 ;  /* 0x000000eff1047221 */ /* 0x010fc80000010000 */
[----:B------:R-:W-:Y:S01]  /*e470*/  FADD.FTZ R4, R243, R4 ;  /* 0x00000004f3047221 */ /* 0x000fe20000010000 */
[----:B-1----:R-:W-:-:S07]  /*e480*/  F2FP.BF16.PACK_AB R11, R59, R72 ;  /* 0x000000483b0b723e */ /* 0x002fce00000010ff */
[C---:B------:R-:W-:Y:S01]  /*e490*/  HMMA.16816.F32.BF16 R60, R8.reuse, R24, R60 ;  /* 0x00000018083c723c */ /* 0x040fe2000004183c */
[----:B------:R1:W2:Y:S07]  /*e4a0*/  MUFU.EX2 R25, R3 ;  /* 0x0000000300197308 */ /* 0x0002ae0000000800 */
[C---:B------:R-:W-:Y:S08]  /*e4b0*/  HMMA.16816.F32.BF16 R32, R8.reuse, R22, R32 ;  /* 0x000000160820723c */ /* 0x040ff00000041820 */
[----:B------:R-:W-:Y:S01]  /*e4c0*/  HMMA.16816.F32.BF16 R48, R8, R20, R48 ;  /* 0x000000140830723c */ /* 0x000fe20000041830 */
[----:B-1----:R-:W-:Y:S01]  /*e4d0*/  FFMA.FTZ R3, R187, c[0x0][0x2d0], -R0 ;  /* 0x0000b400bb037a23 */ /* 0x002fe20000010800 */
[----:B--2---:R-:W-:-:S03]  /*e4e0*/  F2FP.BF16.PACK_AB R154, R25, R57 ;  /* 0x00000039199a723e */ /* 0x004fc600000010ff */
[----:B------:R1:W-:Y:S03]  /*e4f0*/  MUFU.EX2 R24, R3 ;  /* 0x0000000300187308 */ /* 0x0003e60000000800 */
[C---:B------:R-:W-:Y:S08]  /*e500*/  HMMA.16816.F32.BF16 R44, R8.reuse, R12, R44 ;  /* 0x0000000c082c723c */ /* 0x040ff0000004182c */
[----:B------:R-:W-:Y:S01]  /*e510*/  HMMA.16816.F32.BF16 R52, R8, R26, R52 ;  /* 0x0000001a0834723c */ /* 0x000fe20000041834 */
[----:B-1----:R-:W-:-:S07]  /*e520*/  FFMA.FTZ R3, R189, c[0x0][0x2d0], -R0 ;  /* 0x0000b400bd037a23 */ /* 0x002fce0000010800 */
[C---:B------:R-:W-:Y:S01]  /*e530*/  HMMA.16816.F32.BF16 R40, R8.reuse, R16, R40 ;  /* 0x000000100828723c */ /* 0x040fe20000041828 */
[----:B------:R1:W2:Y:S07]  /*e540*/  MUFU.EX2 R22, R3 ;  /* 0x0000000300167308 */ /* 0x0002ae0000000800 */
[C---:B------:R-:W-:Y:S01]  /*e550*/  HMMA.16816.F32.BF16 R28, R8.reuse, R18, R28 ;  /* 0x00000012081c723c */ /* 0x040fe2000004181c */
[----:B------:R-:W4:Y:S07]  /*e560*/  LDSM.16.MT88.4 R16, [R203+0x2000] ;  /* 0x00200000cb10783b */ /* 0x000f2e0000004200 */
[----:B------:R-:W-:Y:S01]  /*e570*/  HMMA.16816.F32.BF16 R36, R8, R14, R36 ;  /* 0x0000000e0824723c */ /* 0x000fe20000041824 */
[--C-:B-1----:R-:W-:Y:S01]  /*e580*/  FFMA.FTZ R3, R194, c[0x0][0x2d0], -R0.reuse ;  /* 0x0000b400c2037a23 */ /* 0x102fe20000010800 */
[----:B--2---:R-:W-:Y:S01]  /*e590*/  F2FP.BF16.PACK_AB R153, R22, R24 ;  /* 0x000000181699723e */ /* 0x004fe200000010ff */
[----:B------:R-:W-:-:S02]  /*e5a0*/  FFMA.FTZ R0, R199, c[0x0][0x2d0], -R0 ;  /* 0x0000b400c7007a23 */ /* 0x000fc40000010800 */
[----:B------:R1:W-:Y:S08]  /*e5b0*/  MUFU.EX2 R21, R3 ;  /* 0x0000000300157308 */ /* 0x0003f00000000800 */
[----:B------:R2:W5:Y:S01]  /*e5c0*/  MUFU.EX2 R20, R0 ;  /* 0x0000000000147308 */ /* 0x0005620000000800 */
[----:B-1----:R-:W-:-:S04]  /*e5d0*/  FADD.FTZ R3, R242, R229 ;  /* 0x000000e5f2037221 */ /* 0x002fc80000010000 */
[----:B------:R-:W-:Y:S02]  /*e5e0*/  FADD.FTZ R6, R228, R3 ;  /* 0x00000003e4067221 */ /* 0x000fe40000010000 */
[----:B--2---:R-:W-:Y:S01]  /*e5f0*/  FFMA.FTZ R0, R216, c[0x0][0x2d0], -R5 ;  /* 0x0000b400d8007a23 */ /* 0x004fe20000010805 */
[----:B-----5:R-:W-:-:S03]  /*e600*/  F2FP.BF16.PACK_AB R155, R20, R21 ;  /* 0x00000015149b723e */ /* 0x020fc600000010ff */
[----:B------:R1:W-:Y:S04]  /*e610*/  MUFU.EX2 R12, R0 ;  /* 0x00000000000c7308 */ /* 0x0003e80000000800 */
[C---:B------:R-:W-:Y:S07]  /*e620*/  HMMA.16816.F32.BF16 R116, R152.reuse, R128, R104 ;  /* 0x000000809874723c */ /* 0x040fee0000041868 */
[----:B------:R-:W-:Y:S01]  /*e630*/  F2FP.BF16.PACK_AB R104, R80, R81 ;  /* 0x000000515068723e */ /* 0x000fe200000010ff */
[----:B------:R-:W-:Y:S01]  /*e640*/  HMMA.16816.F32.BF16 R124, R152, R130, R124 ;  /* 0x00000082987c723c */ /* 0x000fe2000004187c */
[----:B------:R-:W-:Y:S01]  /*e650*/  F2FP.BF16.PACK_AB R106, R74, R77 ;  /* 0x0000004d4a6a723e */ /* 0x000fe200000010ff */
[----:B-1----:R-:W-:-:S04]  /*e660*/  FFMA.FTZ R0, R218, c[0x0][0x2d0], -R5 ;  /* 0x0000b400da007a23 */ /* 0x002fc80000010805 */
[----:B------:R1:W2:Y:S02]  /*e670*/  MUFU.EX2 R9, R0 ;  /* 0x0000000000097308 */ /* 0x0002a40000000800 */
[C---:B------:R-:W-:Y:S08]  /*e680*/  HMMA.16816.F32.BF16 R136, R152.reuse, R144, R136 ;  /* 0x000000909888723c */ /* 0x040ff00000041888 */
[----:B------:R-:W-:Y:S01]  /*e690*/  HMMA.16816.F32.BF16 R140, R152, R146, R140 ;  /* 0x00000092988c723c */ /* 0x000fe2000004188c */
[----:B-1----:R-:W-:Y:S01]  /*e6a0*/  FFMA.FTZ R0, R219, c[0x0][0x2d0], -R5 ;  /* 0x0000b400db007a23 */ /* 0x002fe20000010805 */
[----:B--2---:R-:W-:-:S06]  /*e6b0*/  F2FP.BF16.PACK_AB R105, R9, R12 ;  /* 0x0000000c0969723e */ /* 0x004fcc00000010ff */
[C---:B---3--:R-:W-:Y:S01]  /*e6c0*/  HMMA.16816.F32.BF16 R88, R152.reuse, R96, R88 ;  /* 0x000000609858723c */ /* 0x048fe20000041858 */
        /* <DEDUP_REMOVED lines=95> */
.L_x_314:
[----:B------:R-:W-:Y:S04]  /*ecc0*/  DEPBAR.LE SB0, 0x0 ;  /* 0x000080000000791a */ /* 0x000fe80000000000 */
[----:B------:R-:W-:Y:S01]  /*ecd0*/  WARPSYNC 0xffffffff ;  /* 0xffffffff00007948 */ /* 0x000fe20003800000 */
[----:B------:R-:W-:Y:S01]  /*ece0*/  BAR.SYNC.DEFER_BLOCKING 0x0 ;  /* 0x0000000000007b1d */ /* 0x000fe20000010000 */
[----:B------:R-:W-:Y:S01]  /*ecf0*/  SHF.R.S32.HI R2, RZ, 0x1f, R216 ;  /* 0x0000001fff027819 */ /* 0x000fe200000114d8 */
[----:B------:R-:W-:Y:S01]  /*ed00*/  IMAD.WIDE.U32 R68, R216, c[0x0][0x208], RZ ;  /* 0x00008200d8447a25 */ /* 0x000fe200078e00ff */
[----:B------:R-:W-:Y:S02]  /*ed10*/  MOV R72, R248 ;  /* 0x000000f800487202 */ /* 0x000fe40000000f00 */
[----:B------:R-:W-:Y:S01]  /*ed20*/  MOV R73, R252 ;  /* 0x000000fc00497202 */ /* 0x000fe20000000f00 */
[----:B------:R-:W-:Y:S01]  /*ed30*/  IMAD R2, R2, c[0x0][0x208], RZ ;  /* 0x0000820002027a24 */ /* 0x000fe200078e02ff */
[----:B------:R-:W-:Y:S02]  /*ed40*/  MOV R110, c[0x0][0x208] ;  /* 0x00008200006e7a02 */ /* 0x000fe40000000f00 */
[----:B------:R-:W-:Y:S01]  /*ed50*/  MOV R74, 0x5 ;  /* 0x00000005004a7802 */ /* 0x000fe20000000f00 */
[----:B------:R-:W-:Y:S01]  /*ed60*/  IMAD R2, R216, c[0x0][0x20c], R2 ;  /* 0x00008300d8027a24 */ /* 0x000fe200078e0202 */
[----:B------:R-:W-:Y:S01]  /*ed70*/  SHF.L.U32 R190, R110, 0x5, RZ ;  /* 0x000000056ebe7819 */ /* 0x000fe200000006ff */
[----:B------:R-:W-:Y:S01]  /*ed80*/  IMAD.WIDE.U32 R72, R68, 0x50, R72 ;  /* 0x0000005044487825 */ /* 0x000fe200078e0048 */
[----:B------:R-:W-:Y:S02]  /*ed90*/  SHF.L.U64.HI R110, R110, R74, c[0x0][0x20c] ;  /* 0x000083006e6e7619 */ /* 0x000fe4000001024a */
[----:B------:R-:W-:Y:S02]  /*eda0*/  IADD3 R2, R69, R2, RZ ;  /* 0x0000000245027210 */ /* 0x000fe40007ffe0ff */
[----:B------:R-:W-:Y:S03]  /*edb0*/  LEA R112, P0, R72, c[0x0][0x1f8], 0x1 ;  /* 0x00007e0048707a11 */ /* 0x000fe600078008ff */
[----:B------:R-:W-:Y:S01]  /*edc0*/  IMAD R2, R2, 0x50, RZ ;  /* 0x0000005002027824 */ /* 0x000fe200078e02ff */
[----:B------:R-:W-:Y:S04]  /*edd0*/  LDSM.16.M88.4 R80, [R206] ;  /* 0x00000000ce50783b */ /* 0x000fe80000000200 */
[----:B------:R-:W-:Y:S04]  /*ede0*/  IADD3 R2, R73, R2, RZ ;  /* 0x0000000249027210 */ /* 0x000fe80007ffe0ff */
[----:B------:R-:W-:Y:S02]  /*edf0*/  LEA.HI.X R113, R72, c[0x0][0x1fc], R2, 0x1, P0 ;  /* 0x00007f0048717a11 */ /* 0x000fe400000f0c02 */
[----:B------:R-:W-:Y:S01]  /*ee00*/  IADD3 R108, P0, R112, R190, RZ ;  /* 0x000000be706c7210 */ /* 0x000fe20007f1e0ff */
[----:B------:R-:W1:Y:S03]  /*ee10*/  LDSM.16.M88.4 R16, [R115] ;  /* 0x000000007310783b */ /* 0x000e660000000200 */
[----:B------:R-:W-:Y:S02]  /*ee20*/  IADD3.X R109, R113, R110, RZ, P0, !PT ;  /* 0x0000006e716d7210 */ /* 0x000fe400007fe4ff */
[----:B------:R-:W-:Y:S03]  /*ee30*/  IADD3 R188, P3, R108, R190, RZ ;  /* 0x000000be6cbc7210 */ /* 0x000fe60007f7e0ff */
[----:B------:R-:W2:Y:S01]  /*ee40*/  LDSM.16.M88.4 R76, [R206+0x2000] ;  /* 0x00200000ce4c783b */ /* 0x000ea20000000200 */
[----:B------:R-:W-:Y:S07]  /*ee50*/  IADD3.X R189, R109, R110, RZ, P3, !PT ;  /* 0x0000006e6dbd7210 */ /* 0x000fee0001ffe4ff */
[----:B------:R-:W3:Y:S08]  /*ee60*/  LDSM.16.M88.4 R32, [R115+0x800] ;  /* 0x000800007320783b */ /* 0x000ef00000000200 */
[----:B------:R-:W4:Y:S08]  /*ee70*/  LDSM.16.M88.4 R48, [R115+0x1000] ;  /* 0x001000007330783b */ /* 0x000f300000000200 */
[----:B------:R-:W5:Y:S01]  /*ee80*/  LDSM.16.M88.4 R64, [R115+0x1800] ;  /* 0x001800007340783b */ /* 0x000f620000000200 */
[-C--:B-1----:R-:W-:Y:S07]  /*ee90*/  HMMA.16816.F32.BF16 R4, R80, R16.reuse, RZ ;  /* 0x000000105004723c */ /* 0x082fee00000418ff */
[----:B------:R-:W1:Y:S01]  /*eea0*/  LDSM.16.M88.4 R156, [R115+0x2000] ;  /* 0x00200000739c783b */ /* 0x000e620000000200 */
[C---:B--2---:R-:W-:Y:S07]  /*eeb0*/  HMMA.16816.F32.BF16 R8, R76.reuse, R16, RZ ;  /* 0x000000104c08723c */ /* 0x044fee00000418ff */
[----:B------:R-:W-:Y:S01]  /*eec0*/  LDSM.16.M88.4 R160, [R209] ;  /* 0x00000000d1a0783b */ /* 0x000fe20000000200 */
[-C--:B------:R-:W-:Y:S07]  /*eed0*/  HMMA.16816.F32.BF16 R12, R76, R18.reuse, RZ ;  /* 0x000000124c0c723c */ /* 0x080fee00000418ff */
[----:B------:R-:W2:Y:S01]  /*eee0*/  LDSM.16.M88.4 R164, [R210] ;  /* 0x00000000d2a4783b */ /* 0x000ea20000000200 */
[C---:B------:R-:W-:Y:S07]  /*eef0*/  HMMA.16816.F32.BF16 R16, R80.reuse, R18, RZ ;  /* 0x000000125010723c */ /* 0x040fee00000418ff */
[----:B------:R-:W1:Y:S01]  /*ef00*/  LDSM.16.M88.4 R168, [R209+0x2000] ;  /* 0x00200000d1a8783b */ /* 0x000e620000000200 */
[-C--:B---3--:R-:W-:Y:S07]  /*ef10*/  HMMA.16816.F32.BF16 R20, R80, R32.reuse, RZ ;  /* 0x000000205014723c */ /* 0x088fee00000418ff */
[----:B------:R-:W3:Y:S01]  /*ef20*/  LDSM.16.M88.4 R172, [R214] ;  /* 0x00000000d6ac783b */ /* 0x000ee20000000200 */
[C---:B------:R-:W-:Y:S07]  /*ef30*/  HMMA.16816.F32.BF16 R24, R76.reuse, R32, RZ ;  /* 0x000000204c18723c */ /* 0x040fee00000418ff */
[----:B------:R-:W1:Y:S01]  /*ef40*/  LDSM.16.M88.4 R176, [R213] ;  /* 0x00000000d5b0783b */ /* 0x000e620000000200 */
[-C--:B------:R-:W-:Y:S07]  /*ef50*/  HMMA.16816.F32.BF16 R28, R76, R34.reuse, RZ ;  /* 0x000000224c1c723c */ /* 0x080fee00000418ff */
[----:B------:R-:W1:Y:S01]  /*ef60*/  LDSM.16.M88.4 R180, [R212] ;  /* 0x00000000d4b4783b */ /* 0x000e620000000200 */
[C---:B------:R-:W-:Y:S07]  /*ef70*/  HMMA.16816.F32.BF16 R32, R80.reuse, R34, RZ ;  /* 0x000000225020723c */ /* 0x040fee00000418ff */
[----:B------:R-:W1:Y:S01]  /*ef80*/  LDSM.16.M88.4 R184, [R211] ;  /* 0x00000000d3b8783b */ /* 0x000e620000000200 */
[-C--:B----4-:R-:W-:Y:S07]  /*ef90*/  HMMA.16816.F32.BF16 R36, R80, R48.reuse, RZ ;  /* 0x000000305024723c */ /* 0x090fee00000418ff */
[----:B------:R-:W4:Y:S04]  /*efa0*/  LDL R217, [R1+0x8] ;  /* 0x0000080001d97983 */ /* 0x000f280000100800 */
[----:B------:R-:W-:Y:S01]  /*efb0*/  @!PT LDS RZ, [RZ] ;  /* 0x00000000fffff984 */ /* 0x000fe20000000800 */
[----:B------:R-:W-:Y:S01]  /*efc0*/  @!PT LDS RZ, [RZ] ;  /* 0x00000000fffff984 */ /* 0x000fe20000000800 */
[----:B------:R-:W-:Y:S01]  /*efd0*/  @!PT LDS RZ, [RZ] ;  /* 0x00000000fffff984 */ /* 0x000fe20000000800 */
[----:B------:R1:W-:Y:S01]  /*efe0*/  LDGSTS.E.BYPASS.LTC128B.128 [R215+0x100], [R112.64], !P1 ;  /* 0x0010000070d77fae */ /* 0x0003e2000c901d48 */
[C---:B------:R-:W-:Y:S07]  /*eff0*/  HMMA.16816.F32.BF16 R40, R76.reuse, R48, RZ ;  /* 0x000000304c28723c */ /* 0x040fee00000418ff */
[----:B------:R1:W-:Y:S01]  /*f000*/  LDGSTS.E.BYPASS.LTC128B.128 [R215+0x900], [R108.64], !P1 ;  /* 0x009000006cd77fae */ /* 0x0003e2000c901d48 */
[-C--:B------:R-:W-:Y:S07]  /*f010*/  HMMA.16816.F32.BF16 R44, R76, R50.reuse, RZ ;  /* 0x000000324c2c723c */ /* 0x080fee00000418ff */
[----:B------:R1:W-:Y:S01]  /*f020*/  LDGSTS.E.BYPASS.LTC128B.128 [R215+0x1100], [R188.64], !P1 ;  /* 0x01100000bcd77fae */ /* 0x0003e2000c901d48 */
[C---:B------:R-:W-:Y:S08]  /*f030*/  HMMA.16816.F32.BF16 R48, R80.reuse, R50, RZ ;  /* 0x000000325030723c */ /* 0x040ff000000418ff */
[-C--:B-----5:R-:W-:Y:S08]  /*f040*/  HMMA.16816.F32.BF16 R52, R80, R64.reuse, RZ ;  /* 0x000000405034723c */ /* 0x0a0ff000000418ff */
[C---:B------:R-:W-:Y:S08]  /*f050*/  HMMA.16816.F32.BF16 R56, R76.reuse, R64, RZ ;  /* 0x000000404c38723c */ /* 0x040ff000000418ff */
[-C--:B------:R-:W-:Y:S08]  /*f060*/  HMMA.16816.F32.BF16 R60, R76, R66.reuse, RZ ;  /* 0x000000424c3c723c */ /* 0x080ff000000418ff */
[C---:B------:R-:W-:Y:S08]  /*f070*/  HMMA.16816.F32.BF16 R64, R80.reuse, R66, RZ ;  /* 0x000000425040723c */ /* 0x040ff000000418ff */
[-C--:B-1----:R-:W-:Y:S08]  /*f080*/  HMMA.16816.F32.BF16 R68, R80, R156.reuse, RZ ;  /* 0x0000009c5044723c */ /* 0x082ff000000418ff */
[C---:B------:R-:W-:Y:S07]  /*f090*/  HMMA.16816.F32.BF16 R72, R76.reuse, R156, RZ ;  /* 0x0000009c4c48723c */ /* 0x040fee00000418ff */
[----:B------:R-:W-:Y:S01]  /*f0a0*/  IADD3 R156, P2, R188, R190, RZ ;  /* 0x000000bebc9c7210 */ /* 0x000fe20007f5e0ff */
[-C--:B------:R-:W-:Y:S04]  /*f0b0*/  HMMA.16816.F32.BF16 R76, R76, R158.reuse, RZ ;  /* 0x0000009e4c4c723c */ /* 0x080fe800000418ff */
[----:B------:R-:W-:Y:S02]  /*f0c0*/  IADD3.X R157, R189, R110, RZ, P2, !PT ;  /* 0x0000006ebd9d7210 */ /* 0x000fe400017fe4ff */
[----:B------:R-:W-:Y:S02]  /*f0d0*/  IADD3 R112, P0, R156, R190, RZ ;  /* 0x000000be9c707210 */ /* 0x000fe40007f1e0ff */
[----:B------:R-:W-:Y:S01]  /*f0e0*/  HMMA.16816.F32.BF16 R80, R80, R158, RZ ;  /* 0x0000009e5050723c */ /* 0x000fe200000418ff */
[----:B------:R1:W-:Y:S03]  /*f0f0*/  LDGSTS.E.BYPASS.LTC128B.128 [R215+0x1900], [R156.64], !P1 ;  /* 0x019000009cd77fae */ /* 0x0003e6000c901d48 */
[----:B------:R-:W-:Y:S02]  /*f100*/  IADD3.X R113, R157, R110, RZ, P0, !PT ;  /* 0x0000006e9d717210 */ /* 0x000fe400007fe4ff */
[C---:B------:R-:W-:Y:S02]  /*f110*/  ISETP.GT.AND P0, PT, R216.reuse, R247, PT ;  /* 0x000000f7d800720c */ /* 0x040fe40003f04270 */
[-C--:B--2---:R-:W-:Y:S01]  /*f120*/  HMMA.16816.F32.BF16 R4, R160, R164.reuse, R4 ;  /* 0x000000a4a004723c */ /* 0x084fe20000041804 */
[----:B------:R2:W-:Y:S04]  /*f130*/  LDGSTS.E.BYPASS.LTC128B.128 [R215+0x2100], [R112.64], !P1 ;  /* 0x0210000070d77fae */ /* 0x0005e8000c901d48 */
[----:B------:R-:W-:Y:S03]  /*f140*/  IADD3 R216, R216, -0x1, RZ ;  /* 0xffffffffd8d87810 */ /* 0x000fe60007ffe0ff */
[C---:B------:R-:W-:Y:S01]  /*f150*/  HMMA.16816.F32.BF16 R8, R168.reuse, R164, R8 ;  /* 0x000000a4a808723c */ /* 0x040fe20000041808 */
[----:B------:R-:W-:Y:S07]  /*f160*/  LDSM.16.M88.4 R188, [R205] ;  /* 0x00000000cdbc783b */ /* 0x000fee0000000200 */
[-C--:B------:R-:W-:Y:S01]  /*f170*/  HMMA.16816.F32.BF16 R12, R168, R166.reuse, R12 ;  /* 0x000000a6a80c723c */ /* 0x080fe2000004180c */
[----:B------:R-:W0:Y:S07]  /*f180*/  LDGDEPBAR ;  /* 0x00000000000079af */ /* 0x000e2e0000000000 */
[C---:B------:R-:W-:Y:S01]  /*f190*/  HMMA.16816.F32.BF16 R16, R160.reuse, R166, R16 ;  /* 0x000000a6a010723c */ /* 0x040fe20000041810 */
[----:B-1----:R-:W1:Y:S07]  /*f1a0*/  LDSM.16.M88.4 R156, [R207] ;  /* 0x00000000cf9c783b */ /* 0x002e6e0000000200 */
[-C--:B---3--:R-:W-:Y:S01]  /*f1b0*/  HMMA.16816.F32.BF16 R20, R160, R172.reuse, R20 ;  /* 0x000000aca014723c */ /* 0x088fe20000041814 */
[----:B------:R-:W3:Y:S07]  /*f1c0*/  LDSM.16.M88.4 R192, [R207+0x2000] ;  /* 0x00200000cfc0783b */ /* 0x000eee0000000200 */
[C---:B------:R-:W-:Y:S01]  /*f1d0*/  HMMA.16816.F32.BF16 R24, R168.reuse, R172, R24 ;  /* 0x000000aca818723c */ /* 0x040fe20000041818 */
[----:B------:R-:W5:Y:S07]  /*f1e0*/  LDSM.16.M88.4 R196, [R205+0x800] ;  /* 0x00080000cdc4783b */ /* 0x000f6e0000000200 */
[-C--:B------:R-:W-:Y:S01]  /*f1f0*/  HMMA.16816.F32.BF16 R28, R168, R174.reuse, R28 ;  /* 0x000000aea81c723c */ /* 0x080fe2000004181c */
[----:B------:R-:W1:Y:S07]  /*f200*/  LDSM.16.M88.4 R164, [R205+0x1000] ;  /* 0x00100000cda4783b */ /* 0x000e6e0000000200 */
[C---:B------:R-:W-:Y:S01]  /*f210*/  HMMA.16816.F32.BF16 R32, R160.reuse, R174, R32 ;  /* 0x000000aea020723c */ /* 0x040fe20000041820 */
[----:B------:R-:W-:Y:S07]  /*f220*/  LDSM.16.M88.4 R172, [R208] ;  /* 0x00000000d0ac783b */ /* 0x000fee0000000200 */
[-C--:B------:R-:W-:Y:S08]  /*f230*/  HMMA.16816.F32.BF16 R36, R160, R176.reuse, R36 ;  /* 0x000000b0a024723c */ /* 0x080ff00000041824 */
[C---:B------:R-:W-:Y:S08]  /*f240*/  HMMA.16816.F32.BF16 R40, R168.reuse, R176, R40 ;  /* 0x000000b0a828723c */ /* 0x040ff00000041828 */
        /* <DEDUP_REMOVED lines=13> */
[----:B------:R-:W2:Y:S07]  /*f320*/  LDSM.16.M88.4 R160, [R205+0x1800] ;  /* 0x00180000cda0783b */ /* 0x000eae0000000200 */
[-C--:B-1----:R-:W-:Y:S01]  /*f330*/  HMMA.16816.F32.BF16 R4, R156, R188.reuse, R4 ;  /* 0x000000bc9c04723c */ /* 0x082fe20000041804 */
[----:B------:R-:W1:Y:S07]  /*f340*/  LDSM.16.M88.4 R184, [R202+0x800] ;  /* 0x00080000cab8783b */ /* 0x000e6e0000000200 */
[C---:B---3--:R-:W-:Y:S08]  /*f350*/  HMMA.16816.F32.BF16 R8, R192.reuse, R188, R8 ;  /* 0x000000bcc008723c */ /* 0x048ff00000041808 */
[-C--:B------:R-:W-:Y:S08]  /*f360*/  HMMA.16816.F32.BF16 R12, R192, R190.reuse, R12 ;  /* 0x000000bec00c723c */ /* 0x080ff0000004180c */
[C---:B------:R-:W-:Y:S01]  /*f370*/  HMMA.16816.F32.BF16 R16, R156.reuse, R190, R16 ;  /* 0x000000be9c10723c */ /* 0x040fe20000041810 */
[----:B------:R-:W3:Y:S07]  /*f380*/  LDSM.16.M88.4 R188, [R202+0x1000] ;  /* 0x00100000cabc783b */ /* 0x000eee0000000200 */
[-C--:B-----5:R-:W-:Y:S08]  /*f390*/  HMMA.16816.F32.BF16 R20, R156, R196.reuse, R20 ;  /* 0x000000c49c14723c */ /* 0x0a0ff00000041814 */
[C---:B------:R-:W-:Y:S08]  /*f3a0*/  HMMA.16816.F32.BF16 R24, R192.reuse, R196, R24 ;  /* 0x000000c4c018723c */ /* 0x040ff00000041818 */
[-C--:B------:R-:W-:Y:S08]  /*f3b0*/  HMMA.16816.F32.BF16 R28, R192, R198.reuse, R28 ;  /* 0x000000c6c01c723c */ /* 0x080ff0000004181c */
[C---:B------:R-:W-:Y:S01]  /*f3c0*/  HMMA.16816.F32.BF16 R32, R156.reuse, R198, R32 ;  /* 0x000000c69c20723c */ /* 0x040fe20000041820 */
[----:B------:R-:W5:Y:S07]  /*f3d0*/  LDSM.16.M88.4 R196, [R202+0x1800] ;  /* 0x00180000cac4783b */ /* 0x000f6e0000000200 */
[-C--:B------:R-:W-:Y:S08]  /*f3e0*/  HMMA.16816.F32.BF16 R36, R156, R164.reuse, R36 ;  /* 0x000000a49c24723c */ /* 0x080ff00000041824 */
[C---:B------:R-:W-:Y:S08]  /*f3f0*/  HMMA.16816.F32.BF16 R40, R192.reuse, R164, R40 ;  /* 0x000000a4c028723c */ /* 0x040ff00000041828 */
[-C--:B------:R-:W-:Y:S08]  /*f400*/  HMMA.16816.F32.BF16 R44, R192, R166.reuse, R44 ;  /* 0x000000a6c02c723c */ /* 0x080ff0000004182c */
[C---:B------:R-:W-:Y:S08]  /*f410*/  HMMA.16816.F32.BF16 R48, R156.reuse, R166, R48 ;  /* 0x000000a69c30723c */ /* 0x040ff00000041830 */
[-C--:B--2---:R-:W-:Y:S08]  /*f420*/  HMMA.16816.F32.BF16 R52, R156, R160.reuse, R52 ;  /* 0x000000a09c34723c */ /* 0x084ff00000041834 */
[C---:B------:R-:W-:Y:S08]  /*f430*/  HMMA.16816.F32.BF16 R56, R192.reuse, R160, R56 ;  /* 0x000000a0c038723c */ /* 0x040ff00000041838 */
[-C--:B------:R-:W-:Y:S08]  /*f440*/  HMMA.16816.F32.BF16 R60, R192, R162.reuse, R60 ;  /* 0x000000a2c03c723c */ /* 0x080ff0000004183c */
[C---:B------:R-:W-:Y:S08]  /*f450*/  HMMA.16816.F32.BF16 R64, R156.reuse, R162, R64 ;  /* 0x000000a29c40723c */ /* 0x040ff00000041840 */
[-C--:B------:R-:W-:Y:S08]  /*f460*/  HMMA.16816.F32.BF16 R68, R156, R168.reuse, R68 ;  /* 0x000000a89c44723c */ /* 0x080ff00000041844 */
[C---:B------:R-:W-:Y:S08]  /*f470*/  HMMA.16816.F32.BF16 R72, R192.reuse, R168, R72 ;  /* 0x000000a8c048723c */ /* 0x040ff00000041848 */
[-C--:B------:R-:W-:Y:S08]  /*f480*/  HMMA.16816.F32.BF16 R76, R192, R170.reuse, R76 ;  /* 0x000000aac04c723c */ /* 0x080ff0000004184c */
[----:B------:R-:W-:Y:S01]  /*f490*/  HMMA.16816.F32.BF16 R80, R156, R170, R80 ;  /* 0x000000aa9c50723c */ /* 0x000fe20000041850 */
[----:B------:R-:W2:Y:S01]  /*f4a0*/  LDSM.16.M88.4 R156, [R202+0x2000] ;  /* 0x00200000ca9c783b */ /* 0x000ea20000000200 */
[----:B------:R-:W-:Y:S06]  /*f4b0*/  DEPBAR.LE SB0, 0x0 ;  /* 0x000080000000791a */ /* 0x000fec0000000000 */
[-C--:B------:R-:W-:Y:S01]  /*f4c0*/  HMMA.16816.F32.BF16 R4, R172, R176.reuse, R4 ;  /* 0x000000b0ac04723c */ /* 0x080fe20000041804 */
[----:B------:R-:W-:Y:S07]  /*f4d0*/  BAR.SYNC.DEFER_BLOCKING 0x0 ;  /* 0x0000000000007b1d */ /* 0x000fee0000010000 */
[C---:B------:R-:W-:Y:S08]  /*f4e0*/  HMMA.16816.F32.BF16 R8, R180.reuse, R176, R8 ;  /* 0x000000b0b408723c */ /* 0x040ff00000041808 */
[-C--:B------:R-:W-:Y:S08]  /*f4f0*/  HMMA.16816.F32.BF16 R12, R180, R178.reuse, R12 ;  /* 0x000000b2b40c723c */ /* 0x080ff0000004180c */
[C---:B------:R-:W-:Y:S04]  /*f500*/  HMMA.16816.F32.BF16 R16, R172.reuse, R178, R16 ;  /* 0x000000b2ac10723c */ /* 0x040fe80000041810 */
[----:B------:R-:W-:Y:S02]  /*f510*/  FMNMX.FTZ R2, R4, R0, !PT ;  /* 0x0000000004027209 */ /* 0x000fe40007810000 */
[----:B------:R-:W-:Y:S02]  /*f520*/  FMNMX.FTZ R108, R6, R3, !PT ;  /* 0x00000003066c7209 */ /* 0x000fe40007810000 */
[-C--:B-1----:R-:W-:Y:S04]  /*f530*/  HMMA.16816.F32.BF16 R20, R172, R184.reuse, R20 ;  /* 0x000000b8ac14723c */ /* 0x082fe80000041814 */
        /* <DEDUP_REMOVED lines=10> */
[-C--:B---3--:R-:W-:Y:S04]  /*f5e0*/  HMMA.16816.F32.BF16 R36, R172, R188.reuse, R36 ;  /* 0x000000bcac24723c */ /* 0x088fe80000041824 */
        /* <DEDUP_REMOVED lines=23> */
[-C--:B--2---:R-:W-:Y:S04]  /*f760*/  HMMA.16816.F32.BF16 R68, R172, R156.reuse, R68 ;  /* 0x0000009cac44723c */ /* 0x084fe80000041844 */
        /* <DEDUP_REMOVED lines=46> */
[----:B-1----:R-:W-:Y:S02]  /*fa50*/  FMNMX.FTZ R2, R2, R156, !PT ;  /* 0x0000009c02027209 */ /* 0x002fe40007810000 */
[----:B------:R-:W-:Y:S02]  /*fa60*/  FMNMX.FTZ R110, R31, R110, !PT ;  /* 0x0000006e1f6e7209 */ /* 0x000fe40007810000 */
[----:B------:R-:W-:Y:S02]  /*fa70*/  FMNMX.FTZ R108, R83, R108, !PT ;  /* 0x0000006c536c7209 */ /* 0x000fe40007810000 */
[----:B------:R-:W-:Y:S01]  /*fa80*/  FMNMX.FTZ R110, R42, R110, !PT ;  /* 0x0000006e2a6e7209 */ /* 0x000fe20007810000 */
[----:B------:R-:W1:Y:S03]  /*fa90*/  SHFL.BFLY PT, R157, R2, 0x1, 0x1f ;  /* 0x0c201f00029d7f89 */ /* 0x000e6600000e0000 */
[----:B------:R-:W-:Y:S04]  /*faa0*/  FMNMX.FTZ R110, R43, R110, !PT ;  /* 0x0000006e2b6e7209 */ /* 0x000fe80007810000 */
[----:B------:R-:W-:Y:S01]  /*fab0*/  FMNMX.FTZ R110, R46, R110, !PT ;  /* 0x0000006e2e6e7209 */ /* 0x000fe20007810000 */
[----:B------:R-:W3:Y:S03]  /*fac0*/  SHFL.BFLY PT, R113, R108, 0x2, 0x1f ;  /* 0x0c401f006c717f89 */ /* 0x000ee600000e0000 */
        /* <DEDUP_REMOVED lines=8> */
[----:B------:R-:W-:Y:S01]  /*fb50*/  FADD.FTZ R0, -R110, R0 ;  /* 0x000000006e007221 */ /* 0x000fe20000010100 */
[----:B---3--:R-:W-:Y:S01]  /*fb60*/  FMNMX.FTZ R108, R108, R113, !PT ;  /* 0x000000716c6c7209 */ /* 0x008fe20007810000 */
[----:B------:R-:W-:Y:S01]  /*fb70*/  FMUL.FTZ R161, R110, c[0x0][0x2d0] ;  /* 0x0000b4006ea17a20 */ /* 0x000fe20000410000 */
        /* <DEDUP_REMOVED lines=8> */
[--C-:B------:R-:W-:Y:S02]  /*fc00*/  FFMA.FTZ R53, R53, c[0x0][0x2d0], -R161.reuse ;  /* 0x0000b40035357a23 */ /* 0x100fe400000108a1 */
[----:B------:R-:W-:Y:S01]  /*fc10*/  FFMA.FTZ R37, R37, c[0x0][0x2d0], -R161 ;  /* 0x0000b40025257a23 */ /* 0x000fe200000108a1 */
        /* <DEDUP_REMOVED lines=15> */
[----:B------:R2:W5:Y:S01]  /*fd10*/  MUFU.EX2 R112, R2 ;  /* 0x0000000200707308 */ /* 0x0005620000000800 */
[--C-:B------:R-:W-:Y:S02]  /*fd20*/  FFMA.FTZ R38, R38, c[0x0][0x2d0], -R160.reuse ;  /* 0x0000b40026267a23 */ /* 0x100fe400000108a0 */
[----:B------:R-:W-:Y:S02]  /*fd30*/  FFMA.FTZ R39, R39, c[0x0][0x2d0], -R160 ;  /* 0x0000b40027277a23 */ /* 0x000fe400000108a0 */
[--C-:B------:R-:W-:Y:S02]  /*fd40*/  FFMA.FTZ R41, R41, c[0x0][0x2d0], -R162.reuse ;  /* 0x0000b40029297a23 */ /* 0x100fe400000108a2 */
[--C-:B------:R-:W-:Y:S02]  /*fd50*/  FFMA.FTZ R45, R45, c[0x0][0x2d0], -R162.reuse ;  /* 0x0000b4002d2d7a23 */ /* 0x100fe400000108a2 */
[C---:B------:R-:W-:Y:S01]  /*fd60*/  FMUL.FTZ R96, R113.reuse, R96 ;  /* 0x0000006071607220 */ /* 0x040fe20000410000 */
[----:B------:R4:W-:Y:S01]  /*fd70*/  MUFU.EX2 R194, R38 ;  /* 0x0000002600c27308 */ /* 0x0009e20000000800 */
[----:B------:R-:W-:Y:S01]  /*fd80*/  FMUL.FTZ R97, R113, R97 ;  /* 0x0000006171617220 */ /* 0x000fe20000410000 */
[----:B-1----:R-:W-:Y:S01]  /*fd90*/  FMNMX.FTZ R0, R0, R3, !PT ;  /* 0x0000000300007209 */ /* 0x002fe20007810000 */
[----:B------:R-:W-:Y:S02]  /*fda0*/  FFMA.FTZ R3, R17, c[0x0][0x2d0], -R161 ;  /* 0x0000b40011037a23 */ /* 0x000fe400000108a1 */
[C---:B------:R-:W-:Y:S02]  /*fdb0*/  FMUL.FTZ R17, R113.reuse, R129 ;  /* 0x0000008171117220 */ /* 0x040fe40000410000 */
[C---:B---3--:R-:W-:Y:S02]  /*fdc0*/  FMUL.FTZ R37, R113.reuse, R149 ;  /* 0x0000009571257220 */ /* 0x048fe40000410000 */
[----:B------:R-:W-:Y:S01]  /*fdd0*/  FFMA.FTZ R40, R40, c[0x0][0x2d0], -R162 ;  /* 0x0000b40028287a23 */ /* 0x000fe200000108a2 */
[----:B------:R1:W-:Y:S01]  /*fde0*/  MUFU.EX2 R239, R3 ;  /* 0x0000000300ef7308 */ /* 0x0003e20000000800 */
[C---:B------:R-:W-:Y:S02]  /*fdf0*/  FMUL.FTZ R104, R113.reuse, R104 ;  /* 0x0000006871687220 */ /* 0x040fe40000410000 */
[----:B------:R-:W-:Y:S02]  /*fe00*/  FMUL.FTZ R105, R113, R105 ;  /* 0x0000006971697220 */ /* 0x000fe40000410000 */
[----:B--2---:R-:W-:Y:S02]  /*fe10*/  FADD.FTZ R2, -R108, R111 ;  /* 0x0000006f6c027221 */ /* 0x004fe40000010100 */
[----:B-----5:R-:W-:Y:S02]  /*fe20*/  FMUL.FTZ R86, R112, R86 ;  /* 0x0000005670567220 */ /* 0x020fe40000410000 */
[----:B------:R-:W-:Y:S01]  /*fe30*/  FMUL.FTZ R2, R2, c[0x0][0x2d0] ;  /* 0x0000b40002027a20 */ /* 0x000fe20000410000 */
[----:B------:R2:W-:Y:S01]  /*fe40*/  MUFU.EX2 R193, R39 ;  /* 0x0000002700c17308 */ /* 0x0005e20000000800 */
[C---:B------:R-:W-:Y:S02]  /*fe50*/  FMUL.FTZ R87, R112.reuse, R87 ;  /* 0x0000005770577220 */ /* 0x040fe40000410000 */
[C---:B------:R-:W-:Y:S02]  /*fe60*/  FMUL.FTZ R98, R112.reuse, R98 ;  /* 0x0000006270627220 */ /* 0x040fe40000410000 */
[C---:B------:R-:W-:Y:S02]  /*fe70*/  FMUL.FTZ R99, R112.reuse, R99 ;  /* 0x0000006370637220 */ /* 0x040fe40000410000 */
[C---:B----4-:R-:W-:Y:S02]  /*fe80*/  FMUL.FTZ R38, R112.reuse, R150 ;  /* 0x0000009670267220 */ /* 0x050fe40000410000 */
[----:B------:R-:W-:Y:S01]  /*fe90*/  FMUL.FTZ R106, R112, R106 ;  /* 0x0000006a706a7220 */ /* 0x000fe20000410000 */
[----:B------:R3:W4:Y:S01]  /*fea0*/  MUFU.EX2 R111, R2 ;  /* 0x00000002006f7308 */ /* 0x0007220000000800 */
[--C-:B------:R-:W-:Y:S02]  /*feb0*/  FFMA.FTZ R50, R50, c[0x0][0x2d0], -R160.reuse ;  /* 0x0000b40032327a23 */ /* 0x100fe400000108a0 */
[--C-:B------:R-:W-:Y:S02]  /*fec0*/  FFMA.FTZ R51, R51, c[0x0][0x2d0], -R160.reuse ;  /* 0x0000b40033337a23 */ /* 0x100fe400000108a0 */
[--C-:B-1----:R-:W-:Y:S02]  /*fed0*/  FFMA.FTZ R3, R6, c[0x0][0x2d0], -R160.reuse ;  /* 0x0000b40006037a23 */ /* 0x102fe400000108a0 */
[C---:B------:R-:W-:Y:S03]  /*fee0*/  FMUL.FTZ R107, R112.reuse, R107 ;  /* 0x0000006b706b7220 */ /* 0x040fe60000410000 */
[----:B------:R1:W-:Y:S01]  /*fef0*/  MUFU.EX2 R232, R3 ;  /* 0x0000000300e87308 */ /* 0x0003e20000000800 */
[----:B--2---:R-:W-:Y:S09]  /*ff00*/  FMUL.FTZ R39, R112, R151 ;  /* 0x0000009770277220 */ /* 0x004ff20000410000 */
[----:B------:R-:W-:Y:S01]  /*ff10*/  MUFU.EX2 R192, R50 ;  /* 0x0000003200c07308 */ /* 0x000fe20000000800 */
[--C-:B---3--:R-:W-:Y:S02]  /*ff20*/  FFMA.FTZ R2, R5, c[0x0][0x2d0], -R161.reuse ;  /* 0x0000b40005027a23 */ /* 0x108fe400000108a1 */
[--C-:B------:R-:W-:Y:S02]  /*ff30*/  FFMA.FTZ R5, R20, c[0x0][0x2d0], -R161.reuse ;  /* 0x0000b40014057a23 */ /* 0x100fe400000108a1 */
[C---:B----4-:R-:W-:Y:S05]  /*ff40*/  FMUL.FTZ R88, R111.reuse, R88 ;  /* 0x000000586f587220 */ /* 0x050fea0000410000 */
[----:B------:R2:W-:Y:S01]  /*ff50*/  MUFU.EX2 R238, R2 ;  /* 0x0000000200ee7308 */ /* 0x0005e20000000800 */
[C---:B------:R-:W-:Y:S02]  /*ff60*/  FMUL.FTZ R89, R111.reuse, R89 ;  /* 0x000000596f597220 */ /* 0x040fe40000410000 */
[----:B------:R-:W-:Y:S02]  /*ff70*/  FMUL.FTZ R92, R111, R92 ;  /* 0x0000005c6f5c7220 */ /* 0x000fe40000410000 */
[--C-:B-1----:R-:W-:Y:S02]  /*ff80*/  FFMA.FTZ R3, R7, c[0x0][0x2d0], -R160.reuse ;  /* 0x0000b40007037a23 */ /* 0x102fe400000108a0 */
[--C-:B------:R-:W-:Y:S02]  /*ff90*/  FFMA.FTZ R7, R21, c[0x0][0x2d0], -R161.reuse ;  /* 0x0000b40015077a23 */ /* 0x100fe400000108a1 */
[C---:B------:R-:W-:Y:S01]  /*ffa0*/  FMUL.FTZ R93, R111.reuse, R93 ;  /* 0x0000005d6f5d7220 */ /* 0x040fe20000410000 */
[----:B------:R1:W-:Y:S01]  /*ffb0*/  MUFU.EX2 R233, R3 ;  /* 0x0000000300e97308 */ /* 0x0003e20000000800 */
[C---:B------:R-:W-:Y:S02]  /*ffc0*/  FMUL.FTZ R100, R111.reuse, R100 ;  /* 0x000000646f647220 */ /* 0x040fe40000410000 */
[----:B------:R-:W-:Y:S07]  /*ffd0*/  FMUL.FTZ R101, R111, R101 ;  /* 0x000000656f657220 */ /* 0x000fee0000410000 */
[----:B------:R-:W-:Y:S01]  /*ffe0*/  MUFU.EX2 R229, R5 ;  /* 0x0000000500e57308 */ /* 0x000fe20000000800 */
[--C-:B--2---:R-:W-:Y:S09]  /*fff0*/  FFMA.FTZ R2, R16, c[0x0][0x2d0], -R161.reuse ;  /* 0x0000b40010027a23 */ /* 0x104ff200000108a1 */
[----:B------:R2:W-:Y:S01]  /*10000*/  MUFU.EX2 R237, R2 ;  /* 0x0000000200ed7308 */ /* 0x0005e20000000800 */
[----:B-1----:R-:W-:Y:S02]  /*10010*/  FFMA.FTZ R3, R18, c[0x0][0x2d0], -R160 ;  /* 0x0000b40012037a23 */ /* 0x002fe400000108a0 */
[----:B------:R-:W-:Y:S07]  /*10020*/  FMUL.FTZ R18, R112, R130 ;  /* 0x0000008270127220 */ /* 0x000fee0000410000 */
[----:B------:R1:W-:Y:S10]  /*10030*/  MUFU.EX2 R234, R3 ;  /* 0x0000000300ea7308 */ /* 0x0003f40000000800 */
[----:B------:R3:W-:Y:S01]  /*10040*/  MUFU.EX2 R228, R7 ;  /* 0x0000000700e47308 */ /* 0x0007e20000000800 */
[----:B--2---:R-:W2:Y:S09]  /*10050*/  SHFL.BFLY PT, R2, R0, 0x1, 0x1f ;  /* 0x0c201f0000027f89 */ /* 0x004eb200000e0000 */
[----:B------:R-:W-:Y:S01]  /*10060*/  MUFU.EX2 R191, R51 ;  /* 0x0000003300bf7308 */ /* 0x000fe20000000800 */
[----:B-1----:R-:W-:Y:S09]  /*10070*/  FFMA.FTZ R3, R8, c[0x0][0x2d0], -R162 ;  /* 0x0000b40008037a23 */ /* 0x002ff200000108a2 */
[----:B------:R1:W-:Y:S01]  /*10080*/  MUFU.EX2 R226, R3 ;  /* 0x0000000300e27308 */ /* 0x0003e20000000800 */
[----:B---3--:R-:W-:Y:S02]  /*10090*/  @P0 MOV R7, R217 ;  /* 0x000000d900070202 */ /* 0x008fe40000000f00 */
[----:B--2---:R-:W-:Y:S01]  /*100a0*/  FMNMX.FTZ R2, R0, R2, !PT ;  /* 0x0000000200027209 */ /* 0x004fe20007810000 */
[----:B------:R-:W-:Y:S06]  /*100b0*/  FFMA.FTZ R0, R19, c[0x0][0x2d0], -R160 ;  /* 0x0000b40013007a23 */ /* 0x000fec00000108a0 */
[----:B------:R2:W-:Y:S01]  /*100c0*/  MUFU.EX2 R190, R40 ;  /* 0x0000002800be7308 */ /* 0x0005e20000000800 */
[----:B------:R-:W-:Y:S09]  /*100d0*/  FMUL.FTZ R19, R112, R131 ;  /* 0x0000008370137220 */ /* 0x000ff20000410000 */
[----:B------:R3:W-:Y:S01]  /*100e0*/  MUFU.EX2 R235, R0 ;  /* 0x0000000000eb7308 */ /* 0x0007e20000000800 */
[--C-:B-1----:R-:W-:Y:S02]  /*100f0*/  FFMA.FTZ R3, R9, c[0x0][0x2d0], -R162.reuse ;  /* 0x0000b40009037a23 */ /* 0x102fe400000108a2 */
[----:B------:R-:W-:Y:S02]  /*10100*/  FFMA.FTZ R9, R33, c[0x0][0x2d0], -R161 ;  /* 0x0000b40021097a23 */ /* 0x000fe400000108a1 */
[----:B------:R-:W-:Y:S05]  /*10110*/  FMUL.FTZ R33, R113, R145 ;  /* 0x0000009171217220 */ /* 0x000fea0000410000 */
[----:B------:R1:W-:Y:S01]  /*10120*/  MUFU.EX2 R227, R3 ;  /* 0x0000000300e37308 */ /* 0x0003e20000000800 */
[----:B--2---:R-:W-:Y:S09]  /*10130*/  FFMA.FTZ R40, R44, c[0x0][0x2d0], -R162 ;  /* 0x0000b4002c287a23 */ /* 0x004ff200000108a2 */
[----:B------:R2:W-:Y:S01]  /*10140*/  MUFU.EX2 R224, R9 ;  /* 0x0000000900e07308 */ /* 0x0005e20000000800 */
[----:B---3--:R-:W-:Y:S04]  /*10150*/  FADD.FTZ R0, -R2, R114 ;  /* 0x0000007202007221 */ /* 0x008fe80000010100 */
[----:B------:R-:W-:Y:S05]  /*10160*/  FMUL.FTZ R0, R0, c[0x0][0x2d0] ;  /* 0x0000b40000007a20 */ /* 0x000fea0000410000 */
[----:B------:R-:W-:Y:S01]  /*10170*/  MUFU.EX2 R189, R41 ;  /* 0x0000002900bd7308 */ /* 0x000fe20000000800 */
[--C-:B-1----:R-:W-:Y:S09]  /*10180*/  FFMA.FTZ R3, R12, c[0x0][0x2d0], -R162.reuse ;  /* 0x0000b4000c037a23 */ /* 0x102ff200000108a2 */
[----:B------:R1:W-:Y:S01]  /*10190*/  MUFU.EX2 R230, R3 ;  /* 0x0000000300e67308 */ /* 0x0003e20000000800 */
[----:B--2---:R-:W-:Y:S09]  /*101a0*/  @P0 MOV R9, c[0x0][0x1e4] ;  /* 0x0000790000090a02 */ /* 0x004ff20000000f00 */
[----:B------:R-:W2:Y:S10]  /*101b0*/  MUFU.EX2 R0, R0 ;  /* 0x0000000000007308 */ /* 0x000eb40000000800 */
        /* <DEDUP_REMOVED lines=13> */
[----:B------:R-:W-:Y:S01]  /*10290*/  MUFU.EX2 R186, R53 ;  /* 0x0000003500ba7308 */ /* 0x000fe20000000800 */
[----:B-1----:R-:W-:Y:S04]  /*102a0*/  FMUL.FTZ R3, R2, c[0x0][0x2d0] ;  /* 0x0000b40002037a20 */ /* 0x002fe80000410000 */
[--C-:B------:R-:W-:Y:S02]  /*102b0*/  FFMA.FTZ R4, R10, c[0x0][0x2d0], -R3.reuse ;  /* 0x0000b4000a047a23 */ /* 0x100fe40000010803 */
[--C-:B------:R-:W-:Y:S03]  /*102c0*/  FFMA.FTZ R16, R26, c[0x0][0x2d0], -R3.reuse ;  /* 0x0000b4001a107a23 */ /* 0x100fe60000010803 */
[----:B------:R-:W-:Y:S01]  /*102d0*/  MUFU.EX2 R185, R54 ;  /* 0x0000003600b97308 */ /* 0x000fe20000000800 */
[--C-:B------:R-:W-:Y:S02]  /*102e0*/  FFMA.FTZ R31, R31, c[0x0][0x2d0], -R3.reuse ;  /* 0x0000b4001f1f7a23 */ /* 0x100fe40000010803 */
[----:B------:R-:W-:Y:S02]  /*102f0*/  FMUL.FTZ R26, R0, R138 ;  /* 0x0000008a001a7220 */ /* 0x000fe40000410000 */
[--C-:B------:R-:W-:Y:S02]  /*10300*/  FFMA.FTZ R42, R42, c[0x0][0x2d0], -R3.reuse ;  /* 0x0000b4002a2a7a23 */ /* 0x100fe40000010803 */
[--C-:B------:R-:W-:Y:S02]  /*10310*/  FFMA.FTZ R43, R43, c[0x0][0x2d0], -R3.reuse ;  /* 0x0000b4002b2b7a23 */ /* 0x100fe40000010803 */
[--C-:B------:R-:W-:Y:S01]  /*10320*/  FFMA.FTZ R46, R46, c[0x0][0x2d0], -R3.reuse ;  /* 0x0000b4002e2e7a23 */ /* 0x100fe20000010803 */
[----:B------:R1:W-:Y:S01]  /*10330*/  MUFU.EX2 R167, R4 ;  /* 0x0000000400a77308 */ /* 0x0003e20000000800 */
[--C-:B------:R-:W-:Y:S02]  /*10340*/  FFMA.FTZ R47, R47, c[0x0][0x2d0], -R3.reuse ;  /* 0x0000b4002f2f7a23 */ /* 0x100fe40000010803 */
[--C-:B------:R-:W-:Y:S02]  /*10350*/  FFMA.FTZ R58, R58, c[0x0][0x2d0], -R3.reuse ;  /* 0x0000b4003a3a7a23 */ /* 0x100fe40000010803 */
[--C-:B------:R-:W-:Y:S05]  /*10360*/  FFMA.FTZ R63, R63, c[0x0][0x2d0], -R3.reuse ;  /* 0x0000b4003f3f7a23 */ /* 0x100fea0000010803 */
[----:B------:R2:W-:Y:S10]  /*10370*/  MUFU.EX2 R166, R16 ;  /* 0x0000001000a67308 */ /* 0x0005f40000000800 */
[----:B------:R3:W-:Y:S01]  /*10380*/  MUFU.EX2 R163, R31 ;  /* 0x0000001f00a37308 */ /* 0x0007e20000000800 */
[--C-:B-1----:R-:W-:Y:S09]  /*10390*/  FFMA.FTZ R4, R11, c[0x0][0x2d0], -R3.reuse ;  /* 0x0000b4000b047a23 */ /* 0x102ff20000010803 */
[----:B------:R1:W4:Y:S01]  /*103a0*/  MUFU.EX2 R168, R4 ;  /* 0x0000000400a87308 */ /* 0x0003220000000800 */
[----:B--2---:R-:W-:Y:S09]  /*103b0*/  FMUL.FTZ R16, R113, R128 ;  /* 0x0000008071107220 */ /* 0x004ff20000410000 */
[----:B------:R-:W-:Y:S01]  /*103c0*/  MUFU.EX2 R150, R42 ;  /* 0x0000002a00967308 */ /* 0x000fe20000000800 */
[----:B---3--:R-:W-:Y:S09]  /*103d0*/  FMUL.FTZ R31, R0, R143 ;  /* 0x0000008f001f7220 */ /* 0x008ff20000410000 */
[----:B------:R-:W-:Y:S01]  /*103e0*/  MUFU.EX2 R149, R43 ;  /* 0x0000002b00957308 */ /* 0x000fe20000000800 */
[--C-:B-1----:R-:W-:Y:S02]  /*103f0*/  FFMA.FTZ R4, R14, c[0x0][0x2d0], -R3.reuse ;  /* 0x0000b4000e047a23 */ /* 0x102fe40000010803 */
[C---:B------:R-:W-:Y:S07]  /*10400*/  FMUL.FTZ R14, R0.reuse, R126 ;  /* 0x0000007e000e7220 */ /* 0x040fee0000410000 */
[----:B------:R1:W-:Y:S10]  /*10410*/  MUFU.EX2 R169, R4 ;  /* 0x0000000400a97308 */ /* 0x0003f40000000800 */
[----:B------:R-:W-:Y:S10]  /*10420*/  MUFU.EX2 R184, R55 ;  /* 0x0000003700b87308 */ /* 0x000ff40000000800 */
[----:B------:R-:W-:Y:S01]  /*10430*/  MUFU.EX2 R114, R63 ;  /* 0x0000003f00727308 */ /* 0x000fe20000000800 */
[----:B-1----:R-:W-:Y:S02]  /*10440*/  FFMA.FTZ R4, R15, c[0x0][0x2d0], -R3 ;  /* 0x0000b4000f047a23 */ /* 0x002fe40000010803 */
[----:B------:R-:W-:Y:S07]  /*10450*/  FMUL.FTZ R15, R0, R127 ;  /* 0x0000007f000f7220 */ /* 0x000fee0000410000 */
[----:B------:R1:W2:Y:S02]  /*10460*/  MUFU.EX2 R170, R4 ;  /* 0x0000000400aa7308 */ /* 0x0002a40000000800 */
[----:B-1----:R-:W-:Y:S05]  /*10470*/  @P0 SHF.R.S32.HI R4, RZ, 0x1f, R216 ;  /* 0x0000001fff040819 */ /* 0x002fea00000114d8 */
[----:B------:R-:W-:Y:S02]  /*10480*/  @P0 IMAD R6, R4, c[0x0][0x1e0], RZ ;  /* 0x0000780004060a24 */ /* 0x000fe400078e02ff */
[C---:B------:R-:W-:Y:S04]  /*10490*/  @P0 IMAD.WIDE.U32 R4, R216.reuse, c[0x0][0x1e0], RZ ;  /* 0x00007800d8040a25 */ /* 0x040fe800078e00ff */
[----:B------:R-:W-:Y:S01]  /*104a0*/  @P0 IMAD R8, R216, c[0x0][0x1e4], R6 ;  /* 0x00007900d8080a24 */ /* 0x000fe200078e0206 */
[----:B------:R-:W-:Y:S04]  /*104b0*/  @P0 MOV R6, R250 ;  /* 0x000000fa00060202 */ /* 0x000fe80000000f00 */
[----:B------:R-:W-:Y:S01]  /*104c0*/  @P0 IADD3 R5, R5, R8, RZ ;  /* 0x0000000805050210 */ /* 0x000fe20007ffe0ff */
[----:B------:R-:W-:Y:S02]  /*104d0*/  FFMA.FTZ R8, R32, c[0x0][0x2d0], -R161 ;  /* 0x0000b40020087a23 */ /* 0x000fe400000108a1 */
[----:B------:R-:W-:Y:S01]  /*104e0*/  @P0 IMAD.WIDE.U32 R6, R4, 0x50, R6 ;  /* 0x0000005004060825 */ /* 0x000fe200078e0006 */
[----:B------:R-:W-:Y:S01]  /*104f0*/  @P0 MOV R4, c[0x0][0x1e0] ;  /* 0x0000780000040a02 */ /* 0x000fe20000000f00 */
[----:B------:R1:W3:Y:S02]  /*10500*/  MUFU.EX2 R225, R8 ;  /* 0x0000000800e17308 */ /* 0x0002e40000000800 */
[--C-:B------:R-:W-:Y:S01]  /*10510*/  FFMA.FTZ R32, R36, c[0x0][0x2d0], -R161.reuse ;  /* 0x0000b40024207a23 */ /* 0x100fe200000108a1 */
[----:B------:R-:W-:Y:S01]  /*10520*/  @P0 LEA R10, P2, R6, c[0x0][0x1c8], 0x1 ;  /* 0x00007200060a0a11 */ /* 0x000fe200078408ff */
[----:B------:R-:W-:Y:S01]  /*10530*/  FFMA.FTZ R36, R48, c[0x0][0x2d0], -R161 ;  /* 0x0000b40030247a23 */ /* 0x000fe200000108a1 */
[C---:B------:R-:W-:Y:S01]  /*10540*/  @P0 SHF.L.U64.HI R12, R4.reuse, 0x5, R9 ;  /* 0x00000005040c0819 */ /* 0x040fe20000010209 */
[----:B------:R-:W-:Y:S04]  /*10550*/  FMUL.FTZ R48, R111, R152 ;  /* 0x000000986f307220 */ /* 0x000fe80000410000 */
[----:B------:R5:W-:Y:S10]  /*10560*/  MUFU.EX2 R198, R32 ;  /* 0x0000002000c67308 */ /* 0x000bf40000000800 */
[----:B------:R2:W-:Y:S01]  /*10570*/  MUFU.EX2 R196, R36 ;  /* 0x0000002400c47308 */ /* 0x0005e20000000800 */
[----:B-1----:R-:W-:Y:S01]  /*10580*/  @P0 IMAD R8, R5, 0x50, RZ ;  /* 0x0000005005080824 */ /* 0x002fe200078e02ff */
[----:B------:R-:W-:Y:S04]  /*10590*/  @P0 SHF.L.U32 R5, R4, 0x5, RZ ;  /* 0x0000000504050819 */ /* 0x000fe800000006ff */
[----:B------:R-:W-:Y:S02]  /*105a0*/  @P0 IADD3 R7, R7, R8, RZ ;  /* 0x0000000807070210 */ /* 0x000fe40007ffe0ff */
[-C--:B------:R-:W-:Y:S02]  /*105b0*/  @P0 IADD3 R8, P4, R10, R5.reuse, RZ ;  /* 0x000000050a080210 */ /* 0x080fe40007f9e0ff */
[----:B------:R-:W-:Y:S01]  /*105c0*/  @P0 LEA.HI.X R11, R6, c[0x0][0x1cc], R7, 0x1, P2 ;  /* 0x00007300060b0a11 */ /* 0x000fe200010f0c07 */
[--C-:B------:R-:W-:Y:S01]  /*105d0*/  FFMA.FTZ R7, R22, c[0x0][0x2d0], -R160.reuse ;  /* 0x0000b40016077a23 */ /* 0x100fe200000108a0 */
[-C--:B------:R-:W-:Y:S01]  /*105e0*/  @P0 IADD3 R6, P2, R8, R5.reuse, RZ ;  /* 0x0000000508060210 */ /* 0x080fe20007f5e0ff */
[----:B-----5:R-:W-:Y:S01]  /*105f0*/  FMUL.FTZ R32, R113, R144 ;  /* 0x0000009071207220 */ /* 0x020fe20000410000 */
[-C--:B------:R-:W-:Y:S01]  /*10600*/  @P0 IADD3.X R9, R11, R12.reuse, RZ, P4, !PT ;  /* 0x0000000c0b090210 */ /* 0x080fe200027fe4ff */
[----:B------:R1:W-:Y:S01]  /*10610*/  MUFU.EX2 R223, R7 ;  /* 0x0000000700df7308 */ /* 0x0003e20000000800 */
[----:B------:R5:W-:Y:S01]  /*10620*/  @P0 LDGSTS.E.BYPASS.LTC128B.128 [R215+0x2900], [R10.64], !P1 ;  /* 0x029000000ad70fae */ /* 0x000be2000c901d48 */
[----:B------:R-:W-:Y:S01]  /*10630*/  @P0 IADD3 R4, P3, R6, R5, RZ ;  /* 0x0000000506040210 */ /* 0x000fe20007f7e0ff */
[----:B--2---:R-:W-:Y:S02]  /*10640*/  FFMA.FTZ R36, R49, c[0x0][0x2d0], -R161 ;  /* 0x0000b40031247a23 */ /* 0x004fe400000108a1 */
[----:B------:R-:W-:Y:S04]  /*10650*/  FMUL.FTZ R49, R111, R153 ;  /* 0x000000996f317220 */ /* 0x000fe80000410000 */
[----:B------:R2:W-:Y:S01]  /*10660*/  @P0 LDGSTS.E.BYPASS.LTC128B.128 [R215+0x3100], [R8.64], !P1 ;  /* 0x0310000008d70fae */ /* 0x0005e2000c901d48 */
[----:B------:R3:W-:Y:S01]  /*10670*/  MUFU.EX2 R195, R36 ;  /* 0x0000002400c37308 */ /* 0x0007e20000000800 */
[-C--:B-1----:R-:W-:Y:S02]  /*10680*/  @P0 IADD3.X R7, R9, R12.reuse, RZ, P2, !PT ;  /* 0x0000000c09070210 */ /* 0x082fe400017fe4ff */
[----:B-----5:R-:W-:Y:S04]  /*10690*/  @P0 IADD3 R10, P2, R4, R5, RZ ;  /* 0x00000005040a0210 */ /* 0x020fe80007f5e0ff */
[----:B------:R1:W-:Y:S01]  /*106a0*/  @P0 LDGSTS.E.BYPASS.LTC128B.128 [R215+0x3900], [R6.64], !P1 ;  /* 0x0390000006d70fae */ /* 0x0003e2000c901d48 */
[----:B------:R-:W-:Y:S01]  /*106b0*/  @P0 IADD3.X R5, R7, R12, RZ, P3, !PT ;  /* 0x0000000c07050210 */ /* 0x000fe20001ffe4ff */
[--C-:B------:R-:W-:Y:S02]  /*106c0*/  FFMA.FTZ R11, R23, c[0x0][0x2d0], -R160.reuse ;  /* 0x0000b400170b7a23 */ /* 0x100fe400000108a0 */
[----:B---3--:R-:W-:Y:S02]  /*106d0*/  FMUL.FTZ R36, R113, R148 ;  /* 0x0000009471247220 */ /* 0x008fe40000410000 */
[----:B------:R3:W5:Y:S01]  /*106e0*/  MUFU.EX2 R222, R11 ;  /* 0x0000000b00de7308 */ /* 0x0007620000000800 */
[----:B--2---:R-:W-:Y:S01]  /*106f0*/  FMUL.FTZ R8, R111, R116 ;  /* 0x000000746f087220 */ /* 0x004fe20000410000 */
[----:B------:R2:W-:Y:S01]  /*10700*/  @P0 LDGSTS.E.BYPASS.LTC128B.128 [R215+0x4100], [R4.64], !P1 ;  /* 0x0410000004d70fae */ /* 0x0005e2000c901d48 */
[----:B------:R-:W-:Y:S01]  /*10710*/  F2FP.BF16.PACK_AB R116, R227, R226 ;  /* 0x000000e2e374723e */ /* 0x000fe200000010ff */
[----:B------:R-:W-:Y:S01]  /*10720*/  FMUL.FTZ R9, R111, R117 ;  /* 0x000000756f097220 */ /* 0x000fe20000410000 */
[----:B----4-:R-:W-:Y:S05]  /*10730*/  F2FP.BF16.PACK_AB R117, R168, R167 ;  /* 0x000000a7a875723e */ /* 0x010fea00000010ff */
[----:B------:R-:W-:Y:S01]  /*10740*/  MUFU.EX2 R148, R46 ;  /* 0x0000002e00947308 */ /* 0x000fe20000000800 */
[----:B-1----:R-:W-:Y:S02]  /*10750*/  FFMA.FTZ R6, R34, c[0x0][0x2d0], -R160 ;  /* 0x0000b40022067a23 */ /* 0x002fe400000108a0 */
[C---:B------:R-:W-:Y:S01]  /*10760*/  FMUL.FTZ R7, R112.reuse, R123 ;  /* 0x0000007b70077220 */ /* 0x040fe20000410000 */
[----:B---3--:R-:W-:Y:S06]  /*10770*/  @P0 IADD3.X R11, R5, R12, RZ, P2, !PT ;  /* 0x0000000c050b0210 */ /* 0x008fec00017fe4ff */
[----:B------:R1:W-:Y:S01]  /*10780*/  MUFU.EX2 R220, R6 ;  /* 0x0000000600dc7308 */ /* 0x0003e20000000800 */
[----:B------:R-:W-:Y:S01]  /*10790*/  F2FP.BF16.PACK_AB R123, R235, R234 ;  /* 0x000000eaeb7b723e */ /* 0x000fe200000010ff */
[----:B------:R-:W-:Y:S02]  /*107a0*/  FFMA.FTZ R12, R29, c[0x0][0x2d0], -R162 ;  /* 0x0000b4001d0c7a23 */ /* 0x000fe400000108a2 */
[----:B--2---:R-:W-:Y:S01]  /*107b0*/  FFMA.FTZ R4, R35, c[0x0][0x2d0], -R160 ;  /* 0x0000b40023047a23 */ /* 0x004fe200000108a0 */
[----:B------:R2:W-:Y:S01]  /*107c0*/  @P0 LDGSTS.E.BYPASS.LTC128B.128 [R215+0x4900], [R10.64], !P1 ;  /* 0x049000000ad70fae */ /* 0x0005e2000c901d48 */
[----:B------:R-:W-:Y:S01]  /*107d0*/  FMUL.FTZ R5, R113, R121 ;  /* 0x0000007971057220 */ /* 0x000fe20000410000 */
[----:B------:R-:W-:Y:S01]  /*107e0*/  F2FP.BF16.PACK_AB R121, R233, R232 ;  /* 0x000000e8e979723e */ /* 0x000fe200000010ff */
[----:B------:R-:W-:Y:S02]  /*107f0*/  FMUL.FTZ R29, R111, R141 ;  /* 0x0000008d6f1d7220 */ /* 0x000fe40000410000 */
[----:B------:R3:W4:Y:S01]  /*10800*/  MUFU.EX2 R221, R4 ;  /* 0x0000000400dd7308 */ /* 0x0007220000000800 */
[C---:B------:R-:W-:Y:S02]  /*10810*/  FMUL.FTZ R34, R112.reuse, R146 ;  /* 0x0000009270227220 */ /* 0x040fe40000410000 */
[----:B------:R-:W4:Y:S01]  /*10820*/  LDSM.16.MT88.4 R20, [R200] ;  /* 0x00000000c814783b */ /* 0x000f220000004200 */
[C---:B------:R-:W-:Y:S06]  /*10830*/  FMUL.FTZ R35, R112.reuse, R147 ;  /* 0x0000009370237220 */ /* 0x040fec0000410000 */
[----:B------:R5:W-:Y:S01]  /*10840*/  MUFU.EX2 R217, R12 ;  /* 0x0000000c00d97308 */ /* 0x000be20000000800 */
[----:B------:R-:W4:Y:S01]  /*10850*/  LDSM.16.MT88.4 R156, [R204] ;  /* 0x00000000cc9c783b */ /* 0x000f220000004200 */
[----:B-1----:R-:W-:Y:S01]  /*10860*/  FMUL.FTZ R6, R112, R122 ;  /* 0x0000007a70067220 */ /* 0x002fe20000410000 */
[----:B------:R-:W-:Y:S06]  /*10870*/  F2FP.BF16.PACK_AB R122, R239, R237 ;  /* 0x000000edef7a723e */ /* 0x000fec00000010ff */
[----:B------:R-:W-:Y:S01]  /*10880*/  LDSM.16.MT88.4 R128, [R203] ;  /* 0x00000000cb80783b */ /* 0x000fe20000004200 */
[----:B--2---:R-:W-:Y:S01]  /*10890*/  FMUL.FTZ R10, R0, R118 ;  /* 0x00000076000a7220 */ /* 0x004fe20000410000 */
[----:B------:R-:W-:Y:S01]  /*108a0*/  F2FP.BF16.PACK_AB R118, R231, R230 ;  /* 0x000000e6e776723e */ /* 0x000fe200000010ff */
[--C-:B---3--:R-:W-:Y:S02]  /*108b0*/  FFMA.FTZ R4, R24, c[0x0][0x2d0], -R162.reuse ;  /* 0x0000b40018047a23 */ /* 0x108fe400000108a2 */
[----:B------:R-:W-:Y:S01]  /*108c0*/  FMUL.FTZ R11, R0, R119 ;  /* 0x00000077000b7220 */ /* 0x000fe20000410000 */
[----:B------:R-:W-:Y:S01]  /*108d0*/  F2FP.BF16.PACK_AB R119, R170, R169 ;  /* 0x000000a9aa77723e */ /* 0x000fe200000010ff */
[----:B------:R1:W-:Y:S01]  /*108e0*/  MUFU.EX2 R199, R4 ;  /* 0x0000000400c77308 */ /* 0x0003e20000000800 */
[--C-:B------:R-:W-:Y:S01]  /*108f0*/  FFMA.FTZ R24, R30, c[0x0][0x2d0], -R3.reuse ;  /* 0x0000b4001e187a23 */ /* 0x100fe20000010803 */
[----:B------:R-:W-:Y:S01]  /*10900*/  LDSM.16.MT88.4 R40, [R201+0x800] ;  /* 0x00080000c928783b */ /* 0x000fe20000004200 */
[----:B------:R-:W-:Y:S02]  /*10910*/  FMUL.FTZ R30, R0, R142 ;  /* 0x0000008e001e7220 */ /* 0x000fe40000410000 */
[----:B-----5:R-:W-:Y:S05]  /*10920*/  FMUL.FTZ R12, R111, R124 ;  /* 0x0000007c6f0c7220 */ /* 0x020fea0000410000 */
[----:B------:R2:W-:Y:S01]  /*10930*/  MUFU.EX2 R164, R24 ;  /* 0x0000001800a47308 */ /* 0x0005e20000000800 */
[----:B------:R-:W3:Y:S08]  /*10940*/  LDSM.16.MT88.4 R124, [R201] ;  /* 0x00000000c97c783b */ /* 0x000ef00000004200 */
[----:B------:R-:W-:Y:S01]  /*10950*/  LDSM.16.MT88.4 R52, [R200+0x1000] ;  /* 0x00100000c834783b */ /* 0x000fe20000004200 */
[--C-:B-1----:R-:W-:Y:S02]  /*10960*/  FFMA.FTZ R4, R25, c[0x0][0x2d0], -R162.reuse ;  /* 0x0000b40019047a23 */ /* 0x102fe400000108a2 */
[C---:B------:R-:W-:Y:S05]  /*10970*/  FMUL.FTZ R25, R111.reuse, R137 ;  /* 0x000000896f197220 */ /* 0x040fea0000410000 */
[----:B------:R-:W-:Y:S01]  /*10980*/  LDSM.16.MT88.4 R144, [R204+0x2000] ;  /* 0x00200000cc90783b */ /* 0x000fe20000004200 */
[----:B------:R1:W5:Y:S01]  /*10990*/  MUFU.EX2 R218, R4 ;  /* 0x0000000400da7308 */ /* 0x0003620000000800 */
[C---:B--2---:R-:W-:Y:S06]  /*109a0*/  FMUL.FTZ R24, R111.reuse, R136 ;  /* 0x000000886f187220 */ /* 0x044fec0000410000 */
[----:B------:R-:W0:Y:S01]  /*109b0*/  LDGDEPBAR ;  /* 0x00000000000079af */ /* 0x000e220000000000 */
[----:B-1----:R-:W-:Y:S02]  /*109c0*/  FFMA.FTZ R4, R28, c[0x0][0x2d0], -R162 ;  /* 0x0000b4001c047a23 */ /* 0x002fe400000108a2 */
[----:B------:R-:W-:Y:S02]  /*109d0*/  FMUL.FTZ R28, R111, R140 ;  /* 0x0000008c6f1c7220 */ /* 0x000fe40000410000 */
[----:B------:R1:W2:Y:S02]  /*109e0*/  MUFU.EX2 R219, R4 ;  /* 0x0000000400db7308 */ /* 0x0002a40000000800 */
[----:B-1----:R-:W-:Y:S01]  /*109f0*/  FMUL.FTZ R4, R113, R120 ;  /* 0x0000007871047220 */ /* 0x002fe20000410000 */
[----:B------:R-:W-:Y:S07]  /*10a00*/  F2FP.BF16.PACK_AB R120, R238, R236 ;  /* 0x000000ecee78723e */ /* 0x000fee00000010ff */
[-C--:B----4-:R-:W-:Y:S08]  /*10a10*/  HMMA.16816.F32.BF16 R4, R120, R20.reuse, R4 ;  /* 0x000000147804723c */ /* 0x090ff00000041804 */
[C---:B------:R-:W-:Y:S07]  /*10a20*/  HMMA.16816.F32.BF16 R8, R116.reuse, R20, R8 ;  /* 0x000000147408723c */ /* 0x040fee0000041808 */
[----:B------:R-:W-:Y:S01]  /*10a30*/  FFMA.FTZ R20, R27, c[0x0][0x2d0], -R3 ;  /* 0x0000b4001b147a23 */ /* 0x000fe20000010803 */
[-C--:B------:R-:W-:Y:S03]  /*10a40*/  HMMA.16816.F32.BF16 R12, R116, R22.reuse, R12 ;  /* 0x00000016740c723c */ /* 0x080fe6000004180c */
[----:B------:R1:W4:Y:S01]  /*10a50*/  MUFU.EX2 R165, R20 ;  /* 0x0000001400a57308 */ /* 0x0003220000000800 */
[C---:B------:R-:W-:Y:S02]  /*10a60*/  FMUL.FTZ R21, R113.reuse, R133 ;  /* 0x0000008571157220 */ /* 0x040fe40000410000 */
[C---:B------:R-:W-:Y:S02]  /*10a70*/  FMUL.FTZ R27, R0.reuse, R139 ;  /* 0x0000008b001b7220 */ /* 0x040fe40000410000 */
[C---:B------:R-:W-:Y:S04]  /*10a80*/  HMMA.16816.F32.BF16 R16, R120.reuse, R22, R16 ;  /* 0x000000167810723c */ /* 0x040fe80000041810 */
[----:B------:R-:W-:Y:S03]  /*10a90*/  FFMA.FTZ R0, R0, R244, R167 ;  /* 0x000000f400007223 */ /* 0x000fe600000100a7 */
[C---:B------:R-:W-:Y:S02]  /*10aa0*/  FMUL.FTZ R22, R112.reuse, R134 ;  /* 0x0000008670167220 */ /* 0x040fe40000410000 */
[----:B------:R-:W-:Y:S03]  /*10ab0*/  FMUL.FTZ R23, R112, R135 ;  /* 0x0000008770177220 */ /* 0x000fe60000410000 */
[----:B------:R-:W-:Y:S02]  /*10ac0*/  FADD.FTZ R0, R168, R0 ;  /* 0x00000000a8007221 */ /* 0x000fe40000010000 */
[----:B-1----:R-:W-:Y:S07]  /*10ad0*/  FMUL.FTZ R20, R113, R132 ;  /* 0x0000008471147220 */ /* 0x002fee0000410000 */
[-C--:B------:R-:W-:Y:S08]  /*10ae0*/  HMMA.16816.F32.BF16 R20, R120, R156.reuse, R20 ;  /* 0x0000009c7814723c */ /* 0x080ff00000041814 */
[C---:B------:R-:W-:Y:S08]  /*10af0*/  HMMA.16816.F32.BF16 R24, R116.reuse, R156, R24 ;  /* 0x0000009c7418723c */ /* 0x040ff00000041818 */
[-C--:B------:R-:W-:Y:S08]  /*10b00*/  HMMA.16816.F32.BF16 R28, R116, R158.reuse, R28 ;  /* 0x0000009e741c723c */ /* 0x080ff0000004181c */
[C---:B------:R-:W-:Y:S01]  /*10b10*/  HMMA.16816.F32.BF16 R32, R120.reuse, R158, R32 ;  /* 0x0000009e7820723c */ /* 0x040fe20000041820 */
[----:B------:R1:W1:Y:S07]  /*10b20*/  MUFU.EX2 R159, R47 ;  /* 0x0000002f009f7308 */ /* 0x00026e0000000800 */
[-C--:B---3--:R-:W-:Y:S03]  /*10b30*/  HMMA.16816.F32.BF16 R84, R120, R124.reuse, R84 ;  /* 0x0000007c7854723c */ /* 0x088fe60000041854 */
[----:B------:R-:W-:Y:S05]  /*10b40*/  MUFU.EX2 R158, R58 ;  /* 0x0000003a009e7308 */ /* 0x000fea0000000800 */
[C---:B------:R-:W-:Y:S08]  /*10b50*/  HMMA.16816.F32.BF16 R88, R116.reuse, R124, R88 ;  /* 0x0000007c7458723c */ /* 0x040ff00000041858 */
[-C--:B------:R-:W-:Y:S01]  /*10b60*/  HMMA.16816.F32.BF16 R92, R116, R126.reuse, R92 ;  /* 0x0000007e745c723c */ /* 0x080fe2000004185c */
[----:B-1----:R-:W-:Y:S07]  /*10b70*/  LDSM.16.MT88.4 R44, [R203+0x800] ;  /* 0x00080000cb2c783b */ /* 0x002fee0000004200 */
[C---:B------:R-:W-:Y:S01]  /*10b80*/  HMMA.16816.F32.BF16 R96, R120.reuse, R126, R96 ;  /* 0x0000007e7860723c */ /* 0x040fe20000041860 */
[----:B------:R-:W1:Y:S07]  /*10b90*/  LDSM.16.MT88.4 R124, [R200+0x800] ;  /* 0x00080000c87c783b */ /* 0x000e6e0000004200 */
[-C--:B------:R-:W-:Y:S08]  /*10ba0*/  HMMA.16816.F32.BF16 R36, R120, R128.reuse, R36 ;  /* 0x000000807824723c */ /* 0x080ff00000041824 */
[C---:B------:R-:W-:Y:S08]  /*10bb0*/  HMMA.16816.F32.BF16 R100, R116.reuse, R128, R100 ;  /* 0x000000807464723c */ /* 0x040ff00000041864 */
[-C--:B------:R-:W-:Y:S07]  /*10bc0*/  HMMA.16816.F32.BF16 R48, R116, R130.reuse, R48 ;  /* 0x000000827430723c */ /* 0x080fee0000041830 */
[----:B------:R-:W-:Y:S01]  /*10bd0*/  F2FP.BF16.PACK_AB R116, R228, R229 ;  /* 0x000000e5e474723e */ /* 0x000fe200000010ff */
[----:B------:R-:W-:Y:S01]  /*10be0*/  HMMA.16816.F32.BF16 R104, R120, R130, R104 ;  /* 0x000000827868723c */ /* 0x000fe20000041868 */
[----:B------:R-:W3:Y:S03]  /*10bf0*/  LDSM.16.MT88.4 R128, [R204+0x800] ;  /* 0x00080000cc80783b */ /* 0x000ee60000004200 */
[----:B------:R-:W-:Y:S02]  /*10c00*/  F2FP.BF16.PACK_AB R118, R224, R225 ;  /* 0x000000e1e076723e */ /* 0x000fe400000010ff */
[----:B------:R-:W-:Y:S02]  /*10c10*/  F2FP.BF16.PACK_AB R117, R222, R223 ;  /* 0x000000dfde75723e */ /* 0x000fe400000010ff */
[----:B------:R-:W-:Y:S04]  /*10c20*/  F2FP.BF16.PACK_AB R119, R221, R220 ;  /* 0x000000dcdd77723e */ /* 0x000fe800000010ff */
[----:B-----5:R-:W-:Y:S02]  /*10c30*/  F2FP.BF16.PACK_AB R120, R218, R199 ;  /* 0x000000c7da78723e */ /* 0x020fe400000010ff */
[----:B--2---:R-:W-:Y:S01]  /*10c40*/  F2FP.BF16.PACK_AB R122, R217, R219 ;  /* 0x000000dbd97a723e */ /* 0x004fe200000010ff */
[-C--:B-1----:R-:W-:Y:S05]  /*10c50*/  HMMA.16816.F32.BF16 R4, R116, R124.reuse, R4 ;  /* 0x0000007c7404723c */ /* 0x082fea0000041804 */
[----:B----4-:R-:W-:Y:S02]  /*10c60*/  F2FP.BF16.PACK_AB R121, R165, R166 ;  /* 0x000000a6a579723e */ /* 0x010fe400000010ff */
[----:B------:R-:W-:Y:S07]  /*10c70*/  F2FP.BF16.PACK_AB R123, R163, R164 ;  /* 0x000000a4a37b723e */ /* 0x000fee00000010ff */
[C---:B------:R-:W-:Y:S08]  /*10c80*/  HMMA.16816.F32.BF16 R8, R120.reuse, R124, R8 ;  /* 0x0000007c7808723c */ /* 0x040ff00000041808 */
[-C--:B------:R-:W-:Y:S08]  /*10c90*/  HMMA.16816.F32.BF16 R12, R120, R126.reuse, R12 ;  /* 0x0000007e780c723c */ /* 0x080ff0000004180c */
[C---:B------:R-:W-:Y:S08]  /*10ca0*/  HMMA.16816.F32.BF16 R16, R116.reuse, R126, R16 ;  /* 0x0000007e7410723c */ /* 0x040ff00000041810 */
[-C--:B---3--:R-:W-:Y:S08]  /*10cb0*/  HMMA.16816.F32.BF16 R20, R116, R128.reuse, R20 ;  /* 0x000000807414723c */ /* 0x088ff00000041814 */
[C---:B------:R-:W-:Y:S08]  /*10cc0*/  HMMA.16816.F32.BF16 R24, R120.reuse, R128, R24 ;  /* 0x000000807818723c */ /* 0x040ff00000041818 */
[-C--:B------:R-:W-:Y:S08]  /*10cd0*/  HMMA.16816.F32.BF16 R28, R120, R130.reuse, R28 ;  /* 0x00000082781c723c */ /* 0x080ff0000004181c */
[C---:B------:R-:W-:Y:S01]  /*10ce0*/  HMMA.16816.F32.BF16 R32, R116.reuse, R130, R32 ;  /* 0x000000827420723c */ /* 0x040fe20000041820 */
[----:B------:R-:W-:Y:S07]  /*10cf0*/  LDSM.16.MT88.4 R128, [R200+0x2000] ;  /* 0x00200000c880783b */ /* 0x000fee0000004200 */
[-C--:B------:R-:W-:Y:S08]  /*10d00*/  HMMA.16816.F32.BF16 R84, R116, R40.reuse, R84 ;  /* 0x000000287454723c */ /* 0x080ff00000041854 */
[C---:B------:R-:W-:Y:S07]  /*10d10*/  HMMA.16816.F32.BF16 R88, R120.reuse, R40, R88 ;  /* 0x000000287858723c */ /* 0x040fee0000041858 */
[--C-:B------:R-:W-:Y:S01]  /*10d20*/  FFMA.FTZ R40, R64, c[0x0][0x2d0], -R161.reuse ;  /* 0x0000b40040287a23 */ /* 0x100fe200000108a1 */
[-C--:B------:R-:W-:Y:S03]  /*10d30*/  HMMA.16816.F32.BF16 R92, R120, R42.reuse, R92 ;  /* 0x0000002a785c723c */ /* 0x080fe6000004185c */
[----:B------:R1:W-:Y:S01]  /*10d40*/  MUFU.EX2 R183, R40 ;  /* 0x0000002800b77308 */ /* 0x0003e20000000800 */
[----:B------:R-:W-:Y:S04]  /*10d50*/  F2FP.BF16.PACK_AB R41, R193, R194 ;  /* 0x000000c2c129723e */ /* 0x000fe800000010ff */
[C---:B------:R-:W-:Y:S07]  /*10d60*/  HMMA.16816.F32.BF16 R96, R116.reuse, R42, R96 ;  /* 0x0000002a7460723c */ /* 0x040fee0000041860 */
[----:B------:R-:W-:Y:S01]  /*10d70*/  F2FP.BF16.PACK_AB R42, R195, R196 ;  /* 0x000000c4c32a723e */ /* 0x000fe200000010ff */
[-C--:B------:R-:W-:Y:S04]  /*10d80*/  HMMA.16816.F32.BF16 R36, R116, R44.reuse, R36 ;  /* 0x0000002c7424723c */ /* 0x080fe80000041824 */
[----:B------:R-:W-:Y:S04]  /*10d90*/  F2FP.BF16.PACK_AB R43, R191, R192 ;  /* 0x000000c0bf2b723e */ /* 0x000fe800000010ff */
[C---:B------:R-:W-:Y:S04]  /*10da0*/  HMMA.16816.F32.BF16 R100, R120.reuse, R44, R100 ;  /* 0x0000002c7864723c */ /* 0x040fe80000041864 */
[----:B-1----:R-:W-:Y:S03]  /*10db0*/  FFMA.FTZ R40, R65, c[0x0][0x2d0], -R161 ;  /* 0x0000b40041287a23 */ /* 0x002fe600000108a1 */
[----:B------:R-:W-:Y:S01]  /*10dc0*/  FFMA.FTZ R44, R57, c[0x0][0x2d0], -R162 ;  /* 0x0000b400392c7a23 */ /* 0x000fe200000108a2 */
[-C--:B------:R-:W-:Y:S01]  /*10dd0*/  HMMA.16816.F32.BF16 R48, R120, R46.reuse, R48 ;  /* 0x0000002e7830723c */ /* 0x080fe20000041830 */
[----:B------:R1:W-:Y:S03]  /*10de0*/  MUFU.EX2 R182, R40 ;  /* 0x0000002800b67308 */ /* 0x0003e60000000800 */
[----:B------:R-:W-:Y:S04]  /*10df0*/  F2FP.BF16.PACK_AB R45, R149, R150 ;  /* 0x00000096952d723e */ /* 0x000fe800000010ff */
[----:B------:R-:W-:Y:S03]  /*10e00*/  HMMA.16816.F32.BF16 R104, R116, R46, R104 ;  /* 0x0000002e7468723c */ /* 0x000fe60000041868 */
[----:B------:R2:W-:Y:S04]  /*10e10*/  MUFU.EX2 R178, R44 ;  /* 0x0000002c00b27308 */ /* 0x0005e80000000800 */
[----:B------:R-:W-:Y:S02]  /*10e20*/  F2FP.BF16.PACK_AB R46, R151, R188 ;  /* 0x000000bc972e723e */ /* 0x000fe400000010ff */
[----:B------:R-:W-:Y:S03]  /*10e30*/  F2FP.BF16.PACK_AB R47, R159, R148 ;  /* 0x000000949f2f723e */ /* 0x000fe600000010ff */
[--C-:B-1----:R-:W-:Y:S04]  /*10e40*/  FFMA.FTZ R40, R66, c[0x0][0x2d0], -R160.reuse ;  /* 0x0000b40042287a23 */ /* 0x102fe800000108a0 */
[----:B------:R1:W-:Y:S01]  /*10e50*/  MUFU.EX2 R181, R40 ;  /* 0x0000002800b57308 */ /* 0x0003e20000000800 */
[----:B--2---:R-:W-:Y:S01]  /*10e60*/  F2FP.BF16.PACK_AB R44, R189, R190 ;  /* 0x000000bebd2c723e */ /* 0x004fe200000010ff */
[----:B-1----:R-:W-:Y:S02]  /*10e70*/  FFMA.FTZ R40, R67, c[0x0][0x2d0], -R160 ;  /* 0x0000b40043287a23 */ /* 0x002fe400000108a0 */
[----:B------:R-:W1:Y:S06]  /*10e80*/  LDSM.16.MT88.4 R64, [R204+0x1000] ;  /* 0x00100000cc40783b */ /* 0x000e6c0000004200 */
[----:B------:R2:W-:Y:S02]  /*10e90*/  MUFU.EX2 R180, R40 ;  /* 0x0000002800b47308 */ /* 0x0005e40000000800 */
[--C-:B--2---:R-:W-:Y:S08]  /*10ea0*/  FFMA.FTZ R40, R56, c[0x0][0x2d0], -R162.reuse ;  /* 0x0000b40038287a23 */ /* 0x104ff000000108a2 */
[----:B------:R2:W-:Y:S02]  /*10eb0*/  MUFU.EX2 R179, R40 ;  /* 0x0000002800b37308 */ /* 0x0005e40000000800 */
[----:B--2---:R-:W-:Y:S07]  /*10ec0*/  F2FP.BF16.PACK_AB R40, R197, R198 ;  /* 0x000000c6c528723e */ /* 0x004fee00000010ff */
[-C--:B------:R-:W-:Y:S08]  /*10ed0*/  HMMA.16816.F32.BF16 R4, R40, R52.reuse, R4 ;  /* 0x000000342804723c */ /* 0x080ff00000041804 */
[C---:B------:R-:W-:Y:S07]  /*10ee0*/  HMMA.16816.F32.BF16 R8, R44.reuse, R52, R8 ;  /* 0x000000342c08723c */ /* 0x040fee0000041808 */
[----:B------:R-:W-:Y:S01]  /*10ef0*/  FFMA.FTZ R52, R59, c[0x0][0x2d0], -R3 ;  /* 0x0000b4003b347a23 */ /* 0x000fe20000010803 */
[-C--:B------:R-:W-:Y:S01]  /*10f00*/  HMMA.16816.F32.BF16 R12, R44, R54.reuse, R12 ;  /* 0x000000362c0c723c */ /* 0x080fe2000004180c */
[----:B------:R-:W2:Y:S02]  /*10f10*/  LDSM.16.MT88.4 R56, [R201+0x1000] ;  /* 0x00100000c938783b */ /* 0x000ea40000004200 */
[----:B------:R3:W4:Y:S05]  /*10f20*/  MUFU.EX2 R157, R52 ;  /* 0x00000034009d7308 */ /* 0x00072a0000000800 */
[C---:B------:R-:W-:Y:S08]  /*10f30*/  HMMA.16816.F32.BF16 R16, R40.reuse, R54, R16 ;  /* 0x000000362810723c */ /* 0x040ff00000041810 */
[-C--:B-1----:R-:W-:Y:S08]  /*10f40*/  HMMA.16816.F32.BF16 R20, R40, R64.reuse, R20 ;  /* 0x000000402814723c */ /* 0x082ff00000041814 */
[C---:B------:R-:W-:Y:S04]  /*10f50*/  HMMA.16816.F32.BF16 R24, R44.reuse, R64, R24 ;  /* 0x000000402c18723c */ /* 0x040fe80000041818 */
[--C-:B---3--:R-:W-:Y:S02]  /*10f60*/  FFMA.FTZ R52, R60, c[0x0][0x2d0], -R162.reuse ;  /* 0x0000b4003c347a23 */ /* 0x108fe400000108a2 */
[--C-:B------:R-:W-:Y:S02]  /*10f70*/  FFMA.FTZ R60, R68, c[0x0][0x2d0], -R161.reuse ;  /* 0x0000b400443c7a23 */ /* 0x100fe400000108a1 */
[-C--:B------:R-:W-:Y:S01]  /*10f80*/  HMMA.16816.F32.BF16 R28, R44, R66.reuse, R28 ;  /* 0x000000422c1c723c */ /* 0x080fe2000004181c */
[----:B------:R1:W-:Y:S03]  /*10f90*/  MUFU.EX2 R177, R52 ;  /* 0x0000003400b17308 */ /* 0x0003e60000000800 */
[--C-:B------:R-:W-:Y:S04]  /*10fa0*/  FFMA.FTZ R64, R76, c[0x0][0x2d0], -R162.reuse ;  /* 0x0000b4004c407a23 */ /* 0x100fe800000108a2 */
[C---:B------:R-:W-:Y:S03]  /*10fb0*/  HMMA.16816.F32.BF16 R32, R40.reuse, R66, R32 ;  /* 0x000000422820723c */ /* 0x040fe60000041820 */
[----:B------:R3:W-:Y:S05]  /*10fc0*/  MUFU.EX2 R175, R60 ;  /* 0x0000003c00af7308 */ /* 0x0007ea0000000800 */
[-C--:B--2---:R-:W-:Y:S05]  /*10fd0*/  HMMA.16816.F32.BF16 R84, R40, R56.reuse, R84 ;  /* 0x000000382854723c */ /* 0x084fea0000041854 */
[----:B------:R-:W-:Y:S03]  /*10fe0*/  MUFU.EX2 R67, R64 ;  /* 0x0000004000437308 */ /* 0x000fe60000000800 */
[C---:B------:R-:W-:Y:S04]  /*10ff0*/  HMMA.16816.F32.BF16 R88, R44.reuse, R56, R88 ;  /* 0x000000382c58723c */ /* 0x040fe80000041858 */
[----:B-1----:R-:W-:Y:S03]  /*11000*/  FFMA.FTZ R52, R61, c[0x0][0x2d0], -R162 ;  /* 0x0000b4003d347a23 */ /* 0x002fe600000108a2 */
[--C-:B------:R-:W-:Y:S01]  /*11010*/  FFMA.FTZ R56, R71, c[0x0][0x2d0], -R160.reuse ;  /* 0x0000b40047387a23 */ /* 0x100fe200000108a0 */
[-C--:B------:R-:W-:Y:S01]  /*11020*/  HMMA.16816.F32.BF16 R92, R44, R58.reuse, R92 ;  /* 0x0000003a2c5c723c */ /* 0x080fe2000004185c */
[----:B------:R1:W2:Y:S03]  /*11030*/  MUFU.EX2 R176, R52 ;  /* 0x0000003400b07308 */ /* 0x0002a60000000800 */
[----:B---3--:R-:W-:Y:S04]  /*11040*/  FFMA.FTZ R60, R69, c[0x0][0x2d0], -R161 ;  /* 0x0000b400453c7a23 */ /* 0x008fe800000108a1 */
[C---:B------:R-:W-:Y:S03]  /*11050*/  HMMA.16816.F32.BF16 R96, R40.reuse, R58, R96 ;  /* 0x0000003a2860723c */ /* 0x040fe60000041860 */
[----:B------:R3:W-:Y:S10]  /*11060*/  MUFU.EX2 R174, R60 ;  /* 0x0000003c00ae7308 */ /* 0x0007f40000000800 */
[----:B------:R5:W-:Y:S01]  /*11070*/  MUFU.EX2 R172, R56 ;  /* 0x0000003800ac7308 */ /* 0x000be20000000800 */
[----:B-1----:R-:W-:Y:S09]  /*11080*/  FFMA.FTZ R52, R62, c[0x0][0x2d0], -R3 ;  /* 0x0000b4003e347a23 */ /* 0x002ff20000010803 */
[----:B------:R1:W1:Y:S01]  /*11090*/  MUFU.EX2 R156, R52 ;  /* 0x00000034009c7308 */ /* 0x0002620000000800 */
[----:B---3--:R-:W-:Y:S09]  /*110a0*/  FFMA.FTZ R60, R70, c[0x0][0x2d0], -R160 ;  /* 0x0000b400463c7a23 */ /* 0x008ff200000108a0 */
[----:B------:R3:W-:Y:S01]  /*110b0*/  MUFU.EX2 R173, R60 ;  /* 0x0000003c00ad7308 */ /* 0x0007e20000000800 */
[--C-:B-----5:R-:W-:Y:S09]  /*110c0*/  FFMA.FTZ R56, R80, c[0x0][0x2d0], -R161.reuse ;  /* 0x0000b40050387a23 */ /* 0x120ff200000108a1 */
[----:B------:R5:W-:Y:S01]  /*110d0*/  MUFU.EX2 R171, R56 ;  /* 0x0000003800ab7308 */ /* 0x000be20000000800 */
[----:B-1----:R-:W1:Y:S08]  /*110e0*/  LDSM.16.MT88.4 R52, [R203+0x1000] ;  /* 0x00100000cb34783b */ /* 0x002e700000004200 */
[----:B---3--:R-:W3:Y:S01]  /*110f0*/  LDSM.16.MT88.4 R60, [R200+0x1800] ;  /* 0x00180000c83c783b */ /* 0x008ee20000004200 */
[----:B-----5:R-:W-:Y:S04]  /*11100*/  FFMA.FTZ R56, R81, c[0x0][0x2d0], -R161 ;  /* 0x0000b40051387a23 */ /* 0x020fe800000108a1 */
[----:B------:R5:W-:Y:S01]  /*11110*/  MUFU.EX2 R80, R56 ;  /* 0x0000003800507308 */ /* 0x000be20000000800 */
[-C--:B-1----:R-:W-:Y:S08]  /*11120*/  HMMA.16816.F32.BF16 R36, R40, R52.reuse, R36 ;  /* 0x000000342824723c */ /* 0x082ff00000041824 */
[C---:B------:R-:W-:Y:S04]  /*11130*/  HMMA.16816.F32.BF16 R100, R44.reuse, R52, R100 ;  /* 0x000000342c64723c */ /* 0x040fe80000041864 */
[----:B-----5:R-:W-:Y:S03]  /*11140*/  FFMA.FTZ R56, R73, c[0x0][0x2d0], -R162 ;  /* 0x0000b40049387a23 */ /* 0x020fe600000108a2 */
[--C-:B------:R-:W-:Y:S01]  /*11150*/  FFMA.FTZ R52, R82, c[0x0][0x2d0], -R160.reuse ;  /* 0x0000b40052347a23 */ /* 0x100fe200000108a0 */
[-C--:B------:R-:W-:Y:S01]  /*11160*/  HMMA.16816.F32.BF16 R48, R44, R54.reuse, R48 ;  /* 0x000000362c30723c */ /* 0x080fe20000041830 */
[----:B------:R1:W-:Y:S06]  /*11170*/  MUFU.EX2 R68, R56 ;  /* 0x0000003800447308 */ /* 0x0003ec0000000800 */
[----:B------:R-:W-:Y:S01]  /*11180*/  FFMA.FTZ R44, R83, c[0x0][0x2d0], -R160 ;  /* 0x0000b400532c7a23 */ /* 0x000fe200000108a0 */
[----:B------:R-:W-:Y:S03]  /*11190*/  HMMA.16816.F32.BF16 R104, R40, R54, R104 ;  /* 0x000000362868723c */ /* 0x000fe60000041868 */
[----:B------:R5:W-:Y:S01]  /*111a0*/  MUFU.EX2 R70, R44 ;  /* 0x0000002c00467308 */ /* 0x000be20000000800 */
[----:B----4-:R-:W-:Y:S02]  /*111b0*/  F2FP.BF16.PACK_AB R45, R157, R158 ;  /* 0x0000009e9d2d723e */ /* 0x010fe400000010ff */
[----:B--2---:R-:W-:Y:S02]  /*111c0*/  F2FP.BF16.PACK_AB R46, R176, R177 ;  /* 0x000000b1b02e723e */ /* 0x004fe400000010ff */
[----:B------:R-:W-:Y:S04]  /*111d0*/  F2FP.BF16.PACK_AB R40, R186, R187 ;  /* 0x000000bbba28723e */ /* 0x000fe800000010ff */
[----:B------:R-:W-:Y:S01]  /*111e0*/  F2FP.BF16.PACK_AB R41, R184, R185 ;  /* 0x000000b9b829723e */ /* 0x000fe200000010ff */
[----:B------:R2:W-:Y:S01]  /*111f0*/  MUFU.EX2 R71, R52 ;  /* 0x0000003400477308 */ /* 0x0005e20000000800 */
[----:B------:R-:W-:Y:S02]  /*11200*/  F2FP.BF16.PACK_AB R42, R182, R183 ;  /* 0x000000b7b62a723e */ /* 0x000fe400000010ff */
[----:B------:R-:W-:Y:S01]  /*11210*/  F2FP.BF16.PACK_AB R43, R180, R181 ;  /* 0x000000b5b42b723e */ /* 0x000fe200000010ff */
[----:B-1----:R-:W-:Y:S01]  /*11220*/  LDSM.16.MT88.4 R56, [R201+0x1800] ;  /* 0x00180000c938783b */ /* 0x002fe20000004200 */
[----:B------:R-:W-:Y:S05]  /*11230*/  F2FP.BF16.PACK_AB R47, R114, R156 ;  /* 0x0000009c722f723e */ /* 0x000fea00000010ff */
[-C--:B---3--:R-:W-:Y:S03]  /*11240*/  HMMA.16816.F32.BF16 R4, R40, R60.reuse, R4 ;  /* 0x0000003c2804723c */ /* 0x088fe60000041804 */
[--C-:B-----5:R-:W-:Y:S04]  /*11250*/  FFMA.FTZ R44, R72, c[0x0][0x2d0], -R162.reuse ;  /* 0x0000b400482c7a23 */ /* 0x120fe800000108a2 */
[----:B------:R1:W3:Y:S01]  /*11260*/  MUFU.EX2 R69, R44 ;  /* 0x0000002c00457308 */ /* 0x0002e20000000800 */
[----:B--2---:R-:W2:Y:S01]  /*11270*/  LDSM.16.MT88.4 R52, [R204+0x1800] ;  /* 0x00180000cc34783b */ /* 0x004ea20000004200 */
[----:B-1----:R-:W-:Y:S03]  /*11280*/  F2FP.BF16.PACK_AB R44, R178, R179 ;  /* 0x000000b3b22c723e */ /* 0x002fe600000010ff */
[----:B---3--:R-:W-:Y:S04]  /*11290*/  F2FP.BF16.PACK_AB R152, R68, R69 ;  /* 0x000000454498723e */ /* 0x008fe800000010ff */
[C---:B------:R-:W-:Y:S07]  /*112a0*/  HMMA.16816.F32.BF16 R8, R44.reuse, R60, R8 ;  /* 0x0000003c2c08723c */ /* 0x040fee0000041808 */
[--C-:B------:R-:W-:Y:S01]  /*112b0*/  FFMA.FTZ R60, R74, c[0x0][0x2d0], -R3.reuse ;  /* 0x0000b4004a3c7a23 */ /* 0x100fe20000010803 */
[-C--:B------:R-:W-:Y:S03]  /*112c0*/  HMMA.16816.F32.BF16 R12, R44, R62.reuse, R12 ;  /* 0x0000003e2c0c723c */ /* 0x080fe6000004180c */
[----:B------:R1:W-:Y:S05]  /*112d0*/  MUFU.EX2 R66, R60 ;  /* 0x0000003c00427308 */ /* 0x0003ea0000000800 */
[C---:B------:R-:W-:Y:S08]  /*112e0*/  HMMA.16816.F32.BF16 R16, R40.reuse, R62, R16 ;  /* 0x0000003e2810723c */ /* 0x040ff00000041810 */
[-C--:B--2---:R-:W-:Y:S08]  /*112f0*/  HMMA.16816.F32.BF16 R20, R40, R52.reuse, R20 ;  /* 0x000000342814723c */ /* 0x084ff00000041814 */
[C---:B------:R-:W-:Y:S04]  /*11300*/  HMMA.16816.F32.BF16 R24, R44.reuse, R52, R24 ;  /* 0x000000342c18723c */ /* 0x040fe80000041818 */
[--C-:B-1----:R-:W-:Y:S03]  /*11310*/  FFMA.FTZ R60, R75, c[0x0][0x2d0], -R3.reuse ;  /* 0x0000b4004b3c7a23 */ /* 0x102fe60000010803 */
[----:B------:R-:W-:Y:S01]  /*11320*/  FFMA.FTZ R52, R77, c[0x0][0x2d0], -R162 ;  /* 0x0000b4004d347a23 */ /* 0x000fe200000108a2 */
[-C--:B------:R-:W-:Y:S01]  /*11330*/  HMMA.16816.F32.BF16 R28, R44, R54.reuse, R28 ;  /* 0x000000362c1c723c */ /* 0x080fe2000004181c */
[----:B------:R1:W2:Y:S07]  /*11340*/  MUFU.EX2 R65, R60 ;  /* 0x0000003c00417308 */ /* 0x0002ae0000000800 */
[C---:B------:R-:W-:Y:S03]  /*11350*/  HMMA.16816.F32.BF16 R32, R40.reuse, R54, R32 ;  /* 0x000000362820723c */ /* 0x040fe60000041820 */
[----:B------:R-:W3:Y:S05]  /*11360*/  MUFU.EX2 R64, R52 ;  /* 0x0000003400407308 */ /* 0x000eea0000000800 */
[-C--:B------:R-:W-:Y:S08]  /*11370*/  HMMA.16816.F32.BF16 R84, R40, R56.reuse, R84 ;  /* 0x000000382854723c */ /* 0x080ff00000041854 */
[C---:B------:R-:W-:Y:S01]  /*11380*/  HMMA.16816.F32.BF16 R88, R44.reuse, R56, R88 ;  /* 0x000000382c58723c */ /* 0x040fe20000041858 */
[----:B-1----:R-:W1:Y:S03]  /*11390*/  LDSM.16.MT88.4 R60, [R203+0x1800] ;  /* 0x00180000cb3c783b */ /* 0x002e660000004200 */
[----:B--2---:R-:W-:Y:S04]  /*113a0*/  F2FP.BF16.PACK_AB R153, R65, R66 ;  /* 0x000000424199723e */ /* 0x004fe800000010ff */
[-C--:B------:R-:W-:Y:S04]  /*113b0*/  HMMA.16816.F32.BF16 R92, R44, R58.reuse, R92 ;  /* 0x0000003a2c5c723c */ /* 0x080fe8000004185c */
[----:B---3--:R-:W-:Y:S01]  /*113c0*/  F2FP.BF16.PACK_AB R154, R64, R67 ;  /* 0x00000043409a723e */ /* 0x008fe200000010ff */
[--C-:B------:R-:W-:Y:S02]  /*113d0*/  FFMA.FTZ R52, R78, c[0x0][0x2d0], -R3.reuse ;  /* 0x0000b4004e347a23 */ /* 0x100fe40000010803 */
[----:B------:R-:W-:Y:S01]  /*113e0*/  FFMA.FTZ R3, R79, c[0x0][0x2d0], -R3 ;  /* 0x0000b4004f037a23 */ /* 0x000fe20000010803 */
[C---:B------:R-:W-:Y:S01]  /*113f0*/  HMMA.16816.F32.BF16 R96, R40.reuse, R58, R96 ;  /* 0x0000003a2860723c */ /* 0x040fe20000041860 */
[----:B------:R-:W-:Y:S10]  /*11400*/  MUFU.EX2 R53, R52 ;  /* 0x0000003400357308 */ /* 0x000ff40000000800 */
[----:B------:R2:W3:Y:S01]  /*11410*/  MUFU.EX2 R52, R3 ;  /* 0x0000000300347308 */ /* 0x0004e20000000800 */
[-C--:B-1----:R-:W-:Y:S08]  /*11420*/  HMMA.16816.F32.BF16 R36, R40, R60.reuse, R36 ;  /* 0x0000003c2824723c */ /* 0x082ff00000041824 */
[C---:B------:R-:W-:Y:S04]  /*11430*/  HMMA.16816.F32.BF16 R100, R44.reuse, R60, R100 ;  /* 0x0000003c2c64723c */ /* 0x040fe80000041864 */
[----:B--2---:R-:W-:Y:S01]  /*11440*/  FFMA.FTZ R3, R113, R241, R236 ;  /* 0x000000f171037223 */ /* 0x004fe200000100ec */
[----:B---3--:R-:W-:Y:S03]  /*11450*/  F2FP.BF16.PACK_AB R155, R52, R53 ;  /* 0x00000035349b723e */ /* 0x008fe600000010ff */
[----:B------:R-:W-:Y:S01]  /*11460*/  FADD.FTZ R3, R238, R3 ;  /* 0x00000003ee037221 */ /* 0x000fe20000010000 */
[-C--:B------:R-:W-:Y:S01]  /*11470*/  HMMA.16816.F32.BF16 R48, R44, R62.reuse, R48 ;  /* 0x0000003e2c30723c */ /* 0x080fe20000041830 */
[----:B------:R-:W1:Y:S02]  /*11480*/  LDSM.16.MT88.4 R44, [R201+0x2000] ;  /* 0x00200000c92c783b */ /* 0x000e640000004200 */
[----:B------:R-:W-:Y:S05]  /*11490*/  FADD.FTZ R3, R237, R3 ;  /* 0x00000003ed037221 */ /* 0x000fea0000010000 */
[----:B------:R-:W-:Y:S07]  /*114a0*/  HMMA.16816.F32.BF16 R104, R40, R62, R104 ;  /* 0x0000003e2868723c */ /* 0x000fee0000041868 */
[----:B------:R-:W-:Y:S02]  /*114b0*/  F2FP.BF16.PACK_AB R40, R174, R175 ;  /* 0x000000afae28723e */ /* 0x000fe400000010ff */
[----:B------:R-:W-:Y:S03]  /*114c0*/  F2FP.BF16.PACK_AB R41, R172, R173 ;  /* 0x000000adac29723e */ /* 0x000fe600000010ff */
[----:B------:R-:W-:Y:S02]  /*114d0*/  F2FP.BF16.PACK_AB R42, R80, R171 ;  /* 0x000000ab502a723e */ /* 0x000fe400000010ff */
[----:B------:R-:W-:Y:S07]  /*114e0*/  F2FP.BF16.PACK_AB R43, R70, R71 ;  /* 0x00000047462b723e */ /* 0x000fee00000010ff */
[-C--:B------:R-:W-:Y:S07]  /*114f0*/  HMMA.16816.F32.BF16 R120, R40, R128.reuse, R4 ;  /* 0x000000802878723c */ /* 0x080fee0000041804 */
[----:B------:R-:W-:Y:S01]  /*11500*/  FFMA.FTZ R5, R112, R242, R232 ;  /* 0x000000f270057223 */ /* 0x000fe200000100e8 */
[C---:B------:R-:W-:Y:S04]  /*11510*/  HMMA.16816.F32.BF16 R116, R152.reuse, R128, R8 ;  /* 0x000000809874723c */ /* 0x040fe80000041808 */
[----:B------:R-:W-:Y:S01]  /*11520*/  FFMA.FTZ R4, R111, R243, R226 ;  /* 0x000000f36f047223 */ /* 0x000fe200000100e2 */
[----:B------:R-:W-:Y:S01]  /*11530*/  MOV R111, R108 ;  /* 0x0000006c006f7202 */ /* 0x000fe20000000f00 */
[----:B------:R-:W-:Y:S02]  /*11540*/  FADD.FTZ R5, R233, R5 ;  /* 0x00000005e9057221 */ /* 0x000fe40000010000 */
[----:B------:R-:W-:Y:S01]  /*11550*/  FADD.FTZ R4, R227, R4 ;  /* 0x00000004e3047221 */ /* 0x000fe20000010000 */
[-C--:B------:R-:W-:Y:S03]  /*11560*/  HMMA.16816.F32.BF16 R124, R152, R130.reuse, R12 ;  /* 0x00000082987c723c */ /* 0x080fe6000004180c */
[----:B------:R-:W-:Y:S02]  /*11570*/  FADD.FTZ R9, R234, R5 ;  /* 0x00000005ea097221 */ /* 0x000fe40000010000 */
[----:B------:R-:W-:Y:S02]  /*11580*/  FADD.FTZ R11, R230, R4 ;  /* 0x00000004e60b7221 */ /* 0x000fe40000010000 */
[----:B------:R-:W-:Y:S01]  /*11590*/  FADD.FTZ R10, R169, R0 ;  /* 0x00000000a90a7221 */ /* 0x000fe20000010000 */
[----:B------:R-:W2:Y:S01]  /*115a0*/  LDSM.16.MT88.4 R4, [R203+0x2000] ;  /* 0x00200000cb04783b */ /* 0x000ea20000004200 */
        /* <DEDUP_REMOVED lines=38> */
[----:B------:R-:W-:Y:S02]  /*11810*/  FADD.FTZ R8, R196, R12 ;  /* 0x0000000cc4087221 */ /* 0x000fe40000010000 */
        /* <DEDUP_REMOVED lines=46> */
.L_x_313:
        /* <DEDUP_REMOVED lines=16> */
.L_x_397:
[----:B------:R-:W-:Y:S01]  /*11c00*/  FSETP.NE.FTZ.AND P3, PT, R3, RZ, PT ;  /* 0x000000ff0300720b */ /* 0x000fe20003f75000 */
[----:B----4-:R-:W-:Y:S01]  /*11c10*/  FADD.FTZ R7, R9, R7 ;  /* 0x0000000709077221 */ /* 0x010fe20000010000 */
[----:B------:R-:W-:-:S02]  /*11c20*/  MOV R0, RZ ;  /* 0x000000ff00007202 */ /* 0x000fc40000000f00 */
[----:B------:R-:W-:Y:S02]  /*11c30*/  FSETP.NE.FTZ.AND P1, PT, R6, RZ, PT ;  /* 0x000000ff0600720b */ /* 0x000fe40003f35000 */
[----:B------:R-:W-:Y:S02]  /*11c40*/  FSETP.NE.FTZ.AND P2, PT, R5, RZ, PT ;  /* 0x000000ff0500720b */ /* 0x000fe40003f55000 */
[----:B------:R-:W-:Y:S02]  /*11c50*/  MOV R4, RZ ;  /* 0x000000ff00047202 */ /* 0x000fe40000000f00 */
[----:B------:R-:W-:Y:S02]  /*11c60*/  FSETP.NE.FTZ.AND P0, PT, R7, RZ, PT ;  /* 0x000000ff0700720b */ /* 0x000fe40003f15000 */
[----:B------:R-:W-:Y:S01]  /*11c70*/  MOV R32, 0xff800000 ;  /* 0xff80000000207802 */ /* 0x000fe20000000f00 */
[----:B------:R-:W1:Y:S01]  /*11c80*/  @P3 MUFU.RCP R0, R3 ;  /* 0x0000000300003308 */ /* 0x000e620000001000 */
[----:B------:R-:W-:-:S02]  /*11c90*/  MOV R31, 0xff800000 ;  /* 0xff800000001f7802 */ /* 0x000fc40000000f00 */
[----:B------:R-:W-:Y:S02]  /*11ca0*/  MOV R30, 0xff800000 ;  /* 0xff800000001e7802 */ /* 0x000fe40000000f00 */
[----:B------:R-:W-:-:S03]  /*11cb0*/  MOV R27, 0xff800000 ;  /* 0xff800000001b7802 */ /* 0x000fc60000000f00 */
[----:B------:R2:W-:Y:S01]  /*11cc0*/  @P3 MUFU.LG2 R10, R3 ;  /* 0x00000003000a3308 */ /* 0x0005e20000000c00 */
[----:B-1----:R-:W-:-:S07]  /*11cd0*/  FMUL.FTZ R72, R0, R120 ;  /* 0x0000007800487220 */ /* 0x002fce0000410000 */
[----:B------:R-:W1:Y:S01]  /*11ce0*/  @P2 MUFU.RCP R4, R5 ;  /* 0x0000000500042308 */ /* 0x000e620000001000 */
[C---:B------:R-:W-:Y:S02]  /*11cf0*/  FMUL.FTZ R73, R0.reuse, R121 ;  /* 0x0000007900497220 */ /* 0x040fe40000410000 */
[C---:B------:R-:W-:Y:S02]  /*11d00*/  FMUL.FTZ R74, R0.reuse, R128 ;  /* 0x00000080004a7220 */ /* 0x040fe40000410000 */
[C---:B------:R-:W-:Y:S01]  /*11d10*/  FMUL.FTZ R75, R0.reuse, R129 ;  /* 0x00000081004b7220 */ /* 0x040fe20000410000 */
[----:B--2---:R-:W-:Y:S01]  /*11d20*/  MOV R3, RZ ;  /* 0x000000ff00037202 */ /* 0x004fe20000000f00 */
[C---:B------:R-:W-:Y:S01]  /*11d30*/  FMUL.FTZ R76, R0.reuse, R132 ;  /* 0x00000084004c7220 */ /* 0x040fe20000410000 */
[----:B------:R2:W-:Y:S01]  /*11d40*/  @P2 MUFU.LG2 R9, R5 ;  /* 0x0000000500092308 */ /* 0x0005e20000000c00 */
[C---:B------:R-:W-:Y:S02]  /*11d50*/  FMUL.FTZ R77, R0.reuse, R133 ;  /* 0x00000085004d7220 */ /* 0x040fe40000410000 */
[----:B------:R-:W-:-:S02]  /*11d60*/  FMUL.FTZ R78, R0, R144 ;  /* 0x00000090004e7220 */ /* 0x000fc40000410000 */
[C---:B------:R-:W-:Y:S02]  /*11d70*/  FMUL.FTZ R79, R0.reuse, R145 ;  /* 0x00000091004f7220 */ /* 0x040fe40000410000 */
[C---:B------:R-:W-:Y:S01]  /*11d80*/  FMUL.FTZ R66, R0.reuse, R84 ;  /* 0x0000005400427220 */ /* 0x040fe20000410000 */
[----:B------:R-:W3:Y:S01]  /*11d90*/  @P1 MUFU.RCP R3, R6 ;  /* 0x0000000600031308 */ /* 0x000ee20000001000 */
[C---:B------:R-:W-:Y:S02]  /*11da0*/  FMUL.FTZ R67, R0.reuse, R85 ;  /* 0x0000005500437220 */ /* 0x040fe40000410000 */
[C---:B------:R-:W-:Y:S02]  /*11db0*/  FMUL.FTZ R96, R0.reuse, R96 ;  /* 0x0000006000607220 */ /* 0x040fe40000410000 */
[C---:B------:R-:W-:Y:S02]  /*11dc0*/  FMUL.FTZ R97, R0.reuse, R97 ;  /* 0x0000006100617220 */ /* 0x040fe40000410000 */
[C---:B------:R-:W-:Y:S01]  /*11dd0*/  FMUL.FTZ R82, R0.reuse, R148 ;  /* 0x0000009400527220 */ /* 0x040fe20000410000 */
[----:B--2---:R-:W-:Y:S01]  /*11de0*/  @P2 MOV R5, 0x3f317218 ;  /* 0x3f31721800052802 */ /* 0x004fe20000000f00 */
[----:B------:R-:W-:-:S02]  /*11df0*/  FMUL.FTZ R83, R0, R149 ;  /* 0x0000009500537220 */ /* 0x000fc40000410000 */
[C---:B------:R-:W-:Y:S02]  /*11e00*/  FMUL.FTZ R64, R0.reuse, R104 ;  /* 0x0000006800407220 */ /* 0x040fe40000410000 */
[----:B------:R-:W-:Y:S02]  /*11e10*/  FMUL.FTZ R65, R0, R105 ;  /* 0x0000006900417220 */ /* 0x000fe40000410000 */
[----:B------:R2:W4:Y:S01]  /*11e20*/  @P1 MUFU.LG2 R0, R6 ;  /* 0x0000000600001308 */ /* 0x0005220000000c00 */
[C---:B-1----:R-:W-:Y:S02]  /*11e30*/  FMUL.FTZ R104, R4.reuse, R122 ;  /* 0x0000007a04687220 */ /* 0x042fe40000410000 */
[C---:B------:R-:W-:Y:S02]  /*11e40*/  FMUL.FTZ R105, R4.reuse, R123 ;  /* 0x0000007b04697220 */ /* 0x040fe40000410000 */
[C---:B------:R-:W-:Y:S02]  /*11e50*/  FMUL.FTZ R128, R4.reuse, R86 ;  /* 0x0000005604807220 */ /* 0x040fe40000410000 */
[----:B------:R-:W-:-:S02]  /*11e60*/  FMUL.FTZ R129, R4, R87 ;  /* 0x0000005704817220 */ /* 0x000fc40000410000 */
[C---:B---3--:R-:W-:Y:S02]  /*11e70*/  FMUL.FTZ R52, R3.reuse, R116 ;  /* 0x0000007403347220 */ /* 0x048fe40000410000 */
[C---:B------:R-:W-:Y:S02]  /*11e80*/  FMUL.FTZ R53, R3.reuse, R117 ;  /* 0x0000007503357220 */ /* 0x040fe40000410000 */
[C---:B------:R-:W-:Y:S02]  /*11e90*/  FMUL.FTZ R40, R3.reuse, R124 ;  /* 0x0000007c03287220 */ /* 0x040fe40000410000 */
[C---:B------:R-:W-:Y:S01]  /*11ea0*/  FMUL.FTZ R41, R3.reuse, R125 ;  /* 0x0000007d03297220 */ /* 0x040fe20000410000 */
[----:B--2---:R-:W-:Y:S01]  /*11eb0*/  @P3 MOV R6, 0x3f317218 ;  /* 0x3f31721800063802 */ /* 0x004fe20000000f00 */
[----:B----4-:R-:W-:Y:S01]  /*11ec0*/  @P1 FMUL.FTZ R8, R0, 0.69314718246459960938 ;  /* 0x3f31721800081820 */ /* 0x010fe20000410000 */
[----:B------:R-:W-:Y:S01]  /*11ed0*/  MOV R0, RZ ;  /* 0x000000ff00007202 */ /* 0x000fe20000000f00 */
[----:B------:R-:W-:-:S02]  /*11ee0*/  FMUL.FTZ R42, R3, R136 ;  /* 0x00000088032a7220 */ /* 0x000fc40000410000 */
[C---:B------:R-:W-:Y:S02]  /*11ef0*/  FMUL.FTZ R43, R3.reuse, R137 ;  /* 0x00000089032b7220 */ /* 0x040fe40000410000 */
[C---:B------:R-:W-:Y:S01]  /*11f00*/  FMUL.FTZ R44, R3.reuse, R140 ;  /* 0x0000008c032c7220 */ /* 0x040fe20000410000 */
[----:B------:R-:W-:Y:S01]  /*11f10*/  @P0 MUFU.RCP R0, R7 ;  /* 0x0000000700000308 */ /* 0x000fe20000001000 */
        /* <DEDUP_REMOVED lines=9> */
[C---:B------:R-:W-:Y:S01]  /*11fb0*/  FMUL.FTZ R112, R4.reuse, R130 ;  /* 0x0000008204707220 */ /* 0x040fe20000410000 */
[----:B------:R-:W1:Y:S01]  /*11fc0*/  @P0 MUFU.LG2 R3, R7 ;  /* 0x0000000700030308 */ /* 0x000e620000000c00 */
        /* <DEDUP_REMOVED lines=10> */
[----:B------:R-:W-:Y:S01]  /*12070*/  FMUL.FTZ R71, R4, R107 ;  /* 0x0000006b04477220 */ /* 0x000fe20000410000 */
[----:B------:R-:W-:Y:S01]  /*12080*/  @P1 MOV R4, 0x3f317218 ;  /* 0x3f31721800041802 */ /* 0x000fe20000000f00 */
[----:B------:R-:W-:Y:S02]  /*12090*/  @P2 FMUL.FTZ R9, R9, 0.69314718246459960938 ;  /* 0x3f31721809092820 */ /* 0x000fe40000410000 */
[----:B------:R-:W-:-:S02]  /*120a0*/  @P2 FMUL.FTZ R5, R5, c[0x0][0x2d0] ;  /* 0x0000b40005052a20 */ /* 0x000fc40000410000 */
[----:B------:R-:W-:Y:S02]  /*120b0*/  @P1 FMUL.FTZ R4, R4, c[0x0][0x2d0] ;  /* 0x0000b40004041a20 */ /* 0x000fe40000410000 */
[----:B------:R-:W-:Y:S01]  /*120c0*/  @P2 FFMA.FTZ R31, R5, R109, R9 ;  /* 0x0000006d051f2223 */ /* 0x000fe20000010009 */
[----:B------:R-:W-:Y:S01]  /*120d0*/  MOV R5, 0x1 ;  /* 0x0000000100057802 */ /* 0x000fe20000000f00 */
[----:B------:R-:W-:Y:S01]  /*120e0*/  @P1 FFMA.FTZ R32, R4, R108, R8 ;  /* 0x0000006c04201223 */ /* 0x000fe20000010008 */
[----:B------:R-:W-:Y:S01]  /*120f0*/  @P0 MOV R4, 0x3f317218 ;  /* 0x3f31721800040802 */ /* 0x000fe20000000f00 */
[----:B------:R-:W-:Y:S02]  /*12100*/  @P3 FMUL.FTZ R10, R10, 0.69314718246459960938 ;  /* 0x3f3172180a0a3820 */ /* 0x000fe40000410000 */
[----:B------:R-:W-:Y:S02]  /*12110*/  @P3 FMUL.FTZ R6, R6, c[0x0][0x2d0] ;  /* 0x0000b40006063a20 */ /* 0x000fe40000410000 */
[----:B-1----:R-:W-:-:S02]  /*12120*/  @P0 FMUL.FTZ R3, R3, 0.69314718246459960938 ;  /* 0x3f31721803030820 */ /* 0x002fc40000410000 */
[----:B------:R-:W-:Y:S02]  /*12130*/  @P0 FMUL.FTZ R4, R4, c[0x0][0x2d0] ;  /* 0x0000b40004040a20 */ /* 0x000fe40000410000 */
        /* <DEDUP_REMOVED lines=19> */
.L_x_254:
[----:B------:R2:W5:Y:S01]  /*12270*/  LDL R6, [R1] ;  /* 0x0000000001067983 */ /* 0x0005620000100800 */
[----:B------:R-:W-:Y:S03]  /*12280*/  BSSY B0, `(.L_x_316) ;  /* 0x0000012000007945 */ /* 0x000fe60003800000 */
[----:B------:R-:W3:Y:S02]  /*12290*/  S2R R17, SR_TID.X ;  /* 0x0000000000117919 */ /* 0x000ee40000002100 */
[----:B---3--:R-:W-:-:S13]  /*122a0*/  LOP3.LUT P0, RZ, R17, 0x7f, RZ, 0xc0, !PT ;  /* 0x0000007f11ff7812 */ /* 0x008fda000780c0ff */
[----:B------:R-:W-:Y:S05]  /*122b0*/  @P0 BRA `(.L_x_317) ;  /* 0x000000e000000947 */ /* 0x000fea0003800000 */
[----:B--2---:R-:W2:Y:S01]  /*122c0*/  S2R R4, SR_LANEID ;  /* 0x0000000000047919 */ /* 0x004ea20000000000 */
[----:B------:R-:W-:Y:S01]  /*122d0*/  VOTEU.ANY UR4, UPT, PT ;  /* 0x0000000000047886 */ /* 0x000fe200038e0100 */
[----:B------:R-:W-:Y:S01]  /*122e0*/  IMAD.MOV.U32 R5, RZ, RZ, c[0x0][0x564] ;  /* 0x00015900ff057624 */ /* 0x000fe200078e00ff */
[----:B------:R-:W2:Y:S08]  /*122f0*/  FLO.U32 R3, UR4 ;  /* 0x0000000400037d00 */ /* 0x000eb000080e0000 */
[----:B------:R-:W3:Y:S01]  /*12300*/  POPC R2, UR4 ;  /* 0x0000000400027d09 */ /* 0x000ee20008000000 */
[----:B--2---:R-:W-:Y:S01]  /*12310*/  ISETP.EQ.U32.AND P0, PT, R3, R4, PT ;  /* 0x000000040300720c */ /* 0x004fe20003f02070 */
[----:B------:R-:W-:-:S12]  /*12320*/  IMAD.MOV.U32 R4, RZ, RZ, c[0x0][0x560] ;  /* 0x00015800ff047624 */ /* 0x000fd800078e00ff */
[----:B---3--:R2:W3:Y:S04]  /*12330*/  @P0 ATOMG.E.ADD.STRONG.GPU PT, R2, [R4.64], R2 ;  /* 0x00000002040209a8 */ /* 0x0084e800081ee1c8 */
[----:B--2---:R-:W2:Y:S04]  /*12340*/  S2R R4, SR_LTMASK ;  /* 0x0000000000047919 */ /* 0x004ea80000003900 */
[----:B---3--:R2:W3:Y:S02]  /*12350*/  SHFL.IDX PT, R3, R2, R3, 0x1f ;  /* 0x00001f0302037589 */ /* 0x0084e400000e0000 */
[----:B--2---:R-:W-:-:S06]  /*12360*/  LOP3.LUT R2, R4, UR4, RZ, 0xc0, !PT ;  /* 0x0000000404027c12 */ /* 0x004fcc000f8ec0ff */
[----:B------:R-:W3:Y:S02]  /*12370*/  POPC R2, R2 ;  /* 0x0000000200027309 */ /* 0x000ee40000000000 */
[----:B---3-5:R-:W-:-:S05]  /*12380*/  IADD3 R6, R3, c[0x0][0xc], R2 ;  /* 0x0000030003067a10 */ /* 0x028fca0007ffe002 */
[----:B------:R2:W-:Y:S02]  /*12390*/  STL [R1], R6 ;  /* 0x0000000601007387 */ /* 0x0005e40000100800 */
.L_x_317:
[----:B--2---:R-:W-:Y:S05]  /*123a0*/  BSYNC B0 ;  /* 0x0000000000007941 */ /* 0x004fea0003800000 */
.L_x_316:
[----:B------:R-:W-:Y:S01]  /*123b0*/  SHF.R.S32.HI R14, RZ, 0x1f, R17 ;  /* 0x0000001fff0e7819 */ /* 0x000fe20000011411 */
[----:B------:R-:W-:Y:S01]  /*123c0*/  BSSY B1, `(.L_x_318) ;  /* 0x00002d0000017945 */ /* 0x000fe20003800000 */
[----:B------:R-:W-:Y:S01]  /*123d0*/  PRMT R0, R0, 0x9910, RZ ;  /* 0x0000991000007816 */ /* 0x000fe200000000ff */
[----:B-----5:R-:W-:Y:S01]  /*123e0*/  IMAD.MOV.U32 R49, RZ, RZ, R6 ;  /* 0x000000ffff317224 */ /* 0x020fe200078e0006 */
[----:B------:R-:W-:Y:S02]  /*123f0*/  LEA.HI R3, R14, R17, RZ, 0x3 ;  /* 0x000000110e037211 */ /* 0x000fe400078f18ff */
[----:B------:R-:W-:Y:S02]  /*12400*/  ISETP.NE.AND P0, PT, R0, RZ, PT ;  /* 0x000000ff0000720c */ /* 0x000fe40003f05270 */
[----:B------:R-:W-:Y:S02]  /*12410*/  LOP3.LUT R2, R3, 0xfffffff8, RZ, 0xc0, !PT ;  /* 0xfffffff803027812 */ /* 0x000fe400078ec0ff */
[----:B------:R-:W-:-:S02]  /*12420*/  SHF.R.S32.HI R48, RZ, 0x3, R3 ;  /* 0x00000003ff307819 */ /* 0x000fc40000011403 */
[----:B------:R-:W-:Y:S01]  /*12430*/  SHF.R.S32.HI R11, RZ, 0x1f, R246 ;  /* 0x0000001fff0b7819 */ /* 0x000fe200000114f6 */
[----:B------:R-:W-:-:S04]  /*12440*/  IMAD.IADD R2, R17, 0x1, -R2 ;  /* 0x0000000111027824 */ /* 0x000fc800078e0a02 */
[C---:B------:R-:W-:Y:S02]  /*12450*/  IMAD.SHL.U32 R0, R2.reuse, 0x8, RZ ;  /* 0x0000000802007824 */ /* 0x040fe400078e00ff */
[----:B------:R-:W-:-:S03]  /*12460*/  IMAD R28, R2, 0x10, R48 ;  /* 0x00000010021c7824 */ /* 0x000fc600078e0230 */
[----:B------:R-:W-:Y:S01]  /*12470*/  SHF.R.S32.HI R80, RZ, 0x1f, R0 ;  /* 0x0000001fff507819 */ /* 0x000fe20000011400 */
[----:B------:R-:W-:Y:S05]  /*12480*/  @!P0 BRA `(.L_x_319) ;  /* 0x000020d000008947 */ /* 0x000fea0003800000 */
[----:B------:R-:W2:Y:S04]  /*12490*/  LDL R7, [R1+0x20] ;  /* 0x0000200001077983 */ /* 0x000ea80000100800 */
[----:B------:R-:W3:Y:S01]  /*124a0*/  LDL R15, [R1+0x28] ;  /* 0x00002800010f7983 */ /* 0x000ee20000100800 */
[----:B------:R-:W-:Y:S01]  /*124b0*/  LEA.HI R10, R14, R17, RZ, 0x2 ;  /* 0x000000110e0a7211 */ /* 0x000fe200078f10ff */
[----:B------:R-:W-:Y:S01]  /*124c0*/  WARPSYNC 0xffffffff ;  /* 0xffffffff00007948 */ /* 0x000fe20003800000 */
[----:B------:R-:W-:Y:S01]  /*124d0*/  IMAD.MOV.U32 R9, RZ, RZ, -0x10 ;  /* 0xfffffff0ff097424 */ /* 0x000fe200078e00ff */
[----:B------:R-:W4:Y:S01]  /*124e0*/  LDL R13, [R1+0x30] ;  /* 0x00003000010d7983 */ /* 0x000f220000100800 */
[----:B------:R-:W-:Y:S01]  /*124f0*/  SHF.R.S32.HI R4, RZ, 0x1f, R10 ;  /* 0x0000001fff047819 */ /* 0x000fe2000001140a */
[----:B------:R-:W-:Y:S01]  /*12500*/  IMAD.MOV.U32 R8, RZ, RZ, 0x20 ;  /* 0x00000020ff087424 */ /* 0x000fe200078e00ff */
[----:B------:R-:W-:Y:S01]  /*12510*/  F2FP.BF16.PACK_AB R3, R73, R72 ;  /* 0x000000484903723e */ /* 0x000fe200000010ff */
[----:B------:R-:W3:Y:S01]  /*12520*/  LDL R12, [R1+0x34] ;  /* 0x00003400010c7983 */ /* 0x000ee20000100800 */
[----:B------:R-:W-:-:S02]  /*12530*/  LEA.HI R4, R4, R240, RZ, 0x3 ;  /* 0x000000f004047211 */ /* 0x000fc400078f18ff */
[----:B------:R-:W-:Y:S01]  /*12540*/  F2FP.BF16.PACK_AB R6, R105, R104 ;  /* 0x000000686906723e */ /* 0x000fe200000010ff */
[----:B------:R-:W-:Y:S01]  /*12550*/  BAR.SYNC.DEFER_BLOCKING 0x1, 0x80 ;  /* 0x0042000000007b1d */ /* 0x000fe20000010000 */
[----:B------:R-:W-:Y:S02]  /*12560*/  LOP3.LUT R4, R4, 0xfffffff8, RZ, 0xc0, !PT ;  /* 0xfffffff804047812 */ /* 0x000fe400078ec0ff */
[----:B------:R-:W-:-:S03]  /*12570*/  F2FP.BF16.PACK_AB R5, R75, R74 ;  /* 0x0000004a4b05723e */ /* 0x000fc600000010ff */
[----:B------:R-:W-:-:S05]  /*12580*/  IMAD.IADD R4, R240, 0x1, -R4 ;  /* 0x00000001f0047824 */ /* 0x000fca00078e0a04 */
[----:B------:R-:W-:-:S04]  /*12590*/  LOP3.LUT R2, R4, 0x1, RZ, 0xc0, !PT ;  /* 0x0000000104027812 */ /* 0x000fc800078ec0ff */
[----:B------:R-:W-:-:S04]  /*125a0*/  ISETP.NE.U32.AND P0, PT, R2, 0x1, PT ;  /* 0x000000010200780c */ /* 0x000fc80003f05070 */
[----:B------:R-:W-:Y:S02]  /*125b0*/  SEL R9, R9, 0x10, !P0 ;  /* 0x0000001009097807 */ /* 0x000fe40004000000 */
[----:B------:R-:W-:Y:S02]  /*125c0*/  LOP3.LUT P0, RZ, R4, 0x2, RZ, 0xc0, !PT ;  /* 0x0000000204ff7812 */ /* 0x000fe4000780c0ff */
[----:B------:R-:W-:Y:S02]  /*125d0*/  F2FP.BF16.PACK_AB R4, R39, R38 ;  /* 0x000000262704723e */ /* 0x000fe400000010ff */
[----:B------:R-:W-:Y:S02]  /*125e0*/  SEL R8, R8, 0xffffffe0, !P0 ;  /* 0xffffffe008087807 */ /* 0x000fe40004000000 */
[----:B------:R-:W-:-:S04]  /*125f0*/  ISETP.NE.U32.AND P2, PT, RZ, c[0x0][0x500], PT ;  /* 0x00014000ff007a0c */ /* 0x000fc80003f45070 */
[----:B------:R-:W-:Y:S01]  /*12600*/  ISETP.NE.AND.EX P2, PT, RZ, c[0x0][0x504], PT, P2 ;  /* 0x00014100ff007a0c */ /* 0x000fe20003f45320 */
[----:B--2---:R-:W-:Y:S01]  /*12610*/  IMAD.IADD R2, R7, 0x1, R9 ;  /* 0x0000000107027824 */ /* 0x004fe200078e0209 */
[----:B------:R2:W-:Y:S04]  /*12620*/  STS [R7], R3 ;  /* 0x0000000307007388 */ /* 0x0005e80000000800 */
[----:B------:R-:W-:Y:S04]  /*12630*/  STS [R7+0x400], R6 ;  /* 0x0004000607007388 */ /* 0x000fe80000000800 */
[----:B------:R1:W-:Y:S01]  /*12640*/  STS [R2], R5 ;  /* 0x0000000502007388 */ /* 0x0003e20000000800 */
[----:B--2---:R-:W-:-:S05]  /*12650*/  F2FP.BF16.PACK_AB R3, R113, R112 ;  /* 0x000000707103723e */ /* 0x004fca00000010ff */
[----:B------:R2:W-:Y:S01]  /*12660*/  STS [R2+0x400], R3 ;  /* 0x0004000302007388 */ /* 0x0005e20000000800 */
[----:B-1----:R-:W-:-:S05]  /*12670*/  F2FP.BF16.PACK_AB R5, R53, R52 ;  /* 0x000000343505723e */ /* 0x002fca00000010ff */
[----:B------:R1:W-:Y:S01]  /*12680*/  STS [R7+0x2000], R5 ;  /* 0x0020000507007388 */ /* 0x0003e20000000800 */
[----:B------:R-:W-:-:S03]  /*12690*/  F2FP.BF16.PACK_AB R6, R121, R120 ;  /* 0x000000787906723e */ /* 0x000fc600000010ff */
[----:B------:R3:W-:Y:S01]  /*126a0*/  STS [R7+0x2400], R4 ;  /* 0x0024000407007388 */ /* 0x0007e20000000800 */
[----:B--2---:R-:W-:-:S05]  /*126b0*/  F2FP.BF16.PACK_AB R3, R41, R40 ;  /* 0x000000282903723e */ /* 0x004fca00000010ff */
[----:B------:R2:W-:Y:S01]  /*126c0*/  STS [R2+0x2000], R3 ;  /* 0x0020000302007388 */ /* 0x0005e20000000800 */
[----:B-1----:R-:W-:Y:S02]  /*126d0*/  F2FP.BF16.PACK_AB R5, R85, R84 ;  /* 0x000000545505723e */ /* 0x002fe400000010ff */
[----:B---3--:R-:W-:-:S03]  /*126e0*/  F2FP.BF16.PACK_AB R4, R77, R76 ;  /* 0x0000004c4d04723e */ /* 0x008fc600000010ff */
[----:B------:R1:W-:Y:S01]  /*126f0*/  STS [R2+0x2400], R5 ;  /* 0x0024000502007388 */ /* 0x0003e20000000800 */
[----:B--2---:R-:W-:Y:S01]  /*12700*/  IMAD.IADD R3, R7, 0x1, R8 ;  /* 0x0000000107037824 */ /* 0x004fe200078e0208 */
[----:B------:R-:W-:-:S04]  /*12710*/  F2FP.BF16.PACK_AB R7, R43, R42 ;  /* 0x0000002a2b07723e */ /* 0x000fc800000010ff */
[----:B------:R2:W-:Y:S01]  /*12720*/  STS [R3], R4 ;  /* 0x0000000403007388 */ /* 0x0005e20000000800 */
[----:B-1----:R-:W-:Y:S01]  /*12730*/  F2FP.BF16.PACK_AB R5, R79, R78 ;  /* 0x0000004e4f05723e */ /* 0x002fe200000010ff */
[----:B------:R-:W-:Y:S02]  /*12740*/  IMAD.IADD R2, R2, 0x1, R8 ;  /* 0x0000000102027824 */ /* 0x000fe400078e0208 */
[----:B------:R1:W-:Y:S04]  /*12750*/  STS [R3+0x400], R6 ;  /* 0x0004000603007388 */ /* 0x0003e80000000800 */
[----:B------:R3:W-:Y:S01]  /*12760*/  STS [R2], R5 ;  /* 0x0000000502007388 */ /* 0x0007e20000000800 */
[----:B--2---:R-:W-:Y:S02]  /*12770*/  F2FP.BF16.PACK_AB R4, R123, R122 ;  /* 0x0000007a7b04723e */ /* 0x004fe400000010ff */
[----:B-1----:R-:W-:-:S03]  /*12780*/  F2FP.BF16.PACK_AB R6, R69, R68 ;  /* 0x000000444506723e */ /* 0x002fc600000010ff */
[----:B------:R1:W-:Y:S01]  /*12790*/  STS [R2+0x400], R4 ;  /* 0x0004000402007388 */ /* 0x0003e20000000800 */
[----:B---3--:R-:W-:-:S03]  /*127a0*/  F2FP.BF16.PACK_AB R5, R45, R44 ;  /* 0x0000002c2d05723e */ /* 0x008fc600000010ff */
[----:B------:R-:W-:Y:S04]  /*127b0*/  STS [R3+0x2000], R7 ;  /* 0x0020000703007388 */ /* 0x000fe80000000800 */
[----:B------:R2:W-:Y:S04]  /*127c0*/  STS [R3+0x2400], R6 ;  /* 0x0024000603007388 */ /* 0x0005e80000000800 */
[----:B------:R3:W-:Y:S01]  /*127d0*/  STS [R2+0x2000], R5 ;  /* 0x0020000502007388 */ /* 0x0007e20000000800 */
[----:B-1----:R-:W-:Y:S02]  /*127e0*/  F2FP.BF16.PACK_AB R4, R63, R62 ;  /* 0x0000003e3f04723e */ /* 0x002fe400000010ff */
[----:B--2---:R-:W-:-:S03]  /*127f0*/  F2FP.BF16.PACK_AB R3, R67, R66 ;  /* 0x000000424303723e */ /* 0x004fc600000010ff */
[----:B------:R1:W-:Y:S01]  /*12800*/  STS [R2+0x2400], R4 ;  /* 0x0024000402007388 */ /* 0x0003e20000000800 */
[----:B------:R-:W-:-:S03]  /*12810*/  F2FP.BF16.PACK_AB R7, R97, R96 ;  /* 0x000000606107723e */ /* 0x000fc600000010ff */
[----:B------:R2:W-:Y:S01]  /*12820*/  STS [R15], R3 ;  /* 0x000000030f007388 */ /* 0x0005e20000000800 */
[----:B------:R-:W-:Y:S02]  /*12830*/  F2FP.BF16.PACK_AB R6, R59, R58 ;  /* 0x0000003a3b06723e */ /* 0x000fe400000010ff */
[----:B---3--:R-:W-:Y:S02]  /*12840*/  F2FP.BF16.PACK_AB R5, R61, R60 ;  /* 0x0000003c3d05723e */ /* 0x008fe400000010ff */
[----:B-1----:R-:W-:Y:S01]  /*12850*/  F2FP.BF16.PACK_AB R4, R129, R128 ;  /* 0x000000808104723e */ /* 0x002fe200000010ff */
[----:B------:R-:W-:Y:S02]  /*12860*/  IMAD.IADD R2, R9, 0x1, R15 ;  /* 0x0000000109027824 */ /* 0x000fe400078e020f */
[----:B------:R-:W3:Y:S01]  /*12870*/  LDL.LU R9, [R1+0x18] ;  /* 0x0000180001097983 */ /* 0x000ee20000300800 */
[----:B--2---:R-:W-:-:S03]  /*12880*/  F2FP.BF16.PACK_AB R3, R99, R98 ;  /* 0x000000626303723e */ /* 0x004fc600000010ff */
[----:B------:R1:W-:Y:S04]  /*12890*/  STS [R15+0x400], R4 ;  /* 0x000400040f007388 */ /* 0x0003e80000000800 */
[----:B------:R2:W-:Y:S04]  /*128a0*/  STS [R2+0x400], R3 ;  /* 0x0004000302007388 */ /* 0x0005e80000000800 */
[----:B------:R-:W-:Y:S04]  /*128b0*/  STS [R2], R7 ;  /* 0x0000000702007388 */ /* 0x000fe80000000800 */
[----:B------:R4:W-:Y:S04]  /*128c0*/  STS [R15+0x2000], R6 ;  /* 0x002000060f007388 */ /* 0x0009e80000000800 */
[----:B------:R4:W-:Y:S01]  /*128d0*/  STS [R15+0x2400], R5 ;  /* 0x002400050f007388 */ /* 0x0009e20000000800 */
[----:B-1----:R-:W-:-:S02]  /*128e0*/  F2FP.BF16.PACK_AB R4, R55, R54 ;  /* 0x000000363704723e */ /* 0x002fc400000010ff */
[----:B--2---:R-:W-:-:S03]  /*128f0*/  F2FP.BF16.PACK_AB R3, R57, R56 ;  /* 0x000000383903723e */ /* 0x004fc600000010ff */
[----:B------:R1:W-:Y:S04]  /*12900*/  STS [R2+0x2000], R4 ;  /* 0x0020000402007388 */ /* 0x0003e80000000800 */
[----:B------:R2:W-:Y:S01]  /*12910*/  STS [R2+0x2400], R3 ;  /* 0x0024000302007388 */ /* 0x0005e20000000800 */
[----:B----4-:R-:W-:Y:S01]  /*12920*/  IMAD.IADD R6, R8, 0x1, R2 ;  /* 0x0000000108067824 */ /* 0x010fe200078e0202 */
[----:B------:R-:W-:Y:S02]  /*12930*/  F2FP.BF16.PACK_AB R5, R35, R34 ;  /* 0x000000222305723e */ /* 0x000fe400000010ff */
[----:B-1----:R-:W-:Y:S02]  /*12940*/  F2FP.BF16.PACK_AB R4, R83, R82 ;  /* 0x000000525304723e */ /* 0x002fe400000010ff */
[----:B--2---:R-:W-:-:S02]  /*12950*/  F2FP.BF16.PACK_AB R3, R87, R86 ;  /* 0x000000565703723e */ /* 0x004fc400000010ff */
[----:B------:R-:W-:Y:S01]  /*12960*/  F2FP.BF16.PACK_AB R2, R65, R64 ;  /* 0x000000404102723e */ /* 0x000fe200000010ff */
[----:B------:R1:W-:Y:S04]  /*12970*/  STS [R13], R4 ;  /* 0x000000040d007388 */ /* 0x0003e80000000800 */
[----:B------:R2:W-:Y:S04]  /*12980*/  STS [R13+0x400], R3 ;  /* 0x000400030d007388 */ /* 0x0005e80000000800 */
[----:B------:R4:W-:Y:S01]  /*12990*/  STS [R6], R2 ;  /* 0x0000000206007388 */ /* 0x0009e20000000800 */
[----:B-1----:R-:W-:-:S02]  /*129a0*/  F2FP.BF16.PACK_AB R4, R71, R70 ;  /* 0x000000464704723e */ /* 0x002fc400000010ff */
[----:B--2---:R-:W-:-:S03]  /*129b0*/  F2FP.BF16.PACK_AB R3, R47, R46 ;  /* 0x0000002e2f03723e */ /* 0x004fc600000010ff */
[----:B------:R-:W-:Y:S01]  /*129c0*/  STS [R12+0x400], R4 ;  /* 0x000400040c007388 */ /* 0x000fe20000000800 */
[----:B----4-:R-:W-:-:S03]  /*129d0*/  F2FP.BF16.PACK_AB R2, R51, R50 ;  /* 0x000000323302723e */ /* 0x010fc600000010ff */
[----:B------:R-:W-:Y:S04]  /*129e0*/  STS [R13+0x2000], R3 ;  /* 0x002000030d007388 */ /* 0x000fe80000000800 */
[----:B------:R1:W-:Y:S04]  /*129f0*/  STS [R13+0x2400], R2 ;  /* 0x002400020d007388 */ /* 0x0003e80000000800 */
[----:B------:R2:W-:Y:S01]  /*12a00*/  STS [R6+0x2000], R5 ;  /* 0x0020000506007388 */ /* 0x0005e20000000800 */
[----:B-1----:R-:W-:-:S05]  /*12a10*/  F2FP.BF16.PACK_AB R2, R37, R36 ;  /* 0x000000242502723e */ /* 0x002fca00000010ff */
[----:B------:R1:W-:Y:S01]  /*12a20*/  STS [R12+0x2400], R2 ;  /* 0x002400020c007388 */ /* 0x0003e20000000800 */
[----:B--2---:R-:W-:Y:S02]  /*12a30*/  IMAD.MOV.U32 R6, RZ, RZ, 0x4 ;  /* 0x00000004ff067424 */ /* 0x004fe400078e00ff */
[----:B------:R-:W-:Y:S02]  /*12a40*/  IMAD.MOV.U32 R3, RZ, RZ, RZ ;  /* 0x000000ffff037224 */ /* 0x000fe400078e00ff */
[----:B------:R-:W-:Y:S01]  /*12a50*/  IMAD.WIDE R6, R246, R6, c[0x0][0x500] ;  /* 0x00014000f6067625 */ /* 0x000fe200078e0206 */
[----:B------:R-:W-:Y:S06]  /*12a60*/  BAR.SYNC.DEFER_BLOCKING 0x1, 0x80 ;  /* 0x0042000000007b1d */ /* 0x000fec0000010000 */
[----:B------:R1:W5:Y:S01]  /*12a70*/  @P2 LDG.E R3, [R6.64] ;  /* 0x0000000806032981 */ /* 0x000362000c1e1900 */
[----:B------:R-:W-:-:S04]  /*12a80*/  ISETP.NE.U32.AND P0, PT, RZ, c[0x0][0x508], PT ;  /* 0x00014200ff007a0c */ /* 0x000fc80003f05070 */
[----:B------:R-:W-:Y:S01]  /*12a90*/  ISETP.NE.AND.EX P1, PT, RZ, c[0x0][0x50c], PT, P0 ;  /* 0x00014300ff007a0c */ /* 0x000fe20003f25300 */
[----:B------:R-:W-:-:S12]  /*12aa0*/  IMAD.MOV.U32 R15, RZ, RZ, c[0x0][0x388] ;  /* 0x0000e200ff0f7624 */ /* 0x000fd800078e00ff */
[----:B------:R-:W-:-:S04]  /*12ab0*/  @P1 LEA R4, P0, R246, c[0x0][0x508], 0x2 ;  /* 0x00014200f6041a11 */ /* 0x000fc800078010ff */
[----:B------:R-:W-:-:S05]  /*12ac0*/  @P1 LEA.HI.X R5, R246, c[0x0][0x50c], R11, 0x2, P0 ;  /* 0x00014300f6051a11 */ /* 0x000fca00000f140b */
[----:B------:R2:W5:Y:S01]  /*12ad0*/  @P1 LDG.E R15, [R4.64] ;  /* 0x00000008040f1981 */ /* 0x000562000c1e1900 */
[----:B---3--:R-:W-:-:S04]  /*12ae0*/  ISETP.NE.AND P0, PT, R9, RZ, PT ;  /* 0x000000ff0900720c */ /* 0x008fc80003f05270 */
[----:B--2---:R-:W-:Y:S01]  /*12af0*/  SEL R4, R9, c[0x0][0x3d4], P0 ;  /* 0x0000f50009047a07 */ /* 0x004fe20000000000 */
[----:B------:R-:W-:Y:S05]  /*12b00*/  @P1 BRA `(.L_x_320) ;  /* 0x0000004000001947 */ /* 0x000fea0003800000 */
[----:B-1----:R-:W-:Y:S05]  /*12b10*/  @!P2 BRA `(.L_x_320) ;  /* 0x000000300000a947 */ /* 0x002fea0003800000 */
[----:B------:R1:W2:Y:S04]  /*12b20*/  LDG.E R2, [R6.64] ;  /* 0x0000000806027981 */ /* 0x0002a8000c1e1900 */
[----:B-1----:R-:W2:Y:S02]  /*12b30*/  LDG.E R6, [R6.64+0x4] ;  /* 0x0000040806067981 */ /* 0x002ea4000c1e1900 */
[----:B--2--5:R-:W-:Y:S02]  /*12b40*/  IADD3 R15, -R2, R6, RZ ;  /* 0x00000006020f7210 */ /* 0x024fe40007ffe1ff */
.L_x_320:
[----:B-1----:R-:W2:Y:S04]  /*12b50*/  LDL R81, [R1+0x4] ;  /* 0x0000040001517983 */ /* 0x002ea80000100800 */
[----:B------:R-:W3:Y:S04]  /*12b60*/  LDL R29, [R1+0x10] ;  /* 0x00001000011d7983 */ /* 0x000ee80000100800 */
[----:B------:R-:W4:Y:S01]  /*12b70*/  LDL R16, [R1+0x1c] ;  /* 0x00001c0001107983 */ /* 0x000f220000100800 */
[----:B------:R-:W-:Y:S01]  /*12b80*/  IMAD.MOV.U32 R9, RZ, RZ, 0x368 ;  /* 0x00000368ff097424 */ /* 0x000fe200078e00ff */
[----:B------:R-:W-:-:S04]  /*12b90*/  ISETP.GT.AND P2, PT, R4, 0x1, PT ;  /* 0x000000010400780c */ /* 0x000fc80003f44270 */
[----:B------:R-:W-:-:S04]  /*12ba0*/  SEL R9, R9, 0x328, P2 ;  /* 0x0000032809097807 */ /* 0x000fc80001000000 */
[----:B------:R-:W1:Y:S01]  /*12bb0*/  LDC.64 R12, c[0x0][R9+0x170] ;  /* 0x00005c00090c7b82 */ /* 0x000e620000000a00 */
[----:B------:R-:W-:-:S07]  /*12bc0*/  LEA.HI R8, R14, R17, RZ, 0x5 ;  /* 0x000000110e087211 */ /* 0x000fce00078f28ff */
[----:B------:R1:W3:Y:S01]  /*12bd0*/  LDC.64 R22, c[0x0][R9+0x168] ;  /* 0x00005a0009167b82 */ /* 0x0002e20000000a00 */
[----:B------:R-:W-:Y:S02]  /*12be0*/  LOP3.LUT R4, R10, 0xfffffffc, RZ, 0xc0, !PT ;  /* 0xfffffffc0a047812 */ /* 0x000fe400078ec0ff */
[--C-:B------:R-:W-:Y:S02]  /*12bf0*/  SHF.R.S32.HI R5, RZ, 0x5, R8.reuse ;  /* 0x00000005ff057819 */ /* 0x100fe40000011408 */
[----:B------:R-:W-:-:S03]  /*12c00*/  SHF.R.S32.HI R6, RZ, 0x1f, R8 ;  /* 0x0000001fff067819 */ /* 0x000fc60000011408 */
[----:B------:R1:W2:Y:S01]  /*12c10*/  LDC.64 R24, c[0x0][R9+0x178] ;  /* 0x00005e0009187b82 */ /* 0x0002a20000000a00 */
[----:B------:R-:W-:Y:S01]  /*12c20*/  LOP3.LUT R8, R8, 0xffffffe0, RZ, 0xc0, !PT ;  /* 0xffffffe008087812 */ /* 0x000fe200078ec0ff */
[----:B------:R-:W-:Y:S01]  /*12c30*/  IMAD.IADD R4, R17, 0x1, -R4 ;  /* 0x0000000111047824 */ /* 0x000fe200078e0a04 */
[----:B------:R-:W-:-:S03]  /*12c40*/  LEA.HI R6, R6, R5, RZ, 0x2 ;  /* 0x0000000506067211 */ /* 0x000fc600078f10ff */
[----:B------:R-:W-:Y:S01]  /*12c50*/  IMAD.IADD R19, R17, 0x1, -R8 ;  /* 0x0000000111137824 */ /* 0x000fe200078e0a08 */
[----:B------:R-:W-:Y:S01]  /*12c60*/  LEA.HI R2, R4, R4, RZ, 0x1 ;  /* 0x0000000404027211 */ /* 0x000fe200078f08ff */
[----:B------:R1:W2:Y:S01]  /*12c70*/  LDC.64 R20, c[0x0][R9+0x160] ;  /* 0x0000580009147b82 */ /* 0x0002a20000000a00 */
[----:B------:R-:W-:Y:S02]  /*12c80*/  LOP3.LUT R6, R6, 0xffffffc, RZ, 0xc0, !PT ;  /* 0x0ffffffc06067812 */ /* 0x000fe400078ec0ff */
[----:B------:R-:W-:Y:S02]  /*12c90*/  SHF.R.S32.HI R26, RZ, 0x1f, R19 ;  /* 0x0000001fff1a7819 */ /* 0x000fe40000011413 */
[C---:B------:R-:W-:Y:S01]  /*12ca0*/  LOP3.LUT R7, R2.reuse, 0x1ffffffe, RZ, 0xc0, !PT ;  /* 0x1ffffffe02077812 */ /* 0x040fe200078ec0ff */
[----:B------:R-:W-:Y:S01]  /*12cb0*/  IMAD.SHL.U32 R2, R2, 0x20, RZ ;  /* 0x0000002002027824 */ /* 0x000fe200078e00ff */
[----:B------:R-:W-:Y:S01]  /*12cc0*/  LEA.HI R26, R26, R19, RZ, 0x2 ;  /* 0x000000131a1a7211 */ /* 0x000fe200078f10ff */
[----:B------:R-:W-:Y:S01]  /*12cd0*/  IMAD.IADD R6, R5, 0x1, -R6 ;  /* 0x0000000105067824 */ /* 0x000fe200078e0a06 */
[----:B------:R-:W-:Y:S01]  /*12ce0*/  ISETP.NE.U32.AND P0, PT, RZ, c[0x0][0x500], PT ;  /* 0x00014000ff007a0c */ /* 0x000fe20003f05070 */
[----:B------:R-:W-:Y:S01]  /*12cf0*/  IMAD.IADD R7, R4, 0x1, -R7 ;  /* 0x0000000104077824 */ /* 0x000fe200078e0a07 */
[----:B------:R-:W-:Y:S01]  /*12d00*/  LOP3.LUT R2, R2, 0xffffffc0, RZ, 0xc0, !PT ;  /* 0xffffffc002027812 */ /* 0x000fe200078ec0ff */
[----:B------:R-:W-:Y:S01]  /*12d10*/  IMAD.MOV.U32 R5, RZ, RZ, c[0x0][0x4e8] ;  /* 0x00013a00ff057624 */ /* 0x000fe200078e00ff */
[----:B------:R-:W-:-:S02]  /*12d20*/  SHF.R.S32.HI R4, RZ, 0x2, R26 ;  /* 0x00000002ff047819 */ /* 0x000fc4000001141a */
[----:B------:R-:W-:Y:S01]  /*12d30*/  ISETP.NE.AND.EX P0, PT, RZ, c[0x0][0x504], PT, P0 ;  /* 0x00014100ff007a0c */ /* 0x000fe20003f05300 */
[----:B------:R-:W-:Y:S01]  /*12d40*/  IMAD R7, R7, 0x8, R2 ;  /* 0x0000000807077824 */ /* 0x000fe200078e0202 */
[----:B------:R-:W-:Y:S01]  /*12d50*/  ISETP.NE.AND P5, PT, R5, 0x1, PT ;  /* 0x000000010500780c */ /* 0x000fe20003fa5270 */
[----:B------:R-:W-:Y:S01]  /*12d60*/  IMAD R17, R6, 0x10, R4 ;  /* 0x0000001006117824 */ /* 0x000fe200078e0204 */
[----:B------:R-:W-:-:S03]  /*12d70*/  SEL R2, R246, RZ, !P0 ;  /* 0x000000fff6027207 */ /* 0x000fc60004000000 */
[----:B------:R-:W-:Y:S01]  /*12d80*/  IMAD.IADD R7, R17, 0x1, R7 ;  /* 0x0000000111077824 */ /* 0x000fe200078e0207 */
[----:B------:R-:W-:Y:S01]  /*12d90*/  SEL R5, R11, RZ, !P0 ;  /* 0x000000ff0b057207 */ /* 0x000fe20004000000 */
[----:B-1----:R-:W-:-:S04]  /*12da0*/  IMAD R4, R13, R2, RZ ;  /* 0x000000020d047224 */ /* 0x002fc800078e02ff */
[C---:B------:R-:W-:Y:S02]  /*12db0*/  IMAD R6, R12.reuse, R5, R4 ;  /* 0x000000050c067224 */ /* 0x040fe400078e0204 */
[----:B------:R-:W-:-:S04]  /*12dc0*/  IMAD.WIDE.U32 R8, R12, R2, RZ ;  /* 0x000000020c087225 */ /* 0x000fc800078e00ff */
[----:B------:R-:W-:Y:S01]  /*12dd0*/  IMAD.IADD R13, R9, 0x1, R6 ;  /* 0x00000001090d7824 */ /* 0x000fe200078e0206 */
[----:B------:R-:W-:-:S04]  /*12de0*/  LOP3.LUT R245, R245, 0xfffffffd, RZ, 0xc0, !PT ;  /* 0xfffffffdf5f57812 */ /* 0x000fc800078ec0ff */
[----:B------:R-:W-:Y:S01]  /*12df0*/  LOP3.LUT R245, R245, 0xfffffffe, RZ, 0xc0, !PT ;  /* 0xfffffffef5f57812 */ /* 0x000fe200078ec0ff */
[----:B--2---:R-:W-:-:S04]  /*12e00*/  IMAD R7, R81, 0x80, R7 ;  /* 0x0000008051077824 */ /* 0x004fc800078e0207 */
[----:B------:R-:W-:-:S04]  /*12e10*/  @P5 IMAD.HI.U32 R5, R7, c[0x0][0x4ec], RZ ;  /* 0x00013b0007055a27 */ /* 0x000fc800078e00ff */
[----:B---3--:R-:W-:-:S04]  /*12e20*/  IMAD.WIDE.U32 R10, R22, R29, RZ ;  /* 0x0000001d160a7225 */ /* 0x008fc800078e00ff */
[----:B------:R-:W-:Y:S01]  /*12e30*/  IMAD.MOV.U32 R4, RZ, RZ, R7 ;  /* 0x000000ffff047224 */ /* 0x000fe200078e0007 */
[----:B------:R-:W-:Y:S01]  /*12e40*/  @P5 SHF.R.U32.HI R4, RZ, c[0x0][0x4f0], R5 ;  /* 0x00013c00ff045a19 */ /* 0x000fe20000011605 */
[----:B------:R-:W-:Y:S01]  /*12e50*/  IMAD R12, R23, R29, RZ ;  /* 0x0000001d170c7224 */ /* 0x000fe200078e02ff */
[----:B----4-:R-:W-:Y:S02]  /*12e60*/  SEL R5, R16, RZ, P2 ;  /* 0x000000ff10057207 */ /* 0x010fe40001000000 */
[--C-:B-----5:R-:W-:Y:S01]  /*12e70*/  IADD3 R14, P1, P0, R8, R10, R3.reuse ;  /* 0x0000000a080e7210 */ /* 0x120fe2000783e003 */
[----:B------:R-:W-:Y:S01]  /*12e80*/  IMAD.IADD R10, R11, 0x1, R12 ;  /* 0x000000010b0a7824 */ /* 0x000fe200078e020c */
[----:B------:R-:W-:Y:S01]  /*12e90*/  SHF.R.S32.HI R16, RZ, 0x1f, R3 ;  /* 0x0000001fff107819 */ /* 0x000fe20000011403 */
[-C--:B------:R-:W-:Y:S02]  /*12ea0*/  IMAD R6, R25, R5.reuse, RZ ;  /* 0x0000000519067224 */ /* 0x080fe400078e02ff */
[----:B------:R-:W-:Y:S01]  /*12eb0*/  IMAD.WIDE.U32 R8, R24, R5, RZ ;  /* 0x0000000518087225 */ /* 0x000fe200078e00ff */
[----:B------:R-:W-:-:S02]  /*12ec0*/  IADD3.X R11, R13, R10, R16, P1, P0 ;  /* 0x0000000a0d0b7210 */ /* 0x000fc40000fe0410 */
[--C-:B------:R-:W-:Y:S01]  /*12ed0*/  SHF.R.S32.HI R5, RZ, 0x1f, R4.reuse ;  /* 0x0000001fff057819 */ /* 0x100fe20000011404 */
[----:B------:R-:W-:Y:S01]  /*12ee0*/  IMAD.MOV R10, RZ, RZ, -R4 ;  /* 0x000000ffff0a7224 */ /* 0x000fe200078e0a04 */
[----:B------:R-:W-:Y:S01]  /*12ef0*/  IADD3 R8, P1, P0, R4, R14, R8 ;  /* 0x0000000e04087210 */ /* 0x000fe2000783e008 */
[----:B------:R-:W-:Y:S02]  /*12f00*/  IMAD.IADD R6, R9, 0x1, R6 ;  /* 0x0000000109067824 */ /* 0x000fe400078e0206 */
[----:B------:R-:W-:-:S03]  /*12f10*/  IMAD R4, R10, c[0x0][0x4e8], R7 ;  /* 0x00013a000a047a24 */ /* 0x000fc600078e0207 */
[----:B------:R-:W-:Y:S01]  /*12f20*/  IADD3.X R9, R5, R11, R6, P1, P0 ;  /* 0x0000000b05097210 */ /* 0x000fe20000fe0406 */
[----:B------:R-:W-:Y:S01]  /*12f30*/  IMAD R6, R21, R4, RZ ;  /* 0x0000000415067224 */ /* 0x000fe200078e02ff */
[----:B------:R-:W-:-:S03]  /*12f40*/  SHF.R.S32.HI R10, RZ, 0x1f, R4 ;  /* 0x0000001fff0a7819 */ /* 0x000fc60000011404 */
[----:B------:R-:W-:-:S04]  /*12f50*/  IMAD.WIDE.U32 R4, R20, R4, R8 ;  /* 0x0000000414047225 */ /* 0x000fc800078e0008 */
[----:B------:R-:W-:Y:S02]  /*12f60*/  IMAD.MOV.U32 R8, RZ, RZ, c[0x0][0x4a8] ;  /* 0x00012a00ff087624 */ /* 0x000fe400078e00ff */
[----:B------:R-:W-:Y:S02]  /*12f70*/  IMAD R6, R20, R10, R6 ;  /* 0x0000000a14067224 */ /* 0x000fe400078e0206 */
[----:B------:R-:W-:Y:S01]  /*12f80*/  IMAD.MOV.U32 R9, RZ, RZ, c[0x0][0x4ac] ;  /* 0x00012b00ff097624 */ /* 0x000fe200078e00ff */
[----:B------:R-:W-:Y:S01]  /*12f90*/  SEL R8, R8, c[0x0][0x450], P2 ;  /* 0x0001140008087a07 */ /* 0x000fe20001000000 */
[----:B------:R-:W-:-:S03]  /*12fa0*/  IMAD.IADD R5, R5, 0x1, R6 ;  /* 0x0000000105057824 */ /* 0x000fc600078e0206 */
[----:B------:R-:W-:Y:S02]  /*12fb0*/  SEL R9, R9, c[0x0][0x454], P2 ;  /* 0x0001150009097a07 */ /* 0x000fe40001000000 */
[----:B------:R-:W-:-:S04]  /*12fc0*/  LEA R6, P0, R4, R8, 0x2 ;  /* 0x0000000804067211 */ /* 0x000fc800078010ff */
[----:B------:R-:W-:Y:S01]  /*12fd0*/  LEA.HI.X R5, R4, R9, R5, 0x2, P0 ;  /* 0x0000000904057211 */ /* 0x000fe200000f1405 */
[----:B------:R-:W-:Y:S01]  /*12fe0*/  IMAD R4, R15, c[0x0][0x4e8], RZ ;  /* 0x00013a000f047a24 */ /* 0x000fe200078e02ff */
[----:B------:R-:W-:Y:S04]  /*12ff0*/  SHFL.IDX PT, R14, R6, RZ, 0x1c1f ;  /* 0x001c1fff060e7589 */ /* 0x000fe800000e0000 */
[----:B------:R-:W1:Y:S04]  /*13000*/  SHFL.IDX PT, R15, R5, RZ, 0x1c1f ;  /* 0x001c1fff050f7589 */ /* 0x000e6800000e0000 */
[----:B------:R-:W-:Y:S04]  /*13010*/  SHFL.IDX PT, R12, R6, 0x1, 0x1c1f ;  /* 0x003c1f00060c7f89 */ /* 0x000fe800000e0000 */
[----:B------:R-:W2:Y:S04]  /*13020*/  SHFL.IDX PT, R13, R5, 0x1, 0x1c1f ;  /* 0x003c1f00050d7f89 */ /* 0x000ea800000e0000 */
[----:B------:R-:W-:Y:S04]  /*13030*/  SHFL.IDX PT, R11, R5, 0x2, 0x1c1f ;  /* 0x005c1f00050b7f89 */ /* 0x000fe800000e0000 */
[----:B------:R3:W-:Y:S01]  /*13040*/  SHFL.IDX PT, R9, R5, 0x3, 0x1c1f ;  /* 0x007c1f0005097f89 */ /* 0x0007e200000e0000 */
[----:B------:R-:W-:-:S03]  /*13050*/  LOP3.LUT P0, RZ, R19, 0x3, RZ, 0xc0, !PT ;  /* 0x0000000313ff7812 */ /* 0x000fc6000780c0ff */
[----:B------:R-:W4:Y:S04]  /*13060*/  SHFL.IDX PT, R10, R6, 0x2, 0x1c1f ;  /* 0x005c1f00060a7f89 */ /* 0x000f2800000e0000 */
[----:B------:R1:W1:Y:S01]  /*13070*/  SHFL.IDX PT, R8, R6, 0x3, 0x1c1f ;  /* 0x007c1f0006087f89 */ /* 0x00026200000e0000 */
[----:B---3--:R-:W-:-:S05]  /*13080*/  IMAD R5, R81, 0x80, R17 ;  /* 0x0000008051057824 */ /* 0x008fca00078e0211 */
[C---:B------:R-:W-:Y:S02]  /*13090*/  IADD3 R18, R5.reuse, 0x8, RZ ;  /* 0x0000000805127810 */ /* 0x040fe40007ffe0ff */
[CC--:B------:R-:W-:Y:S02]  /*130a0*/  ISETP.GE.OR P4, PT, R5.reuse, R4.reuse, P0 ;  /* 0x000000040500720c */ /* 0x0c0fe40000786670 */
[----:B------:R-:W-:Y:S02]  /*130b0*/  IADD3 R17, R5, 0x40, RZ ;  /* 0x0000004005117810 */ /* 0x000fe40007ffe0ff */
[-C--:B------:R-:W-:Y:S02]  /*130c0*/  ISETP.GE.OR P3, PT, R18, R4.reuse, P0 ;  /* 0x000000041200720c */ /* 0x080fe40000766670 */
[----:B------:R-:W-:Y:S02]  /*130d0*/  ISETP.GE.OR P1, PT, R17, R4, P0 ;  /* 0x000000041100720c */ /* 0x000fe40000726670 */
[----:B-1----:R-:W-:-:S05]  /*130e0*/  IADD3 R6, R5, 0x48, RZ ;  /* 0x0000004805067810 */ /* 0x002fca0007ffe0ff */
[----:B------:R1:W-:Y:S04]  /*130f0*/  @!P4 ST.E [R14.64], R30 ;  /* 0x0000001e0e00c985 */ /* 0x0003e8000c101908 */
[----:B--2---:R1:W-:Y:S01]  /*13100*/  @!P3 ST.E [R12.64], R31 ;  /* 0x0000001f0c00b985 */ /* 0x0043e2000c101908 */
[-C--:B------:R-:W-:Y:S02]  /*13110*/  ISETP.GE.AND P3, PT, R17, R4.reuse, PT ;  /* 0x000000041100720c */ /* 0x080fe40003f66270 */
[CC--:B------:R-:W-:Y:S01]  /*13120*/  ISETP.GE.OR P0, PT, R6.reuse, R4.reuse, P0 ;  /* 0x000000040600720c */ /* 0x0c0fe20000706670 */
[----:B----4-:R1:W-:Y:S01]  /*13130*/  @!P1 ST.E [R10.64], R32 ;  /* 0x000000200a009985 */ /* 0x0103e2000c101908 */
[-C--:B------:R-:W-:Y:S02]  /*13140*/  ISETP.GE.AND P1, PT, R6, R4.reuse, PT ;  /* 0x000000040600720c */ /* 0x080fe40003f26270 */
[----:B------:R-:W-:-:S07]  /*13150*/  ISETP.GE.AND P6, PT, R18, R4, PT ;  /* 0x000000041200720c */ /* 0x000fce0003fc6270 */
[----:B------:R-:W-:Y:S02]  /*13160*/  @P3 LOP3.LUT R245, R245, 0x1, RZ, 0xfc, !PT ;  /* 0x00000001f5f53812 */ /* 0x000fe400078efcff */
[----:B------:R1:W-:Y:S01]  /*13170*/  @!P0 ST.E [R8.64], R27 ;  /* 0x0000001b08008985 */ /* 0x0003e2000c101908 */
[----:B------:R-:W-:Y:S02]  /*13180*/  ISETP.GE.AND P0, PT, R5, R4, PT ;  /* 0x000000040500720c */ /* 0x000fe40003f06270 */
[----:B------:R-:W-:Y:S01]  /*13190*/  @P1 LOP3.LUT R245, R245, 0x2, RZ, 0xfc, !PT ;  /* 0x00000002f5f51812 */ /* 0x000fe200078efcff */
[----:B------:R-:W-:Y:S05]  /*131a0*/  @P2 BRA `(.L_x_321) ;  /* 0x000006c000002947 */ /* 0x000fea0003800000 */
[----:B------:R-:W-:Y:S01]  /*131b0*/  IMAD R16, R16, c[0x0][0x3a0], RZ ;  /* 0x0000e80010107a24 */ /* 0x000fe200078e02ff */
[----:B------:R-:W-:Y:S01]  /*131c0*/  LEA R5, R81, R28, 0x7 ;  /* 0x0000001c51057211 */ /* 0x000fe200078e38ff */
[C---:B------:R-:W-:Y:S01]  /*131d0*/  IMAD.WIDE.U32 R6, R3.reuse, c[0x0][0x3a0], RZ ;  /* 0x0000e80003067a25 */ /* 0x040fe200078e00ff */
[----:B-1----:R-:W-:Y:S01]  /*131e0*/  SHF.R.S32.HI R8, RZ, 0x1f, R2 ;  /* 0x0000001fff087819 */ /* 0x002fe20000011402 */
[----:B------:R1:W2:Y:S02]  /*131f0*/  LDS.128 R20, [R215+0x880] ;  /* 0x00088000d7147984 */ /* 0x0002a40000000c00 */
[----:B------:R-:W-:-:S02]  /*13200*/  IMAD R3, R3, c[0x0][0x3a4], R16 ;  /* 0x0000e90003037a24 */ /* 0x000fc400078e0210 */
[----:B------:R-:W-:Y:S01]  /*13210*/  @P5 IMAD.HI.U32 R9, R5, c[0x0][0x4ec], RZ ;  /* 0x00013b0005095a27 */ /* 0x000fe200078e00ff */
[----:B------:R1:W3:Y:S02]  /*13220*/  LDS.128 R16, [R215+0x80] ;  /* 0x00008000d7107984 */ /* 0x0002e40000000c00 */
[----:B------:R-:W-:Y:S01]  /*13230*/  IADD3 R7, R7, R3, RZ ;  /* 0x0000000307077210 */ /* 0x000fe20007ffe0ff */
[----:B------:R-:W-:Y:S01]  /*13240*/  IMAD R8, R8, c[0x0][0x3f0], RZ ;  /* 0x0000fc0008087a24 */ /* 0x000fe200078e02ff */
[----:B------:R1:W4:Y:S01]  /*13250*/  LDS.128 R24, [R215+0x1080] ;  /* 0x00108000d7187984 */ /* 0x0003220000000c00 */
[----:B------:R-:W-:Y:S02]  /*13260*/  MOV R3, R5 ;  /* 0x0000000500037202 */ /* 0x000fe40000000f00 */
[----:B------:R-:W-:Y:S01]  /*13270*/  IMAD.WIDE.U32 R6, R29, c[0x0][0x3e8], R6 ;  /* 0x0000fa001d067a25 */ /* 0x000fe200078e0006 */
[----:B------:R1:W1:Y:S01]  /*13280*/  LDS.128 R32, [R215+0x2080] ;  /* 0x00208000d7207984 */ /* 0x0002620000000c00 */
[----:B------:R-:W-:-:S02]  /*13290*/  @P5 SHF.R.U32.HI R3, RZ, c[0x0][0x4f0], R9 ;  /* 0x00013c00ff035a19 */ /* 0x000fc40000011609 */
[----:B------:R-:W-:Y:S01]  /*132a0*/  IMAD R7, R29, c[0x0][0x3ec], R7 ;  /* 0x0000fb001d077a24 */ /* 0x000fe200078e0207 */
[----:B------:R1:W1:Y:S01]  /*132b0*/  LDS.128 R36, [R215+0x2880] ;  /* 0x00288000d7247984 */ /* 0x0002620000000c00 */
[C---:B------:R-:W-:Y:S01]  /*132c0*/  IMAD R9, R2.reuse, c[0x0][0x3f4], R8 ;  /* 0x0000fd0002097a24 */ /* 0x040fe200078e0208 */
[----:B------:R-:W-:Y:S01]  /*132d0*/  SHF.R.S32.HI R8, RZ, 0x1f, R3 ;  /* 0x0000001fff087819 */ /* 0x000fe20000011403 */
[----:B------:R-:W-:Y:S01]  /*132e0*/  IMAD.WIDE.U32 R6, R2, c[0x0][0x3f0], R6 ;  /* 0x0000fc0002067a25 */ /* 0x000fe200078e0006 */
[----:B------:R1:W1:Y:S01]  /*132f0*/  LDS.128 R28, [R215+0x1880] ;  /* 0x00188000d71c7984 */ /* 0x0002620000000c00 */
[----:B------:R-:W-:Y:S02]  /*13300*/  IADD3 R2, -R3, RZ, RZ ;  /* 0x000000ff03027210 */ /* 0x000fe40007ffe1ff */
[----:B------:R-:W-:Y:S01]  /*13310*/  IMAD R8, R8, c[0x0][0x3e0], RZ ;  /* 0x0000f80008087a24 */ /* 0x000fe200078e02ff */
[----:B------:R1:W1:Y:S01]  /*13320*/  LDS.128 R40, [R215+0x3080] ;  /* 0x00308000d7287984 */ /* 0x0002620000000c00 */
[----:B------:R-:W-:Y:S01]  /*13330*/  IADD3 R7, R7, R9, RZ ;  /* 0x0000000907077210 */ /* 0x000fe20007ffe0ff */
[----:B------:R-:W-:-:S02]  /*13340*/  IMAD R5, R2, c[0x0][0x4e8], R5 ;  /* 0x00013a0002057a24 */ /* 0x000fc400078e0205 */
[----:B------:R1:W1:Y:S01]  /*13350*/  LDS.128 R44, [R215+0x3880] ;  /* 0x00388000d72c7984 */ /* 0x0002620000000c00 */
        /* <DEDUP_REMOVED lines=8> */
[----:B------:R-:W-:Y:S02]  /*133e0*/  IADD3 R3, R3, R5, RZ ;  /* 0x0000000503037210 */ /* 0x000fe40007ffe0ff */
[----:B------:R-:W-:Y:S02]  /*133f0*/  LEA R5, R81, R48, 0x7 ;  /* 0x0000003051057211 */ /* 0x000fe400078e38ff */
[----:B------:R-:W-:Y:S01]  /*13400*/  LEA.HI.X R6, R2, c[0x0][0x384], R3, 0x1, P0 ;  /* 0x0000e10002067a11 */ /* 0x000fe200000f0c03 */
[----:B------:R-:W-:Y:S05]  /*13410*/  BRA.DIV ~URZ, `(.L_x_322) ;  /* 0x000036427f007947 */ /* 0x000fea000b800000 */
[----:B--234-:R2:W3:Y:S02]  /*13420*/  SHFL.IDX PT, R8, R6, RZ, 0x181f ;  /* 0x00181fff06087589 */ /* 0x01c4e400000e0000 */
.L_x_398:
[----:B------:R-:W-:Y:S05]  /*13430*/  BRA.DIV ~URZ, `(.L_x_323) ;  /* 0x000036927f007947 */ /* 0x000fea000b800000 */
[----:B------:R4:W2:Y:S02]  /*13440*/  SHFL.IDX PT, R2, R7, RZ, 0x181f ;  /* 0x00181fff07027589 */ /* 0x0008a400000e0000 */
.L_x_399:
[----:B------:R-:W-:-:S04]  /*13450*/  ISETP.GE.AND P2, PT, R0, c[0x0][0x3c8], PT ;  /* 0x0000f20000007a0c */ /* 0x000fc80003f46270 */
[----:B------:R-:W-:-:S13]  /*13460*/  ISETP.GE.OR P0, PT, R5, R4, P2 ;  /* 0x000000040500720c */ /* 0x000fda0001706670 */
[----:B--2---:R-:W-:-:S04]  /*13470*/  @!P0 LEA R2, P1, R0, R2, 0x1 ;  /* 0x0000000200028211 */ /* 0x004fc800078208ff */
[----:B---3--:R-:W-:-:S05]  /*13480*/  @!P0 LEA.HI.X R3, R0, R8, R80, 0x1, P1 ;  /* 0x0000000800038211 */ /* 0x008fca00008f0c50 */
[----:B------:R2:W-:Y:S01]  /*13490*/  @!P0 ST.E.128 [R2.64], R16 ;  /* 0x0000001002008985 */ /* 0x0005e2000c101d08 */
[----:B------:R-:W-:Y:S05]  /*134a0*/  BRA.DIV ~URZ, `(.L_x_324) ;  /* 0x000036927f007947 */ /* 0x000fea000b800000 */
[----:B------:R3:W2:Y:S04]  /*134b0*/  SHFL.IDX PT, R8, R6, 0x1, 0x181f ;  /* 0x00381f0006087f89 */ /* 0x0006a800000e0000 */
[----:B--2---:R3:W2:Y:S02]  /*134c0*/  SHFL.IDX PT, R2, R7, 0x1, 0x181f ;  /* 0x00381f0007027f89 */ /* 0x0046a400000e0000 */
.L_x_400:
[----:B------:R-:W-:-:S04]  /*134d0*/  IADD3 R3, R5, 0x10, RZ ;  /* 0x0000001005037810 */ /* 0x000fc80007ffe0ff */
[----:B------:R-:W-:-:S13]  /*134e0*/  ISETP.GE.OR P0, PT, R3, R4, P2 ;  /* 0x000000040300720c */ /* 0x000fda0001706670 */
[----:B--2---:R-:W-:-:S04]  /*134f0*/  @!P0 LEA R2, P1, R0, R2, 0x1 ;  /* 0x0000000200028211 */ /* 0x004fc800078208ff */
[----:B------:R-:W-:-:S05]  /*13500*/  @!P0 LEA.HI.X R3, R0, R8, R80, 0x1, P1 ;  /* 0x0000000800038211 */ /* 0x000fca00008f0c50 */
[----:B------:R2:W-:Y:S01]  /*13510*/  @!P0 ST.E.128 [R2.64], R20 ;  /* 0x0000001402008985 */ /* 0x0005e2000c101d08 */
[----:B------:R-:W-:Y:S05]  /*13520*/  BRA.DIV ~URZ, `(.L_x_325) ;  /* 0x000036e27f007947 */ /* 0x000fea000b800000 */
[----:B------:R2:W3:Y:S02]  /*13530*/  SHFL.IDX PT, R8, R6, 0x2, 0x181f ;  /* 0x00581f0006087f89 */ /* 0x0004e400000e0000 */
.L_x_401:
[----:B------:R-:W-:Y:S05]  /*13540*/  BRA.DIV ~URZ, `(.L_x_326) ;  /* 0x000037327f007947 */ /* 0x000fea000b800000 */
[----:B--2---:R2:W4:Y:S02]  /*13550*/  SHFL.IDX PT, R2, R7, 0x2, 0x181f ;  /* 0x00581f0007027f89 */ /* 0x00452400000e0000 */
.L_x_402:
[----:B------:R-:W-:-:S04]  /*13560*/  IADD3 R3, R5, 0x20, RZ ;  /* 0x0000002005037810 */ /* 0x000fc80007ffe0ff */
[----:B------:R-:W-:-:S13]  /*13570*/  ISETP.GE.OR P0, PT, R3, R4, P2 ;  /* 0x000000040300720c */ /* 0x000fda0001706670 */
[----:B----4-:R-:W-:-:S04]  /*13580*/  @!P0 LEA R2, P1, R0, R2, 0x1 ;  /* 0x0000000200028211 */ /* 0x010fc800078208ff */
[----:B---3--:R-:W-:-:S05]  /*13590*/  @!P0 LEA.HI.X R3, R0, R8, R80, 0x1, P1 ;  /* 0x0000000800038211 */ /* 0x008fca00008f0c50 */
[----:B------:R3:W-:Y:S01]  /*135a0*/  @!P0 ST.E.128 [R2.64], R24 ;  /* 0x0000001802008985 */ /* 0x0007e2000c101d08 */
[----:B------:R-:W-:Y:S05]  /*135b0*/  BRA.DIV ~URZ, `(.L_x_327) ;  /* 0x000037327f007947 */ /* 0x000fea000b800000 */
[----:B------:R4:W2:Y:S04]  /*135c0*/  SHFL.IDX PT, R8, R6, 0x3, 0x181f ;  /* 0x00781f0006087f89 */ /* 0x0008a800000e0000 */
[----:B---3--:R4:W3:Y:S02]  /*135d0*/  SHFL.IDX PT, R2, R7, 0x3, 0x181f ;  /* 0x00781f0007027f89 */ /* 0x0088e400000e0000 */
.L_x_403:
[----:B------:R-:W-:-:S04]  /*135e0*/  IADD3 R3, R5, 0x30, RZ ;  /* 0x0000003005037810 */ /* 0x000fc80007ffe0ff */
[----:B------:R-:W-:-:S13]  /*135f0*/  ISETP.GE.OR P0, PT, R3, R4, P2 ;  /* 0x000000040300720c */ /* 0x000fda0001706670 */
[----:B---3--:R-:W-:-:S04]  /*13600*/  @!P0 LEA R2, P1, R0, R2, 0x1 ;  /* 0x0000000200028211 */ /* 0x008fc800078208ff */
[----:B--2---:R-:W-:-:S05]  /*13610*/  @!P0 LEA.HI.X R3, R0, R8, R80, 0x1, P1 ;  /* 0x0000000800038211 */ /* 0x004fca00008f0c50 */
[----:B-1----:R1:W-:Y:S01]  /*13620*/  @!P0 ST.E.128 [R2.64], R28 ;  /* 0x0000001c02008985 */ /* 0x0023e2000c101d08 */
[----:B------:R-:W-:Y:S05]  /*13630*/  BRA.DIV ~URZ, `(.L_x_328) ;  /* 0x000037827f007947 */ /* 0x000fea000b800000 */
[----:B------:R2:W3:Y:S02]  /*13640*/  SHFL.IDX PT, R8, R6, 0x4, 0x181f ;  /* 0x00981f0006087f89 */ /* 0x0004e400000e0000 */
.L_x_404:
[----:B------:R-:W-:Y:S05]  /*13650*/  BRA.DIV ~URZ, `(.L_x_329) ;  /* 0x000037d27f007947 */ /* 0x000fea000b800000 */
[----:B-1----:R1:W2:Y:S02]  /*13660*/  SHFL.IDX PT, R2, R7, 0x4, 0x181f ;  /* 0x00981f0007027f89 */ /* 0x0022a400000e0000 */
.L_x_405:
[----:B------:R-:W-:-:S04]  /*13670*/  IADD3 R3, R5, 0x40, RZ ;  /* 0x0000004005037810 */ /* 0x000fc80007ffe0ff */
[----:B------:R-:W-:-:S13]  /*13680*/  ISETP.GE.OR P0, PT, R3, R4, P2 ;  /* 0x000000040300720c */ /* 0x000fda0001706670 */
[----:B--2---:R-:W-:-:S04]  /*13690*/  @!P0 LEA R2, P1, R0, R2, 0x1 ;  /* 0x0000000200028211 */ /* 0x004fc800078208ff */
[----:B---3--:R-:W-:-:S05]  /*136a0*/  @!P0 LEA.HI.X R3, R0, R8, R80, 0x1, P1 ;  /* 0x0000000800038211 */ /* 0x008fca00008f0c50 */
[----:B------:R2:W-:Y:S01]  /*136b0*/  @!P0 ST.E.128 [R2.64], R32 ;  /* 0x0000002002008985 */ /* 0x0005e2000c101d08 */
[----:B------:R-:W-:Y:S05]  /*136c0*/  BRA.DIV ~URZ, `(.L_x_330) ;  /* 0x000037d27f007947 */ /* 0x000fea000b800000 */
[----:B------:R3:W1:Y:S04]  /*136d0*/  SHFL.IDX PT, R8, R6, 0x5, 0x181f ;  /* 0x00b81f0006087f89 */ /* 0x00066800000e0000 */
[----:B--2---:R3:W2:Y:S02]  /*136e0*/  SHFL.IDX PT, R2, R7, 0x5, 0x181f ;  /* 0x00b81f0007027f89 */ /* 0x0046a400000e0000 */
.L_x_406:
[----:B------:R-:W-:-:S04]  /*136f0*/  IADD3 R3, R5, 0x50, RZ ;  /* 0x0000005005037810 */ /* 0x000fc80007ffe0ff */
[----:B------:R-:W-:-:S13]  /*13700*/  ISETP.GE.OR P0, PT, R3, R4, P2 ;  /* 0x000000040300720c */ /* 0x000fda0001706670 */
[----:B--2---:R-:W-:-:S04]  /*13710*/  @!P0 LEA R2, P1, R0, R2, 0x1 ;  /* 0x0000000200028211 */ /* 0x004fc800078208ff */
[----:B-1----:R-:W-:-:S05]  /*13720*/  @!P0 LEA.HI.X R3, R0, R8, R80, 0x1, P1 ;  /* 0x0000000800038211 */ /* 0x002fca00008f0c50 */
[----:B------:R1:W-:Y:S01]  /*13730*/  @!P0 ST.E.128 [R2.64], R36 ;  /* 0x0000002402008985 */ /* 0x0003e2000c101d08 */
[----:B------:R-:W-:Y:S05]  /*13740*/  BRA.DIV ~URZ, `(.L_x_331) ;  /* 0x000038227f007947 */ /* 0x000fea000b800000 */
[----:B------:R2:W1:Y:S02]  /*13750*/  SHFL.IDX PT, R8, R6, 0x6, 0x181f ;  /* 0x00d81f0006087f89 */ /* 0x00046400000e0000 */
.L_x_407:
[----:B------:R-:W-:Y:S05]  /*13760*/  BRA.DIV ~URZ, `(.L_x_332) ;  /* 0x000038727f007947 */ /* 0x000fea000b800000 */
[----:B-1----:R1:W2:Y:S02]  /*13770*/  SHFL.IDX PT, R2, R7, 0x6, 0x181f ;  /* 0x00d81f0007027f89 */ /* 0x0022a400000e0000 */
.L_x_408:
[----:B------:R-:W-:-:S04]  /*13780*/  IADD3 R3, R5, 0x60, RZ ;  /* 0x0000006005037810 */ /* 0x000fc80007ffe0ff */
[----:B------:R-:W-:-:S13]  /*13790*/  ISETP.GE.OR P0, PT, R3, R4, P2 ;  /* 0x000000040300720c */ /* 0x000fda0001706670 */
[----:B--2---:R-:W-:-:S04]  /*137a0*/  @!P0 LEA R2, P1, R0, R2, 0x1 ;  /* 0x0000000200028211 */ /* 0x004fc800078208ff */
[----:B------:R-:W-:-:S05]  /*137b0*/  @!P0 LEA.HI.X R3, R0, R8, R80, 0x1, P1 ;  /* 0x0000000800038211 */ /* 0x000fca00008f0c50 */
[----:B------:R2:W-:Y:S01]  /*137c0*/  @!P0 ST.E.128 [R2.64], R40 ;  /* 0x0000002802008985 */ /* 0x0005e2000c101d08 */
[----:B------:R-:W-:Y:S05]  /*137d0*/  BRA.DIV ~URZ, `(.L_x_333) ;  /* 0x000038727f007947 */ /* 0x000fea000b800000 */
[----:B---34-:R-:W3:Y:S04]  /*137e0*/  SHFL.IDX PT, R6, R6, 0x7, 0x181f ;  /* 0x00f81f0006067f89 */ /* 0x018ee800000e0000 */
[----:B--2---:R2:W4:Y:S02]  /*137f0*/  SHFL.IDX PT, R3, R7, 0x7, 0x181f ;  /* 0x00f81f0007037f89 */ /* 0x00452400000e0000 */
.L_x_409:
[----:B------:R-:W-:-:S04]  /*13800*/  IADD3 R2, R5, 0x70, RZ ;  /* 0x0000007005027810 */ /* 0x000fc80007ffe0ff */
[----:B------:R-:W-:-:S13]  /*13810*/  ISETP.GE.OR P0, PT, R2, R4, P2 ;  /* 0x000000040200720c */ /* 0x000fda0001706670 */
[----:B------:R-:W-:Y:S05]  /*13820*/  @P0 BRA `(.L_x_334) ;  /* 0x0000189000000947 */ /* 0x000fea0003800000 */
[----:B----4-:R-:W-:-:S04]  /*13830*/  LEA R2, P0, R0, R3, 0x1 ;  /* 0x0000000300027211 */ /* 0x010fc800078008ff */
[----:B---3--:R-:W-:-:S05]  /*13840*/  LEA.HI.X R3, R0, R6, R80, 0x1, P0 ;  /* 0x0000000600037211 */ /* 0x008fca00000f0c50 */
[----:B------:R3:W-:Y:S01]  /*13850*/  ST.E.128 [R2.64], R44 ;  /* 0x0000002c02007985 */ /* 0x0007e2000c101d08 */
[----:B------:R-:W-:Y:S05]  /*13860*/  BRA `(.L_x_334) ;  /* 0x0000185000007947 */ /* 0x000fea0003800000 */
.L_x_321:
        /* <DEDUP_REMOVED lines=34> */
.L_x_410:
[----:B------:R-:W-:Y:S05]  /*13a90*/  BRA.DIV ~URZ, `(.L_x_336) ;  /* 0x000036f27f007947 */ /* 0x000fea000b800000 */
[----:B------:R3:W4:Y:S02]  /*13aa0*/  SHFL.IDX PT, R2, R21, RZ, 0x1c1f ;  /* 0x001c1fff15027589 */ /* 0x00072400000e0000 */
.L_x_411:
[----:B------:R-:W-:Y:S01]  /*13ab0*/  LOP3.LUT R0, R26, 0x7ffffffc, RZ, 0xc0, !PT ;  /* 0x7ffffffc1a007812 */ /* 0x000fe200078ec0ff */
[----:B------:R-:W-:Y:S04]  /*13ac0*/  BSSY B0, `(.L_x_337) ;  /* 0x0000032000007945 */ /* 0x000fe80003800000 */
[----:B------:R-:W-:-:S04]  /*13ad0*/  IMAD.IADD R0, R19, 0x1, -R0 ;  /* 0x0000000113007824 */ /* 0x000fc800078e0a00 */
[----:B------:R-:W-:-:S05]  /*13ae0*/  IMAD.SHL.U32 R0, R0, 0x2, RZ ;  /* 0x0000000200007824 */ /* 0x000fca00078e00ff */
[C---:B------:R-:W-:Y:S02]  /*13af0*/  IADD3 R10, R0.reuse, 0x38, RZ ;  /* 0x00000038000a7810 */ /* 0x040fe40007ffe0ff */
[C---:B------:R-:W-:Y:S02]  /*13b00*/  IADD3 R9, R0.reuse, 0x10, RZ ;  /* 0x0000001000097810 */ /* 0x040fe40007ffe0ff */
[C---:B------:R-:W-:Y:S02]  /*13b10*/  IADD3 R8, R0.reuse, 0x18, RZ ;  /* 0x0000001800087810 */ /* 0x040fe40007ffe0ff */
[C---:B------:R-:W-:Y:S02]  /*13b20*/  IADD3 R7, R0.reuse, 0x20, RZ ;  /* 0x0000002000077810 */ /* 0x040fe40007ffe0ff */
[C---:B------:R-:W-:Y:S02]  /*13b30*/  IADD3 R6, R0.reuse, 0x28, RZ ;  /* 0x0000002800067810 */ /* 0x040fe40007ffe0ff */
[----:B------:R-:W-:-:S02]  /*13b40*/  IADD3 R5, R0, 0x30, RZ ;  /* 0x0000003000057810 */ /* 0x000fc40007ffe0ff */
[----:B------:R-:W-:Y:S02]  /*13b50*/  IADD3 R4, R0, 0x8, RZ ;  /* 0x0000000800047810 */ /* 0x000fe40007ffe0ff */
[----:B------:R-:W-:Y:S02]  /*13b60*/  SHF.R.S32.HI R24, RZ, 0x1f, R9 ;  /* 0x0000001fff187819 */ /* 0x000fe40000011409 */
[----:B------:R-:W-:Y:S02]  /*13b70*/  SHF.R.S32.HI R23, RZ, 0x1f, R8 ;  /* 0x0000001fff177819 */ /* 0x000fe40000011408 */
[----:B------:R-:W-:Y:S02]  /*13b80*/  SHF.R.S32.HI R26, RZ, 0x1f, R6 ;  /* 0x0000001fff1a7819 */ /* 0x000fe40000011406 */
[----:B------:R-:W-:Y:S02]  /*13b90*/  SHF.R.S32.HI R27, RZ, 0x1f, R5 ;  /* 0x0000001fff1b7819 */ /* 0x000fe40000011405 */
[----:B------:R-:W-:-:S02]  /*13ba0*/  SHF.R.S32.HI R25, RZ, 0x1f, R7 ;  /* 0x0000001fff197819 */ /* 0x000fc40000011407 */
[----:B------:R-:W-:Y:S02]  /*13bb0*/  SHF.R.S32.HI R28, RZ, 0x1f, R10 ;  /* 0x0000001fff1c7819 */ /* 0x000fe4000001140a */
[----:B------:R-:W-:Y:S01]  /*13bc0*/  SHF.R.S32.HI R22, RZ, 0x1f, R4 ;  /* 0x0000001fff167819 */ /* 0x000fe20000011404 */
[----:B------:R-:W-:Y:S05]  /*13bd0*/  @P0 BRA `(.L_x_338) ;  /* 0x0000020000000947 */ /* 0x000fea0003800000 */
[----:B------:R-:W-:Y:S02]  /*13be0*/  ISETP.GE.AND P0, PT, R0, c[0x0][0x3c8], PT ;  /* 0x0000f20000007a0c */ /* 0x000fe40003f06270 */
[----:B------:R-:W-:Y:S02]  /*13bf0*/  ISETP.GE.AND P1, PT, R4, c[0x0][0x3c8], PT ;  /* 0x0000f20004007a0c */ /* 0x000fe40003f26270 */
[----:B------:R-:W-:Y:S02]  /*13c00*/  ISETP.GE.AND P2, PT, R9, c[0x0][0x3c8], PT ;  /* 0x0000f20009007a0c */ /* 0x000fe40003f46270 */
[----:B------:R-:W-:Y:S02]  /*13c10*/  ISETP.GE.AND P5, PT, R8, c[0x0][0x3c8], PT ;  /* 0x0000f20008007a0c */ /* 0x000fe40003fa6270 */
[----:B------:R-:W-:-:S05]  /*13c20*/  ISETP.GE.AND P4, PT, R7, c[0x0][0x3c8], PT ;  /* 0x0000f20007007a0c */ /* 0x000fca0003f86270 */
[----:B--2---:R-:W-:Y:S02]  /*13c30*/  @!P0 IMAD.MOV.U32 R3, RZ, RZ, R13 ;  /* 0x000000ffff038224 */ /* 0x004fe400078e000d */
[-C--:B----4-:R-:W-:Y:S02]  /*13c40*/  @!P1 LEA R14, P3, R4, R2.reuse, 0x2 ;  /* 0x00000002040e9211 */ /* 0x090fe400078610ff */
[----:B------:R-:W-:Y:S02]  /*13c50*/  @!P0 IMAD.WIDE R16, R0, 0x4, R2 ;  /* 0x0000000400108825 */ /* 0x000fe400078e0202 */
[----:B------:R-:W-:Y:S02]  /*13c60*/  @!P1 LEA.HI.X R15, R4, R13, R22, 0x2, P3 ;  /* 0x0000000d040f9211 */ /* 0x000fe400018f1416 */
[----:B------:R-:W-:Y:S01]  /*13c70*/  ISETP.GE.AND P3, PT, R6, c[0x0][0x3c8], PT ;  /* 0x0000f20006007a0c */ /* 0x000fe20003f66270 */
[----:B------:R2:W-:Y:S01]  /*13c80*/  @!P0 ST.E.64 [R16.64], R72 ;  /* 0x0000004810008985 */ /* 0x0005e2000c101b08 */
[----:B------:R-:W-:-:S03]  /*13c90*/  @!P2 LEA R18, P0, R9, R2, 0x2 ;  /* 0x000000020912a211 */ /* 0x000fc600078010ff */
[----:B------:R4:W-:Y:S01]  /*13ca0*/  @!P1 ST.E.64 [R14.64], R74 ;  /* 0x0000004a0e009985 */ /* 0x0009e2000c101b08 */
[----:B------:R-:W-:Y:S02]  /*13cb0*/  @!P2 LEA.HI.X R19, R9, R13, R24, 0x2, P0 ;  /* 0x0000000d0913a211 */ /* 0x000fe400000f1418 */
[----:B------:R-:W-:-:S03]  /*13cc0*/  ISETP.GE.AND P1, PT, R10, c[0x0][0x3c8], PT ;  /* 0x0000f2000a007a0c */ /* 0x000fc60003f26270 */
[----:B------:R-:W-:Y:S01]  /*13cd0*/  @!P2 ST.E.64 [R18.64], R76 ;  /* 0x0000004c1200a985 */ /* 0x000fe2000c101b08 */
[----:B------:R-:W-:Y:S02]  /*13ce0*/  ISETP.GE.AND P2, PT, R5, c[0x0][0x3c8], PT ;  /* 0x0000f20005007a0c */ /* 0x000fe40003f46270 */
[----:B--2---:R-:W-:-:S04]  /*13cf0*/  @!P5 LEA R16, P0, R8, R2, 0x2 ;  /* 0x000000020810d211 */ /* 0x004fc800078010ff */
[----:B------:R-:W-:Y:S02]  /*13d00*/  @!P5 LEA.HI.X R17, R8, R13, R23, 0x2, P0 ;  /* 0x0000000d0811d211 */ /* 0x000fe400000f1417 */
[----:B----4-:R-:W-:-:S03]  /*13d10*/  @!P4 LEA R14, P0, R7, R2, 0x2 ;  /* 0x00000002070ec211 */ /* 0x010fc600078010ff */
[----:B------:R2:W-:Y:S01]  /*13d20*/  @!P5 ST.E.64 [R16.64], R78 ;  /* 0x0000004e1000d985 */ /* 0x0005e2000c101b08 */
[----:B------:R-:W-:-:S05]  /*13d30*/  @!P4 LEA.HI.X R15, R7, R13, R25, 0x2, P0 ;  /* 0x0000000d070fc211 */ /* 0x000fca00000f1419 */
        /* <DEDUP_REMOVED lines=10> */
.L_x_338:
[----:B------:R-:W-:Y:S05]  /*13de0*/  BSYNC B0 ;  /* 0x0000000000007941 */ /* 0x000fea0003800000 */
.L_x_337:
[----:B------:R-:W-:Y:S05]  /*13df0*/  BRA.DIV ~URZ, `(.L_x_339) ;  /* 0x000034027f007947 */ /* 0x000fea000b800000 */
[----:B--2---:R2:W1:Y:S04]  /*13e00*/  SHFL.IDX PT, R13, R20, 0x1, 0x1c1f ;  /* 0x003c1f00140d7f89 */ /* 0x00446800000e0000 */
[----:B----4-:R2:W4:Y:S02]  /*13e10*/  SHFL.IDX PT, R2, R21, 0x1, 0x1c1f ;  /* 0x003c1f0015027f89 */ /* 0x01052400000e0000 */
.L_x_412:
[----:B------:R-:W-:Y:S01]  /*13e20*/  BSSY B0, `(.L_x_340) ;  /* 0x0000022000007945 */ /* 0x000fe20003800000 */
[----:B------:R-:W-:Y:S05]  /*13e30*/  @P6 BRA `(.L_x_341) ;  /* 0x0000020000006947 */ /* 0x000fea0003800000 */
[----:B------:R-:W-:Y:S02]  /*13e40*/  ISETP.GE.AND P1, PT, R0, c[0x0][0x3c8], PT ;  /* 0x0000f20000007a0c */ /* 0x000fe40003f26270 */
[----:B------:R-:W-:Y:S02]  /*13e50*/  ISETP.GE.AND P0, PT, R4, c[0x0][0x3c8], PT ;  /* 0x0000f20004007a0c */ /* 0x000fe40003f06270 */
[----:B------:R-:W-:Y:S02]  /*13e60*/  ISETP.GE.AND P2, PT, R9, c[0x0][0x3c8], PT ;  /* 0x0000f20009007a0c */ /* 0x000fe40003f46270 */
[----:B------:R-:W-:-:S02]  /*13e70*/  ISETP.GE.AND P4, PT, R8, c[0x0][0x3c8], PT ;  /* 0x0000f20008007a0c */ /* 0x000fc40003f86270 */
[----:B------:R-:W-:-:S05]  /*13e80*/  ISETP.GE.AND P5, PT, R7, c[0x0][0x3c8], PT ;  /* 0x0000f20007007a0c */ /* 0x000fca0003fa6270 */
[----:B-1----:R-:W-:Y:S02]  /*13e90*/  @!P1 IMAD.MOV.U32 R3, RZ, RZ, R13 ;  /* 0x000000ffff039224 */ /* 0x002fe400078e000d */
[-C--:B----4-:R-:W-:Y:S02]  /*13ea0*/  @!P0 LEA R14, P3, R4, R2.reuse, 0x2 ;  /* 0x00000002040e8211 */ /* 0x090fe400078610ff */
[----:B------:R-:W-:Y:S02]  /*13eb0*/  @!P1 IMAD.WIDE R16, R0, 0x4, R2 ;  /* 0x0000000400109825 */ /* 0x000fe400078e0202 */
[----:B------:R-:W-:Y:S02]  /*13ec0*/  @!P0 LEA.HI.X R15, R4, R13, R22, 0x2, P3 ;  /* 0x0000000d040f8211 */ /* 0x000fe400018f1416 */
[----:B------:R-:W-:Y:S01]  /*13ed0*/  ISETP.GE.AND P3, PT, R6, c[0x0][0x3c8], PT ;  /* 0x0000f20006007a0c */ /* 0x000fe20003f66270 */
[----:B------:R1:W-:Y:S04]  /*13ee0*/  @!P1 ST.E.64 [R16.64], R104 ;  /* 0x0000006810009985 */ /* 0x0003e8000c101b08 */
[----:B------:R4:W-:Y:S01]  /*13ef0*/  @!P0 ST.E.64 [R14.64], R112 ;  /* 0x000000700e008985 */ /* 0x0009e2000c101b08 */
[----:B-1----:R-:W-:-:S04]  /*13f00*/  @!P2 LEA R16, P1, R9, R2, 0x2 ;  /* 0x000000020910a211 */ /* 0x002fc800078210ff */
[-C--:B------:R-:W-:Y:S02]  /*13f10*/  @!P2 LEA.HI.X R17, R9, R13.reuse, R24, 0x2, P1 ;  /* 0x0000000d0911a211 */ /* 0x080fe400008f1418 */
[-C--:B----4-:R-:W-:Y:S02]  /*13f20*/  @!P4 LEA R14, P0, R8, R2.reuse, 0x2 ;  /* 0x00000002080ec211 */ /* 0x090fe400078010ff */
[----:B------:R-:W-:Y:S01]  /*13f30*/  ISETP.GE.AND P1, PT, R10, c[0x0][0x3c8], PT ;  /* 0x0000f2000a007a0c */ /* 0x000fe20003f26270 */
[----:B------:R1:W-:Y:S01]  /*13f40*/  @!P2 ST.E.64 [R16.64], R120 ;  /* 0x000000781000a985 */ /* 0x0003e2000c101b08 */
[----:B------:R-:W-:Y:S02]  /*13f50*/  ISETP.GE.AND P2, PT, R5, c[0x0][0x3c8], PT ;  /* 0x0000f20005007a0c */ /* 0x000fe40003f46270 */
[----:B------:R-:W-:Y:S02]  /*13f60*/  @!P4 LEA.HI.X R15, R8, R13, R23, 0x2, P0 ;  /* 0x0000000d080fc211 */ /* 0x000fe400000f1417 */
[----:B------:R-:W-:-:S03]  /*13f70*/  @!P5 LEA R18, P0, R7, R2, 0x2 ;  /* 0x000000020712d211 */ /* 0x000fc600078010ff */
[----:B------:R4:W-:Y:S01]  /*13f80*/  @!P4 ST.E.64 [R14.64], R122 ;  /* 0x0000007a0e00c985 */ /* 0x0009e2000c101b08 */
        /* <DEDUP_REMOVED lines=11> */
.L_x_341:
[----:B------:R-:W-:Y:S05]  /*14040*/  BSYNC B0 ;  /* 0x0000000000007941 */ /* 0x000fea0003800000 */
.L_x_340:
[----:B------:R-:W-:Y:S05]  /*14050*/  BRA.DIV ~URZ, `(.L_x_342) ;  /* 0x000032727f007947 */ /* 0x000fea000b800000 */
[----:B-1----:R1:W2:Y:S02]  /*14060*/  SHFL.IDX PT, R13, R20, 0x2, 0x1c1f ;  /* 0x005c1f00140d7f89 */ /* 0x0022a400000e0000 */
.L_x_413:
[----:B------:R-:W-:Y:S05]  /*14070*/  BRA.DIV ~URZ, `(.L_x_343) ;  /* 0x000032c27f007947 */ /* 0x000fea000b800000 */
[----:B--2-4-:R2:W4:Y:S02]  /*14080*/  SHFL.IDX PT, R2, R21, 0x2, 0x1c1f ;  /* 0x005c1f0015027f89 */ /* 0x01452400000e0000 */
.L_x_414:
[----:B------:R-:W-:Y:S01]  /*14090*/  LOP3.LUT P0, RZ, R245, 0x1, RZ, 0xc0, !PT ;  /* 0x00000001f5ff7812 */ /* 0x000fe2000780c0ff */
[----:B------:R-:W-:-:S12]  /*140a0*/  BSSY B0, `(.L_x_344) ;  /* 0x0000022000007945 */ /* 0x000fd80003800000 */
[----:B------:R-:W-:Y:S05]  /*140b0*/  @P0 BRA `(.L_x_345) ;  /* 0x0000020000000947 */ /* 0x000fea0003800000 */
[----:B------:R-:W-:Y:S02]  /*140c0*/  ISETP.GE.AND P1, PT, R0, c[0x0][0x3c8], PT ;  /* 0x0000f20000007a0c */ /* 0x000fe40003f26270 */
[----:B------:R-:W-:Y:S02]  /*140d0*/  ISETP.GE.AND P0, PT, R4, c[0x0][0x3c8], PT ;  /* 0x0000f20004007a0c */ /* 0x000fe40003f06270 */
[----:B------:R-:W-:Y:S02]  /*140e0*/  ISETP.GE.AND P4, PT, R9, c[0x0][0x3c8], PT ;  /* 0x0000f20009007a0c */ /* 0x000fe40003f86270 */
[----:B------:R-:W-:Y:S02]  /*140f0*/  ISETP.GE.AND P5, PT, R8, c[0x0][0x3c8], PT ;  /* 0x0000f20008007a0c */ /* 0x000fe40003fa6270 */
[----:B------:R-:W-:-:S05]  /*14100*/  ISETP.GE.AND P3, PT, R7, c[0x0][0x3c8], PT ;  /* 0x0000f20007007a0c */ /* 0x000fca0003f66270 */
[----:B------:R-:W-:Y:S02]  /*14110*/  @!P1 IMAD.MOV.U32 R3, RZ, RZ, R13 ;  /* 0x000000ffff039224 */ /* 0x000fe400078e000d */
[-C--:B----4-:R-:W-:Y:S02]  /*14120*/  @!P0 LEA R14, P2, R4, R2.reuse, 0x2 ;  /* 0x00000002040e8211 */ /* 0x090fe400078410ff */
[----:B------:R-:W-:Y:S01]  /*14130*/  @!P1 IMAD.WIDE R18, R0, 0x4, R2 ;  /* 0x0000000400129825 */ /* 0x000fe200078e0202 */
[----:B------:R-:W-:Y:S02]  /*14140*/  @!P4 LEA R16, P6, R9, R2, 0x2 ;  /* 0x000000020910c211 */ /* 0x000fe400078c10ff */
[----:B------:R-:W-:Y:S02]  /*14150*/  @!P0 LEA.HI.X R15, R4, R13, R22, 0x2, P2 ;  /* 0x0000000d040f8211 */ /* 0x000fe400010f1416 */
[----:B------:R-:W-:Y:S01]  /*14160*/  ISETP.GE.AND P2, PT, R6, c[0x0][0x3c8], PT ;  /* 0x0000f20006007a0c */ /* 0x000fe20003f46270 */
[----:B------:R-:W-:Y:S01]  /*14170*/  @!P1 ST.E.64 [R18.64], R52 ;  /* 0x0000003412009985 */ /* 0x000fe2000c101b08 */
[----:B------:R-:W-:-:S02]  /*14180*/  ISETP.GE.AND P1, PT, R5, c[0x0][0x3c8], PT ;  /* 0x0000f20005007a0c */ /* 0x000fc40003f26270 */
[----:B------:R-:W-:Y:S01]  /*14190*/  @!P4 LEA.HI.X R17, R9, R13, R24, 0x2, P6 ;  /* 0x0000000d0911c211 */ /* 0x000fe200030f1418 */
[----:B------:R4:W-:Y:S01]  /*141a0*/  @!P0 ST.E.64 [R14.64], R40 ;  /* 0x000000280e008985 */ /* 0x0009e2000c101b08 */
[----:B------:R-:W-:-:S03]  /*141b0*/  ISETP.GE.AND P0, PT, R10, c[0x0][0x3c8], PT ;  /* 0x0000f2000a007a0c */ /* 0x000fc60003f06270 */
[----:B------:R5:W-:Y:S01]  /*141c0*/  @!P4 ST.E.64 [R16.64], R42 ;  /* 0x0000002a1000c985 */ /* 0x000be2000c101b08 */
[----:B----4-:R-:W-:-:S04]  /*141d0*/  @!P5 LEA R14, P6, R8, R2, 0x2 ;  /* 0x00000002080ed211 */ /* 0x010fc800078c10ff */
[-C--:B------:R-:W-:Y:S02]  /*141e0*/  @!P5 LEA.HI.X R15, R8, R13.reuse, R23, 0x2, P6 ;  /* 0x0000000d080fd211 */ /* 0x080fe400030f1417 */
[CC--:B-----5:R-:W-:Y:S02]  /*141f0*/  @!P2 LEA R16, P4, R6.reuse, R2.reuse, 0x2 ;  /* 0x000000020610a211 */ /* 0x0e0fe400078810ff */
[C---:B------:R-:W-:Y:S01]  /*14200*/  @!P3 LEA R18, P6, R7.reuse, R2, 0x2 ;  /* 0x000000020712b211 */ /* 0x040fe200078c10ff */
[----:B------:R4:W-:Y:S01]  /*14210*/  @!P5 ST.E.64 [R14.64], R44 ;  /* 0x0000002c0e00d985 */ /* 0x0009e2000c101b08 */
[-C--:B------:R-:W-:Y:S02]  /*14220*/  @!P2 LEA.HI.X R17, R6, R13.reuse, R26, 0x2, P4 ;  /* 0x0000000d0611a211 */ /* 0x080fe400020f141a */
[----:B------:R-:W-:-:S05]  /*14230*/  @!P3 LEA.HI.X R19, R7, R13, R25, 0x2, P6 ;  /* 0x0000000d0713b211 */ /* 0x000fca00030f1419 */
[----:B------:R1:W-:Y:S04]  /*14240*/  @!P3 ST.E.64 [R18.64], R58 ;  /* 0x0000003a1200b985 */ /* 0x0003e8000c101b08 */
[----:B------:R1:W-:Y:S01]  /*14250*/  @!P2 ST.E.64 [R16.64], R54 ;  /* 0x000000361000a985 */ /* 0x0003e2000c101b08 */
[CC--:B----4-:R-:W-:Y:S02]  /*14260*/  @!P1 LEA R14, P5, R5.reuse, R2.reuse, 0x2 ;  /* 0x00000002050e9211 */ /* 0x0d0fe400078a10ff */
[C---:B------:R-:W-:Y:S02]  /*14270*/  @!P0 LEA R2, P4, R10.reuse, R2, 0x2 ;  /* 0x000000020a028211 */ /* 0x040fe400078810ff */
[-C--:B------:R-:W-:Y:S02]  /*14280*/  @!P1 LEA.HI.X R15, R5, R13.reuse, R27, 0x2, P5 ;  /* 0x0000000d050f9211 */ /* 0x080fe400028f141b */
[----:B------:R-:W-:-:S03]  /*14290*/  @!P0 LEA.HI.X R3, R10, R13, R28, 0x2, P4 ;  /* 0x0000000d0a038211 */ /* 0x000fc600020f141c */
[----:B------:R1:W-:Y:S04]  /*142a0*/  @!P1 ST.E.64 [R14.64], R46 ;  /* 0x0000002e0e009985 */ /* 0x0003e8000c101b08 */
[----:B------:R1:W-:Y:S02]  /*142b0*/  @!P0 ST.E.64 [R2.64], R34 ;  /* 0x0000002202008985 */ /* 0x0003e4000c101b08 */
.L_x_345:
[----:B------:R-:W-:Y:S05]  /*142c0*/  BSYNC B0 ;  /* 0x0000000000007941 */ /* 0x000fea0003800000 */
.L_x_344:
[----:B------:R-:W-:Y:S05]  /*142d0*/  BRA.DIV ~URZ, `(.L_x_346) ;  /* 0x000030d27f007947 */ /* 0x000fea000b800000 */
[----:B------:R1:W2:Y:S04]  /*142e0*/  SHFL.IDX PT, R13, R20, 0x3, 0x1c1f ;  /* 0x007c1f00140d7f89 */ /* 0x0002a800000e0000 */
[----:B-1--4-:R1:W4:Y:S02]  /*142f0*/  SHFL.IDX PT, R2, R21, 0x3, 0x1c1f ;  /* 0x007c1f0015027f89 */ /* 0x01232400000e0000 */
.L_x_415:
[----:B------:R-:W-:-:S13]  /*14300*/  LOP3.LUT P0, RZ, R245, 0x2, RZ, 0xc0, !PT ;  /* 0x00000002f5ff7812 */ /* 0x000fda000780c0ff */
[----:B------:R-:W-:Y:S05]  /*14310*/  @P0 BRA `(.L_x_334) ;  /* 0x00000da000000947 */ /* 0x000fea0003800000 */
[----:B------:R-:W-:Y:S02]  /*14320*/  ISETP.GE.AND P4, PT, R9, c[0x0][0x3c8], PT ;  /* 0x0000f20009007a0c */ /* 0x000fe40003f86270 */
[----:B------:R-:W-:Y:S02]  /*14330*/  ISETP.GE.AND P0, PT, R0, c[0x0][0x3c8], PT ;  /* 0x0000f20000007a0c */ /* 0x000fe40003f06270 */
[----:B------:R-:W-:Y:S02]  /*14340*/  ISETP.GE.AND P5, PT, R4, c[0x0][0x3c8], PT ;  /* 0x0000f20004007a0c */ /* 0x000fe40003fa6270 */
[----:B------:R-:W-:Y:S02]  /*14350*/  ISETP.GE.AND P3, PT, R8, c[0x0][0x3c8], PT ;  /* 0x0000f20008007a0c */ /* 0x000fe40003f66270 */
[----:B------:R-:W-:Y:S02]  /*14360*/  ISETP.GE.AND P2, PT, R7, c[0x0][0x3c8], PT ;  /* 0x0000f20007007a0c */ /* 0x000fe40003f46270 */
[----:B------:R-:W-:-:S03]  /*14370*/  ISETP.GE.AND P1, PT, R6, c[0x0][0x3c8], PT ;  /* 0x0000f20006007a0c */ /* 0x000fc60003f26270 */
[----:B----4-:R-:W-:Y:S02]  /*14380*/  @!P4 LEA R18, P6, R9, R2, 0x2 ;  /* 0x000000020912c211 */ /* 0x010fe400078c10ff */
[----:B--2---:R-:W-:-:S04]  /*14390*/  @!P0 IMAD.MOV.U32 R3, RZ, RZ, R13 ;  /* 0x000000ffff038224 */ /* 0x004fc800078e000d */
[----:B------:R-:W-:-:S05]  /*143a0*/  @!P0 IMAD.WIDE R14, R0, 0x4, R2 ;  /* 0x00000004000e8825 */ /* 0x000fca00078e0202 */
[----:B------:R2:W-:Y:S01]  /*143b0*/  @!P0 ST.E.64 [R14.64], R38 ;  /* 0x000000260e008985 */ /* 0x0005e2000c101b08 */
[CC--:B------:R-:W-:Y:S02]  /*143c0*/  @!P5 LEA R20, P0, R4.reuse, R2.reuse, 0x2 ;  /* 0x000000020414d211 */ /* 0x0c0fe400078010ff */
[----:B------:R-:W-:Y:S02]  /*143d0*/  P2R R0, PR, RZ, 0x40 ;  /* 0x00000040ff007803 */ /* 0x000fe40000000000 */
[-C--:B-1-3--:R-:W-:Y:S02]  /*143e0*/  @!P5 LEA.HI.X R21, R4, R13.reuse, R22, 0x2, P0 ;  /* 0x0000000d0415d211 */ /* 0x08afe400000f1416 */
[----:B------:R-:W-:Y:S02]  /*143f0*/  ISETP.NE.AND P0, PT, R0, RZ, PT ;  /* 0x000000ff0000720c */ /* 0x000fe40003f05270 */
[----:B------:R-:W-:Y:S01]  /*14400*/  @!P3 LEA R16, P6, R8, R2, 0x2 ;  /* 0x000000020810b211 */ /* 0x000fe200078c10ff */
[----:B------:R1:W-:Y:S01]  /*14410*/  @!P5 ST.E.64 [R20.64], R84 ;  /* 0x000000541400d985 */ /* 0x0003e2000c101b08 */
[----:B------:R-:W-:-:S02]  /*14420*/  @!P4 LEA.HI.X R19, R9, R13, R24, 0x2, P0 ;  /* 0x0000000d0913c211 */ /* 0x000fc400000f1418 */
[----:B------:R-:W-:Y:S02]  /*14430*/  ISETP.GE.AND P0, PT, R5, c[0x0][0x3c8], PT ;  /* 0x0000f20005007a0c */ /* 0x000fe40003f06270 */
[----:B------:R-:W-:Y:S01]  /*14440*/  @!P3 LEA.HI.X R17, R8, R13, R23, 0x2, P6 ;  /* 0x0000000d0811b211 */ /* 0x000fe200030f1417 */
[----:B------:R1:W-:Y:S04]  /*14450*/  @!P4 ST.E.64 [R18.64], R68 ;  /* 0x000000441200c985 */ /* 0x0003e8000c101b08 */
[----:B------:R1:W-:Y:S01]  /*14460*/  @!P3 ST.E.64 [R16.64], R62 ;  /* 0x0000003e1000b985 */ /* 0x0003e2000c101b08 */
[----:B--2---:R-:W-:-:S04]  /*14470*/  @!P2 LEA R14, P6, R7, R2, 0x2 ;  /* 0x00000002070ea211 */ /* 0x004fc800078c10ff */
        /* <DEDUP_REMOVED lines=14> */
.L_x_319:
        /* <DEDUP_REMOVED lines=8> */
[----:B------:R-:W-:-:S08]  /*145e0*/  IMAD.WIDE R6, R246, R6, c[0x0][0x500] ;  /* 0x00014000f6067625 */ /* 0x000fd000078e0206 */
[C---:B------:R-:W-:Y:S02]  /*145f0*/  @P1 LEA R4, P0, R246.reuse, c[0x0][0x508], 0x2 ;  /* 0x00014200f6041a11 */ /* 0x040fe400078010ff */
[----:B------:R3:W5:Y:S02]  /*14600*/  @P2 LDG.E R2, [R6.64] ;  /* 0x0000000806022981 */ /* 0x000764000c1e1900 */
[----:B------:R-:W-:-:S05]  /*14610*/  @P1 LEA.HI.X R5, R246, c[0x0][0x50c], R11, 0x2, P0 ;  /* 0x00014300f6051a11 */ /* 0x000fca00000f140b */
[----:B------:R3:W5:Y:S01]  /*14620*/  @P1 LDG.E R20, [R4.64] ;  /* 0x0000000804141981 */ /* 0x000762000c1e1900 */
[----:B--2---:R-:W-:-:S04]  /*14630*/  ISETP.NE.AND P0, PT, R3, RZ, PT ;  /* 0x000000ff0300720c */ /* 0x004fc80003f05270 */
[----:B------:R-:W-:Y:S01]  /*14640*/  SEL R19, R3, c[0x0][0x3d4], P0 ;  /* 0x0000f50003137a07 */ /* 0x000fe20000000000 */
[----:B------:R-:W-:Y:S05]  /*14650*/  @P1 BRA `(.L_x_347) ;  /* 0x0000004000001947 */ /* 0x000fea0003800000 */
[----:B---3--:R-:W-:Y:S05]  /*14660*/  @!P2 BRA `(.L_x_347) ;  /* 0x000000300000a947 */ /* 0x008fea0003800000 */
[----:B------:R2:W3:Y:S04]  /*14670*/  LDG.E R3, [R6.64] ;  /* 0x0000000806037981 */ /* 0x0004e8000c1e1900 */
[----:B--2---:R-:W3:Y:S02]  /*14680*/  LDG.E R6, [R6.64+0x4] ;  /* 0x0000040806067981 */ /* 0x004ee4000c1e1900 */
[----:B---3-5:R-:W-:Y:S02]  /*14690*/  IADD3 R20, -R3, R6, RZ ;  /* 0x0000000603147210 */ /* 0x028fe40007ffe1ff */
.L_x_347:
[----:B---3--:R-:W2:Y:S01]  /*146a0*/  S2R R5, SR_TID.X ;  /* 0x0000000000057919 */ /* 0x008ea20000002100 */
[----:B------:R-:W-:Y:S01]  /*146b0*/  BSSY B0, `(.L_x_348) ;  /* 0x0000038000007945 */ /* 0x000fe20003800000 */
[----:B------:R-:W-:Y:S02]  /*146c0*/  SEL R10, R246, RZ, !P2 ;  /* 0x000000fff60a7207 */ /* 0x000fe40005000000 */
[----:B------:R-:W-:-:S02]  /*146d0*/  SEL R21, R11, RZ, !P2 ;  /* 0x000000ff0b157207 */ /* 0x000fc40005000000 */
[----:B-1---5:R-:W-:Y:S02]  /*146e0*/  SHF.R.S32.HI R18, RZ, 0x1f, R2 ;  /* 0x0000001fff127819 */ /* 0x022fe40000011402 */
[----:B--2---:R-:W-:-:S13]  /*146f0*/  ISETP.GT.AND P0, PT, R5, 0x7f, PT ;  /* 0x0000007f0500780c */ /* 0x004fda0003f04270 */
[----:B------:R-:W-:Y:S05]  /*14700*/  @P0 BRA `(.L_x_349) ;  /* 0x0000032000000947 */ /* 0x000fea0003800000 */
[----:B------:R-:W2:Y:S01]  /*14710*/  LDL R4, [R1+0x4] ;  /* 0x0000040001047983 */ /* 0x000ea20000100800 */
[----:B------:R-:W-:Y:S01]  /*14720*/  IMAD R3, R20, c[0x0][0x4e8], RZ ;  /* 0x00013a0014037a24 */ /* 0x000fe200078e02ff */
[----:B--2---:R-:W-:-:S04]  /*14730*/  LEA R11, R4, R5, 0x7 ;  /* 0x00000005040b7211 */ /* 0x004fc800078e38ff */
        /* <DEDUP_REMOVED lines=13> */
[----:B------:R-:W-:Y:S01]  /*14810*/  ISETP.NE.AND P0, PT, R3, 0x1, PT ;  /* 0x000000010300780c */ /* 0x000fe20003f05270 */
[----:B------:R-:W-:Y:S01]  /*14820*/  IMAD R9, R8, R21, R9 ;  /* 0x0000001508097224 */ /* 0x000fe200078e0209 */
[----:B------:R-:W-:-:S11]  /*14830*/  MOV R3, R11 ;  /* 0x0000000b00037202 */ /* 0x000fd60000000f00 */
[----:B------:R-:W-:-:S05]  /*14840*/  @P0 IMAD.HI.U32 R17, R11, c[0x0][0x4ec], RZ ;  /* 0x00013b000b110a27 */ /* 0x000fca00078e00ff */
[----:B------:R-:W-:Y:S01]  /*14850*/  @P0 SHF.R.U32.HI R3, RZ, c[0x0][0x4f0], R17 ;  /* 0x00013c00ff030a19 */ /* 0x000fe20000011611 */
[-C--:B--2---:R-:W-:Y:S02]  /*14860*/  IMAD R16, R7, R4.reuse, RZ ;  /* 0x0000000407107224 */ /* 0x084fe400078e02ff */
[----:B------:R-:W-:-:S04]  /*14870*/  IMAD.WIDE.U32 R6, R6, R4, RZ ;  /* 0x0000000406067225 */ /* 0x000fc800078e00ff */
[----:B------:R-:W-:Y:S01]  /*14880*/  IMAD.WIDE.U32 R4, R8, R10, RZ ;  /* 0x0000000a08047225 */ /* 0x000fe200078e00ff */
[----:B---3--:R-:W-:-:S03]  /*14890*/  SEL R8, R22, RZ, P2 ;  /* 0x000000ff16087207 */ /* 0x008fc60001000000 */
[----:B------:R-:W-:Y:S01]  /*148a0*/  IMAD.IADD R16, R7, 0x1, R16 ;  /* 0x0000000107107824 */ /* 0x000fe200078e0210 */
[----:B------:R-:W-:Y:S01]  /*148b0*/  IADD3 R17, P1, P0, R4, R6, R2 ;  /* 0x0000000604117210 */ /* 0x000fe2000783e002 */
[----:B------:R-:W-:Y:S01]  /*148c0*/  IMAD.MOV R4, RZ, RZ, -R3 ;  /* 0x000000ffff047224 */ /* 0x000fe200078e0a03 */
[----:B------:R-:W-:Y:S01]  /*148d0*/  IADD3 R5, R5, R9, RZ ;  /* 0x0000000905057210 */ /* 0x000fe20007ffe0ff */
[-C--:B-----5:R-:W-:Y:S02]  /*148e0*/  IMAD R9, R15, R8.reuse, RZ ;  /* 0x000000080f097224 */ /* 0x0a0fe400078e02ff */
[----:B------:R-:W-:-:S04]  /*148f0*/  IMAD.WIDE.U32 R6, R14, R8, RZ ;  /* 0x000000080e067225 */ /* 0x000fc800078e00ff */
[----:B------:R-:W-:Y:S01]  /*14900*/  IMAD R4, R4, c[0x0][0x4e8], R11 ;  /* 0x00013a0004047a24 */ /* 0x000fe200078e020b */
[----:B------:R-:W-:Y:S02]  /*14910*/  IADD3.X R11, R5, R16, R18, P1, P0 ;  /* 0x00000010050b7210 */ /* 0x000fe40000fe0412 */
[----:B------:R-:W-:Y:S01]  /*14920*/  IADD3 R7, R7, R9, RZ ;  /* 0x0000000907077210 */ /* 0x000fe20007ffe0ff */
[----:B------:R-:W-:Y:S01]  /*14930*/  IMAD.MOV.U32 R9, RZ, RZ, c[0x0][0x4a8] ;  /* 0x00012a00ff097624 */ /* 0x000fe200078e00ff */
[----:B------:R-:W-:Y:S02]  /*14940*/  IADD3 R6, P1, P0, R3, R17, R6 ;  /* 0x0000001103067210 */ /* 0x000fe4000783e006 */
[----:B------:R-:W-:Y:S01]  /*14950*/  SHF.R.S32.HI R5, RZ, 0x1f, R3 ;  /* 0x0000001fff057819 */ /* 0x000fe20000011403 */
[----:B------:R-:W-:Y:S01]  /*14960*/  IMAD R3, R13, R4, RZ ;  /* 0x000000040d037224 */ /* 0x000fe200078e02ff */
[----:B------:R-:W-:Y:S02]  /*14970*/  SHF.R.S32.HI R8, RZ, 0x1f, R4 ;  /* 0x0000001fff087819 */ /* 0x000fe40000011404 */
[----:B------:R-:W-:-:S03]  /*14980*/  IADD3.X R7, R5, R11, R7, P1, P0 ;  /* 0x0000000b05077210 */ /* 0x000fc60000fe0407 */
        /* <DEDUP_REMOVED lines=10> */
.L_x_349:
[----:B------:R-:W-:Y:S05]  /*14a30*/  BSYNC B0 ;  /* 0x0000000000007941 */ /* 0x000fea0003800000 */
.L_x_348:
[----:B------:R-:W-:-:S13]  /*14a40*/  ISETP.GT.AND P0, PT, R19, 0x1, PT ;  /* 0x000000011300780c */ /* 0x000fda0003f04270 */
[----:B------:R-:W-:Y:S05]  /*14a50*/  @P0 BRA `(.L_x_334) ;  /* 0x0000066000000947 */ /* 0x000fea0003800000 */
[----:B------:R-:W2:Y:S04]  /*14a60*/  LDL.LU R8, [R1+0x10] ;  /* 0x0000100001087983 */ /* 0x000ea80000300800 */
[----:B------:R-:W3:Y:S01]  /*14a70*/  LDL.LU R9, [R1+0x4] ;  /* 0x0000040001097983 */ /* 0x000ee20000300800 */
[----:B------:R-:W-:Y:S01]  /*14a80*/  MOV R4, c[0x0][0x4e8] ;  /* 0x00013a0000047a02 */ /* 0x000fe20000000f00 */
[----:B-1----:R-:W-:Y:S01]  /*14a90*/  IMAD R3, R18, c[0x0][0x3a0], RZ ;  /* 0x0000e80012037a24 */ /* 0x002fe200078e02ff */
[----:B------:R-:W-:Y:S01]  /*14aa0*/  ISETP.GE.AND P2, PT, R0, c[0x0][0x3c8], PT ;  /* 0x0000f20000007a0c */ /* 0x000fe20003f46270 */
[----:B------:R-:W-:Y:S01]  /*14ab0*/  IMAD R6, R21, c[0x0][0x3f0], RZ ;  /* 0x0000fc0015067a24 */ /* 0x000fe200078e02ff */
[----:B------:R-:W-:Y:S01]  /*14ac0*/  ISETP.NE.AND P0, PT, R4, 0x1, PT ;  /* 0x000000010400780c */ /* 0x000fe20003f05270 */
[----:B------:R-:W-:-:S04]  /*14ad0*/  IMAD.WIDE.U32 R4, R2, c[0x0][0x3a0], RZ ;  /* 0x0000e80002047a25 */ /* 0x000fc800078e00ff */
[----:B------:R-:W-:-:S05]  /*14ae0*/  IMAD R2, R2, c[0x0][0x3a4], R3 ;  /* 0x0000e90002027a24 */ /* 0x000fca00078e0203 */
[----:B------:R-:W-:-:S05]  /*14af0*/  IADD3 R5, R5, R2, RZ ;  /* 0x0000000205057210 */ /* 0x000fca0007ffe0ff */
[----:B--2---:R-:W-:Y:S01]  /*14b00*/  IMAD.WIDE.U32 R4, R8, c[0x0][0x3e8], R4 ;  /* 0x0000fa0008047a25 */ /* 0x004fe200078e0004 */
[----:B---3--:R-:W-:-:S03]  /*14b10*/  LEA R3, R9, R28, 0x7 ;  /* 0x0000001c09037211 */ /* 0x008fc600078e38ff */
[----:B------:R-:W-:Y:S02]  /*14b20*/  IMAD R5, R8, c[0x0][0x3ec], R5 ;  /* 0x0000fb0008057a24 */ /* 0x000fe400078e0205 */
[----:B------:R-:W-:Y:S01]  /*14b30*/  IMAD R8, R10, c[0x0][0x3f4], R6 ;  /* 0x0000fd000a087a24 */ /* 0x000fe200078e0206 */
[----:B------:R-:W-:Y:S01]  /*14b40*/  MOV R2, R3 ;  /* 0x0000000300027202 */ /* 0x000fe20000000f00 */
[----:B------:R-:W-:-:S04]  /*14b50*/  @P0 IMAD.HI.U32 R7, R3, c[0x0][0x4ec], RZ ;  /* 0x00013b0003070a27 */ /* 0x000fc800078e00ff */
[----:B------:R-:W-:Y:S01]  /*14b60*/  IMAD.WIDE.U32 R4, R10, c[0x0][0x3f0], R4 ;  /* 0x0000fc000a047a25 */ /* 0x000fe200078e0004 */
[----:B------:R-:W-:-:S04]  /*14b70*/  @P0 SHF.R.U32.HI R2, RZ, c[0x0][0x4f0], R7 ;  /* 0x00013c00ff020a19 */ /* 0x000fc80000011607 */
        /* <DEDUP_REMOVED lines=18> */
.L_x_416:
[----:B------:R-:W-:Y:S05]  /*14ca0*/  BRA.DIV ~URZ, `(.L_x_351) ;  /* 0x000028427f007947 */ /* 0x000fea000b800000 */
[----:B------:R3:W4:Y:S02]  /*14cb0*/  SHFL.IDX PT, R2, R7, RZ, 0x181f ;  /* 0x00181fff07027589 */ /* 0x00072400000e0000 */
.L_x_417:
        /* <DEDUP_REMOVED lines=8> */
.L_x_418:
[----:B------:R-:W-:-:S04]  /*14d40*/  IADD3 R3, R4, 0x10, RZ ;  /* 0x0000001004037810 */ /* 0x000fc80007ffe0ff */
[----:B------:R-:W-:-:S13]  /*14d50*/  ISETP.GE.OR P0, PT, R3, R5, P2 ;  /* 0x000000050300720c */ /* 0x000fda0001706670 */
[----:B--2---:R-:W-:-:S04]  /*14d60*/  @!P0 LEA R2, P1, R0, R2, 0x1 ;  /* 0x0000000200028211 */ /* 0x004fc800078208ff */
[----:B-1----:R-:W-:-:S05]  /*14d70*/  @!P0 LEA.HI.X R3, R0, R8, R80, 0x1, P1 ;  /* 0x0000000800038211 */ /* 0x002fca00008f0c50 */
[----:B------:R1:W-:Y:S01]  /*14d80*/  @!P0 ST.E.128 [R2.64], RZ ;  /* 0x000000ff02008985 */ /* 0x0003e2000c101d08 */
[----:B------:R-:W-:Y:S05]  /*14d90*/  BRA.DIV ~URZ, `(.L_x_353) ;  /* 0x000028927f007947 */ /* 0x000fea000b800000 */
[----:B------:R2:W1:Y:S02]  /*14da0*/  SHFL.IDX PT, R8, R6, 0x2, 0x181f ;  /* 0x00581f0006087f89 */ /* 0x00046400000e0000 */
.L_x_419:
[----:B------:R-:W-:Y:S05]  /*14db0*/  BRA.DIV ~URZ, `(.L_x_354) ;  /* 0x000028e27f007947 */ /* 0x000fea000b800000 */
[----:B-1----:R1:W2:Y:S02]  /*14dc0*/  SHFL.IDX PT, R2, R7, 0x2, 0x181f ;  /* 0x00581f0007027f89 */ /* 0x0022a400000e0000 */
.L_x_420:
        /* <DEDUP_REMOVED lines=8> */
.L_x_421:
[----:B------:R-:W-:-:S04]  /*14e50*/  IADD3 R3, R4, 0x30, RZ ;  /* 0x0000003004037810 */ /* 0x000fc80007ffe0ff */
[----:B------:R-:W-:-:S13]  /*14e60*/  ISETP.GE.OR P0, PT, R3, R5, P2 ;  /* 0x000000050300720c */ /* 0x000fda0001706670 */
[----:B--2---:R-:W-:-:S04]  /*14e70*/  @!P0 LEA R2, P1, R0, R2, 0x1 ;  /* 0x0000000200028211 */ /* 0x004fc800078208ff */
[----:B------:R-:W-:-:S05]  /*14e80*/  @!P0 LEA.HI.X R3, R0, R8, R80, 0x1, P1 ;  /* 0x0000000800038211 */ /* 0x000fca00008f0c50 */
[----:B------:R2:W-:Y:S01]  /*14e90*/  @!P0 ST.E.128 [R2.64], RZ ;  /* 0x000000ff02008985 */ /* 0x0005e2000c101d08 */
[----:B------:R-:W-:Y:S05]  /*14ea0*/  BRA.DIV ~URZ, `(.L_x_356) ;  /* 0x000029327f007947 */ /* 0x000fea000b800000 */
[----:B------:R1:W2:Y:S02]  /*14eb0*/  SHFL.IDX PT, R8, R6, 0x4, 0x181f ;  /* 0x00981f0006087f89 */ /* 0x0002a400000e0000 */
.L_x_422:
[----:B------:R-:W-:Y:S05]  /*14ec0*/  BRA.DIV ~URZ, `(.L_x_357) ;  /* 0x000029827f007947 */ /* 0x000fea000b800000 */
[----:B--2---:R2:W1:Y:S02]  /*14ed0*/  SHFL.IDX PT, R2, R7, 0x4, 0x181f ;  /* 0x00981f0007027f89 */ /* 0x00446400000e0000 */
.L_x_423:
        /* <DEDUP_REMOVED lines=8> */
.L_x_424:
[----:B------:R-:W-:-:S04]  /*14f60*/  IADD3 R3, R4, 0x50, RZ ;  /* 0x0000005004037810 */ /* 0x000fc80007ffe0ff */
[----:B------:R-:W-:-:S13]  /*14f70*/  ISETP.GE.OR P0, PT, R3, R5, P2 ;  /* 0x000000050300720c */ /* 0x000fda0001706670 */
[----:B---3--:R-:W-:-:S04]  /*14f80*/  @!P0 LEA R2, P1, R0, R2, 0x1 ;  /* 0x0000000200028211 */ /* 0x008fc800078208ff */
[----:B--2---:R-:W-:-:S05]  /*14f90*/  @!P0 LEA.HI.X R3, R0, R8, R80, 0x1, P1 ;  /* 0x0000000800038211 */ /* 0x004fca00008f0c50 */
[----:B------:R2:W-:Y:S01]  /*14fa0*/  @!P0 ST.E.128 [R2.64], RZ ;  /* 0x000000ff02008985 */ /* 0x0005e2000c101d08 */
[----:B------:R-:W-:Y:S05]  /*14fb0*/  BRA.DIV ~URZ, `(.L_x_359) ;  /* 0x000029d27f007947 */ /* 0x000fea000b800000 */
[----:B------:R3:W1:Y:S02]  /*14fc0*/  SHFL.IDX PT, R8, R6, 0x6, 0x181f ;  /* 0x00d81f0006087f89 */ /* 0x00066400000e0000 */
.L_x_425:
[----:B------:R-:W-:Y:S05]  /*14fd0*/  BRA.DIV ~URZ, `(.L_x_360) ;  /* 0x00002a227f007947 */ /* 0x000fea000b800000 */
[----:B--2---:R2:W3:Y:S02]  /*14fe0*/  SHFL.IDX PT, R2, R7, 0x6, 0x181f ;  /* 0x00d81f0007027f89 */ /* 0x0044e400000e0000 */
.L_x_426:
        /* <DEDUP_REMOVED lines=8> */
.L_x_427:
[----:B------:R-:W-:-:S04]  /*15070*/  IADD3 R4, R4, 0x70, RZ ;  /* 0x0000007004047810 */ /* 0x000fc80007ffe0ff */
[----:B------:R-:W-:-:S13]  /*15080*/  ISETP.GE.OR P0, PT, R4, R5, P2 ;  /* 0x000000050400720c */ /* 0x000fda0001706670 */
[----:B----4-:R-:W-:-:S04]  /*15090*/  @!P0 LEA R2, P1, R0, R2, 0x1 ;  /* 0x0000000200028211 */ /* 0x010fc800078208ff */
[----:B---3--:R-:W-:-:S05]  /*150a0*/  @!P0 LEA.HI.X R3, R0, R6, R80, 0x1, P1 ;  /* 0x0000000600038211 */ /* 0x008fca00008f0c50 */
[----:B------:R3:W-:Y:S04]  /*150b0*/  @!P0 ST.E.128 [R2.64], RZ ;  /* 0x000000ff02008985 */ /* 0x0007e8000c101d08 */
.L_x_334:
[----:B------:R-:W-:Y:S05]  /*150c0*/  BSYNC B1 ;  /* 0x0000000000017941 */ /* 0x000fea0003800000 */
.L_x_318:
[----:B------:R-:W5:Y:S02]  /*150d0*/  LDL R0, [R1+0x38] ;  /* 0x0000380001007983 */ /* 0x000f640000100800 */
[----:B-----5:R-:W-:-:S13]  /*150e0*/  ISETP.NE.AND P0, PT, R0, RZ, PT ;  /* 0x000000ff0000720c */ /* 0x020fda0003f05270 */
[----:B------:R-:W-:Y:S01]  /*150f0*/  @P0 WARPSYNC 0xffffffff ;  /* 0xffffffff00000948 */ /* 0x000fe20003800000 */
[----:B------:R-:W-:Y:S06]  /*15100*/  @P0 BAR.SYNC.DEFER_BLOCKING 0x5, 0x80 ;  /* 0x0142000000000b1d */ /* 0x000fec0000010000 */
[----:B-123--:R-:W1:Y:S04]  /*15110*/  @P0 LDS.128 R4, [0x9100] ;  /* 0x00910000ff040984 */ /* 0x00ee680000000c00 */
[----:B-1----:R1:W-:Y:S04]  /*15120*/  @P0 STL.64 [R1], R4 ;  /* 0x0000000401000387 */ /* 0x0023e80000100a00 */
[----:B------:R1:W-:Y:S04]  /*15130*/  @P0 STL.64 [R1+0x8], R6 ;  /* 0x0000080601000387 */ /* 0x0003e80000100a00 */
[----:B------:R-:W-:Y:S06]  /*15140*/  @P0 BAR.ARV 0x4, 0x80 ;  /* 0x0102000000000b1d */ /* 0x000fec0000002000 */
[----:B------:R-:W-:Y:S05]  /*15150*/  @P0 BRA `(.L_x_362) ;  /* 0x00000ba000000947 */ /* 0x000fea0003800000 */
[----:B------:R-:W2:Y:S01]  /*15160*/  S2R R0, SR_TID.X ;  /* 0x0000000000007919 */ /* 0x000ea20000002100 */
[----:B-1----:R-:W-:Y:S01]  /*15170*/  IMAD.MOV.U32 R7, RZ, RZ, RZ ;  /* 0x000000ffff077224 */ /* 0x002fe200078e00ff */
[----:B--2---:R-:W-:-:S04]  /*15180*/  LOP3.LUT R15, R0, 0x1f, RZ, 0xc0, !PT ;  /* 0x0000001f000f7812 */ /* 0x004fc800078ec0ff */
[----:B------:R-:W-:Y:S01]  /*15190*/  ISETP.NE.AND P6, PT, R15, 0x1f, PT ;  /* 0x0000001f0f00780c */ /* 0x000fe20003fc5270 */
[----:B------:R-:W-:Y:S10]  /*151a0*/  BRA.DIV ~URZ, `(.L_x_363) ;  /* 0x000029927f007947 */ /* 0x000ff4000b800000 */
[----:B------:R1:W2:Y:S02]  /*151b0*/  SHFL.IDX PT, R9, R49, RZ, 0x1f ;  /* 0x00001fff31097589 */ /* 0x0002a400000e0000 */
.L_x_428:
[----:B------:R-:W-:Y:S05]  /*151c0*/  BRA.DIV ~URZ, `(.L_x_364) ;  /* 0x000029e27f007947 */ /* 0x000fea000b800000 */
[----:B------:R3:W1:Y:S02]  /*151d0*/  SHFL.IDX PT, R8, R49, 0x1, 0x1f ;  /* 0x00201f0031087f89 */ /* 0x00066400000e0000 */
.L_x_429:
[----:B------:R-:W5:Y:S01]  /*151e0*/  LDL R0, [R1+0xc] ;  /* 0x00000c0001007983 */ /* 0x000f620000100800 */
[----:B------:R-:W-:Y:S02]  /*151f0*/  IMAD.MOV.U32 R6, RZ, RZ, RZ ;  /* 0x000000ffff067224 */ /* 0x000fe400078e00ff */
[----:B-----5:R-:W-:-:S05]  /*15200*/  IMAD.IADD R0, R0, 0x1, R15 ;  /* 0x0000000100007824 */ /* 0x020fca00078e020f */
[----:B------:R-:W-:-:S13]  /*15210*/  ISETP.GE.OR P0, PT, R0, c[0x0][0x53c], !P6 ;  /* 0x00014f0000007a0c */ /* 0x000fda0007706670 */
[----:B----4-:R-:W-:Y:S01]  /*15220*/  @!P0 IMAD.MOV.U32 R2, RZ, RZ, 0x4 ;  /* 0x00000004ff028424 */ /* 0x010fe200078e00ff */
[----:B------:R-:W-:-:S03]  /*15230*/  @!P0 MOV R3, 0x4 ;  /* 0x0000000400038802 */ /* 0x000fc60000000f00 */
[----:B------:R-:W-:-:S04]  /*15240*/  @!P0 IMAD.WIDE R4, R0, R2, c[0x0][0x580] ;  /* 0x0001600000048625 */ /* 0x000fc800078e0202 */
[----:B------:R-:W-:Y:S01]  /*15250*/  @!P0 IMAD.WIDE R2, R0, R3, c[0x0][0x578] ;  /* 0x00015e0000028625 */ /* 0x000fe200078e0203 */
[----:B------:R-:W4:Y:S04]  /*15260*/  @!P0 LDG.E R6, [R4.64] ;  /* 0x0000000804068981 */ /* 0x000f28000c1e1900 */
[----:B------:R-:W4:Y:S01]  /*15270*/  @!P0 LDG.E R7, [R2.64] ;  /* 0x0000000802078981 */ /* 0x000f22000c1e1900 */
[C---:B------:R-:W-:Y:S02]  /*15280*/  ISETP.GE.U32.AND P4, PT, R15.reuse, 0x10, PT ;  /* 0x000000100f00780c */ /* 0x040fe40003f86070 */
[C---:B------:R-:W-:Y:S02]  /*15290*/  ISETP.GE.U32.AND P3, PT, R15.reuse, 0x8, PT ;  /* 0x000000080f00780c */ /* 0x040fe40003f66070 */
[----:B------:R-:W-:-:S02]  /*152a0*/  ISETP.GE.U32.AND P2, PT, R15, 0x4, PT ;  /* 0x000000040f00780c */ /* 0x000fc40003f46070 */
[C---:B------:R-:W-:Y:S02]  /*152b0*/  ISETP.GE.U32.AND P1, PT, R15.reuse, 0x2, PT ;  /* 0x000000020f00780c */ /* 0x040fe40003f26070 */
[----:B------:R-:W-:Y:S02]  /*152c0*/  ISETP.NE.AND P5, PT, R15, RZ, PT ;  /* 0x000000ff0f00720c */ /* 0x000fe40003fa5270 */
[----:B------:R-:W-:Y:S01]  /*152d0*/  MOV R14, RZ ;  /* 0x000000ff000e7202 */ /* 0x000fe20000000f00 */
[----:B----4-:R-:W-:Y:S01]  /*152e0*/  IMAD R0, R7, R6, RZ ;  /* 0x0000000607007224 */ /* 0x010fe200078e02ff */
[----:B------:R-:W-:Y:S07]  /*152f0*/  BRA.DIV ~URZ, `(.L_x_365) ;  /* 0x000029227f007947 */ /* 0x000fee000b800000 */
[----:B------:R4:W3:Y:S02]  /*15300*/  SHFL.UP PT, R4, R0, 0x1, RZ ;  /* 0x0420000000047989 */ /* 0x0008e400000e00ff */
.L_x_430:
[----:B---3--:R-:W-:-:S04]  /*15310*/  SEL R4, R4, RZ, P5 ;  /* 0x000000ff04047207 */ /* 0x008fc80002800000 */
[----:B----4-:R-:W-:Y:S01]  /*15320*/  IADD3 R0, R0, R4, RZ ;  /* 0x0000000400007210 */ /* 0x010fe20007ffe0ff */
        /* <DEDUP_REMOVED lines=14> */
.L_x_431:
[----:B----4-:R-:W-:Y:S01]  /*15410*/  IMAD R0, R0, c[0x0][0x538], RZ ;  /* 0x00014e0000007a24 */ /* 0x010fe200078e02ff */
[----:B------:R-:W-:Y:S04]  /*15420*/  BSSY B1, `(.L_x_367) ;  /* 0x0000084000017945 */ /* 0x000fe80003800000 */
[----:B-1----:R-:W-:-:S04]  /*15430*/  IADD3 R8, R0, R8, RZ ;  /* 0x0000000800087210 */ /* 0x002fc80007ffe0ff */
[----:B--2---:R-:W-:-:S13]  /*15440*/  ISETP.GT.AND P0, PT, R8, R9, PT ;  /* 0x000000090800720c */ /* 0x004fda0003f04270 */
[----:B------:R-:W-:Y:S05]  /*15450*/  @P0 BRA `(.L_x_368) ;  /* 0x0000025000000947 */ /* 0x000fea0003800000 */
.L_x_372:
[----:B------:R-:W2:Y:S02]  /*15460*/  LDL.LU R0, [R1+0xc] ;  /* 0x00000c0001007983 */ /* 0x000ea40000300800 */
[----:B--2---:R-:W-:-:S04]  /*15470*/  IADD3 R0, R0, 0x1f, RZ ;  /* 0x0000001f00007810 */ /* 0x004fc80007ffe0ff */
[----:B------:R-:W-:-:S13]  /*15480*/  ISETP.GE.AND P0, PT, R0, c[0x0][0x53c], PT ;  /* 0x00014f0000007a0c */ /* 0x000fda0003f06270 */
[----:B------:R-:W-:Y:S05]  /*15490*/  @P0 BRA `(.L_x_369) ;  /* 0x0000077000000947 */ /* 0x000fea0003800000 */
[----:B------:R1:W-:Y:S01]  /*154a0*/  STL [R1+0xc], R0 ;  /* 0x00000c0001007387 */ /* 0x0003e20000100800 */
[----:B------:R-:W-:Y:S01]  /*154b0*/  CS2R R6, SRZ ;  /* 0x0000000000067805 */ /* 0x000fe2000001ff00 */
[----:B-1----:R-:W-:-:S04]  /*154c0*/  IADD3 R0, R0, R15, RZ ;  /* 0x0000000f00007210 */ /* 0x002fc80007ffe0ff */
        /* <DEDUP_REMOVED lines=9> */
[----:B------:R1:W2:Y:S02]  /*15560*/  SHFL.UP PT, R2, R0, 0x1, RZ ;  /* 0x0420000000027989 */ /* 0x0002a400000e00ff */
.L_x_432:
        /* <DEDUP_REMOVED lines=16> */
.L_x_433:
[----:B--2---:R-:W-:-:S05]  /*15670*/  IMAD R0, R0, c[0x0][0x538], RZ ;  /* 0x00014e0000007a24 */ /* 0x004fca00078e02ff */
[----:B------:R-:W-:-:S04]  /*15680*/  IADD3 R8, R0, R8, RZ ;  /* 0x0000000800087210 */ /* 0x000fc80007ffe0ff */
[----:B------:R-:W-:-:S13]  /*15690*/  ISETP.GT.AND P0, PT, R8, R9, PT ;  /* 0x000000090800720c */ /* 0x000fda0003f04270 */
[----:B-1----:R-:W-:Y:S05]  /*156a0*/  @!P0 BRA `(.L_x_372) ;  /* 0xfffffdb000008947 */ /* 0x002fea000383ffff */
.L_x_368:
[----:B------:R-:W-:-:S05]  /*156b0*/  IADD3 R10, -R0, R8, RZ ;  /* 0x00000008000a7210 */ /* 0x000fca0007ffe1ff */
[----:B------:R-:W-:-:S05]  /*156c0*/  IMAD R0, R4, c[0x0][0x538], R10 ;  /* 0x00014e0004007a24 */ /* 0x000fca00078e020a */
[----:B------:R-:W-:Y:S01]  /*156d0*/  ISETP.GT.AND P0, PT, R0, R9, PT ;  /* 0x000000090000720c */ /* 0x000fe20003f04270 */
[----:B------:R-:W-:-:S12]  /*156e0*/  BRA.DIV ~URZ, `(.L_x_373) ;  /* 0x000029227f007947 */ /* 0x000fd8000b800000 */
[----:B------:R-:W-:-:S04]  /*156f0*/  VOTE.ANY R0, PT, !P0 ;  /* 0x0000000000007806 */ /* 0x000fc800040e0100 */
.L_x_434:
[----:B------:R1:W2:Y:S01]  /*15700*/  POPC R13, R0 ;  /* 0x00000000000d7309 */ /* 0x0002a20000000000 */
[----:B------:R-:W-:Y:S05]  /*15710*/  BRA.DIV ~URZ, `(.L_x_374) ;  /* 0x000029327f007947 */ /* 0x000fea000b800000 */
[----:B--2---:R2:W4:Y:S04]  /*15720*/  SHFL.IDX PT, R8, R6, R13, 0x1f ;  /* 0x00001f0d06087589 */ /* 0x00452800000e0000 */
[----:B------:R2:W1:Y:S02]  /*15730*/  SHFL.IDX PT, R7, R7, R13, 0x1f ;  /* 0x00001f0d07077589 */ /* 0x00046400000e0000 */
.L_x_435:
[----:B------:R-:W-:Y:S01]  /*15740*/  ISETP.NE.AND P0, PT, R0, RZ, PT ;  /* 0x000000ff0000720c */ /* 0x000fe20003f05270 */
[----:B------:R-:W-:-:S12]  /*15750*/  BSSY B0, `(.L_x_375) ;  /* 0x0000005000007945 */ /* 0x000fd80003800000 */
[----:B------:R-:W-:Y:S05]  /*15760*/  @!P0 BRA `(.L_x_376) ;  /* 0x0000003000008947 */ /* 0x000fea0003800000 */
[----:B------:R-:W-:Y:S01]  /*15770*/  IADD3 R11, R13, -0x1, RZ ;  /* 0xffffffff0d0b7810 */ /* 0x000fe20007ffe0ff */
[----:B------:R-:W-:Y:S05]  /*15780*/  BRA.DIV ~URZ, `(.L_x_377) ;  /* 0x000029927f007947 */ /* 0x000fea000b800000 */
[----:B------:R2:W3:Y:S02]  /*15790*/  SHFL.IDX PT, R14, R4, R11, 0x1f ;  /* 0x00001f0b040e7589 */ /* 0x0004e400000e0000 */
.L_x_376:
[----:B------:R-:W-:Y:S05]  /*157a0*/  BSYNC B0 ;  /* 0x0000000000007941 */ /* 0x000fea0003800000 */
.L_x_375:
[----:B--23--:R-:W-:Y:S01]  /*157b0*/  IMAD R6, R14, c[0x0][0x538], R10 ;  /* 0x00014e000e067a24 */ /* 0x00cfe200078e020a */
[----:B----4-:R-:W-:Y:S02]  /*157c0*/  IABS R2, R8 ;  /* 0x0000000800027213 */ /* 0x010fe40000000000 */
[----:B-1----:R-:W-:Y:S01]  /*157d0*/  IABS R3, R7 ;  /* 0x0000000700037213 */ /* 0x002fe20000000000 */
[----:B------:R-:W-:Y:S01]  /*157e0*/  IMAD.IADD R9, R9, 0x1, -R6 ;  /* 0x0000000109097824 */ /* 0x000fe200078e0a06 */
[----:B------:R1:W-:Y:S01]  /*157f0*/  STL [R1], R6 ;  /* 0x0000000601007387 */ /* 0x0003e20000100800 */
[----:B------:R-:W2:Y:S03]  /*15800*/  I2F.RP R4, R2 ;  /* 0x0000000200047306 */ /* 0x000ea60000209400 */
[----:B------:R-:W3:Y:S05]  /*15810*/  LDL.LU R12, [R1+0xc] ;  /* 0x00000c00010c7983 */ /* 0x000eea0000300800 */
[----:B--2---:R-:W2:Y:S02]  /*15820*/  MUFU.RCP R4, R4 ;  /* 0x0000000400047308 */ /* 0x004ea40000001000 */
[----:B--2---:R-:W-:-:S06]  /*15830*/  IADD3 R4, R4, 0xffffffe, RZ ;  /* 0x0ffffffe04047810 */ /* 0x004fcc0007ffe0ff */
[----:B------:R-:W2:Y:S01]  /*15840*/  F2I.FTZ.U32.TRUNC.NTZ R5, R4 ;  /* 0x0000000400057305 */ /* 0x000ea2000021f000 */
[----:B-1----:R-:W-:Y:S02]  /*15850*/  MOV R6, R3 ;  /* 0x0000000300067202 */ /* 0x002fe40000000f00 */
[----:B------:R-:W-:Y:S01]  /*15860*/  IABS R10, R9 ;  /* 0x00000009000a7213 */ /* 0x000fe20000000000 */
[----:B--2---:R-:W-:-:S04]  /*15870*/  IMAD.MOV R0, RZ, RZ, -R5 ;  /* 0x000000ffff007224 */ /* 0x004fc800078e0a05 */
[----:B------:R-:W-:Y:S01]  /*15880*/  IMAD.MOV.U32 R4, RZ, RZ, R0 ;  /* 0x000000ffff047224 */ /* 0x000fe200078e0000 */
[----:B------:R-:W-:-:S03]  /*15890*/  IABS R0, R8 ;  /* 0x0000000800007213 */ /* 0x000fc60000000000 */
[----:B------:R-:W-:Y:S02]  /*158a0*/  IMAD R3, R4, R2, RZ ;  /* 0x0000000204037224 */ /* 0x000fe400078e02ff */
[----:B------:R-:W-:Y:S01]  /*158b0*/  IMAD.MOV.U32 R4, RZ, RZ, RZ ;  /* 0x000000ffff047224 */ /* 0x000fe200078e00ff */
[----:B------:R-:W1:Y:S01]  /*158c0*/  I2F.RP R11, R6 ;  /* 0x00000006000b7306 */ /* 0x000e620000209400 */
[----:B------:R-:W-:Y:S02]  /*158d0*/  IMAD.MOV R0, RZ, RZ, -R0 ;  /* 0x000000ffff007224 */ /* 0x000fe400078e0a00 */
[----:B------:R-:W-:-:S04]  /*158e0*/  IMAD.HI.U32 R5, R5, R3, R4 ;  /* 0x0000000305057227 */ /* 0x000fc800078e0004 */
[----:B------:R-:W-:Y:S01]  /*158f0*/  IMAD.MOV.U32 R3, RZ, RZ, R10 ;  /* 0x000000ffff037224 */ /* 0x000fe200078e000a */
[----:B------:R-:W-:-:S03]  /*15900*/  MOV R4, R0 ;  /* 0x0000000000047202 */ /* 0x000fc60000000f00 */
[----:B------:R-:W-:-:S04]  /*15910*/  IMAD.HI.U32 R0, R5, R3, RZ ;  /* 0x0000000305007227 */ /* 0x000fc800078e00ff */
[----:B------:R-:W-:Y:S02]  /*15920*/  IMAD R3, R0, R4, R3 ;  /* 0x0000000400037224 */ /* 0x000fe400078e0203 */
[----:B-1----:R-:W1:Y:S03]  /*15930*/  MUFU.RCP R4, R11 ;  /* 0x0000000b00047308 */ /* 0x002e660000001000 */
[----:B------:R-:W-:-:S13]  /*15940*/  ISETP.GT.U32.AND P0, PT, R2, R3, PT ;  /* 0x000000030200720c */ /* 0x000fda0003f04070 */
[----:B------:R-:W-:Y:S01]  /*15950*/  @!P0 IMAD.IADD R3, R3, 0x1, -R2 ;  /* 0x0000000103038824 */ /* 0x000fe200078e0a02 */
[----:B-1----:R-:W-:-:S04]  /*15960*/  IADD3 R4, R4, 0xffffffe, RZ ;  /* 0x0ffffffe04047810 */ /* 0x002fc80007ffe0ff */
[----:B------:R-:W-:Y:S02]  /*15970*/  ISETP.GE.U32.AND P2, PT, R3, R2, PT ;  /* 0x000000020300720c */ /* 0x000fe40003f46070 */
[----:B------:R-:W1:Y:S01]  /*15980*/  F2I.FTZ.U32.TRUNC.NTZ R3, R4 ;  /* 0x0000000400037305 */ /* 0x000e62000021f000 */
[----:B------:R-:W-:Y:S02]  /*15990*/  LOP3.LUT R2, R9, R8, RZ, 0x3c, !PT ;  /* 0x0000000809027212 */ /* 0x000fe400078e3cff */
[----:B------:R-:W-:Y:S02]  /*159a0*/  @!P0 IADD3 R0, R0, 0x1, RZ ;  /* 0x0000000100008810 */ /* 0x000fe40007ffe0ff */
[----:B------:R-:W-:Y:S02]  /*159b0*/  ISETP.GE.AND P1, PT, R2, RZ, PT ;  /* 0x000000ff0200720c */ /* 0x000fe40003f26270 */
[----:B------:R-:W-:-:S04]  /*159c0*/  ISETP.NE.AND P0, PT, R8, RZ, PT ;  /* 0x000000ff0800720c */ /* 0x000fc80003f05270 */
[----:B------:R-:W-:Y:S01]  /*159d0*/  @P2 IADD3 R0, R0, 0x1, RZ ;  /* 0x0000000100002810 */ /* 0x000fe20007ffe0ff */
[----:B-1----:R-:W-:-:S06]  /*159e0*/  IMAD.MOV R2, RZ, RZ, -R3 ;  /* 0x000000ffff027224 */ /* 0x002fcc00078e0a03 */
[----:B------:R-:W-:Y:S01]  /*159f0*/  @!P1 IMAD.MOV R0, RZ, RZ, -R0 ;  /* 0x000000ffff009224 */ /* 0x000fe200078e0a00 */
[----:B------:R-:W-:Y:S02]  /*15a00*/  MOV R4, R2 ;  /* 0x0000000200047202 */ /* 0x000fe40000000f00 */
[----:B------:R-:W-:Y:S02]  /*15a10*/  IABS R2, R7 ;  /* 0x0000000700027213 */ /* 0x000fe40000000000 */
[----:B------:R-:W-:Y:S01]  /*15a20*/  @!P0 LOP3.LUT R0, RZ, R8, RZ, 0x33, !PT ;  /* 0x00000008ff008212 */ /* 0x000fe200078e33ff */
[----:B------:R-:W-:Y:S02]  /*15a30*/  IMAD R4, R4, R6, RZ ;  /* 0x0000000604047224 */ /* 0x000fe400078e02ff */
[----:B------:R-:W-:Y:S01]  /*15a40*/  IMAD.MOV R5, RZ, RZ, -R2 ;  /* 0x000000ffff057224 */ /* 0x000fe200078e0a02 */
[----:B------:R-:W-:Y:S01]  /*15a50*/  IABS R10, R0 ;  /* 0x00000000000a7213 */ /* 0x000fe20000000000 */
[----:B------:R-:W-:-:S04]  /*15a60*/  IMAD.MOV.U32 R2, RZ, RZ, RZ ;  /* 0x000000ffff027224 */ /* 0x000fc800078e00ff */
[----:B------:R-:W-:Y:S01]  /*15a70*/  IMAD.HI.U32 R2, R3, R4, R2 ;  /* 0x0000000403027227 */ /* 0x000fe200078e0002 */
[----:B------:R-:W-:-:S03]  /*15a80*/  MOV R4, R5 ;  /* 0x0000000500047202 */ /* 0x000fc60000000f00 */
[----:B------:R-:W-:-:S04]  /*15a90*/  IMAD.MOV.U32 R3, RZ, RZ, R10 ;  /* 0x000000ffff037224 */ /* 0x000fc800078e000a */
[----:B------:R-:W-:-:S04]  /*15aa0*/  IMAD.HI.U32 R2, R2, R3, RZ ;  /* 0x0000000302027227 */ /* 0x000fc800078e00ff */
[----:B------:R-:W-:-:S05]  /*15ab0*/  IMAD R3, R2, R4, R3 ;  /* 0x0000000402037224 */ /* 0x000fca00078e0203 */
[----:B------:R-:W-:-:S13]  /*15ac0*/  ISETP.GT.U32.AND P0, PT, R6, R3, PT ;  /* 0x000000030600720c */ /* 0x000fda0003f04070 */
[----:B------:R-:W-:-:S05]  /*15ad0*/  @!P0 IMAD.IADD R3, R3, 0x1, -R6 ;  /* 0x0000000103038824 */ /* 0x000fca00078e0a06 */
[----:B------:R-:W-:Y:S02]  /*15ae0*/  ISETP.GE.U32.AND P2, PT, R3, R6, PT ;  /* 0x000000060300720c */ /* 0x000fe40003f46070 */
[----:B------:R-:W-:Y:S02]  /*15af0*/  LOP3.LUT R3, R0, R7, RZ, 0x3c, !PT ;  /* 0x0000000700037212 */ /* 0x000fe400078e3cff */
[----:B------:R-:W-:Y:S02]  /*15b00*/  @!P0 IADD3 R2, R2, 0x1, RZ ;  /* 0x0000000102028810 */ /* 0x000fe40007ffe0ff */
[----:B------:R-:W-:Y:S02]  /*15b10*/  ISETP.GE.AND P1, PT, R3, RZ, PT ;  /* 0x000000ff0300720c */ /* 0x000fe40003f26270 */
[----:B------:R-:W-:-:S05]  /*15b20*/  ISETP.NE.AND P0, PT, R7, RZ, PT ;  /* 0x000000ff0700720c */ /* 0x000fca0003f05270 */
[----:B------:R-:W-:-:S06]  /*15b30*/  @P2 IADD3 R2, R2, 0x1, RZ ;  /* 0x0000000102022810 */ /* 0x000fcc0007ffe0ff */
[----:B------:R-:W-:Y:S02]  /*15b40*/  @!P1 IMAD.MOV R2, RZ, RZ, -R2 ;  /* 0x000000ffff029224 */ /* 0x000fe400078e0a02 */
[----:B------:R-:W-:-:S04]  /*15b50*/  @!P0 LOP3.LUT R2, RZ, R7, RZ, 0x33, !PT ;  /* 0x00000007ff028212 */ /* 0x000fc800078e33ff */
[----:B------:R-:W-:Y:S01]  /*15b60*/  IADD3 R3, -R2, RZ, RZ ;  /* 0x000000ff02037210 */ /* 0x000fe20007ffe1ff */
[----:B------:R-:W-:Y:S02]  /*15b70*/  IMAD R4, R0, R8, RZ ;  /* 0x0000000800047224 */ /* 0x000fe400078e02ff */
[C---:B------:R-:W-:Y:S02]  /*15b80*/  IMAD R2, R7.reuse, 0x1000000, R2 ;  /* 0x0100000007027824 */ /* 0x040fe400078e0202 */
[----:B------:R-:W-:Y:S01]  /*15b90*/  IMAD R0, R7, R3, R0 ;  /* 0x0000000307007224 */ /* 0x000fe200078e0200 */
[----:B------:R-:W-:-:S03]  /*15ba0*/  IADD3 R3, R9, -R4, RZ ;  /* 0x8000000409037210 */ /* 0x000fc60007ffe0ff */
[----:B------:R-:W-:-:S05]  /*15bb0*/  IMAD R0, R0, 0x10000, R2 ;  /* 0x0001000000007824 */ /* 0x000fca00078e0202 */
[----:B------:R1:W-:Y:S01]  /*15bc0*/  STL [R1+0x8], R0 ;  /* 0x0000080001007387 */ /* 0x0003e20000100800 */
[----:B---3--:R-:W-:-:S05]  /*15bd0*/  IMAD.IADD R12, R13, 0x1, R12 ;  /* 0x000000010d0c7824 */ /* 0x008fca00078e020c */
[----:B------:R1:W-:Y:S04]  /*15be0*/  STL [R1+0xc], R12 ;  /* 0x00000c0c01007387 */ /* 0x0003e80000100800 */
[----:B------:R1:W-:Y:S01]  /*15bf0*/  STL [R1+0x4], R3 ;  /* 0x0000040301007387 */ /* 0x0003e20000100800 */
[----:B------:R-:W-:Y:S05]  /*15c00*/  BRA `(.L_x_378) ;  /* 0x0000005000007947 */ /* 0x000fea0003800000 */
.L_x_369:
[----:B------:R-:W-:Y:S01]  /*15c10*/  MOV R0, c[0x0][0x53c] ;  /* 0x00014f0000007a02 */ /* 0x000fe20000000f00 */
[----:B------:R1:W-:Y:S04]  /*15c20*/  STL [R1], R9 ;  /* 0x0000000901007387 */ /* 0x0003e80000100800 */
[----:B------:R1:W-:Y:S04]  /*15c30*/  STL [R1+0x4], RZ ;  /* 0x000004ff01007387 */ /* 0x0003e80000100800 */
[----:B------:R1:W-:Y:S04]  /*15c40*/  STL [R1+0x8], RZ ;  /* 0x000008ff01007387 */ /* 0x0003e80000100800 */
[----:B------:R1:W-:Y:S02]  /*15c50*/  STL [R1+0xc], R0 ;  /* 0x00000c0001007387 */ /* 0x0003e40000100800 */
.L_x_378:
[----:B------:R-:W-:Y:S05]  /*15c60*/  BSYNC B1 ;  /* 0x0000000000017941 */ /* 0x000fea0003800000 */
.L_x_367:
[----:B---3--:R-:W2:Y:S04]  /*15c70*/  LDL R4, [R1] ;  /* 0x0000000001047983 */ /* 0x008ea80000100800 */
[----:B------:R-:W2:Y:S04]  /*15c80*/  LDL R5, [R1+0x4] ;  /* 0x0000040001057983 */ /* 0x000ea80000100800 */
[----:B------:R-:W2:Y:S04]  /*15c90*/  LDL R6, [R1+0x8] ;  /* 0x0000080001067983 */ /* 0x000ea80000100800 */
[----:B------:R-:W2:Y:S01]  /*15ca0*/  LDL R7, [R1+0xc] ;  /* 0x00000c0001077983 */ /* 0x000ea20000100800 */
[----:B------:R-:W-:Y:S03]  /*15cb0*/  WARPSYNC 0xffffffff ;  /* 0xffffffff00007948 */ /* 0x000fe60003800000 */
[----:B------:R-:W-:Y:S01]  /*15cc0*/  BAR.SYNC.DEFER_BLOCKING 0x4, 0x80 ;  /* 0x0102000000007b1d */ /* 0x000fe20000010000 */
[----:B------:R-:W-:-:S13]  /*15cd0*/  ISETP.NE.AND P0, PT, R15, RZ, PT ;  /* 0x000000ff0f00720c */ /* 0x000fda0003f05270 */
[----:B--2---:R2:W-:Y:S04]  /*15ce0*/  @!P0 STS.128 [0x9100], R4 ;  /* 0x00910004ff008388 */ /* 0x0045e80000000c00 */
[----:B------:R-:W-:Y:S06]  /*15cf0*/  BAR.ARV 0x5, 0x80 ;  /* 0x0142000000007b1d */ /* 0x000fec0000002000 */
.L_x_362:
[----:B-1----:R-:W3:Y:S02]  /*15d00*/  LDL R0, [R1+0xc] ;  /* 0x00000c0001007983 */ /* 0x002ee40000100800 */
[----:B---3--:R-:W-:-:S13]  /*15d10*/  ISETP.GE.AND P0, PT, R0, c[0x0][0x53c], PT ;  /* 0x00014f0000007a0c */ /* 0x008fda0003f06270 */
[----:B--2-4-:R-:W-:Y:S01]  /*15d20*/  @P0 CALL.REL.NOINC `(.L_x_379) ;  /* 0x0000001000000944 */ /* 0x014fe20003c00000 */
[----:B------:R-:W-:Y:S05]  /*15d30*/  BRA `(.L_x_380) ;  /* 0xfffeb56000007947 */ /* 0x000fea000383ffff */
.L_x_379:
[----:B------:R-:W-:Y:S05]  /*15d40*/  EXIT ;  /* 0x000000000000794d */ /* 0x000fea0003800000 */
.L_x_202:
[----:B------:R-:W-:Y:S01]  /*15d50*/  IMAD.MOV.U32 R0, RZ, RZ, R5 ;  /* 0x000000ffff007224 */ /* 0x000fe200078e0005 */
[----:B------:R-:W-:Y:S02]  /*15d60*/  MOV R2, 0x1 ;  /* 0x0000000100027802 */ /* 0x000fe40000000f00 */
[----:B------:R-:W-:Y:S02]  /*15d70*/  MOV R3, 0x15d90 ;  /* 0x00015d9000037802 */ /* 0x000fe40000000f00 */
[----:B------:R-:W-:Y:S05]  /*15d80*/  CALL.REL.NOINC `($__internal_6_$__cuda_sm70_shflsync_up_p) ;  /* 0x0000249000007944 */ /* 0x000fea0003c00000 */
[----:B------:R-:W-:Y:S01]  /*15d90*/  MOV R0, R4 ;  /* 0x0000000400007202 */ /* 0x000fe20000000f00 */
[----:B------:R-:W-:Y:S05]  /*15da0*/  BRA `(.L_x_381) ;  /* 0xfffea6c000007947 */ /* 0x000fea000383ffff */
.L_x_203:
[----:B------:R-:W-:Y:S01]  /*15db0*/  IMAD.MOV.U32 R0, RZ, RZ, R5 ;  /* 0x000000ffff007224 */ /* 0x000fe200078e0005 */
[----:B------:R-:W-:Y:S02]  /*15dc0*/  MOV R2, 0x2 ;  /* 0x0000000200027802 */ /* 0x000fe40000000f00 */
[----:B------:R-:W-:Y:S02]  /*15dd0*/  MOV R3, 0x15df0 ;  /* 0x00015df000037802 */ /* 0x000fe40000000f00 */
[----:B------:R-:W-:Y:S05]  /*15de0*/  CALL.REL.NOINC `($__internal_6_$__cuda_sm70_shflsync_up_p) ;  /* 0x0000243000007944 */ /* 0x000fea0003c00000 */
[----:B------:R-:W-:Y:S01]  /*15df0*/  SEL R0, R4, RZ, P4 ;  /* 0x000000ff04007207 */ /* 0x000fe20002000000 */
[----:B------:R-:W-:Y:S01]  /*15e00*/  IMAD.MOV.U32 R2, RZ, RZ, 0x4 ;  /* 0x00000004ff027424 */ /* 0x000fe200078e00ff */
[----:B------:R-:W-:-:S03]  /*15e10*/  MOV R3, 0x15e40 ;  /* 0x00015e4000037802 */ /* 0x000fc60000000f00 */
[----:B------:R-:W-:Y:S02]  /*15e20*/  IMAD.IADD R0, R5, 0x1, R0 ;  /* 0x0000000105007824 */ /* 0x000fe400078e0200 */
        /* <DEDUP_REMOVED lines=13> */
[----:B------:R-:W-:Y:S02]  /*15f00*/  MOV R3, 0x1f ;  /* 0x0000001f00037802 */ /* 0x000fe40000000f00 */
[----:B------:R-:W-:Y:S01]  /*15f10*/  MOV R2, 0x15f50 ;  /* 0x00015f5000027802 */ /* 0x000fe20000000f00 */
[----:B------:R-:W-:-:S04]  /*15f20*/  IMAD.IADD R4, R0, 0x1, R4 ;  /* 0x0000000100047824 */ /* 0x000fc800078e0204 */
[----:B------:R-:W-:Y:S02]  /*15f30*/  IMAD.MOV.U32 R12, RZ, RZ, R4 ;  /* 0x000000ffff0c7224 */ /* 0x000fe400078e0004 */
[----:B------:R-:W-:Y:S05]  /*15f40*/  CALL.REL.NOINC `($__internal_5_$__cuda_sm70_shflsync_idx_p) ;  /* 0x0000228000007944 */ /* 0x000fea0003c00000 */
[----:B------:R-:W-:Y:S01]  /*15f50*/  MOV R0, R11 ;  /* 0x0000000b00007202 */ /* 0x000fe20000000f00 */
[----:B------:R-:W-:Y:S05]  /*15f60*/  BRA `(.L_x_382) ;  /* 0xfffea60000007947 */ /* 0x000fea000383ffff */
.L_x_205:
[----:B------:R-:W-:Y:S02]  /*15f70*/  SEL R0, RZ, 0x1, P0 ;  /* 0x00000001ff007807 */ /* 0x000fe40000000000 */
[----:B------:R-:W-:Y:S02]  /*15f80*/  MOV R2, 0x15fa0 ;  /* 0x00015fa000027802 */ /* 0x000fe40000000f00 */
[----:B------:R-:W-:Y:S05]  /*15f90*/  CALL.REL.NOINC `($__internal_7_$__cuda_sm70_votesync_ballot) ;  /* 0x000022f000007944 */ /* 0x000fea0003c00000 */
[----:B------:R-:W-:Y:S05]  /*15fa0*/  BRA `(.L_x_383) ;  /* 0xfffea65000007947 */ /* 0x000fea000383ffff */
.L_x_206:
[----:B------:R-:W-:Y:S01]  /*15fb0*/  IMAD.MOV.U32 R12, RZ, RZ, R8 ;  /* 0x000000ffff0c7224 */ /* 0x000fe200078e0008 */
[----:B--2---:R-:W-:Y:S01]  /*15fc0*/  MOV R11, R15 ;  /* 0x0000000f000b7202 */ /* 0x004fe20000000f00 */
[----:B------:R-:W-:Y:S01]  /*15fd0*/  IMAD.MOV.U32 R3, RZ, RZ, 0x1f ;  /* 0x0000001fff037424 */ /* 0x000fe200078e00ff */
[----:B------:R-:W-:Y:S02]  /*15fe0*/  MOV R2, 0x16000 ;  /* 0x0001600000027802 */ /* 0x000fe40000000f00 */
[----:B-1----:R-:W-:Y:S05]  /*15ff0*/  CALL.REL.NOINC `($__internal_5_$__cuda_sm70_shflsync_idx_p) ;  /* 0x000021d000007944 */ /* 0x002fea0003c00000 */
[----:B------:R-:W-:Y:S01]  /*16000*/  IMAD.MOV.U32 R13, RZ, RZ, R11 ;  /* 0x000000ffff0d7224 */ /* 0x000fe200078e000b */
[----:B------:R-:W-:Y:S01]  /*16010*/  MOV R12, R7 ;  /* 0x00000007000c7202 */ /* 0x000fe20000000f00 */
[----:B------:R-:W-:Y:S01]  /*16020*/  IMAD.MOV.U32 R6, RZ, RZ, RZ ;  /* 0x000000ffff067224 */ /* 0x000fe200078e00ff */
[----:B------:R-:W-:Y:S01]  /*16030*/  MOV R11, R15 ;  /* 0x0000000f000b7202 */ /* 0x000fe20000000f00 */
[----:B------:R-:W-:Y:S01]  /*16040*/  IMAD.MOV.U32 R3, RZ, RZ, 0x1f ;  /* 0x0000001fff037424 */ /* 0x000fe200078e00ff */
[----:B------:R-:W-:-:S02]  /*16050*/  MOV R2, 0x16070 ;  /* 0x0001607000027802 */ /* 0x000fc40000000f00 */
[----:B------:R-:W-:Y:S05]  /*16060*/  CALL.REL.NOINC `($__internal_5_$__cuda_sm70_shflsync_idx_p) ;  /* 0x0000216000007944 */ /* 0x000fea0003c00000 */
[----:B------:R-:W-:Y:S01]  /*16070*/  MOV R10, R11 ;  /* 0x0000000b000a7202 */ /* 0x000fe20000000f00 */
[----:B------:R-:W-:Y:S05]  /*16080*/  BRA `(.L_x_384) ;  /* 0xfffea5c000007947 */ /* 0x000fea000383ffff */
.L_x_209:
[----:B------:R-:W-:Y:S01]  /*16090*/  IMAD.MOV.U32 R12, RZ, RZ, R4 ;  /* 0x000000ffff0c7224 */ /* 0x000fe200078e0004 */
[----:B------:R-:W-:-:S02]  /*160a0*/  MOV R3, 0x1f ;  /* 0x0000001f00037802 */ /* 0x000fc40000000f00 */
[----:B------:R-:W-:Y:S02]  /*160b0*/  MOV R2, 0x160d0 ;  /* 0x000160d000027802 */ /* 0x000fe40000000f00 */
[----:B-1234-:R-:W-:Y:S05]  /*160c0*/  CALL.REL.NOINC `($__internal_5_$__cuda_sm70_shflsync_idx_p) ;  /* 0x0000210000007944 */ /* 0x01efea0003c00000 */
[----:B------:R-:W-:Y:S01]  /*160d0*/  MOV R6, R11 ;  /* 0x0000000b00067202 */ /* 0x000fe20000000f00 */
[----:B------:R-:W-:Y:S05]  /*160e0*/  BRA `(.L_x_208) ;  /* 0xfffea5c000007947 */ /* 0x000fea000383ffff */
.L_x_255:
[----:B------:R-:W-:Y:S01]  /*160f0*/  IMAD.MOV.U32 R12, RZ, RZ, R4 ;  /* 0x000000ffff0c7224 */ /* 0x000fe200078e0004 */
[----:B------:R-:W-:Y:S01]  /*16100*/  MOV R11, RZ ;  /* 0x000000ff000b7202 */ /* 0x000fe20000000f00 */
[----:B------:R-:W-:Y:S01]  /*16110*/  IMAD.MOV.U32 R3, RZ, RZ, 0x181f ;  /* 0x0000181fff037424 */ /* 0x000fe200078e00ff */
[----:B--2---:R-:W-:Y:S02]  /*16120*/  MOV R2, 0x16140 ;  /* 0x0001614000027802 */ /* 0x004fe40000000f00 */
[----:B-1---5:R-:W-:Y:S05]  /*16130*/  CALL.REL.NOINC `($__internal_5_$__cuda_sm70_shflsync_idx_p) ;  /* 0x0000209000007944 */ /* 0x022fea0003c00000 */
[----:B------:R-:W-:Y:S01]  /*16140*/  MOV R6, R11 ;  /* 0x0000000b00067202 */ /* 0x000fe20000000f00 */
[----:B------:R-:W-:Y:S05]  /*16150*/  BRA `(.L_x_385) ;  /* 0xffff1b6000007947 */ /* 0x000fea000383ffff */
.L_x_256:
[----:B------:R-:W-:Y:S01]  /*16160*/  IMAD.MOV.U32 R12, RZ, RZ, R5 ;  /* 0x000000ffff0c7224 */ /* 0x000fe200078e0005 */
[----:B------:R-:W-:Y:S01]  /*16170*/  MOV R11, RZ ;  /* 0x000000ff000b7202 */ /* 0x000fe20000000f00 */
[----:B------:R-:W-:Y:S01]  /*16180*/  IMAD.MOV.U32 R3, RZ, RZ, 0x181f ;  /* 0x0000181fff037424 */ /* 0x000fe200078e00ff */
[----:B--2---:R-:W-:Y:S02]  /*16190*/  MOV R2, 0x161b0 ;  /* 0x000161b000027802 */ /* 0x004fe40000000f00 */
[----:B-1-345:R-:W-:Y:S05]  /*161a0*/  CALL.REL.NOINC `($__internal_5_$__cuda_sm70_shflsync_idx_p) ;  /* 0x0000202000007944 */ /* 0x03afea0003c00000 */
[----:B------:R-:W-:Y:S01]  /*161b0*/  MOV R2, R11 ;  /* 0x0000000b00027202 */ /* 0x000fe20000000f00 */
[----:B------:R-:W-:Y:S05]  /*161c0*/  BRA `(.L_x_386) ;  /* 0xffff1b1000007947 */ /* 0x000fea000383ffff */
.L_x_259:
[----:B------:R-:W-:Y:S01]  /*161d0*/  IMAD.MOV.U32 R12, RZ, RZ, R4 ;  /* 0x000000ffff0c7224 */ /* 0x000fe200078e0004 */
[----:B------:R-:W-:Y:S01]  /*161e0*/  MOV R11, 0x1 ;  /* 0x00000001000b7802 */ /* 0x000fe20000000f00 */
[----:B-1----:R-:W-:Y:S01]  /*161f0*/  IMAD.MOV.U32 R3, RZ, RZ, 0x181f ;  /* 0x0000181fff037424 */ /* 0x002fe200078e00ff */
[----:B------:R-:W-:-:S02]  /*16200*/  MOV R2, 0x16220 ;  /* 0x0001622000027802 */ /* 0x000fc40000000f00 */
[----:B--2345:R-:W-:Y:S05]  /*16210*/  CALL.REL.NOINC `($__internal_5_$__cuda_sm70_shflsync_idx_p) ;  /* 0x00001fb000007944 */ /* 0x03cfea0003c00000 */
[----:B------:R-:W-:Y:S01]  /*16220*/  IMAD.MOV.U32 R6, RZ, RZ, R11 ;  /* 0x000000ffff067224 */ /* 0x000fe200078e000b */
[----:B------:R-:W-:Y:S01]  /*16230*/  MOV R11, 0x1 ;  /* 0x00000001000b7802 */ /* 0x000fe20000000f00 */
[----:B------:R-:W-:Y:S01]  /*16240*/  IMAD.MOV.U32 R12, RZ, RZ, R5 ;  /* 0x000000ffff0c7224 */ /* 0x000fe200078e0005 */
[----:B------:R-:W-:-:S02]  /*16250*/  MOV R3, 0x181f ;  /* 0x0000181f00037802 */ /* 0x000fc40000000f00 */
[----:B------:R-:W-:Y:S02]  /*16260*/  MOV R2, 0x16280 ;  /* 0x0001628000027802 */ /* 0x000fe40000000f00 */
[----:B------:R-:W-:Y:S05]  /*16270*/  CALL.REL.NOINC `($__internal_5_$__cuda_sm70_shflsync_idx_p) ;  /* 0x00001f5000007944 */ /* 0x000fea0003c00000 */
[----:B------:R-:W-:Y:S01]  /*16280*/  MOV R2, R11 ;  /* 0x0000000b00027202 */ /* 0x000fe20000000f00 */
[----:B------:R-:W-:Y:S05]  /*16290*/  BRA `(.L_x_387) ;  /* 0xffff1b2000007947 */ /* 0x000fea000383ffff */
.L_x_262:
[----:B------:R-:W-:Y:S01]  /*162a0*/  IMAD.MOV.U32 R12, RZ, RZ, R4 ;  /* 0x000000ffff0c7224 */ /* 0x000fe200078e0004 */
[----:B------:R-:W-:Y:S01]  /*162b0*/  MOV R11, 0x2 ;  /* 0x00000002000b7802 */ /* 0x000fe20000000f00 */
[----:B-1----:R-:W-:Y:S01]  /*162c0*/  IMAD.MOV.U32 R3, RZ, RZ, 0x181f ;  /* 0x0000181fff037424 */ /* 0x002fe200078e00ff */
[----:B------:R-:W-:Y:S02]  /*162d0*/  MOV R2, 0x162f0 ;  /* 0x000162f000027802 */ /* 0x000fe40000000f00 */
[----:B--2345:R-:W-:Y:S05]  /*162e0*/  CALL.REL.NOINC `($__internal_5_$__cuda_sm70_shflsync_idx_p) ;  /* 0x00001ee000007944 */ /* 0x03cfea0003c00000 */
[----:B------:R-:W-:Y:S01]  /*162f0*/  MOV R6, R11 ;  /* 0x0000000b00067202 */ /* 0x000fe20000000f00 */
[----:B------:R-:W-:Y:S05]  /*16300*/  BRA `(.L_x_388) ;  /* 0xffff1b8000007947 */ /* 0x000fea000383ffff */
.L_x_263:
[----:B------:R-:W-:Y:S01]  /*16310*/  IMAD.MOV.U32 R12, RZ, RZ, R5 ;  /* 0x000000ffff0c7224 */ /* 0x000fe200078e0005 */
[----:B------:R-:W-:Y:S01]  /*16320*/  MOV R11, 0x2 ;  /* 0x00000002000b7802 */ /* 0x000fe20000000f00 */
[----:B-1----:R-:W-:Y:S01]  /*16330*/  IMAD.MOV.U32 R3, RZ, RZ, 0x181f ;  /* 0x0000181fff037424 */ /* 0x002fe200078e00ff */
[----:B------:R-:W-:Y:S02]  /*16340*/  MOV R2, 0x16360 ;  /* 0x0001636000027802 */ /* 0x000fe40000000f00 */
[----:B--2345:R-:W-:Y:S05]  /*16350*/  CALL.REL.NOINC `($__internal_5_$__cuda_sm70_shflsync_idx_p) ;  /* 0x00001e7000007944 */ /* 0x03cfea0003c00000 */
[----:B------:R-:W-:Y:S01]  /*16360*/  MOV R2, R11 ;  /* 0x0000000b00027202 */ /* 0x000fe20000000f00 */
[----:B------:R-:W-:Y:S05]  /*16370*/  BRA `(.L_x_389) ;  /* 0xffff1b3000007947 */ /* 0x000fea000383ffff */
.L_x_266:
[----:B------:R-:W-:Y:S01]  /*16380*/  IMAD.MOV.U32 R12, RZ, RZ, R4 ;  /* 0x000000ffff0c7224 */ /* 0x000fe200078e0004 */
[----:B------:R-:W-:Y:S01]  /*16390*/  MOV R11, 0x3 ;  /* 0x00000003000b7802 */ /* 0x000fe20000000f00 */
[----:B--2---:R-:W-:Y:S01]  /*163a0*/  IMAD.MOV.U32 R3, RZ, RZ, 0x181f ;  /* 0x0000181fff037424 */ /* 0x004fe200078e00ff */
[----:B------:R-:W-:-:S02]  /*163b0*/  MOV R2, 0x163d0 ;  /* 0x000163d000027802 */ /* 0x000fc40000000f00 */
[----:B-1-345:R-:W-:Y:S05]  /*163c0*/  CALL.REL.NOINC `($__internal_5_$__cuda_sm70_shflsync_idx_p) ;  /* 0x00001e0000007944 */ /* 0x03afea0003c00000 */
        /* <DEDUP_REMOVED lines=8> */
.L_x_269:
[----:B------:R-:W-:Y:S01]  /*16450*/  IMAD.MOV.U32 R12, RZ, RZ, R4 ;  /* 0x000000ffff0c7224 */ /* 0x000fe200078e0004 */
[----:B------:R-:W-:Y:S01]  /*16460*/  MOV R11, 0x4 ;  /* 0x00000004000b7802 */ /* 0x000fe20000000f00 */
[----:B-1----:R-:W-:Y:S01]  /*16470*/  IMAD.MOV.U32 R3, RZ, RZ, 0x181f ;  /* 0x0000181fff037424 */ /* 0x002fe200078e00ff */
[----:B--2---:R-:W-:Y:S02]  /*16480*/  MOV R2, 0x164a0 ;  /* 0x000164a000027802 */ /* 0x004fe40000000f00 */
[----:B---345:R-:W-:Y:S05]  /*16490*/  CALL.REL.NOINC `($__internal_5_$__cuda_sm70_shflsync_idx_p) ;  /* 0x00001d3000007944 */ /* 0x038fea0003c00000 */
[----:B------:R-:W-:Y:S01]  /*164a0*/  MOV R6, R11 ;  /* 0x0000000b00067202 */ /* 0x000fe20000000f00 */
[----:B------:R-:W-:Y:S05]  /*164b0*/  BRA `(.L_x_391) ;  /* 0xffff1ba000007947 */ /* 0x000fea000383ffff */
.L_x_270:
[----:B------:R-:W-:Y:S01]  /*164c0*/  IMAD.MOV.U32 R12, RZ, RZ, R5 ;  /* 0x000000ffff0c7224 */ /* 0x000fe200078e0005 */
[----:B------:R-:W-:Y:S01]  /*164d0*/  MOV R11, 0x4 ;  /* 0x00000004000b7802 */ /* 0x000fe20000000f00 */
[----:B------:R-:W-:Y:S01]  /*164e0*/  IMAD.MOV.U32 R3, RZ, RZ, 0x181f ;  /* 0x0000181fff037424 */ /* 0x000fe200078e00ff */
[----:B--2---:R-:W-:Y:S02]  /*164f0*/  MOV R2, 0x16510 ;  /* 0x0001651000027802 */ /* 0x004fe40000000f00 */
[----:B-1-345:R-:W-:Y:S05]  /*16500*/  CALL.REL.NOINC `($__internal_5_$__cuda_sm70_shflsync_idx_p) ;  /* 0x00001cc000007944 */ /* 0x03afea0003c00000 */
[----:B------:R-:W-:Y:S01]  /*16510*/  MOV R2, R11 ;  /* 0x0000000b00027202 */ /* 0x000fe20000000f00 */
[----:B------:R-:W-:Y:S05]  /*16520*/  BRA `(.L_x_392) ;  /* 0xffff1b5000007947 */ /* 0x000fea000383ffff */
.L_x_273:
        /* <DEDUP_REMOVED lines=13> */
.L_x_276:
[----:B------:R-:W-:Y:S01]  /*16600*/  IMAD.MOV.U32 R12, RZ, RZ, R4 ;  /* 0x000000ffff0c7224 */ /* 0x000fe200078e0004 */
[----:B------:R-:W-:Y:S01]  /*16610*/  MOV R11, 0x6 ;  /* 0x00000006000b7802 */ /* 0x000fe20000000f00 */
[----:B-1----:R-:W-:Y:S01]  /*16620*/  IMAD.MOV.U32 R3, RZ, RZ, 0x181f ;  /* 0x0000181fff037424 */ /* 0x002fe200078e00ff */
[----:B------:R-:W-:Y:S02]  /*16630*/  MOV R2, 0x16650 ;  /* 0x0001665000027802 */ /* 0x000fe40000000f00 */
[----:B--2345:R-:W-:Y:S05]  /*16640*/  CALL.REL.NOINC `($__internal_5_$__cuda_sm70_shflsync_idx_p) ;  /* 0x00001b8000007944 */ /* 0x03cfea0003c00000 */
[----:B------:R-:W-:Y:S01]  /*16650*/  MOV R6, R11 ;  /* 0x0000000b00067202 */ /* 0x000fe20000000f00 */
[----:B------:R-:W-:Y:S05]  /*16660*/  BRA `(.L_x_394) ;  /* 0xffff1bc000007947 */ /* 0x000fea000383ffff */
.L_x_277:
[----:B------:R-:W-:Y:S01]  /*16670*/  IMAD.MOV.U32 R12, RZ, RZ, R5 ;  /* 0x000000ffff0c7224 */ /* 0x000fe200078e0005 */
[----:B------:R-:W-:Y:S01]  /*16680*/  MOV R11, 0x6 ;  /* 0x00000006000b7802 */ /* 0x000fe20000000f00 */
[----:B-1----:R-:W-:Y:S01]  /*16690*/  IMAD.MOV.U32 R3, RZ, RZ, 0x181f ;  /* 0x0000181fff037424 */ /* 0x002fe200078e00ff */
[----:B------:R-:W-:Y:S02]  /*166a0*/  MOV R2, 0x166c0 ;  /* 0x000166c000027802 */ /* 0x000fe40000000f00 */
[----:B--2345:R-:W-:Y:S05]  /*166b0*/  CALL.REL.NOINC `($__internal_5_$__cuda_sm70_shflsync_idx_p) ;  /* 0x00001b1000007944 */ /* 0x03cfea0003c00000 */
[----:B------:R-:W-:Y:S01]  /*166c0*/  MOV R2, R11 ;  /* 0x0000000b00027202 */ /* 0x000fe20000000f00 */
[----:B------:R-:W-:Y:S05]  /*166d0*/  BRA `(.L_x_395) ;  /* 0xffff1b7000007947 */ /* 0x000fea000383ffff */
.L_x_280:
        /* <DEDUP_REMOVED lines=13> */
.L_x_315:
[----:B------:R-:W-:Y:S01]  /*167b0*/  IMAD.MOV.U32 R0, RZ, RZ, R241 ;  /* 0x000000ffff007224 */ /* 0x000fe200078e00f1 */
[----:B------:R-:W-:Y:S01]  /*167c0*/  MOV R11, 0x1f ;  /* 0x0000001f000b7802 */ /* 0x000fe20000000f00 */
[----:B------:R-:W-:Y:S01]  /*167d0*/  IMAD.MOV.U32 R8, RZ, RZ, 0x2 ;  /* 0x00000002ff087424 */ /* 0x000fe200078e00ff */
[----:B------:R-:W-:Y:S02]  /*167e0*/  MOV R10, 0xffffffff ;  /* 0xffffffff000a7802 */ /* 0x000fe40000000f00 */
[----:B------:R-:W-:Y:S02]  /*167f0*/  MOV R4, 0x16810 ;  /* 0x0001681000047802 */ /* 0x000fe40000000f00 */
[----:B------:R-:W-:Y:S05]  /*16800*/  CALL.REL.NOINC `($__internal_4_$__cuda_sm70_shflsync_bfly_p) ;  /* 0x0000197000007944 */ /* 0x000fea0003c00000 */
[----:B------:R-:W-:Y:S01]  /*16810*/  FADD.FTZ R3, R241, R0 ;  /* 0x00000000f1037221 */ /* 0x000fe20000010000 */
[----:B------:R-:W-:Y:S02]  /*16820*/  MOV R8, 0x1 ;  /* 0x0000000100087802 */ /* 0x000fe40000000f00 */
[----:B------:R-:W-:Y:S02]  /*16830*/  MOV R4, 0x16860 ;  /* 0x0001686000047802 */ /* 0x000fe40000000f00 */
[----:B------:R-:W-:-:S02]  /*16840*/  MOV R0, R3 ;  /* 0x0000000300007202 */ /* 0x000fc40000000f00 */
[----:B------:R-:W-:Y:S05]  /*16850*/  CALL.REL.NOINC `($__internal_4_$__cuda_sm70_shflsync_bfly_p) ;  /* 0x0000192000007944 */ /* 0x000fea0003c00000 */
[----:B------:R-:W-:Y:S01]  /*16860*/  FADD.FTZ R3, R3, R0 ;  /* 0x0000000003037221 */ /* 0x000fe20000010000 */
[----:B------:R-:W-:-:S02]  /*16870*/  MOV R0, R242 ;  /* 0x000000f200007202 */ /* 0x000fc40000000f00 */
[----:B------:R-:W-:Y:S02]  /*16880*/  MOV R8, 0x2 ;  /* 0x0000000200087802 */ /* 0x000fe40000000f00 */
[----:B------:R-:W-:Y:S02]  /*16890*/  MOV R4, 0x168b0 ;  /* 0x000168b000047802 */ /* 0x000fe40000000f00 */
[----:B------:R-:W-:Y:S05]  /*168a0*/  CALL.REL.NOINC `($__internal_4_$__cuda_sm70_shflsync_bfly_p) ;  /* 0x000018d000007944 */ /* 0x000fea0003c00000 */
[----:B------:R-:W-:Y:S01]  /*168b0*/  FADD.FTZ R5, R242, R0 ;  /* 0x00000000f2057221 */ /* 0x000fe20000010000 */
[----:B------:R-:W-:Y:S02]  /*168c0*/  MOV R8, 0x1 ;  /* 0x0000000100087802 */ /* 0x000fe40000000f00 */
[----:B------:R-:W-:Y:S02]  /*168d0*/  MOV R4, 0x16900 ;  /* 0x0001690000047802 */ /* 0x000fe40000000f00 */
[----:B------:R-:W-:Y:S02]  /*168e0*/  MOV R0, R5 ;  /* 0x0000000500007202 */ /* 0x000fe40000000f00 */
[----:B------:R-:W-:Y:S05]  /*168f0*/  CALL.REL.NOINC `($__internal_4_$__cuda_sm70_shflsync_bfly_p) ;  /* 0x0000188000007944 */ /* 0x000fea0003c00000 */
[----:B------:R-:W-:Y:S01]  /*16900*/  FADD.FTZ R5, R5, R0 ;  /* 0x0000000005057221 */ /* 0x000fe20000010000 */
[----:B------:R-:W-:Y:S02]  /*16910*/  MOV R0, R243 ;  /* 0x000000f300007202 */ /* 0x000fe40000000f00 */
[----:B------:R-:W-:-:S02]  /*16920*/  MOV R8, 0x2 ;  /* 0x0000000200087802 */ /* 0x000fc40000000f00 */
        /* <DEDUP_REMOVED lines=9> */
[----:B------:R-:W-:Y:S02]  /*169c0*/  MOV R8, 0x2 ;  /* 0x0000000200087802 */ /* 0x000fe40000000f00 */
[----:B------:R-:W-:-:S02]  /*169d0*/  MOV R4, 0x169f0 ;  /* 0x000169f000047802 */ /* 0x000fc40000000f00 */
[----:B------:R-:W-:Y:S05]  /*169e0*/  CALL.REL.NOINC `($__internal_4_$__cuda_sm70_shflsync_bfly_p) ;  /* 0x0000179000007944 */ /* 0x000fea0003c00000 */
[----:B------:R-:W-:Y:S01]  /*169f0*/  FADD.FTZ R7, R244, R0 ;  /* 0x00000000f4077221 */ /* 0x000fe20000010000 */
[----:B------:R-:W-:-:S02]  /*16a00*/  MOV R8, 0x1 ;  /* 0x0000000100087802 */ /* 0x000fc40000000f00 */
[----:B------:R-:W-:Y:S02]  /*16a10*/  MOV R4, 0x16a40 ;  /* 0x00016a4000047802 */ /* 0x000fe40000000f00 */
[----:B------:R-:W-:Y:S02]  /*16a20*/  MOV R0, R7 ;  /* 0x0000000700007202 */ /* 0x000fe40000000f00 */
[----:B------:R-:W-:Y:S05]  /*16a30*/  CALL.REL.NOINC `($__internal_4_$__cuda_sm70_shflsync_bfly_p) ;  /* 0x0000174000007944 */ /* 0x000fea0003c00000 */
[----:B------:R-:W-:Y:S01]  /*16a40*/  MOV R9, R0 ;  /* 0x0000000000097202 */ /* 0x000fe20000000f00 */
[----:B------:R-:W-:Y:S05]  /*16a50*/  BRA `(.L_x_397) ;  /* 0xffffb1a000007947 */ /* 0x000fea000383ffff */
.L_x_322:
[----:B--234-:R-:W-:Y:S01]  /*16a60*/  IMAD.MOV.U32 R12, RZ, RZ, R6 ;  /* 0x000000ffff0c7224 */ /* 0x01cfe200078e0006 */
[----:B------:R-:W-:Y:S01]  /*16a70*/  MOV R11, RZ ;  /* 0x000000ff000b7202 */ /* 0x000fe20000000f00 */
[----:B------:R-:W-:Y:S01]  /*16a80*/  IMAD.MOV.U32 R3, RZ, RZ, 0x181f ;  /* 0x0000181fff037424 */ /* 0x000fe200078e00ff */
[----:B------:R-:W-:Y:S02]  /*16a90*/  MOV R2, 0x16ab0 ;  /* 0x00016ab000027802 */ /* 0x000fe40000000f00 */
[----:B-1----:R-:W-:Y:S05]  /*16aa0*/  CALL.REL.NOINC `($__internal_5_$__cuda_sm70_shflsync_idx_p) ;  /* 0x0000172000007944 */ /* 0x002fea0003c00000 */
[----:B------:R-:W-:Y:S01]  /*16ab0*/  MOV R8, R11 ;  /* 0x0000000b00087202 */ /* 0x000fe20000000f00 */
[----:B------:R-:W-:Y:S05]  /*16ac0*/  BRA `(.L_x_398) ;  /* 0xffffc96000007947 */ /* 0x000fea000383ffff */
.L_x_323:
[----:B------:R-:W-:Y:S01]  /*16ad0*/  IMAD.MOV.U32 R12, RZ, RZ, R7 ;  /* 0x000000ffff0c7224 */ /* 0x000fe200078e0007 */
[----:B------:R-:W-:Y:S01]  /*16ae0*/  MOV R11, RZ ;  /* 0x000000ff000b7202 */ /* 0x000fe20000000f00 */
[----:B------:R-:W-:Y:S01]  /*16af0*/  IMAD.MOV.U32 R3, RZ, RZ, 0x181f ;  /* 0x0000181fff037424 */ /* 0x000fe200078e00ff */
[----:B------:R-:W-:-:S02]  /*16b00*/  MOV R2, 0x16b20 ;  /* 0x00016b2000027802 */ /* 0x000fc40000000f00 */
[----:B-123--:R-:W-:Y:S05]  /*16b10*/  CALL.REL.NOINC `($__internal_5_$__cuda_sm70_shflsync_idx_p) ;  /* 0x000016b000007944 */ /* 0x00efea0003c00000 */
[----:B------:R-:W-:Y:S01]  /*16b20*/  MOV R2, R11 ;  /* 0x0000000b00027202 */ /* 0x000fe20000000f00 */
[----:B------:R-:W-:Y:S05]  /*16b30*/  BRA `(.L_x_399) ;  /* 0xffffc91000007947 */ /* 0x000fea000383ffff */
.L_x_324:
[----:B------:R-:W-:Y:S01]  /*16b40*/  IMAD.MOV.U32 R12, RZ, RZ, R6 ;  /* 0x000000ffff0c7224 */ /* 0x000fe200078e0006 */
[----:B------:R-:W-:Y:S01]  /*16b50*/  MOV R11, 0x1 ;  /* 0x00000001000b7802 */ /* 0x000fe20000000f00 */
[----:B--2---:R-:W-:Y:S01]  /*16b60*/  IMAD.MOV.U32 R3, RZ, RZ, 0x181f ;  /* 0x0000181fff037424 */ /* 0x004fe200078e00ff */
[----:B------:R-:W-:-:S02]  /*16b70*/  MOV R2, 0x16b90 ;  /* 0x00016b9000027802 */ /* 0x000fc40000000f00 */
[----:B-1--4-:R-:W-:Y:S05]  /*16b80*/  CALL.REL.NOINC `($__internal_5_$__cuda_sm70_shflsync_idx_p) ;  /* 0x0000164000007944 */ /* 0x012fea0003c00000 */
        /* <DEDUP_REMOVED lines=8> */
.L_x_325:
[----:B------:R-:W-:Y:S01]  /*16c10*/  IMAD.MOV.U32 R12, RZ, RZ, R6 ;  /* 0x000000ffff0c7224 */ /* 0x000fe200078e0006 */
[----:B------:R-:W-:Y:S01]  /*16c20*/  MOV R11, 0x2 ;  /* 0x00000002000b7802 */ /* 0x000fe20000000f00 */
[----:B--2---:R-:W-:Y:S01]  /*16c30*/  IMAD.MOV.U32 R3, RZ, RZ, 0x181f ;  /* 0x0000181fff037424 */ /* 0x004fe200078e00ff */
[----:B------:R-:W-:Y:S02]  /*16c40*/  MOV R2, 0x16c60 ;  /* 0x00016c6000027802 */ /* 0x000fe40000000f00 */
[----:B-1-34-:R-:W-:Y:S05]  /*16c50*/  CALL.REL.NOINC `($__internal_5_$__cuda_sm70_shflsync_idx_p) ;  /* 0x0000157000007944 */ /* 0x01afea0003c00000 */
[----:B------:R-:W-:Y:S01]  /*16c60*/  MOV R8, R11 ;  /* 0x0000000b00087202 */ /* 0x000fe20000000f00 */
[----:B------:R-:W-:Y:S05]  /*16c70*/  BRA `(.L_x_401) ;  /* 0xffffc8c000007947 */ /* 0x000fea000383ffff */
.L_x_326:
[----:B------:R-:W-:Y:S01]  /*16c80*/  IMAD.MOV.U32 R12, RZ, RZ, R7 ;  /* 0x000000ffff0c7224 */ /* 0x000fe200078e0007 */
[----:B------:R-:W-:Y:S01]  /*16c90*/  MOV R11, 0x2 ;  /* 0x00000002000b7802 */ /* 0x000fe20000000f00 */
[----:B--2---:R-:W-:Y:S01]  /*16ca0*/  IMAD.MOV.U32 R3, RZ, RZ, 0x181f ;  /* 0x0000181fff037424 */ /* 0x004fe200078e00ff */
[----:B------:R-:W-:Y:S02]  /*16cb0*/  MOV R2, 0x16cd0 ;  /* 0x00016cd000027802 */ /* 0x000fe40000000f00 */
[----:B-1-34-:R-:W-:Y:S05]  /*16cc0*/  CALL.REL.NOINC `($__internal_5_$__cuda_sm70_shflsync_idx_p) ;  /* 0x0000150000007944 */ /* 0x01afea0003c00000 */
[----:B------:R-:W-:Y:S01]  /*16cd0*/  MOV R2, R11 ;  /* 0x0000000b00027202 */ /* 0x000fe20000000f00 */
[----:B------:R-:W-:Y:S05]  /*16ce0*/  BRA `(.L_x_402) ;  /* 0xffffc87000007947 */ /* 0x000fea000383ffff */
.L_x_327:
[----:B------:R-:W-:Y:S01]  /*16cf0*/  IMAD.MOV.U32 R12, RZ, RZ, R6 ;  /* 0x000000ffff0c7224 */ /* 0x000fe200078e0006 */
[----:B------:R-:W-:Y:S01]  /*16d00*/  MOV R11, 0x3 ;  /* 0x00000003000b7802 */ /* 0x000fe20000000f00 */
[----:B---3--:R-:W-:Y:S01]  /*16d10*/  IMAD.MOV.U32 R3, RZ, RZ, 0x181f ;  /* 0x0000181fff037424 */ /* 0x008fe200078e00ff */
[----:B------:R-:W-:-:S02]  /*16d20*/  MOV R2, 0x16d40 ;  /* 0x00016d4000027802 */ /* 0x000fc40000000f00 */
[----:B-12---:R-:W-:Y:S05]  /*16d30*/  CALL.REL.NOINC `($__internal_5_$__cuda_sm70_shflsync_idx_p) ;  /* 0x0000149000007944 */ /* 0x006fea0003c00000 */
        /* <DEDUP_REMOVED lines=8> */
.L_x_328:
[----:B------:R-:W-:Y:S01]  /*16dc0*/  IMAD.MOV.U32 R12, RZ, RZ, R6 ;  /* 0x000000ffff0c7224 */ /* 0x000fe200078e0006 */
[----:B------:R-:W-:Y:S01]  /*16dd0*/  MOV R11, 0x4 ;  /* 0x00000004000b7802 */ /* 0x000fe20000000f00 */
[----:B-1----:R-:W-:Y:S01]  /*16de0*/  IMAD.MOV.U32 R3, RZ, RZ, 0x181f ;  /* 0x0000181fff037424 */ /* 0x002fe200078e00ff */
[----:B------:R-:W-:Y:S02]  /*16df0*/  MOV R2, 0x16e10 ;  /* 0x00016e1000027802 */ /* 0x000fe40000000f00 */
[----:B----4-:R-:W-:Y:S05]  /*16e00*/  CALL.REL.NOINC `($__internal_5_$__cuda_sm70_shflsync_idx_p) ;  /* 0x000013c000007944 */ /* 0x010fea0003c00000 */
[----:B------:R-:W-:Y:S01]  /*16e10*/  MOV R8, R11 ;  /* 0x0000000b00087202 */ /* 0x000fe20000000f00 */
[----:B------:R-:W-:Y:S05]  /*16e20*/  BRA `(.L_x_404) ;  /* 0xffffc82000007947 */ /* 0x000fea000383ffff */
.L_x_329:
[----:B------:R-:W-:Y:S01]  /*16e30*/  IMAD.MOV.U32 R12, RZ, RZ, R7 ;  /* 0x000000ffff0c7224 */ /* 0x000fe200078e0007 */
[----:B------:R-:W-:Y:S01]  /*16e40*/  MOV R11, 0x4 ;  /* 0x00000004000b7802 */ /* 0x000fe20000000f00 */
[----:B-1----:R-:W-:Y:S01]  /*16e50*/  IMAD.MOV.U32 R3, RZ, RZ, 0x181f ;  /* 0x0000181fff037424 */ /* 0x002fe200078e00ff */
[----:B------:R-:W-:Y:S02]  /*16e60*/  MOV R2, 0x16e80 ;  /* 0x00016e8000027802 */ /* 0x000fe40000000f00 */
[----:B--234-:R-:W-:Y:S05]  /*16e70*/  CALL.REL.NOINC `($__internal_5_$__cuda_sm70_shflsync_idx_p) ;  /* 0x0000135000007944 */ /* 0x01cfea0003c00000 */
[----:B------:R-:W-:Y:S01]  /*16e80*/  MOV R2, R11 ;  /* 0x0000000b00027202 */ /* 0x000fe20000000f00 */
[----:B------:R-:W-:Y:S05]  /*16e90*/  BRA `(.L_x_405) ;  /* 0xffffc7d000007947 */ /* 0x000fea000383ffff */
.L_x_330:
        /* <DEDUP_REMOVED lines=13> */
.L_x_331:
[----:B------:R-:W-:Y:S01]  /*16f70*/  IMAD.MOV.U32 R12, RZ, RZ, R6 ;  /* 0x000000ffff0c7224 */ /* 0x000fe200078e0006 */
[----:B------:R-:W-:Y:S01]  /*16f80*/  MOV R11, 0x6 ;  /* 0x00000006000b7802 */ /* 0x000fe20000000f00 */
[----:B-1----:R-:W-:Y:S01]  /*16f90*/  IMAD.MOV.U32 R3, RZ, RZ, 0x181f ;  /* 0x0000181fff037424 */ /* 0x002fe200078e00ff */
[----:B------:R-:W-:Y:S02]  /*16fa0*/  MOV R2, 0x16fc0 ;  /* 0x00016fc000027802 */ /* 0x000fe40000000f00 */
[----:B---34-:R-:W-:Y:S05]  /*16fb0*/  CALL.REL.NOINC `($__internal_5_$__cuda_sm70_shflsync_idx_p) ;  /* 0x0000121000007944 */ /* 0x018fea0003c00000 */
[----:B------:R-:W-:Y:S01]  /*16fc0*/  MOV R8, R11 ;  /* 0x0000000b00087202 */ /* 0x000fe20000000f00 */
[----:B------:R-:W-:Y:S05]  /*16fd0*/  BRA `(.L_x_407) ;  /* 0xffffc78000007947 */ /* 0x000fea000383ffff */
.L_x_332:
[----:B------:R-:W-:Y:S01]  /*16fe0*/  IMAD.MOV.U32 R12, RZ, RZ, R7 ;  /* 0x000000ffff0c7224 */ /* 0x000fe200078e0007 */
[----:B------:R-:W-:Y:S01]  /*16ff0*/  MOV R11, 0x6 ;  /* 0x00000006000b7802 */ /* 0x000fe20000000f00 */
[----:B-1----:R-:W-:Y:S01]  /*17000*/  IMAD.MOV.U32 R3, RZ, RZ, 0x181f ;  /* 0x0000181fff037424 */ /* 0x002fe200078e00ff */
[----:B------:R-:W-:Y:S02]  /*17010*/  MOV R2, 0x17030 ;  /* 0x0001703000027802 */ /* 0x000fe40000000f00 */
[----:B--234-:R-:W-:Y:S05]  /*17020*/  CALL.REL.NOINC `($__internal_5_$__cuda_sm70_shflsync_idx_p) ;  /* 0x000011a000007944 */ /* 0x01cfea0003c00000 */
[----:B------:R-:W-:Y:S01]  /*17030*/  MOV R2, R11 ;  /* 0x0000000b00027202 */ /* 0x000fe20000000f00 */
[----:B------:R-:W-:Y:S05]  /*17040*/  BRA `(.L_x_408) ;  /* 0xffffc73000007947 */ /* 0x000fea000383ffff */
.L_x_333:
[----:B------:R-:W-:Y:S01]  /*17050*/  IMAD.MOV.U32 R12, RZ, RZ, R6 ;  /* 0x000000ffff0c7224 */ /* 0x000fe200078e0006 */
[----:B------:R-:W-:Y:S01]  /*17060*/  MOV R11, 0x7 ;  /* 0x00000007000b7802 */ /* 0x000fe20000000f00 */
[----:B--2---:R-:W-:Y:S01]  /*17070*/  IMAD.MOV.U32 R3, RZ, RZ, 0x181f ;  /* 0x0000181fff037424 */ /* 0x004fe200078e00ff */
[----:B------:R-:W-:-:S02]  /*17080*/  MOV R2, 0x170a0 ;  /* 0x000170a000027802 */ /* 0x000fc40000000f00 */
[----:B-1-34-:R-:W-:Y:S05]  /*17090*/  CALL.REL.NOINC `($__internal_5_$__cuda_sm70_shflsync_idx_p) ;  /* 0x0000113000007944 */ /* 0x01afea0003c00000 */
        /* <DEDUP_REMOVED lines=8> */
.L_x_335:
[----:B------:R-:W-:Y:S01]  /*17120*/  IMAD.MOV.U32 R12, RZ, RZ, R20 ;  /* 0x000000ffff0c7224 */ /* 0x000fe200078e0014 */
[----:B------:R-:W-:Y:S01]  /*17130*/  MOV R11, RZ ;  /* 0x000000ff000b7202 */ /* 0x000fe20000000f00 */
[----:B------:R-:W-:Y:S01]  /*17140*/  IMAD.MOV.U32 R3, RZ, RZ, 0x1c1f ;  /* 0x00001c1fff037424 */ /* 0x000fe200078e00ff */
[----:B------:R-:W-:Y:S02]  /*17150*/  MOV R2, 0x17170 ;  /* 0x0001717000027802 */ /* 0x000fe40000000f00 */
[----:B------:R-:W-:Y:S05]  /*17160*/  CALL.REL.NOINC `($__internal_5_$__cuda_sm70_shflsync_idx_p) ;  /* 0x0000106000007944 */ /* 0x000fea0003c00000 */
[----:B------:R-:W-:Y:S01]  /*17170*/  MOV R13, R11 ;  /* 0x0000000b000d7202 */ /* 0x000fe20000000f00 */
[----:B------:R-:W-:Y:S05]  /*17180*/  BRA `(.L_x_410) ;  /* 0xffffc90000007947 */ /* 0x000fea000383ffff */
.L_x_336:
[----:B------:R-:W-:Y:S01]  /*17190*/  IMAD.MOV.U32 R12, RZ, RZ, R21 ;  /* 0x000000ffff0c7224 */ /* 0x000fe200078e0015 */
[----:B------:R-:W-:Y:S01]  /*171a0*/  MOV R11, RZ ;  /* 0x000000ff000b7202 */ /* 0x000fe20000000f00 */
[----:B------:R-:W-:Y:S01]  /*171b0*/  IMAD.MOV.U32 R3, RZ, RZ, 0x1c1f ;  /* 0x00001c1fff037424 */ /* 0x000fe200078e00ff */
[----:B------:R-:W-:Y:S02]  /*171c0*/  MOV R2, 0x171e0 ;  /* 0x000171e000027802 */ /* 0x000fe40000000f00 */
[----:B-12---:R-:W-:Y:S05]  /*171d0*/  CALL.REL.NOINC `($__internal_5_$__cuda_sm70_shflsync_idx_p) ;  /* 0x00000ff000007944 */ /* 0x006fea0003c00000 */
[----:B------:R-:W-:Y:S01]  /*171e0*/  MOV R2, R11 ;  /* 0x0000000b00027202 */ /* 0x000fe20000000f00 */
[----:B------:R-:W-:Y:S05]  /*171f0*/  BRA `(.L_x_411) ;  /* 0xffffc8b000007947 */ /* 0x000fea000383ffff */
.L_x_339:
[----:B------:R-:W-:Y:S01]  /*17200*/  IMAD.MOV.U32 R12, RZ, RZ, R20 ;  /* 0x000000ffff0c7224 */ /* 0x000fe200078e0014 */
[----:B------:R-:W-:Y:S01]  /*17210*/  MOV R11, 0x1 ;  /* 0x00000001000b7802 */ /* 0x000fe20000000f00 */
[----:B--2---:R-:W-:Y:S01]  /*17220*/  IMAD.MOV.U32 R3, RZ, RZ, 0x1c1f ;  /* 0x00001c1fff037424 */ /* 0x004fe200078e00ff */
[----:B----4-:R-:W-:-:S02]  /*17230*/  MOV R2, 0x17250 ;  /* 0x0001725000027802 */ /* 0x010fc40000000f00 */
[----:B-1-3--:R-:W-:Y:S05]  /*17240*/  CALL.REL.NOINC `($__internal_5_$__cuda_sm70_shflsync_idx_p) ;  /* 0x00000f8000007944 */ /* 0x00afea0003c00000 */
        /* <DEDUP_REMOVED lines=8> */
.L_x_342:
[----:B------:R-:W-:Y:S01]  /*172d0*/  IMAD.MOV.U32 R12, RZ, RZ, R20 ;  /* 0x000000ffff0c7224 */ /* 0x000fe200078e0014 */
[----:B------:R-:W-:Y:S01]  /*172e0*/  MOV R11, 0x2 ;  /* 0x00000002000b7802 */ /* 0x000fe20000000f00 */
[----:B--2---:R-:W-:Y:S01]  /*172f0*/  IMAD.MOV.U32 R3, RZ, RZ, 0x1c1f ;  /* 0x00001c1fff037424 */ /* 0x004fe200078e00ff */
[----:B----4-:R-:W-:Y:S02]  /*17300*/  MOV R2, 0x17320 ;  /* 0x0001732000027802 */ /* 0x010fe40000000f00 */
[----:B-1-3--:R-:W-:Y:S05]  /*17310*/  CALL.REL.NOINC `($__internal_5_$__cuda_sm70_shflsync_idx_p) ;  /* 0x00000eb000007944 */ /* 0x00afea0003c00000 */
[----:B------:R-:W-:Y:S01]  /*17320*/  MOV R13, R11 ;  /* 0x0000000b000d7202 */ /* 0x000fe20000000f00 */
[----:B------:R-:W-:Y:S05]  /*17330*/  BRA `(.L_x_413) ;  /* 0xffffcd3000007947 */ /* 0x000fea000383ffff */
.L_x_343:
[----:B------:R-:W-:Y:S01]  /*17340*/  IMAD.MOV.U32 R12, RZ, RZ, R21 ;  /* 0x000000ffff0c7224 */ /* 0x000fe200078e0015 */
[----:B------:R-:W-:Y:S01]  /*17350*/  MOV R11, 0x2 ;  /* 0x00000002000b7802 */ /* 0x000fe20000000f00 */
[----:B--2---:R-:W-:Y:S01]  /*17360*/  IMAD.MOV.U32 R3, RZ, RZ, 0x1c1f ;  /* 0x00001c1fff037424 */ /* 0x004fe200078e00ff */
[----:B----4-:R-:W-:Y:S02]  /*17370*/  MOV R2, 0x17390 ;  /* 0x0001739000027802 */ /* 0x010fe40000000f00 */
[----:B-1-3--:R-:W-:Y:S05]  /*17380*/  CALL.REL.NOINC `($__internal_5_$__cuda_sm70_shflsync_idx_p) ;  /* 0x00000e4000007944 */ /* 0x00afea0003c00000 */
[----:B------:R-:W-:Y:S01]  /*17390*/  MOV R2, R11 ;  /* 0x0000000b00027202 */ /* 0x000fe20000000f00 */
[----:B------:R-:W-:Y:S05]  /*173a0*/  BRA `(.L_x_414) ;  /* 0xffffcce000007947 */ /* 0x000fea000383ffff */
.L_x_346:
[----:B------:R-:W-:Y:S01]  /*173b0*/  IMAD.MOV.U32 R12, RZ, RZ, R20 ;  /* 0x000000ffff0c7224 */ /* 0x000fe200078e0014 */
[----:B------:R-:W-:Y:S01]  /*173c0*/  MOV R11, 0x3 ;  /* 0x00000003000b7802 */ /* 0x000fe20000000f00 */
[----:B-1----:R-:W-:Y:S01]  /*173d0*/  IMAD.MOV.U32 R3, RZ, RZ, 0x1c1f ;  /* 0x00001c1fff037424 */ /* 0x002fe200078e00ff */
[----:B----4-:R-:W-:-:S02]  /*173e0*/  MOV R2, 0x17400 ;  /* 0x0001740000027802 */ /* 0x010fc40000000f00 */
[----:B--23--:R-:W-:Y:S05]  /*173f0*/  CALL.REL.NOINC `($__internal_5_$__cuda_sm70_shflsync_idx_p) ;  /* 0x00000dd000007944 */ /* 0x00cfea0003c00000 */
        /* <DEDUP_REMOVED lines=8> */
.L_x_350:
[----:B------:R-:W-:Y:S01]  /*17480*/  IMAD.MOV.U32 R12, RZ, RZ, R6 ;  /* 0x000000ffff0c7224 */ /* 0x000fe200078e0006 */
[----:B------:R-:W-:Y:S01]  /*17490*/  MOV R11, RZ ;  /* 0x000000ff000b7202 */ /* 0x000fe20000000f00 */
[----:B------:R-:W-:Y:S01]  /*174a0*/  IMAD.MOV.U32 R3, RZ, RZ, 0x181f ;  /* 0x0000181fff037424 */ /* 0x000fe200078e00ff */
[----:B------:R-:W-:Y:S02]  /*174b0*/  MOV R2, 0x174d0 ;  /* 0x000174d000027802 */ /* 0x000fe40000000f00 */
[----:B------:R-:W-:Y:S05]  /*174c0*/  CALL.REL.NOINC `($__internal_5_$__cuda_sm70_shflsync_idx_p) ;  /* 0x00000d0000007944 */ /* 0x000fea0003c00000 */
[----:B------:R-:W-:Y:S01]  /*174d0*/  MOV R8, R11 ;  /* 0x0000000b00087202 */ /* 0x000fe20000000f00 */
[----:B------:R-:W-:Y:S05]  /*174e0*/  BRA `(.L_x_416) ;  /* 0xffffd7b000007947 */ /* 0x000fea000383ffff */
.L_x_351:
[----:B------:R-:W-:Y:S01]  /*174f0*/  IMAD.MOV.U32 R12, RZ, RZ, R7 ;  /* 0x000000ffff0c7224 */ /* 0x000fe200078e0007 */
[----:B------:R-:W-:Y:S01]  /*17500*/  MOV R11, RZ ;  /* 0x000000ff000b7202 */ /* 0x000fe20000000f00 */
[----:B------:R-:W-:Y:S01]  /*17510*/  IMAD.MOV.U32 R3, RZ, RZ, 0x181f ;  /* 0x0000181fff037424 */ /* 0x000fe200078e00ff */
[----:B------:R-:W-:Y:S02]  /*17520*/  MOV R2, 0x17540 ;  /* 0x0001754000027802 */ /* 0x000fe40000000f00 */
[----:B-12---:R-:W-:Y:S05]  /*17530*/  CALL.REL.NOINC `($__internal_5_$__cuda_sm70_shflsync_idx_p) ;  /* 0x00000c9000007944 */ /* 0x006fea0003c00000 */
[----:B------:R-:W-:Y:S01]  /*17540*/  MOV R2, R11 ;  /* 0x0000000b00027202 */ /* 0x000fe20000000f00 */
[----:B------:R-:W-:Y:S05]  /*17550*/  BRA `(.L_x_417) ;  /* 0xffffd76000007947 */ /* 0x000fea000383ffff */
.L_x_352:
[----:B------:R-:W-:Y:S01]  /*17560*/  IMAD.MOV.U32 R12, RZ, RZ, R6 ;  /* 0x000000ffff0c7224 */ /* 0x000fe200078e0006 */
[----:B------:R-:W-:Y:S01]  /*17570*/  MOV R11, 0x1 ;  /* 0x00000001000b7802 */ /* 0x000fe20000000f00 */
[----:B--2---:R-:W-:Y:S01]  /*17580*/  IMAD.MOV.U32 R3, RZ, RZ, 0x181f ;  /* 0x0000181fff037424 */ /* 0x004fe200078e00ff */
[----:B------:R-:W-:-:S02]  /*17590*/  MOV R2, 0x175b0 ;  /* 0x000175b000027802 */ /* 0x000fc40000000f00 */
        /* <DEDUP_REMOVED lines=9> */
.L_x_353:
[----:B------:R-:W-:Y:S01]  /*17630*/  IMAD.MOV.U32 R12, RZ, RZ, R6 ;  /* 0x000000ffff0c7224 */ /* 0x000fe200078e0006 */
[----:B------:R-:W-:Y:S01]  /*17640*/  MOV R11, 0x2 ;  /* 0x00000002000b7802 */ /* 0x000fe20000000f00 */
[----:B-1----:R-:W-:Y:S01]  /*17650*/  IMAD.MOV.U32 R3, RZ, RZ, 0x181f ;  /* 0x0000181fff037424 */ /* 0x002fe200078e00ff */
[----:B------:R-:W-:Y:S02]  /*17660*/  MOV R2, 0x17680 ;  /* 0x0001768000027802 */ /* 0x000fe40000000f00 */
[----:B---34-:R-:W-:Y:S05]  /*17670*/  CALL.REL.NOINC `($__internal_5_$__cuda_sm70_shflsync_idx_p) ;  /* 0x00000b5000007944 */ /* 0x018fea0003c00000 */
[----:B------:R-:W-:Y:S01]  /*17680*/  MOV R8, R11 ;  /* 0x0000000b00087202 */ /* 0x000fe20000000f00 */
[----:B------:R-:W-:Y:S05]  /*17690*/  BRA `(.L_x_419) ;  /* 0xffffd71000007947 */ /* 0x000fea000383ffff */
.L_x_354:
[----:B------:R-:W-:Y:S01]  /*176a0*/  IMAD.MOV.U32 R12, RZ, RZ, R7 ;  /* 0x000000ffff0c7224 */ /* 0x000fe200078e0007 */
[----:B------:R-:W-:Y:S01]  /*176b0*/  MOV R11, 0x2 ;  /* 0x00000002000b7802 */ /* 0x000fe20000000f00 */
[----:B-1----:R-:W-:Y:S01]  /*176c0*/  IMAD.MOV.U32 R3, RZ, RZ, 0x181f ;  /* 0x0000181fff037424 */ /* 0x002fe200078e00ff */
[----:B------:R-:W-:Y:S02]  /*176d0*/  MOV R2, 0x176f0 ;  /* 0x000176f000027802 */ /* 0x000fe40000000f00 */
[----:B--234-:R-:W-:Y:S05]  /*176e0*/  CALL.REL.NOINC `($__internal_5_$__cuda_sm70_shflsync_idx_p) ;  /* 0x00000ae000007944 */ /* 0x01cfea0003c00000 */
[----:B------:R-:W-:Y:S01]  /*176f0*/  MOV R2, R11 ;  /* 0x0000000b00027202 */ /* 0x000fe20000000f00 */
[----:B------:R-:W-:Y:S05]  /*17700*/  BRA `(.L_x_420) ;  /* 0xffffd6c000007947 */ /* 0x000fea000383ffff */
.L_x_355:
        /* <DEDUP_REMOVED lines=13> */
.L_x_356:
[----:B------:R-:W-:Y:S01]  /*177e0*/  IMAD.MOV.U32 R12, RZ, RZ, R6 ;  /* 0x000000ffff0c7224 */ /* 0x000fe200078e0006 */
[----:B------:R-:W-:Y:S01]  /*177f0*/  MOV R11, 0x4 ;  /* 0x00000004000b7802 */ /* 0x000fe20000000f00 */
[----:B--2---:R-:W-:Y:S01]  /*17800*/  IMAD.MOV.U32 R3, RZ, RZ, 0x181f ;  /* 0x0000181fff037424 */ /* 0x004fe200078e00ff */
[----:B------:R-:W-:Y:S02]  /*17810*/  MOV R2, 0x17830 ;  /* 0x0001783000027802 */ /* 0x000fe40000000f00 */
[----:B-1-34-:R-:W-:Y:S05]  /*17820*/  CALL.REL.NOINC `($__internal_5_$__cuda_sm70_shflsync_idx_p) ;  /* 0x000009a000007944 */ /* 0x01afea0003c00000 */
[----:B------:R-:W-:Y:S01]  /*17830*/  MOV R8, R11 ;  /* 0x0000000b00087202 */ /* 0x000fe20000000f00 */
[----:B------:R-:W-:Y:S05]  /*17840*/  BRA `(.L_x_422) ;  /* 0xffffd67000007947 */ /* 0x000fea000383ffff */
.L_x_357:
[----:B------:R-:W-:Y:S01]  /*17850*/  IMAD.MOV.U32 R12, RZ, RZ, R7 ;  /* 0x000000ffff0c7224 */ /* 0x000fe200078e0007 */
[----:B------:R-:W-:Y:S01]  /*17860*/  MOV R11, 0x4 ;  /* 0x00000004000b7802 */ /* 0x000fe20000000f00 */
[----:B--2---:R-:W-:Y:S01]  /*17870*/  IMAD.MOV.U32 R3, RZ, RZ, 0x181f ;  /* 0x0000181fff037424 */ /* 0x004fe200078e00ff */
[----:B------:R-:W-:Y:S02]  /*17880*/  MOV R2, 0x178a0 ;  /* 0x000178a000027802 */ /* 0x000fe40000000f00 */
[----:B-1-34-:R-:W-:Y:S05]  /*17890*/  CALL.REL.NOINC `($__internal_5_$__cuda_sm70_shflsync_idx_p) ;  /* 0x0000093000007944 */ /* 0x01afea0003c00000 */
[----:B------:R-:W-:Y:S01]  /*178a0*/  MOV R2, R11 ;  /* 0x0000000b00027202 */ /* 0x000fe20000000f00 */
[----:B------:R-:W-:Y:S05]  /*178b0*/  BRA `(.L_x_423) ;  /* 0xffffd62000007947 */ /* 0x000fea000383ffff */
.L_x_358:
[----:B------:R-:W-:Y:S01]  /*178c0*/  IMAD.MOV.U32 R12, RZ, RZ, R6 ;  /* 0x000000ffff0c7224 */ /* 0x000fe200078e0006 */
[----:B------:R-:W-:Y:S01]  /*178d0*/  MOV R11, 0x5 ;  /* 0x00000005000b7802 */ /* 0x000fe20000000f00 */
[----:B-1----:R-:W-:Y:S01]  /*178e0*/  IMAD.MOV.U32 R3, RZ, RZ, 0x181f ;  /* 0x0000181fff037424 */ /* 0x002fe200078e00ff */
[----:B------:R-:W-:-:S02]  /*178f0*/  MOV R2, 0x17910 ;  /* 0x0001791000027802 */ /* 0x000fc40000000f00 */
[----:B--234-:R-:W-:Y:S05]  /*17900*/  CALL.REL.NOINC `($__internal_5_$__cuda_sm70_shflsync_idx_p) ;  /* 0x000008c000007944 */ /* 0x01cfea0003c00000 */
        /* <DEDUP_REMOVED lines=8> */
.L_x_359:
[----:B------:R-:W-:Y:S01]  /*17990*/  IMAD.MOV.U32 R12, RZ, RZ, R6 ;  /* 0x000000ffff0c7224 */ /* 0x000fe200078e0006 */
[----:B------:R-:W-:Y:S01]  /*179a0*/  MOV R11, 0x6 ;  /* 0x00000006000b7802 */ /* 0x000fe20000000f00 */
[----:B--2---:R-:W-:Y:S01]  /*179b0*/  IMAD.MOV.U32 R3, RZ, RZ, 0x181f ;  /* 0x0000181fff037424 */ /* 0x004fe200078e00ff */
[----:B------:R-:W-:Y:S02]  /*179c0*/  MOV R2, 0x179e0 ;  /* 0x000179e000027802 */ /* 0x000fe40000000f00 */
[----:B-1--4-:R-:W-:Y:S05]  /*179d0*/  CALL.REL.NOINC `($__internal_5_$__cuda_sm70_shflsync_idx_p) ;  /* 0x000007f000007944 */ /* 0x012fea0003c00000 */
[----:B------:R-:W-:Y:S01]  /*179e0*/  MOV R8, R11 ;  /* 0x0000000b00087202 */ /* 0x000fe20000000f00 */
[----:B------:R-:W-:Y:S05]  /*179f0*/  BRA `(.L_x_425) ;  /* 0xffffd5d000007947 */ /* 0x000fea000383ffff */
.L_x_360:
[----:B------:R-:W-:Y:S01]  /*17a00*/  IMAD.MOV.U32 R12, RZ, RZ, R7 ;  /* 0x000000ffff0c7224 */ /* 0x000fe200078e0007 */
[----:B------:R-:W-:Y:S01]  /*17a10*/  MOV R11, 0x6 ;  /* 0x00000006000b7802 */ /* 0x000fe20000000f00 */
[----:B--2---:R-:W-:Y:S01]  /*17a20*/  IMAD.MOV.U32 R3, RZ, RZ, 0x181f ;  /* 0x0000181fff037424 */ /* 0x004fe200078e00ff */
[----:B------:R-:W-:Y:S02]  /*17a30*/  MOV R2, 0x17a50 ;  /* 0x00017a5000027802 */ /* 0x000fe40000000f00 */
[----:B-1-34-:R-:W-:Y:S05]  /*17a40*/  CALL.REL.NOINC `($__internal_5_$__cuda_sm70_shflsync_idx_p) ;  /* 0x0000078000007944 */ /* 0x01afea0003c00000 */
[----:B------:R-:W-:Y:S01]  /*17a50*/  MOV R2, R11 ;  /* 0x0000000b00027202 */ /* 0x000fe20000000f00 */
[----:B------:R-:W-:Y:S05]  /*17a60*/  BRA `(.L_x_426) ;  /* 0xffffd58000007947 */ /* 0x000fea000383ffff */
.L_x_361:
[----:B------:R-:W-:Y:S01]  /*17a70*/  IMAD.MOV.U32 R12, RZ, RZ, R6 ;  /* 0x000000ffff0c7224 */ /* 0x000fe200078e0006 */
[----:B------:R-:W-:Y:S01]  /*17a80*/  MOV R11, 0x7 ;  /* 0x00000007000b7802 */ /* 0x000fe20000000f00 */
[----:B-1----:R-:W-:Y:S01]  /*17a90*/  IMAD.MOV.U32 R3, RZ, RZ, 0x181f ;  /* 0x0000181fff037424 */ /* 0x002fe200078e00ff */
[----:B------:R-:W-:-:S02]  /*17aa0*/  MOV R2, 0x17ac0 ;  /* 0x00017ac000027802 */ /* 0x000fc40000000f00 */
[----:B--2-4-:R-:W-:Y:S05]  /*17ab0*/  CALL.REL.NOINC `($__internal_5_$__cuda_sm70_shflsync_idx_p) ;  /* 0x0000071000007944 */ /* 0x014fea0003c00000 */
        /* <DEDUP_REMOVED lines=8> */
.L_x_363:
[----:B------:R-:W-:Y:S01]  /*17b40*/  IMAD.MOV.U32 R12, RZ, RZ, R49 ;  /* 0x000000ffff0c7224 */ /* 0x000fe200078e0031 */
[----:B------:R-:W-:Y:S01]  /*17b50*/  MOV R11, RZ ;  /* 0x000000ff000b7202 */ /* 0x000fe20000000f00 */
[----:B----4-:R-:W-:Y:S01]  /*17b60*/  IMAD.MOV.U32 R3, RZ, RZ, 0x1f ;  /* 0x0000001fff037424 */ /* 0x010fe200078e00ff */
[----:B------:R-:W-:Y:S02]  /*17b70*/  MOV R2, 0x17b90 ;  /* 0x00017b9000027802 */ /* 0x000fe40000000f00 */
[----:B------:R-:W-:Y:S05]  /*17b80*/  CALL.REL.NOINC `($__internal_5_$__cuda_sm70_shflsync_idx_p) ;  /* 0x0000064000007944 */ /* 0x000fea0003c00000 */
[----:B------:R-:W-:Y:S01]  /*17b90*/  MOV R9, R11 ;  /* 0x0000000b00097202 */ /* 0x000fe20000000f00 */
[----:B------:R-:W-:Y:S05]  /*17ba0*/  BRA `(.L_x_428) ;  /* 0xffffd61000007947 */ /* 0x000fea000383ffff */
.L_x_364:
[----:B------:R-:W-:Y:S01]  /*17bb0*/  IMAD.MOV.U32 R12, RZ, RZ, R49 ;  /* 0x000000ffff0c7224 */ /* 0x000fe200078e0031 */
[----:B------:R-:W-:Y:S01]  /*17bc0*/  MOV R11, 0x1 ;  /* 0x00000001000b7802 */ /* 0x000fe20000000f00 */
[----:B----4-:R-:W-:Y:S01]  /*17bd0*/  IMAD.MOV.U32 R3, RZ, RZ, 0x1f ;  /* 0x0000001fff037424 */ /* 0x010fe200078e00ff */
[----:B------:R-:W-:Y:S02]  /*17be0*/  MOV R2, 0x17c00 ;  /* 0x00017c0000027802 */ /* 0x000fe40000000f00 */
[----:B-12---:R-:W-:Y:S05]  /*17bf0*/  CALL.REL.NOINC `($__internal_5_$__cuda_sm70_shflsync_idx_p) ;  /* 0x000005d000007944 */ /* 0x006fea0003c00000 */
[----:B------:R-:W-:Y:S01]  /*17c00*/  MOV R8, R11 ;  /* 0x0000000b00087202 */ /* 0x000fe20000000f00 */
[----:B------:R-:W-:Y:S05]  /*17c10*/  BRA `(.L_x_429) ;  /* 0xffffd5c000007947 */ /* 0x000fea000383ffff */
.L_x_365:
[----:B------:R-:W-:Y:S02]  /*17c20*/  MOV R2, 0x1 ;  /* 0x0000000100027802 */ /* 0x000fe40000000f00 */
[----:B------:R-:W-:-:S02]  /*17c30*/  MOV R3, 0x17c50 ;  /* 0x00017c5000037802 */ /* 0x000fc40000000f00 */
[----:B-123--:R-:W-:Y:S05]  /*17c40*/  CALL.REL.NOINC `($__internal_6_$__cuda_sm70_shflsync_up_p) ;  /* 0x000005d000007944 */ /* 0x00efea0003c00000 */
[----:B------:R-:W-:Y:S05]  /*17c50*/  BRA `(.L_x_430) ;  /* 0xffffd6b000007947 */ /* 0x000fea000383ffff */
.L_x_366:
[----:B------:R-:W-:Y:S02]  /*17c60*/  MOV R2, 0x2 ;  /* 0x0000000200027802 */ /* 0x000fe40000000f00 */
[----:B------:R-:W-:-:S02]  /*17c70*/  MOV R3, 0x17c90 ;  /* 0x00017c9000037802 */ /* 0x000fc40000000f00 */
[----:B-12---:R-:W-:Y:S05]  /*17c80*/  CALL.REL.NOINC `($__internal_6_$__cuda_sm70_shflsync_up_p) ;  /* 0x0000059000007944 */ /* 0x006fea0003c00000 */
        /* <DEDUP_REMOVED lines=24> */
.L_x_370:
[----:B------:R-:W-:Y:S02]  /*17e10*/  MOV R2, 0x1 ;  /* 0x0000000100027802 */ /* 0x000fe40000000f00 */
[----:B------:R-:W-:Y:S02]  /*17e20*/  MOV R3, 0x17e40 ;  /* 0x00017e4000037802 */ /* 0x000fe40000000f00 */
[----:B------:R-:W-:Y:S05]  /*17e30*/  CALL.REL.NOINC `($__internal_6_$__cuda_sm70_shflsync_up_p) ;  /* 0x000003e000007944 */ /* 0x000fea0003c00000 */
[----:B------:R-:W-:Y:S01]  /*17e40*/  MOV R2, R4 ;  /* 0x0000000400027202 */ /* 0x000fe20000000f00 */
[----:B------:R-:W-:Y:S05]  /*17e50*/  BRA `(.L_x_432) ;  /* 0xffffd71000007947 */ /* 0x000fea000383ffff */
.L_x_371:
        /* <DEDUP_REMOVED lines=27> */
.L_x_373:
[----:B------:R-:W-:Y:S02]  /*18010*/  SEL R0, RZ, 0x1, P0 ;  /* 0x00000001ff007807 */ /* 0x000fe40000000000 */
[----:B------:R-:W-:Y:S02]  /*18020*/  MOV R2, 0x18040 ;  /* 0x0001804000027802 */ /* 0x000fe40000000f00 */
[----:B---3--:R-:W-:Y:S05]  /*18030*/  CALL.REL.NOINC `($__internal_7_$__cuda_sm70_votesync_ballot) ;  /* 0x0000025000007944 */ /* 0x008fea0003c00000 */
[----:B------:R-:W-:Y:S05]  /*18040*/  BRA `(.L_x_434) ;  /* 0xffffd6b000007947 */ /* 0x000fea000383ffff */
.L_x_374:
[----:B------:R-:W-:Y:S01]  /*18050*/  IMAD.MOV.U32 R12, RZ, RZ, R6 ;  /* 0x000000ffff0c7224 */ /* 0x000fe200078e0006 */
[----:B--2---:R-:W-:Y:S01]  /*18060*/  MOV R11, R13 ;  /* 0x0000000d000b7202 */ /* 0x004fe20000000f00 */
[----:B------:R-:W-:Y:S01]  /*18070*/  IMAD.MOV.U32 R3, RZ, RZ, 0x1f ;  /* 0x0000001fff037424 */ /* 0x000fe200078e00ff */
[----:B------:R-:W-:Y:S02]  /*18080*/  MOV R2, 0x180a0 ;  /* 0x000180a000027802 */ /* 0x000fe40000000f00 */
[----:B-1-3--:R-:W-:Y:S05]  /*18090*/  CALL.REL.NOINC `($__internal_5_$__cuda_sm70_shflsync_idx_p) ;  /* 0x0000013000007944 */ /* 0x00afea0003c00000 */
[----:B------:R-:W-:Y:S01]  /*180a0*/  IMAD.MOV.U32 R8, RZ, RZ, R11 ;  /* 0x000000ffff087224 */ /* 0x000fe200078e000b */
[----:B------:R-:W-:Y:S01]  /*180b0*/  MOV R11, R13 ;  /* 0x0000000d000b7202 */ /* 0x000fe20000000f00 */
[----:B------:R-:W-:Y:S01]  /*180c0*/  IMAD.MOV.U32 R12, RZ, RZ, R7 ;  /* 0x000000ffff0c7224 */ /* 0x000fe200078e0007 */
[----:B------:R-:W-:Y:S02]  /*180d0*/  MOV R3, 0x1f ;  /* 0x0000001f00037802 */ /* 0x000fe40000000f00 */
[----:B------:R-:W-:-:S02]  /*180e0*/  MOV R2, 0x18100 ;  /* 0x0001810000027802 */ /* 0x000fc40000000f00 */
[----:B------:R-:W-:Y:S05]  /*180f0*/  CALL.REL.NOINC `($__internal_5_$__cuda_sm70_shflsync_idx_p) ;  /* 0x000000d000007944 */ /* 0x000fea0003c00000 */
[----:B------:R-:W-:Y:S01]  /*18100*/  MOV R7, R11 ;  /* 0x0000000b00077202 */ /* 0x000fe20000000f00 */
[----:B------:R-:W-:Y:S05]  /*18110*/  BRA `(.L_x_435) ;  /* 0xffffd62000007947 */ /* 0x000fea000383ffff */
.L_x_377:
[----:B------:R-:W-:Y:S01]  /*18120*/  IMAD.MOV.U32 R12, RZ, RZ, R4 ;  /* 0x000000ffff0c7224 */ /* 0x000fe200078e0004 */
[----:B------:R-:W-:-:S02]  /*18130*/  MOV R3, 0x1f ;  /* 0x0000001f00037802 */ /* 0x000fc40000000f00 */
[----:B------:R-:W-:Y:S02]  /*18140*/  MOV R2, 0x18160 ;  /* 0x0001816000027802 */ /* 0x000fe40000000f00 */
[----:B-1234-:R-:W-:Y:S05]  /*18150*/  CALL.REL.NOINC `($__internal_5_$__cuda_sm70_shflsync_idx_p) ;  /* 0x0000007000007944 */ /* 0x01efea0003c00000 */
[----:B------:R-:W-:Y:S01]  /*18160*/  MOV R14, R11 ;  /* 0x0000000b000e7202 */ /* 0x000fe20000000f00 */
[----:B------:R-:W-:Y:S05]  /*18170*/  BRA `(.L_x_376) ;  /* 0xffffd62000007947 */ /* 0x000fea000383ffff */
        .weak           $__internal_4_$__cuda_sm70_shflsync_bfly_p
        .type           $__internal_4_$__cuda_sm70_shflsync_bfly_p,@function
        .size           $__internal_4_$__cuda_sm70_shflsync_bfly_p,($__internal_5_$__cuda_sm70_shflsync_idx_p - $__internal_4_$__cuda_sm70_shflsync_bfly_p)
$__internal_4_$__cuda_sm70_shflsync_bfly_p:
[----:B------:R-:W-:Y:S04]  /*18180*/  WARPSYNC R10 ;  /* 0x0000000a00007348 */ /* 0x000fe80003800000 */
[----:B------:R1:W2:Y:S01]  /*18190*/  SHFL.BFLY PT, R0, R0, R8, R11 ;  /* 0x0c00000800007389 */ /* 0x0002a200000e000b */
[----:B------:R-:W-:Y:S02]  /*181a0*/  MOV R9, 0x0 ;  /* 0x0000000000097802 */ /* 0x000fe40000000f00 */
[----:B-1----:R-:W-:-:S04]  /*181b0*/  MOV R8, R4 ;  /* 0x0000000400087202 */ /* 0x002fc80000000f00 */
[----:B--2---:R-:W-:Y:S05]  /*181c0*/  RET.REL.NODEC R8 `(_ZN7cutlass13device_kernelIN5flash19enable_sm80_to_sm89INS1_16FlashAttnFwdSm80INS1_25CollectiveMainloopFwdSm80ILi4ELi1ELb0EN4cute5tupleIJNS5_1CILi128EEENS7_ILi80EEENS7_ILi64EEEEEELi64ENS_10bfloat16_tEfNS_4arch4Sm80ELb0ELb0ELb0ELb1ELb0ELb1ELb1ELb1EEENS1_21CollectiveEpilogueFwdINS6_IJS8_SA_S9_EEENS6_IJNS7_ILi1EEESI_SI_EEESC_SE_Li128ELb1ELb1ELb1ELb0EEENS1_36VarlenDynamicPersistentTileSchedulerILi128ELi80ELi128ELi128ELb1ELb1ELb0ELb0ELb1ELb1EEEEEEEEEvNT_6ParamsE) ;  /* 0xfffe7e3008007950 */ /* 0x004fea0003c3ffff */
        .weak           $__internal_5_$__cuda_sm70_shflsync_idx_p
        .type           $__internal_5_$__cuda_sm70_shflsync_idx_p,@function
        .size           $__internal_5_$__cuda_sm70_shflsync_idx_p,($__internal_6_$__cuda_sm70_shflsync_up_p - $__internal_5_$__cuda_sm70_shflsync_idx_p)
$__internal_5_$__cuda_sm70_shflsync_idx_p:
[----:B------:R-:W-:-:S04]  /*181d0*/  MOV R48, 0xffffffff ;  /* 0xffffffff00307802 */ /* 0x000fc80000000f00 */
[----:B------:R-:W-:Y:S04]  /*181e0*/  WARPSYNC R48 ;  /* 0x0000003000007348 */ /* 0x000fe80003800000 */
[----:B------:R1:W2:Y:S02]  /*181f0*/  SHFL.IDX PT, R11, R12, R11, R3 ;  /* 0x0000000b0c0b7389 */ /* 0x0002a400000e0003 */
[----:B-1----:R-:W-:-:S04]  /*18200*/  MOV R3, 0x0 ;  /* 0x0000000000037802 */ /* 0x002fc80000000f00 */
[----:B--2---:R-:W-:Y:S05]  /*18210*/  RET.REL.NODEC R2 `(_ZN7cutlass13device_kernelIN5flash19enable_sm80_to_sm89INS1_16FlashAttnFwdSm80INS1_25CollectiveMainloopFwdSm80ILi4ELi1ELb0EN4cute5tupleIJNS5_1CILi128EEENS7_ILi80EEENS7_ILi64EEEEEELi64ENS_10bfloat16_tEfNS_4arch4Sm80ELb0ELb0ELb0ELb1ELb0ELb1ELb1ELb1EEENS1_21CollectiveEpilogueFwdINS6_IJS8_SA_S9_EEENS6_IJNS7_ILi1EEESI_SI_EEESC_SE_Li128ELb1ELb1ELb1ELb0EEENS1_36VarlenDynamicPersistentTileSchedulerILi128ELi80ELi128ELi128ELb1ELb1ELb0ELb0ELb1ELb1EEEEEEEEEvNT_6ParamsE) ;  /* 0xfffe7de002007950 */ /* 0x004fea0003c3ffff */
        .weak           $__internal_6_$__cuda_sm70_shflsync_up_p
        .type           $__internal_6_$__cuda_sm70_shflsync_up_p,@function
        .size           $__internal_6_$__cuda_sm70_shflsync_up_p,($__internal_7_$__cuda_sm70_votesync_ballot - $__internal_6_$__cuda_sm70_shflsync_up_p)
$__internal_6_$__cuda_sm70_shflsync_up_p:
[----:B------:R-:W-:Y:S02]  /*18220*/  IMAD.MOV.U32 R4, RZ, RZ, RZ ;  /* 0x000000ffff047224 */ /* 0x000fe400078e00ff */
[----:B------:R-:W-:-:S04]  /*18230*/  IMAD.MOV.U32 R10, RZ, RZ, -0x1 ;  /* 0xffffffffff0a7424 */ /* 0x000fc800078e00ff */
[----:B------:R-:W-:Y:S04]  /*18240*/  WARPSYNC R10 ;  /* 0x0000000a00007348 */ /* 0x000fe80003800000 */
[----:B------:R1:W2:Y:S02]  /*18250*/  SHFL.UP PT, R4, R0, R2, R4 ;  /* 0x0400000200047389 */ /* 0x0002a400000e0004 */
[----:B-1----:R-:W-:Y:S02]  /*18260*/  MOV R2, R3 ;  /* 0x0000000300027202 */ /* 0x002fe40000000f00 */
[----:B------:R-:W-:-:S04]  /*18270*/  MOV R3, 0x0 ;  /* 0x0000000000037802 */ /* 0x000fc80000000f00 */
[----:B--2---:R-:W-:Y:S05]  /*18280*/  RET.REL.NODEC R2 `(_ZN7cutlass13device_kernelIN5flash19enable_sm80_to_sm89INS1_16FlashAttnFwdSm80INS1_25CollectiveMainloopFwdSm80ILi4ELi1ELb0EN4cute5tupleIJNS5_1CILi128EEENS7_ILi80EEENS7_ILi64EEEEEELi64ENS_10bfloat16_tEfNS_4arch4Sm80ELb0ELb0ELb0ELb1ELb0ELb1ELb1ELb1EEENS1_21CollectiveEpilogueFwdINS6_IJS8_SA_S9_EEENS6_IJNS7_ILi1EEESI_SI_EEESC_SE_Li128ELb1ELb1ELb1ELb0EEENS1_36VarlenDynamicPersistentTileSchedulerILi128ELi80ELi128ELi128ELb1ELb1ELb0ELb0ELb1ELb1EEEEEEEEEvNT_6ParamsE) ;  /* 0xfffe7d7002007950 */ /* 0x004fea0003c3ffff */
        .weak           $__internal_7_$__cuda_sm70_votesync_ballot
        .type           $__internal_7_$__cuda_sm70_votesync_ballot,@function
        .size           $__internal_7_$__cuda_sm70_votesync_ballot,(.L_x_1620 - $__internal_7_$__cuda_sm70_votesync_ballot)
$__internal_7_$__cuda_sm70_votesync_ballot:
[----:B------:R-:W-:Y:S01]  /*18290*/  ISETP.NE.U32.AND P0, PT, R0, 0x1, PT ;  /* 0x000000010000780c */ /* 0x000fe20003f05070 */
[----:B------:R-:W-:-:S04]  /*182a0*/  IMAD.MOV.U32 R3, RZ, RZ, -0x1 ;  /* 0xffffffffff037424 */ /* 0x000fc800078e00ff */
[----:B------:R-:W-:Y:S08]  /*182b0*/  WARPSYNC R3 ;  /* 0x0000000300007348 */ /* 0x000ff00003800000 */
[----:B------:R-:W-:-:S04]  /*182c0*/  VOTE.ANY R0, PT, !P0 ;  /* 0x0000000000007806 */ /* 0x000fc800040e0100 */
[----:B------:R-:W-:Y:S01]  /*182d0*/  LOP3.LUT R0, R0, R3, RZ, 0xc0, !PT ;  /* 0x0000000300007212 */ /* 0x000fe200078ec0ff */
[----:B------:R-:W-:-:S04]  /*182e0*/  IMAD.MOV.U32 R3, RZ, RZ, 0x0 ;  /* 0x00000000ff037424 */ /* 0x000fc800078e00ff */
[----:B------:R-:W-:Y:S05]  /*182f0*/  RET.REL.NODEC R2 `(_ZN7cutlass13device_kernelIN5flash19enable_sm80_to_sm89INS1_16FlashAttnFwdSm80INS1_25CollectiveMainloopFwdSm80ILi4ELi1ELb0EN4cute5tupleIJNS5_1CILi128EEENS7_ILi80EEENS7_ILi64EEEEEELi64ENS_10bfloat16_tEfNS_4arch4Sm80ELb0ELb0ELb0ELb1ELb0ELb1ELb1ELb1EEENS1_21CollectiveEpilogueFwdINS6_IJS8_SA_S9_EEENS6_IJNS7_ILi1EEESI_SI_EEESC_SE_Li128ELb1ELb1ELb1ELb0EEENS1_36VarlenDynamicPersistentTileSchedulerILi128ELi80ELi128ELi128ELb1ELb1ELb0ELb0ELb1ELb1EEEEEEEEEvNT_6ParamsE) ;  /* 0xfffe7d0002007950 */ /* 0x000fea0003c3ffff */
.L_x_436:
        /* <DEDUP_REMOVED lines=16> */
.L_x_1620:


//--------------------- .text._ZN7cutlass13device_kernelIN5flash19enable_sm80_to_sm89INS1_16FlashAttnFwdSm80INS1_25CollectiveMainloopFwdSm80ILi4ELi1ELb0EN4cute5tupleIJNS5_1CILi128EEENS7_ILi96EEENS7_ILi64EEEEEELi64ENS_10bfloat16_tEfNS_4arch4Sm80ELb0ELb1ELb0ELb0ELb0ELb0ELb1ELb1EEENS1_21CollectiveEpilogueFwdINS6_IJS8_SA_S9_EEENS6_IJNS7_ILi1EEESI_SI_EEESC_SE_Li128ELb0ELb1ELb1ELb0EEENS1_19SingleTileSchedulerILb0ELb1ELb1ELi128EEEEEEEEEvNT_6ParamsE --------------------------
	.section	.text._ZN7cutlass13device_kernelIN5flash19enable_sm80_to_sm89INS1_16FlashAttnFwdSm80INS1_25CollectiveMainloopFwdSm80ILi4ELi1ELb0EN4cute5tupleIJNS5_1CILi128EEENS7_ILi96EEENS7_ILi64EEEEEELi64ENS_10bfloat16_tEfNS_4arch4Sm80ELb0ELb1ELb0ELb0ELb0ELb0ELb1ELb1EEENS1_21CollectiveEpilogueFwdINS6_IJS8_SA_S9_EEENS6_IJNS7_ILi1EEESI_SI_EEESC_SE_Li128ELb0ELb1ELb1ELb0EEENS1_19SingleTileSchedulerILb0ELb1ELb1ELi128EEEEEEEEEvNT_6ParamsE,"ax",@progbits
	.sectioninfo	@"SHI_REGISTERS=255"
	.align	128
.text._ZN7cutlass13device_kernelIN5flash19enable_sm80_to_sm89INS1_16FlashAttnFwdSm80INS1_25CollectiveMainloopFwdSm80ILi4ELi1ELb0EN4cute5tupleIJNS5_1CILi128EEENS7_ILi96EEENS7_ILi64EEEEEELi64ENS_10bfloat16_tEfNS_4arch4Sm80ELb0ELb1ELb0ELb0ELb0ELb0ELb1ELb1EEENS1_21CollectiveEpilogueFwdINS6_IJS8_SA_S9_EEENS6_IJNS7_ILi1EEESI_SI_EEESC_SE_Li128ELb0ELb1ELb1ELb0EEENS1_19SingleTileSchedulerILb0ELb1ELb1ELi128EEEEEEEEEvNT_6ParamsE:
        .type           _ZN7cutlass13device_kernelIN5flash19enable_sm80_to_sm89INS1_16FlashAttnFwdSm80INS1_25CollectiveMainloopFwdSm80ILi4ELi1ELb0EN4cute5tupleIJNS5_1CILi128EEENS7_ILi96EEENS7_ILi64EEEEEELi64ENS_10bfloat16_tEfNS_4arch4Sm80ELb0ELb1ELb0ELb0ELb0ELb0ELb1ELb1EEENS1_21CollectiveEpilogueFwdINS6_IJS8_SA_S9_EEENS6_IJNS7_ILi1EEESI_SI_EEESC_SE_Li128ELb0ELb1ELb1ELb0EEENS1_19SingleTileSchedulerILb0ELb1ELb1ELi128EEEEEEEEEvNT_6ParamsE,@function
        .size           _ZN7cutlass13device_kernelIN5flash19enable_sm80_to_sm89INS1_16FlashAttnFwdSm80INS1_25CollectiveMainloopFwdSm80ILi4ELi1ELb0EN4cute5tupleIJNS5_1CILi128EEENS7_ILi96EEENS7_ILi64EEEEEELi64ENS_10bfloat16_tEfNS_4arch4Sm80ELb0ELb1ELb0ELb0ELb0ELb0ELb1ELb1EEENS1_21CollectiveEpilogueFwdINS6_IJS8_SA_S9_EEENS6_IJNS7_ILi1EEESI_SI_EEESC_SE_Li128ELb0ELb1ELb1ELb0EEENS1_19SingleTileSchedulerILb0ELb1ELb1ELi128EEEEEEEEEvNT_6ParamsE,(.L_x_1625 - _ZN7cutlass13device_kernelIN5flash19enable_sm80_to_sm89INS1_16FlashAttnFwdSm80INS1_25CollectiveMainloopFwdSm80ILi4ELi1ELb0EN4cute5tupleIJNS5_1CILi128EEENS7_ILi96EEENS7_ILi64EEEEEELi64ENS_10bfloat16_tEfNS_4arch4Sm80ELb0ELb1ELb0ELb0ELb0ELb0ELb1ELb1EEENS1_21CollectiveEpilogueFwdINS6_IJS8_SA_S9_EEENS6_IJNS7_ILi1EEESI_SI_EEESC_SE_Li128ELb0ELb1ELb1ELb0EEENS1_19SingleTileSchedulerILb0ELb1ELb1ELi128EEEEEEEEEvNT_6ParamsE)
        .other          _ZN7cutlass13device_kernelIN5flash19enable_sm80_to_sm89INS1_16FlashAttnFwdSm80INS1_25CollectiveMainloopFwdSm80ILi4ELi1ELb0EN4cute5tupleIJNS5_1CILi128EEENS7_ILi96EEENS7_ILi64EEEEEELi64ENS_10bfloat16_tEfNS_4arch4Sm80ELb0ELb1ELb0ELb0ELb0ELb0ELb1ELb1EEENS1_21CollectiveEpilogueFwdINS6_IJS8_SA_S9_EEENS6_IJNS7_ILi1EEESI_SI_EEESC_SE_Li128ELb0ELb1ELb1ELb0EEENS1_19SingleTileSchedulerILb0ELb1ELb1ELi128EEEEEEEEEvNT_6ParamsE,@"STO_CUDA_ENTRY STV_DEFAULT"
_ZN7cutlass13device_kernelIN5flash19enable_sm80_to_sm89INS1_16FlashAttnFwdSm80INS1_25CollectiveMainloopFwdSm80ILi4ELi1ELb0EN4cute5tupleIJNS5_1CILi128EEENS7_ILi96EEENS7_ILi64EEEEEELi64ENS_10bfloat16_tEfNS_4arch4Sm80ELb0ELb1ELb0ELb0ELb0ELb0ELb1ELb1EEENS1_21CollectiveEpilogueFwdINS6_IJS8_SA_S9_EEENS6_IJNS7_ILi1EEESI_SI_EEESC_SE_Li128ELb0ELb1ELb1ELb0EEENS1_19SingleTileSchedulerILb0ELb1ELb1ELi128EEEEEEEEEvNT_6ParamsE:
[----:B------:R-:W-:Y:S02]  /*0000*/  MOV R1, c[0x0][0x28] ;  /* 0x00000a0000017a02 */ /* 0x000fe40000000f00 */
[----:B------:R-:W1:Y:S01]  /*0010*/  S2R R210, SR_TID.X ;  /* 0x0000000000d27919 */ /* 0x000e620000002100 */
[----:B------:R-:W2:Y:S01]  /*0020*/  S2UR UR6, SR_CTAID.Y ;  /* 0x00000000000679c3 */ /* 0x000ea20000002600 */
[----:B------:R-:W-:Y:S02]  /*0030*/  IADD3 R1, R1, -0x50, RZ ;  /* 0xffffffb001017810 */ /* 0x000fe40007ffe0ff */
[----:B------:R-:W3:Y:S01]  /*0040*/  S2R R19, SR_CTAID.Z ;  /* 0x0000000000137919 */ /* 0x000ee20000002700 */
[----:B-1----:R-:W-:-:S06]  /*0050*/  SHF.R.U32.HI R0, RZ, 0x5, R210 ;  /* 0x00000005ff007819 */ /* 0x002fcc00000116d2 */
[----:B------:R-:W1:Y:S02]  /*0060*/  SHFL.IDX PT, R0, R0, RZ, 0x1f ;  /* 0x00001fff00007589 */ /* 0x000e6400000e0000 */
[----:B-1----:R-:W-:-:S13]  /*0070*/  ISETP.NE.AND P0, PT, R0, RZ, PT ;  /* 0x000000ff0000720c */ /* 0x002fda0003f05270 */
[----:B--2---:R-:W-:Y:S05]  /*0080*/  @!P0 BRA `(.L_x_437) ;  /* 0x0000009000008947 */ /* 0x004fea0003800000 */
[----:B---3--:R-:W-:Y:S01]  /*0090*/  MOV R0, c[0x0][0x550] ;  /* 0x0001540000007a02 */ /* 0x008fe20000000f00 */
[----:B------:R-:W-:-:S03]  /*00a0*/  UMOV UR11, UR6 ;  /* 0x00000006000b7c82 */ /* 0x000fc60008000000 */
[----:B------:R-:W-:-:S13]  /*00b0*/  ISETP.NE.AND P0, PT, R0, 0x1, PT ;  /* 0x000000010000780c */ /* 0x000fda0003f05270 */
[----:B------:R-:W-:Y:S05]  /*00c0*/  @!P0 BRA `(.L_x_438) ;  /* 0x000000b000008947 */ /* 0x000fea0003800000 */
[----:B------:R-:W-:Y:S02]  /*00d0*/  ULDC UR4, c[0x0][0x554] ;  /* 0x0001550000047ab9 */ /* 0x000fe40000000800 */
[----:B------:R-:W-:Y:S02]  /*00e0*/  UIMAD.WIDE.U32 UR4, UR6, UR4, URZ ;  /* 0x00000004060472a5 */ /* 0x000fe4000f8e003f */
[----:B------:R-:W-:Y:S02]  /*00f0*/  ULDC UR11, c[0x0][0x558] ;  /* 0x00015600000b7ab9 */ /* 0x000fe40000000800 */
[----:B------:R-:W-:Y:S01]  /*0100*/  USHF.R.U32.HI UR11, URZ, UR11, UR5 ;  /* 0x0000000b3f0b7299 */ /* 0x000fe20008011605 */
[----:B------:R-:W-:Y:S05]  /*0110*/  BRA `(.L_x_438) ;  /* 0x0000006000007947 */ /* 0x000fea0003800000 */
.L_x_437:
[----:B---3--:R-:W-:Y:S02]  /*0120*/  ULDC.64 UR4, c[0x0][0x550] ;  /* 0x0001540000047ab9 */ /* 0x008fe40000000a00 */
[----:B------:R-:W-:Y:S02]  /*0130*/  UISETP.NE.AND UP0, UPT, UR4, 0x1, UPT ;  /* 0x000000010400788c */ /* 0x000fe4000bf05270 */
[----:B------:R-:W-:-:S02]  /*0140*/  UIMAD.WIDE.U32 UR8, UR6, UR5, URZ ;  /* 0x00000005060872a5 */ /* 0x000fc4000f8e003f */
[----:B------:R-:W-:Y:S02]  /*0150*/  ULDC UR4, c[0x0][0x558] ;  /* 0x0001560000047ab9 */ /* 0x000fe40000000800 */
[----:B------:R-:W-:-:S05]  /*0160*/  UMOV UR11, UR6 ;  /* 0x00000006000b7c82 */ /* 0x000fca0008000000 */
[----:B------:R-:W-:-:S03]  /*0170*/  @UP0 USHF.R.U32.HI UR11, URZ, UR4, UR9 ;  /* 0x000000043f0b0299 */ /* 0x000fc60008011609 */
.L_x_438:
[----:B------:R-:W-:Y:S01]  /*0180*/  ISETP.GE.AND P0, PT, R19, RZ, PT ;  /* 0x000000ff1300720c */ /* 0x000fe20003f06270 */
[----:B------:R-:W-:Y:S02]  /*0190*/  UIADD3 UR4, -UR11, URZ, URZ ;  /* 0x0000003f0b047290 */ /* 0x000fe4000fffe13f */
[----:B------:R-:W-:Y:S02]  /*01a0*/  ULDC UR10, c[0x0][0x550] ;  /* 0x00015400000a7ab9 */ /* 0x000fe40000000800 */
[----:B------:R-:W-:-:S08]  /*01b0*/  UIMAD UR10, UR4, UR10, UR6 ;  /* 0x0000000a040a72a4 */ /* 0x000fd0000f8e0206 */
[----:B------:R-:W-:Y:S05]  /*01c0*/  @!P0 EXIT ;  /* 0x000000000000894d */ /* 0x000fea0003800000 */
[----:B------:R-:W1:Y:S01]  /*01d0*/  S2UR UR7, SR_CTAID.X ;  /* 0x00000000000779c3 */ /* 0x000e620000002500 */
[----:B------:R-:W-:Y:S02]  /*01e0*/  ULDC UR4, c[0x0][0x2c4] ;  /* 0x0000b10000047ab9 */ /* 0x000fe40000000800 */
[----:B------:R-:W-:Y:S02]  /*01f0*/  UISETP.NE.AND UP2, UPT, UR4, 0x1, UPT ;  /* 0x000000010400788c */ /* 0x000fe4000bf45270 */
[----:B------:R-:W-:Y:S02]  /*0200*/  UMOV UR6, 0x1 ;  /* 0x0000000100067882 */ /* 0x000fe40000000000 */
[----:B------:R-:W-:Y:S02]  /*0210*/  ULDC.64 UR4, c[0x0][0x328] ;  /* 0x0000ca0000047ab9 */ /* 0x000fe40000000a00 */
[----:B------:R-:W-:Y:S02]  /*0220*/  UISETP.LE.AND UP1, UPT, UR6, UR5, UPT ;  /* 0x000000050600728c */ /* 0x000fe4000bf23270 */
[----:B------:R-:W-:-:S02]  /*0230*/  ULDC.64 UR8, c[0x0][0x2c8] ;  /* 0x0000b20000087ab9 */ /* 0x000fc40000000a00 */
[----:B------:R-:W-:Y:S02]  /*0240*/  ULDC UR12, c[0x0][0x168] ;  /* 0x00005a00000c7ab9 */ /* 0x000fe40000000800 */
[----:B------:R-:W-:Y:S01]  /*0250*/  PLOP3.LUT P0, PT, PT, PT, UP1, 0x40, 0x0 ;  /* 0x000000000000781c */ /* 0x000fe20003f0e818 */
[----:B------:R-:W-:Y:S02]  /*0260*/  UIADD3 UR12, UR6, -UR12, URZ ;  /* 0x8000000c060c7290 */ /* 0x000fe4000fffe03f */
[----:B------:R-:W-:Y:S02]  /*0270*/  ULDC UR5, c[0x0][0x1d0] ;  /* 0x0000740000057ab9 */ /* 0x000fe40000000800 */
[----:B-1----:R-:W-:-:S04]  /*0280*/  USHF.L.U32 UR7, UR7, 0x7, URZ ;  /* 0x0000000707077899 */ /* 0x002fc8000800063f */
[----:B------:R-:W-:-:S04]  /*0290*/  @UP2 UIADD3 UR14, UR7, 0x7f, URZ ;  /* 0x0000007f070e2890 */ /* 0x000fc8000fffe03f */
[----:B------:R-:W-:Y:S02]  /*02a0*/  UIMAD.WIDE.U32 UR14, UR14, UR8, URZ ;  /* 0x000000080e0e72a5 */ /* 0x000fe4000f8e003f */
[----:B------:R-:W-:Y:S02]  /*02b0*/  UIADD3 UR8, UR7, 0x7f, URZ ;  /* 0x0000007f07087890 */ /* 0x000fe4000fffe03f */
[----:B------:R-:W-:-:S04]  /*02c0*/  @UP2 USHF.R.U32.HI UR8, URZ, UR9, UR15 ;  /* 0x000000093f082299 */ /* 0x000fc8000801160f */
[----:B------:R-:W-:-:S04]  /*02d0*/  UIADD3 UR5, UR8, UR5, UR12 ;  /* 0x0000000508057290 */ /* 0x000fc8000fffe00c */
[----:B------:R-:W-:Y:S01]  /*02e0*/  UIADD3 UR8, UR5, UR4, URZ ;  /* 0x0000000405087290 */ /* 0x000fe2000fffe03f */
[----:B------:R-:W-:Y:S05]  /*02f0*/  @P0 BRA `(.L_x_439) ;  /* 0x0000014000000947 */ /* 0x000fea0003800000 */
[----:B------:R-:W-:Y:S01]  /*0300*/  ISETP.LT.AND P0, PT, RZ, UR5, PT ;  /* 0x00000005ff007c0c */ /* 0x000fe2000bf01270 */
[----:B------:R-:W-:-:S12]  /*0310*/  UIADD3 UR9, UR5, -0x1, URZ ;  /* 0xffffffff05097890 */ /* 0x000fd8000fffe03f */
[----:B------:R-:W-:Y:S05]  /*0320*/  @P0 BRA `(.L_x_440) ;  /* 0x0000008000000947 */ /* 0x000fea0003800000 */
[----:B------:R-:W-:Y:S02]  /*0330*/  ULDC UR4, c[0x0][0x32c] ;  /* 0x0000cb0000047ab9 */ /* 0x000fe40000000800 */
[----:B------:R-:W-:Y:S02]  /*0340*/  UISETP.NE.AND UP0, UPT, UR6, UR4, UPT ;  /* 0x000000040600728c */ /* 0x000fe4000bf05270 */
[----:B------:R-:W-:-:S03]  /*0350*/  UIADD3 UR9, -UR5, URZ, URZ ;  /* 0x0000003f05097290 */ /* 0x000fc6000fffe13f */
[----:B------:R-:W-:Y:S02]  /*0360*/  ULDC.64 UR4, c[0x0][0x330] ;  /* 0x0000cc0000047ab9 */ /* 0x000fe40000000a00 */
[----:B------:R-:W-:-:S04]  /*0370*/  UIMAD.WIDE.U32 UR12, UR9, UR4, URZ ;  /* 0x00000004090c72a5 */ /* 0x000fc8000f8e003f */
[----:B------:R-:W-:-:S04]  /*0380*/  @UP0 USHF.R.U32.HI UR9, URZ, UR5, UR13 ;  /* 0x000000053f090299 */ /* 0x000fc8000801160d */
[----:B------:R-:W-:Y:S01]  /*0390*/  ULOP3.LUT UR9, URZ, UR9, URZ, 0x33, !UPT ;  /* 0x000000093f097292 */ /* 0x000fe2000f8e333f */
[----:B------:R-:W-:Y:S05]  /*03a0*/  BRA `(.L_x_441) ;  /* 0x0000005000007947 */ /* 0x000fea0003800000 */
.L_x_440:
[----:B------:R-:W-:Y:S02]  /*03b0*/  ULDC UR4, c[0x0][0x32c] ;  /* 0x0000cb0000047ab9 */ /* 0x000fe40000000800 */
[----:B------:R-:W-:-:S03]  /*03c0*/  UISETP.NE.AND UP0, UPT, UR6, UR4, UPT ;  /* 0x000000040600728c */ /* 0x000fc6000bf05270 */
[----:B------:R-:W-:Y:S02]  /*03d0*/  ULDC.64 UR4, c[0x0][0x330] ;  /* 0x0000cc0000047ab9 */ /* 0x000fe40000000a00 */
[----:B------:R-:W-:-:S06]  /*03e0*/  UIMAD.WIDE.U32 UR12, UR9, UR4, URZ ;  /* 0x00000004090c72a5 */ /* 0x000fcc000f8e003f */
[----:B------:R-:W-:Y:S02]  /*03f0*/  @UP0 USHF.R.U32.HI UR9, URZ, UR5, UR13 ;  /* 0x000000053f090299 */ /* 0x000fe4000801160d */
.L_x_441:
[----:B------:R-:W-:Y:S02]  /*0400*/  ULDC UR4, c[0x0][0x32c] ;  /* 0x0000cb0000047ab9 */ /* 0x000fe40000000800 */
[----:B------:R-:W-:-:S04]  /*0410*/  UIMAD UR4, UR9, UR4, UR4 ;  /* 0x00000004090472a4 */ /* 0x000fc8000f8e0204 */
[----:B------:R-:W-:-:S04]  /*0420*/  UISETP.LT.AND UP0, UPT, UR8, UR4, UPT ;  /* 0x000000040800728c */ /* 0x000fc8000bf01270 */
[----:B------:R-:W-:-:S03]  /*0430*/  USEL UR8, UR8, UR4, UP0 ;  /* 0x0000000408087287 */ /* 0x000fc60008000000 */
.L_x_439:
[----:B------:R-:W-:Y:S01]  /*0440*/  ULDC.64 UR4, c[0x0][0x2c8] ;  /* 0x0000b20000047ab9 */ /* 0x000fe20000000a00 */
[----:B------:R-:W-:Y:S01]  /*0450*/  PLOP3.LUT P0, PT, PT, PT, UP1, 0x40, 0x0 ;  /* 0x000000000000781c */ /* 0x000fe20003f0e818 */
[----:B------:R-:W-:Y:S02]  /*0460*/  UIMAD.WIDE.U32 UR14, UR7, UR4, URZ ;  /* 0x00000004070e72a5 */ /* 0x000fe4000f8e003f */
[----:B------:R-:W-:Y:S02]  /*0470*/  UMOV UR12, 0x5f ;  /* 0x0000005f000c7882 */ /* 0x000fe40000000000 */
[----:B------:R-:W-:Y:S02]  /*0480*/  ULDC UR6, c[0x0][0x1d0] ;  /* 0x0000740000067ab9 */ /* 0x000fe40000000800 */
[----:B------:R-:W-:Y:S02]  /*0490*/  UIADD3 UR8, UR8, 0x5f, URZ ;  /* 0x0000005f08087890 */ /* 0x000fe4000fffe03f */
[----:B------:R-:W-:-:S02]  /*04a0*/  UIADD3 UR12, UR12, UR6, URZ ;  /* 0x000000060c0c7290 */ /* 0x000fc4000fffe03f */
[----:B------:R-:W-:Y:S02]  /*04b0*/  UIMAD.WIDE UR8, UR8, 0x2aaaaaab, URZ ;  /* 0x2aaaaaab080878a5 */ /* 0x000fe4000f8e023f */
[----:B------:R-:W-:Y:S02]  /*04c0*/  UIMAD.WIDE UR12, UR12, 0x2aaaaaab, URZ ;  /* 0x2aaaaaab0c0c78a5 */ /* 0x000fe4000f8e023f */
[----:B------:R-:W-:Y:S02]  /*04d0*/  ULDC UR14, c[0x0][0x168] ;  /* 0x00005a00000e7ab9 */ /* 0x000fe40000000800 */
[----:B------:R-:W-:Y:S02]  /*04e0*/  UMOV UR4, UR7 ;  /* 0x0000000700047c82 */ /* 0x000fe40008000000 */
[----:B------:R-:W-:Y:S02]  /*04f0*/  @UP2 USHF.R.U32.HI UR4, URZ, UR5, UR15 ;  /* 0x000000053f042299 */ /* 0x000fe4000801160f */
[----:B------:R-:W-:-:S02]  /*0500*/  UIADD3 UR6, UR6, -UR14, URZ ;  /* 0x8000000e06067290 */ /* 0x000fc4000fffe03f */
[----:B------:R-:W-:Y:S02]  /*0510*/  USHF.R.U32.HI UR8, URZ, 0x1f, UR9 ;  /* 0x0000001f3f087899 */ /* 0x000fe40008011609 */
[----:B------:R-:W-:Y:S02]  /*0520*/  USHF.R.U32.HI UR12, URZ, 0x1f, UR13 ;  /* 0x0000001f3f0c7899 */ /* 0x000fe4000801160d */
[----:B------:R-:W-:Y:S02]  /*0530*/  UIADD3 UR4, UR6, UR4, URZ ;  /* 0x0000000406047290 */ /* 0x000fe4000fffe03f */
[----:B------:R-:W-:Y:S02]  /*0540*/  ULDC UR5, c[0x0][0x324] ;  /* 0x0000c90000057ab9 */ /* 0x000fe40000000800 */
[----:B------:R-:W-:Y:S02]  /*0550*/  ULEA.HI.SX32 UR8, UR9, UR8, 0x1c ;  /* 0x0000000809087291 */ /* 0x000fe4000f8fe23f */
[----:B------:R-:W-:-:S02]  /*0560*/  ULEA.HI.SX32 UR12, UR13, UR12, 0x1c ;  /* 0x0000000c0d0c7291 */ /* 0x000fc4000f8fe23f */
[----:B------:R-:W-:Y:S02]  /*0570*/  UIADD3 UR5, UR4, -UR5, URZ ;  /* 0x8000000504057290 */ /* 0x000fe4000fffe03f */
[----:B------:R-:W-:-:S04]  /*0580*/  UISETP.LT.AND UP0, UPT, UR12, UR8, UPT ;  /* 0x000000080c00728c */ /* 0x000fc8000bf01270 */
[----:B------:R-:W-:Y:S01]  /*0590*/  USEL UR8, UR12, UR8, UP0 ;  /* 0x000000080c087287 */ /* 0x000fe20008000000 */
[----:B------:R-:W-:Y:S01]  /*05a0*/  MOV R3, UR5 ;  /* 0x0000000500037c02 */ /* 0x000fe20008000f00 */
[----:B------:R-:W-:Y:S05]  /*05b0*/  @P0 BRA `(.L_x_442) ;  /* 0x0000010000000947 */ /* 0x000fea0003800000 */
[----:B------:R-:W-:-:S04]  /*05c0*/  MOV R0, UR4 ;  /* 0x0000000400007c02 */ /* 0x000fc80008000f00 */
[----:B------:R-:W-:-:S13]  /*05d0*/  ISETP.GT.AND P0, PT, R0, -0x1, PT ;  /* 0xffffffff0000780c */ /* 0x000fda0003f04270 */
[----:B------:R-:W-:Y:S05]  /*05e0*/  @P0 BRA `(.L_x_443) ;  /* 0x0000007000000947 */ /* 0x000fea0003800000 */
[----:B------:R-:W-:Y:S01]  /*05f0*/  IMAD.MOV.U32 R2, RZ, RZ, c[0x0][0x32c] ;  /* 0x0000cb00ff027624 */ /* 0x000fe200078e00ff */
[----:B------:R-:W-:-:S04]  /*0600*/  LOP3.LUT R0, RZ, R0, RZ, 0x33, !PT ;  /* 0x00000000ff007212 */ /* 0x000fc800078e33ff */
[----:B------:R-:W-:-:S13]  /*0610*/  ISETP.NE.AND P0, PT, R2, 0x1, PT ;  /* 0x000000010200780c */ /* 0x000fda0003f05270 */
[----:B------:R-:W-:-:S05]  /*0620*/  @P0 IMAD.HI.U32 R2, R0, c[0x0][0x330], RZ ;  /* 0x0000cc0000020a27 */ /* 0x000fca00078e00ff */
[----:B------:R-:W-:-:S04]  /*0630*/  @P0 SHF.R.U32.HI R0, RZ, c[0x0][0x334], R2 ;  /* 0x0000cd00ff000a19 */ /* 0x000fc80000011602 */
[----:B------:R-:W-:Y:S01]  /*0640*/  LOP3.LUT R0, RZ, R0, RZ, 0x33, !PT ;  /* 0x00000000ff007212 */ /* 0x000fe200078e33ff */
[----:B------:R-:W-:Y:S05]  /*0650*/  BRA `(.L_x_444) ;  /* 0x0000004000007947 */ /* 0x000fea0003800000 */
.L_x_443:
[----:B------:R-:W-:-:S04]  /*0660*/  MOV R2, c[0x0][0x32c] ;  /* 0x0000cb0000027a02 */ /* 0x000fc80000000f00 */
[----:B------:R-:W-:-:S13]  /*0670*/  ISETP.NE.AND P0, PT, R2, 0x1, PT ;  /* 0x000000010200780c */ /* 0x000fda0003f05270 */
[----:B------:R-:W-:-:S05]  /*0680*/  @P0 IMAD.HI.U32 R2, R0, c[0x0][0x330], RZ ;  /* 0x0000cc0000020a27 */ /* 0x000fca00078e00ff */
[----:B------:R-:W-:-:S05]  /*0690*/  @P0 SHF.R.U32.HI R0, RZ, c[0x0][0x334], R2 ;  /* 0x0000cd00ff000a19 */ /* 0x000fca0000011602 */
.L_x_444:
[----:B------:R-:W-:-:S05]  /*06a0*/  IMAD R0, R0, c[0x0][0x32c], RZ ;  /* 0x0000cb0000007a24 */ /* 0x000fca00078e02ff */
[----:B------:R-:W-:-:S05]  /*06b0*/  IMNMX R3, R3, R0, !PT ;  /* 0x0000000003037217 */ /* 0x000fca0007800200 */
.L_x_442:
[----:B------:R-:W-:Y:S01]  /*06c0*/  IMAD.HI R0, R3, 0x2aaaaaab, RZ ;  /* 0x2aaaaaab03007827 */ /* 0x000fe200078e02ff */
[----:B------:R-:W-:Y:S02]  /*06d0*/  USHF.R.U32.HI UR5, URZ, 0x10, UR10 ;  /* 0x000000103f057899 */ /* 0x000fe4000801160a */
[----:B------:R-:W-:Y:S02]  /*06e0*/  ULDC UR4, c[0x0][0x338] ;  /* 0x0000ce0000047ab9 */ /* 0x000fe40000000800 */
[----:B------:R-:W-:Y:S01]  /*06f0*/  SHF.R.U32.HI R2, RZ, 0x1f, R0 ;  /* 0x0000001fff027819 */ /* 0x000fe20000011600 */
[----:B------:R-:W-:-:S03]  /*0700*/  UISETP.NE.AND UP0, UPT, UR5, URZ, UPT ;  /* 0x0000003f0500728c */ /* 0x000fc6000bf05270 */
[----:B------:R-:W-:Y:S01]  /*0710*/  LEA.HI.SX32 R0, R0, R2, 0x1c ;  /* 0x0000000200007211 */ /* 0x000fe200078fe2ff */
[----:B------:R-:W-:-:S03]  /*0720*/  USEL UR4, UR5, UR4, UP0 ;  /* 0x0000000405047287 */ /* 0x000fc60008000000 */
[----:B------:R-:W-:Y:S01]  /*0730*/  IMNMX R9, RZ, R0, !PT ;  /* 0x00000000ff097217 */ /* 0x000fe20007800200 */
[----:B------:R-:W-:-:S03]  /*0740*/  IMAD.MOV.U32 R0, RZ, RZ, RZ ;  /* 0x000000ffff007224 */ /* 0x000fc600078e00ff */
[----:B------:R-:W-:-:S13]  /*0750*/  ISETP.LT.AND P0, PT, R9, UR8, PT ;  /* 0x0000000809007c0c */ /* 0x000fda000bf01270 */
[----:B------:R-:W-:Y:S05]  /*0760*/  @!P0 BRA `(.L_x_445) ;  /* 0x000001f000008947 */ /* 0x000fea0003800000 */
[----:B------:R-:W-:Y:S01]  /*0770*/  IMAD.U32 R5, RZ, RZ, UR4 ;  /* 0x00000004ff057e24 */ /* 0x000fe2000f8e00ff */
[----:B------:R-:W-:-:S04]  /*0780*/  UIADD3 UR5, UR4, -0x1, UR8 ;  /* 0xffffffff04057890 */ /* 0x000fc8000fffe008 */
[----:B------:R-:W-:Y:S02]  /*0790*/  IABS R0, R5 ;  /* 0x0000000500007213 */ /* 0x000fe40000000000 */
[----:B------:R-:W-:-:S03]  /*07a0*/  IADD3 R8, -R9, UR5, RZ ;  /* 0x0000000509087c10 */ /* 0x000fc6000fffe1ff */
[----:B------:R-:W-:Y:S01]  /*07b0*/  IMAD.MOV.U32 R4, RZ, RZ, R0 ;  /* 0x000000ffff047224 */ /* 0x000fe200078e0000 */
[----:B------:R-:W-:-:S03]  /*07c0*/  IABS R7, R8 ;  /* 0x0000000800077213 */ /* 0x000fc60000000000 */
[----:B------:R-:W1:Y:S08]  /*07d0*/  I2F.RP R2, R4 ;  /* 0x0000000400027306 */ /* 0x000e700000209400 */
[----:B-1----:R-:W1:Y:S02]  /*07e0*/  MUFU.RCP R2, R2 ;  /* 0x0000000200027308 */ /* 0x002e640000001000 */
[----:B-1----:R-:W-:-:S06]  /*07f0*/  IADD3 R2, R2, 0xffffffe, RZ ;  /* 0x0ffffffe02027810 */ /* 0x002fcc0007ffe0ff */
[----:B------:R-:W1:Y:S02]  /*0800*/  F2I.FTZ.U32.TRUNC.NTZ R3, R2 ;  /* 0x0000000200037305 */ /* 0x000e64000021f000 */
[----:B-1----:R-:W-:-:S04]  /*0810*/  IMAD.MOV R0, RZ, RZ, -R3 ;  /* 0x000000ffff007224 */ /* 0x002fc800078e0a03 */
[----:B------:R-:W-:Y:S01]  /*0820*/  IMAD.MOV.U32 R2, RZ, RZ, R0 ;  /* 0x000000ffff027224 */ /* 0x000fe200078e0000 */
[----:B------:R-:W-:-:S03]  /*0830*/  IABS R0, R5 ;  /* 0x0000000500007213 */ /* 0x000fc60000000000 */
[----:B------:R-:W-:Y:S01]  /*0840*/  IMAD R5, R2, R4, RZ ;  /* 0x0000000402057224 */ /* 0x000fe200078e02ff */
[----:B------:R-:W-:Y:S01]  /*0850*/  MOV R2, RZ ;  /* 0x000000ff00027202 */ /* 0x000fe20000000f00 */
[----:B------:R-:W-:-:S04]  /*0860*/  IMAD.MOV R6, RZ, RZ, -R0 ;  /* 0x000000ffff067224 */ /* 0x000fc800078e0a00 */
[----:B------:R-:W-:-:S04]  /*0870*/  IMAD.HI.U32 R0, R3, R5, R2 ;  /* 0x0000000503007227 */ /* 0x000fc800078e0002 */
[----:B------:R-:W-:Y:S02]  /*0880*/  IMAD.MOV.U32 R2, RZ, RZ, R7 ;  /* 0x000000ffff027224 */ /* 0x000fe400078e0007 */
[----:B------:R-:W-:Y:S02]  /*0890*/  IMAD.MOV.U32 R3, RZ, RZ, R6 ;  /* 0x000000ffff037224 */ /* 0x000fe400078e0006 */
[----:B------:R-:W-:-:S04]  /*08a0*/  IMAD.HI.U32 R0, R0, R2, RZ ;  /* 0x0000000200007227 */ /* 0x000fc800078e00ff */
[----:B------:R-:W-:-:S05]  /*08b0*/  IMAD R2, R0, R3, R2 ;  /* 0x0000000300027224 */ /* 0x000fca00078e0202 */
[----:B------:R-:W-:-:S13]  /*08c0*/  ISETP.GT.U32.AND P0, PT, R4, R2, PT ;  /* 0x000000020400720c */ /* 0x000fda0003f04070 */
[-C--:B------:R-:W-:Y:S02]  /*08d0*/  @!P0 IADD3 R2, R2, -R4.reuse, RZ ;  /* 0x8000000402028210 */ /* 0x080fe40007ffe0ff */
[----:B------:R-:W-:Y:S02]  /*08e0*/  @!P0 IADD3 R0, R0, 0x1, RZ ;  /* 0x0000000100008810 */ /* 0x000fe40007ffe0ff */
[----:B------:R-:W-:Y:S02]  /*08f0*/  ISETP.GE.U32.AND P2, PT, R2, R4, PT ;  /* 0x000000040200720c */ /* 0x000fe40003f46070 */
[----:B------:R-:W-:Y:S02]  /*0900*/  LOP3.LUT R2, R8, UR4, RZ, 0x3c, !PT ;  /* 0x0000000408027c12 */ /* 0x000fe4000f8e3cff */
[----:B------:R-:W-:Y:S02]  /*0910*/  ISETP.NE.AND P0, PT, RZ, UR4, PT ;  /* 0x00000004ff007c0c */ /* 0x000fe4000bf05270 */
[----:B------:R-:W-:-:S07]  /*0920*/  ISETP.GE.AND P1, PT, R2, RZ, PT ;  /* 0x000000ff0200720c */ /* 0x000fce0003f26270 */
[----:B------:R-:W-:-:S06]  /*0930*/  @P2 IADD3 R0, R0, 0x1, RZ ;  /* 0x0000000100002810 */ /* 0x000fcc0007ffe0ff */
[----:B------:R-:W-:Y:S01]  /*0940*/  @!P1 IMAD.MOV R0, RZ, RZ, -R0 ;  /* 0x000000ffff009224 */ /* 0x000fe200078e0a00 */
[----:B------:R-:W-:Y:S02]  /*0950*/  @!P0 LOP3.LUT R0, RZ, UR4, RZ, 0x33, !PT ;  /* 0x00000004ff008c12 */ /* 0x000fe4000f8e33ff */
.L_x_445:
[----:B------:R-:W-:Y:S01]  /*0960*/  ULOP3.LUT UR10, UR10, 0xffff, URZ, 0xc0, !UPT ;  /* 0x0000ffff0a0a7892 */ /* 0x000fe2000f8ec03f */
[----:B------:R-:W-:Y:S01]  /*0970*/  PLOP3.LUT P4, PT, PT, PT, PT, 0x80, 0x0 ;  /* 0x000000000000781c */ /* 0x000fe20003f8f070 */
[----:B------:R-:W-:Y:S01]  /*0980*/  ULDC.64 UR12, c[0x0][0x118] ;  /* 0x00004600000c7ab9 */ /* 0x000fe20000000a00 */
[----:B------:R-:W-:Y:S01]  /*0990*/  CS2R R22, SRZ ;  /* 0x0000000000167805 */ /* 0x000fe2000001ff00 */
[----:B------:R-:W-:Y:S01]  /*09a0*/  CS2R R20, SRZ ;  /* 0x0000000000147805 */ /* 0x000fe2000001ff00 */
[----:B------:R-:W-:Y:S01]  /*09b0*/  CS2R R126, SRZ ;  /* 0x00000000007e7805 */ /* 0x000fe2000001ff00 */
[----:B------:R-:W-:Y:S01]  /*09c0*/  IMAD R216, R0, UR10, R9 ;  /* 0x0000000a00d87c24 */ /* 0x000fe2000f8e0209 */
[----:B------:R-:W-:Y:S01]  /*09d0*/  CS2R R124, SRZ ;  /* 0x00000000007c7805 */ /* 0x000fe2000001ff00 */
[----:B------:R-:W-:Y:S01]  /*09e0*/  CS2R R130, SRZ ;  /* 0x0000000000827805 */ /* 0x000fe2000001ff00 */
[----:B------:R-:W-:Y:S01]  /*09f0*/  CS2R R128, SRZ ;  /* 0x0000000000807805 */ /* 0x000fe2000001ff00 */
[----:B------:R-:W-:Y:S01]  /*0a00*/  IMAD.IADD R0, R216, 0x1, R0 ;  /* 0x00000001d8007824 */ /* 0x000fe200078e0200 */
[----:B------:R1:W-:Y:S01]  /*0a10*/  STL [R1], R216 ;  /* 0x000000d801007387 */ /* 0x0003e20000100800 */
[----:B------:R-:W-:Y:S01]  /*0a20*/  CS2R R122, SRZ ;  /* 0x00000000007a7805 */ /* 0x000fe2000001ff00 */
[----:B------:R-:W-:Y:S01]  /*0a30*/  CS2R R120, SRZ ;  /* 0x0000000000787805 */ /* 0x000fe2000001ff00 */
[----:B------:R-:W-:Y:S01]  /*0a40*/  CS2R R118, SRZ ;  /* 0x0000000000767805 */ /* 0x000fe2000001ff00 */
[----:B------:R-:W-:Y:S01]  /*0a50*/  IMNMX R229, R0, UR8, PT ;  /* 0x0000000800e57c17 */ /* 0x000fe2000b800200 */
        /* <DEDUP_REMOVED lines=27> */
[----:B-1----:R-:W-:Y:S02]  /*0c10*/  ISETP.NE.U32.AND P0, PT, RZ, c[0x0][0x340], PT ;  /* 0x0000d000ff007a0c */ /* 0x002fe40003f05070 */
[----:B------:R-:W-:Y:S01]  /*0c20*/  SHF.R.S32.HI R209, RZ, 0x1f, R210 ;  /* 0x0000001fffd17819 */ /* 0x000fe200000114d2 */
[----:B------:R-:W-:Y:S01]  /*0c30*/  USHF.R.S32.HI UR8, URZ, 0x1f, UR11 ;  /* 0x0000001f3f087899 */ /* 0x000fe2000801140b */
[----:B------:R-:W-:Y:S01]  /*0c40*/  ISETP.NE.AND.EX P2, PT, RZ, c[0x0][0x344], PT, P0 ;  /* 0x0000d100ff007a0c */ /* 0x000fe20003f45300 */
[----:B------:R-:W-:-:S12]  /*0c50*/  ULDC.64 UR4, c[0x0][0x1b8] ;  /* 0x00006e0000047ab9 */ /* 0x000fd80000000a00 */
[----:B------:R-:W-:-:S04]  /*0c60*/  @P2 IMAD.MOV.U32 R2, RZ, RZ, 0x4 ;  /* 0x00000004ff022424 */ /* 0x000fc800078e00ff */
[----:B------:R-:W-:-:S05]  /*0c70*/  @P2 IMAD.WIDE R2, R19, R2, c[0x0][0x340] ;  /* 0x0000d00013022625 */ /* 0x000fca00078e0202 */
[----:B------:R1:W2:Y:S01]  /*0c80*/  @P2 LDG.E R13, [R2.64] ;  /* 0x0000000c020d2981 */ /* 0x0002a2000c1e1900 */
[----:B------:R-:W-:Y:S01]  /*0c90*/  PLOP3.LUT P1, PT, PT, PT, UP2, 0x80, 0x0 ;  /* 0x000000000000781c */ /* 0x000fe20003f2f028 */
[----:B------:R-:W-:Y:S01]  /*0ca0*/  UIMAD UR9, UR8, UR4, URZ ;  /* 0x00000004080972a4 */ /* 0x000fe2000f8e023f */
[----:B------:R-:W-:Y:S01]  /*0cb0*/  PLOP3.LUT P0, PT, PT, PT, UP2, 0x80, 0x0 ;  /* 0x000000000000781c */ /* 0x000fe20003f0f028 */
[----:B------:R-:W-:Y:S01]  /*0cc0*/  UIMAD.WIDE.U32 UR14, UR11, UR4, URZ ;  /* 0x000000040b0e72a5 */ /* 0x000fe2000f8e003f */
[----:B------:R-:W-:Y:S01]  /*0cd0*/  SHF.R.S32.HI R14, RZ, 0x1f, R19 ;  /* 0x0000001fff0e7819 */ /* 0x000fe20000011413 */
[----:B------:R-:W-:Y:S01]  /*0ce0*/  UIMAD UR4, UR11, UR5, UR9 ;  /* 0x000000050b0472a4 */ /* 0x000fe2000f8e0209 */
[----:B------:R-:W-:Y:S01]  /*0cf0*/  LEA.HI R20, R209, R210, RZ, 0x4 ;  /* 0x000000d2d1147211 */ /* 0x000fe200078f20ff */
[----:B------:R-:W-:Y:S01]  /*0d00*/  IMAD.MOV.U32 R23, RZ, RZ, 0x20 ;  /* 0x00000020ff177424 */ /* 0x000fe200078e00ff */
[----:B------:R-:W-:Y:S01]  /*0d10*/  BSSY B0, `(.L_x_447) ;  /* 0x0000067000007945 */ /* 0x000fe20003800000 */
[----:B------:R-:W-:Y:S01]  /*0d20*/  UIADD3 UR4, UR15, UR4, URZ ;  /* 0x000000040f047290 */ /* 0x000fe2000fffe03f */
[----:B------:R-:W-:-:S04]  /*0d30*/  IMAD R10, R14, c[0x0][0x1c0], RZ ;  /* 0x000070000e0a7a24 */ /* 0x000fc800078e02ff */
[----:B------:R-:W-:Y:S01]  /*0d40*/  IMAD R10, R19, c[0x0][0x1c4], R10 ;  /* 0x00007100130a7a24 */ /* 0x000fe200078e020a */
[----:B-1----:R-:W-:Y:S01]  /*0d50*/  LEA.HI R2, R209, R210, RZ, 0x3 ;  /* 0x000000d2d1027211 */ /* 0x002fe200078f18ff */
[----:B------:R-:W-:Y:S02]  /*0d60*/  IMAD.U32 R3, RZ, RZ, UR15 ;  /* 0x0000000fff037e24 */ /* 0x000fe4000f8e00ff */
[----:B------:R-:W-:Y:S01]  /*0d70*/  IMAD.U32 R3, RZ, RZ, UR4 ;  /* 0x00000004ff037e24 */ /* 0x000fe2000f8e00ff */
[----:B------:R-:W-:Y:S01]  /*0d80*/  LOP3.LUT R0, R2, 0xfffffff8, RZ, 0xc0, !PT ;  /* 0xfffffff802007812 */ /* 0x000fe200078ec0ff */
[----:B------:R-:W-:Y:S01]  /*0d90*/  ULDC.64 UR4, c[0x0][0x1e8] ;  /* 0x00007a0000047ab9 */ /* 0x000fe20000000a00 */
[----:B------:R-:W-:Y:S01]  /*0da0*/  SHF.R.S32.HI R18, RZ, 0x3, R2 ;  /* 0x00000003ff127819 */ /* 0x000fe20000011402 */
[----:B------:R-:W-:Y:S01]  /*0db0*/  UIMAD UR4, UR8, UR4, URZ ;  /* 0x00000004080472a4 */ /* 0x000fe2000f8e023f */
[----:B------:R-:W-:Y:S01]  /*0dc0*/  MOV R2, UR14 ;  /* 0x0000000e00027c02 */ /* 0x000fe20008000f00 */
[----:B------:R-:W-:Y:S01]  /*0dd0*/  IMAD.IADD R25, R210, 0x1, -R0 ;  /* 0x00000001d2197824 */ /* 0x000fe200078e0a00 */
[----:B------:R-:W-:Y:S01]  /*0de0*/  SHF.R.S32.HI R4, RZ, 0x1f, R18 ;  /* 0x0000001fff047819 */ /* 0x000fe20000011412 */
[----:B------:R-:W-:-:S02]  /*0df0*/  UIMAD UR9, UR11, UR5, UR4 ;  /* 0x000000050b0972a4 */ /* 0x000fc4000f8e0204 */
[C---:B------:R-:W-:Y:S01]  /*0e00*/  IMAD R0, R25.reuse, 0x10, R18 ;  /* 0x0000001019007824 */ /* 0x040fe200078e0212 */
[----:B------:R-:W-:Y:S01]  /*0e10*/  ULDC.64 UR4, c[0x0][0x210] ;  /* 0x0000840000047ab9 */ /* 0x000fe20000000a00 */
[----:B------:R-:W-:Y:S01]  /*0e20*/  IMAD.SHL.U32 R16, R25, 0x8, RZ ;  /* 0x0000000819107824 */ /* 0x000fe200078e00ff */
[----:B------:R-:W-:Y:S01]  /*0e30*/  UIMAD UR4, UR8, UR4, URZ ;  /* 0x00000004080472a4 */ /* 0x000fe2000f8e023f */
[----:B------:R-:W-:Y:S01]  /*0e40*/  IMAD.WIDE.U32 R2, R19, c[0x0][0x1c0], R2 ;  /* 0x0000700013027a25 */ /* 0x000fe200078e0002 */
[----:B------:R-:W-:Y:S02]  /*0e50*/  IADD3 R9, R0, UR7, RZ ;  /* 0x0000000700097c10 */ /* 0x000fe4000fffe0ff */
[----:B------:R-:W-:Y:S01]  /*0e60*/  SHF.R.S32.HI R17, RZ, 0x1f, R16 ;  /* 0x0000001fff117819 */ /* 0x000fe20000011410 */
[----:B------:R-:W-:Y:S01]  /*0e70*/  IMAD.IADD R3, R3, 0x1, R10 ;  /* 0x0000000103037824 */ /* 0x000fe200078e020a */
[----:B------:R-:W-:Y:S01]  /*0e80*/  MOV R8, R9 ;  /* 0x0000000900087202 */ /* 0x000fe20000000f00 */
[----:B------:R-:W-:Y:S01]  /*0e90*/  @P1 IMAD.HI.U32 R0, R9, c[0x0][0x2c8], RZ ;  /* 0x0000b20009001a27 */ /* 0x000fe200078e00ff */
[----:B------:R-:W-:Y:S01]  /*0ea0*/  UIMAD UR4, UR11, UR5, UR4 ;  /* 0x000000050b0472a4 */ /* 0x000fe2000f8e0204 */
[----:B------:R-:W-:-:S02]  /*0eb0*/  ISETP.GE.AND P3, PT, R16, c[0x0][0x198], PT ;  /* 0x0000660010007a0c */ /* 0x000fc40003f66270 */
[----:B------:R-:W-:Y:S01]  /*0ec0*/  IMAD.WIDE.U32 R6, R18, c[0x0][0x1e0], R16 ;  /* 0x0000780012067a25 */ /* 0x000fe200078e0010 */
[----:B------:R-:W-:Y:S01]  /*0ed0*/  @P0 SHF.R.U32.HI R8, RZ, c[0x0][0x2cc], R0 ;  /* 0x0000b300ff080a19 */ /* 0x000fe20000011600 */
[----:B------:R-:W-:Y:S02]  /*0ee0*/  ULDC UR5, c[0x0][0x2c4] ;  /* 0x0000b10000057ab9 */ /* 0x000fe40000000800 */
[----:B------:R-:W-:Y:S01]  /*0ef0*/  IMAD R0, R4, c[0x0][0x1e0], RZ ;  /* 0x0000780004007a24 */ /* 0x000fe200078e02ff */
[----:B------:R-:W-:Y:S01]  /*0f00*/  IADD3 R11, -R8, RZ, RZ ;  /* 0x000000ff080b7210 */ /* 0x000fe20007ffe1ff */
[----:B------:R-:W-:Y:S02]  /*0f10*/  IMAD R4, R4, c[0x0][0x208], RZ ;  /* 0x0000820004047a24 */ /* 0x000fe400078e02ff */
[C---:B------:R-:W-:Y:S02]  /*0f20*/  IMAD R12, R18.reuse, c[0x0][0x1e4], R0 ;  /* 0x00007900120c7a24 */ /* 0x040fe400078e0200 */
[----:B------:R-:W-:-:S02]  /*0f30*/  IMAD R0, R18, c[0x0][0x20c], R4 ;  /* 0x0000830012007a24 */ /* 0x000fc400078e0204 */
[----:B------:R-:W-:-:S04]  /*0f40*/  IMAD.WIDE.U32 R4, R18, c[0x0][0x208], R16 ;  /* 0x0000820012047a25 */ /* 0x000fc800078e0010 */
[----:B------:R-:W-:Y:S01]  /*0f50*/  IMAD.IADD R5, R5, 0x1, R0 ;  /* 0x0000000105057824 */ /* 0x000fe200078e0200 */
[----:B------:R-:W-:Y:S01]  /*0f60*/  SHF.R.S32.HI R0, RZ, 0x1f, R8 ;  /* 0x0000001fff007819 */ /* 0x000fe20000011408 */
[----:B------:R-:W-:Y:S01]  /*0f70*/  IMAD R11, R11, c[0x0][0x2c4], R9 ;  /* 0x0000b1000b0b7a24 */ /* 0x000fe200078e0209 */
[----:B------:R-:W-:Y:S01]  /*0f80*/  MOV R9, UR11 ;  /* 0x0000000b00097c02 */ /* 0x000fe20008000f00 */
[----:B------:R-:W-:Y:S02]  /*0f90*/  IMAD.IADD R7, R7, 0x1, R12 ;  /* 0x0000000107077824 */ /* 0x000fe400078e020c */
[----:B------:R-:W-:Y:S02]  /*0fa0*/  IMAD R0, R0, c[0x0][0x1b0], RZ ;  /* 0x00006c0000007a24 */ /* 0x000fe400078e02ff */
[----:B------:R-:W-:-:S04]  /*0fb0*/  IMAD.WIDE.U32 R2, R8, c[0x0][0x1b0], R2 ;  /* 0x00006c0008027a25 */ /* 0x000fc800078e0002 */
[----:B------:R-:W-:-:S04]  /*0fc0*/  IMAD.WIDE.U32 R6, R9, c[0x0][0x1e8], R6 ;  /* 0x00007a0009067a25 */ /* 0x000fc800078e0006 */
[----:B------:R-:W-:Y:S01]  /*0fd0*/  IMAD R8, R8, c[0x0][0x1b4], R0 ;  /* 0x00006d0008087a24 */ /* 0x000fe200078e0200 */
[----:B------:R-:W-:Y:S01]  /*0fe0*/  LOP3.LUT R0, R20, 0xfffffff0, RZ, 0xc0, !PT ;  /* 0xfffffff014007812 */ /* 0x000fe200078ec0ff */
[----:B------:R-:W-:Y:S01]  /*0ff0*/  IMAD.SHL.U32 R9, R18, 0x40, RZ ;  /* 0x0000004012097824 */ /* 0x000fe200078e00ff */
[----:B------:R-:W-:Y:S01]  /*1000*/  IADD3 R7, R7, UR9, RZ ;  /* 0x0000000907077c10 */ /* 0x000fe2000fffe0ff */
[----:B------:R-:W-:Y:S01]  /*1010*/  IMAD.IADD R3, R3, 0x1, R8 ;  /* 0x0000000103037824 */ /* 0x000fe200078e0208 */
[----:B------:R-:W-:Y:S01]  /*1020*/  IADD3 R0, -R0, R210, RZ ;  /* 0x000000d200007210 */ /* 0x000fe20007ffe1ff */
[----:B------:R-:W-:Y:S01]  /*1030*/  IMAD.U32 R10, RZ, RZ, UR11 ;  /* 0x0000000bff0a7e24 */ /* 0x000fe2000f8e00ff */
[----:B------:R-:W-:Y:S01]  /*1040*/  LOP3.LUT R8, R9, 0x1c0, RZ, 0xc0, !PT ;  /* 0x000001c009087812 */ /* 0x000fe200078ec0ff */
[----:B------:R-:W-:Y:S01]  /*1050*/  IMAD.WIDE.U32 R2, R11, c[0x0][0x1a8], R2 ;  /* 0x00006a000b027a25 */ /* 0x000fe200078e0002 */
[----:B------:R-:W-:Y:S02]  /*1060*/  SHF.R.S32.HI R9, RZ, 0x1f, R11 ;  /* 0x0000001fff097819 */ /* 0x000fe4000001140b */
[----:B------:R-:W-:Y:S01]  /*1070*/  LOP3.LUT R12, R8, 0x38, R16, 0xf8, !PT ;  /* 0x00000038080c7812 */ /* 0x000fe200078ef810 */
[----:B------:R-:W-:Y:S01]  /*1080*/  IMAD.WIDE.U32 R4, R10, c[0x0][0x210], R4 ;  /* 0x000084000a047a25 */ /* 0x000fe200078e0004 */
[----:B------:R-:W-:-:S03]  /*1090*/  SHF.R.S32.HI R10, RZ, 0x1f, R0 ;  /* 0x0000001fff0a7819 */ /* 0x000fc60000011400 */
[----:B------:R-:W-:Y:S01]  /*10a0*/  IMAD R9, R9, c[0x0][0x1a8], RZ ;  /* 0x00006a0009097a24 */ /* 0x000fe200078e02ff */
[----:B------:R-:W-:Y:S02]  /*10b0*/  LEA.HI R22, R10, R0, RZ, 0x3 ;  /* 0x000000000a167211 */ /* 0x000fe400078f18ff */
[----:B------:R-:W-:Y:S01]  /*10c0*/  SHF.R.U32.HI R10, RZ, 0x3, R8 ;  /* 0x00000003ff0a7819 */ /* 0x000fe20000011608 */
[----:B------:R-:W-:Y:S01]  /*10d0*/  IMAD R9, R11, c[0x0][0x1ac], R9 ;  /* 0x00006b000b097a24 */ /* 0x000fe200078e0209 */
[----:B------:R-:W-:Y:S02]  /*10e0*/  LOP3.LUT R8, R22, 0xfffffff8, RZ, 0xc0, !PT ;  /* 0xfffffff816087812 */ /* 0x000fe400078ec0ff */
[----:B------:R-:W-:Y:S02]  /*10f0*/  LOP3.LUT R15, R12, R10, RZ, 0x3c, !PT ;  /* 0x0000000a0c0f7212 */ /* 0x000fe400078e3cff */
[----:B------:R-:W-:Y:S01]  /*1100*/  IADD3 R10, R3, R9, RZ ;  /* 0x00000009030a7210 */ /* 0x000fe20007ffe0ff */
[----:B------:R-:W-:Y:S01]  /*1110*/  IMAD.IADD R21, R0, 0x1, -R8 ;  /* 0x0000000100157824 */ /* 0x000fe200078e0a08 */
[----:B------:R-:W-:-:S02]  /*1120*/  LEA R11, P0, R2, c[0x0][0x160], 0x1 ;  /* 0x00005800020b7a11 */ /* 0x000fc400078008ff */
[----:B------:R-:W-:Y:S01]  /*1130*/  IADD3 R5, R5, UR4, RZ ;  /* 0x0000000405057c10 */ /* 0x000fe2000fffe0ff */
[----:B------:R-:W-:Y:S01]  /*1140*/  ULDC UR4, c[0x0][0x168] ;  /* 0x00005a0000047ab9 */ /* 0x000fe20000000800 */
[----:B------:R-:W-:Y:S01]  /*1150*/  LEA.HI.X R10, R2, c[0x0][0x164], R10, 0x1, P0 ;  /* 0x00005900020a7a11 */ /* 0x000fe200000f0c0a */
[----:B------:R-:W-:Y:S01]  /*1160*/  UIMAD UR4, UR5, UR4, URZ ;  /* 0x00000004050472a4 */ /* 0x000fe2000f8e023f */
[----:B------:R-:W-:Y:S02]  /*1170*/  IADD3 R9, R18, UR7, RZ ;  /* 0x0000000712097c10 */ /* 0x000fe4000fffe0ff */
[----:B------:R-:W-:-:S03]  /*1180*/  LEA.HI R12, R209, R210, RZ, 0x6 ;  /* 0x000000d2d10c7211 */ /* 0x000fc600078f30ff */
[----:B------:R-:W-:Y:S02]  /*1190*/  ISETP.GE.AND P0, PT, R9, UR4, PT ;  /* 0x0000000409007c0c */ /* 0x000fe4000bf06270 */
[----:B------:R-:W-:Y:S02]  /*11a0*/  SHF.L.U32 R12, R12, 0x3, RZ ;  /* 0x000000030c0c7819 */ /* 0x000fe400000006ff */
[--C-:B--2---:R-:W-:Y:S01]  /*11b0*/  @P2 SHF.R.S32.HI R3, RZ, 0x1f, R13.reuse ;  /* 0x0000001fff032819 */ /* 0x104fe2000001140d */
[----:B------:R-:W-:Y:S01]  /*11c0*/  @P2 IMAD.MOV.U32 R2, RZ, RZ, R13 ;  /* 0x000000ffff022224 */ /* 0x000fe200078e000d */
[----:B------:R-:W-:Y:S01]  /*11d0*/  @!P2 MOV R3, R14 ;  /* 0x0000000e0003a202 */ /* 0x000fe20000000f00 */
[----:B------:R-:W-:Y:S01]  /*11e0*/  @!P2 IMAD.MOV.U32 R2, RZ, RZ, R19 ;  /* 0x000000ffff02a224 */ /* 0x000fe200078e0013 */
[----:B------:R-:W-:Y:S01]  /*11f0*/  R2P PR, R21, 0x6 ;  /* 0x0000000615007804 */ /* 0x000fe20000000000 */
[----:B------:R-:W-:Y:S01]  /*1200*/  IMAD.MOV.U32 R19, RZ, RZ, 0x10 ;  /* 0x00000010ff137424 */ /* 0x000fe200078e00ff */
[----:B------:R1:W2:Y:S01]  /*1210*/  SHFL.IDX PT, R13, R11, RZ, 0x181f ;  /* 0x00181fff0b0d7589 */ /* 0x0002a200000e0000 */
[----:B------:R-:W-:-:S02]  /*1220*/  IMAD R0, R3, c[0x0][0x218], RZ ;  /* 0x0000860003007a24 */ /* 0x000fc400078e02ff */
[----:B------:R-:W-:Y:S01]  /*1230*/  IMAD R8, R3, c[0x0][0x1f0], RZ ;  /* 0x00007c0003087a24 */ /* 0x000fe200078e02ff */
[----:B------:R1:W3:Y:S01]  /*1240*/  SHFL.IDX PT, R14, R10, RZ, 0x181f ;  /* 0x00181fff0a0e7589 */ /* 0x0002e200000e0000 */
[C---:B------:R-:W-:Y:S02]  /*1250*/  IMAD R0, R2.reuse, c[0x0][0x21c], R0 ;  /* 0x0000870002007a24 */ /* 0x040fe400078e0200 */
[C---:B------:R-:W-:Y:S01]  /*1260*/  IMAD.WIDE.U32 R74, R2.reuse, c[0x0][0x218], R4 ;  /* 0x00008600024a7a25 */ /* 0x040fe200078e0004 */
[----:B------:R-:W-:Y:S02]  /*1270*/  LOP3.LUT R5, R15, 0xfffffe00, R12, 0xf8, !PT ;  /* 0xfffffe000f057812 */ /* 0x000fe400078ef80c */
[----:B------:R-:W-:Y:S01]  /*1280*/  SEL R4, R23, 0xffffffe0, !P2 ;  /* 0xffffffe017047807 */ /* 0x000fe20005000000 */
[C---:B------:R-:W-:Y:S01]  /*1290*/  IMAD R8, R2.reuse, c[0x0][0x1f4], R8 ;  /* 0x00007d0002087a24 */ /* 0x040fe200078e0208 */
[----:B------:R-:W-:Y:S01]  /*12a0*/  IADD3 R29, R75, R0, RZ ;  /* 0x000000004b1d7210 */ /* 0x000fe20007ffe0ff */
[----:B------:R-:W-:Y:S01]  /*12b0*/  IMAD.WIDE.U32 R30, R2, c[0x0][0x1f0], R6 ;  /* 0x00007c00021e7a25 */ /* 0x000fe200078e0006 */
[----:B------:R-:W-:-:S03]  /*12c0*/  SEL R2, R19, 0xfffffff0, !P1 ;  /* 0xfffffff013027807 */ /* 0x000fc60004800000 */
[----:B------:R-:W-:Y:S01]  /*12d0*/  IMAD.IADD R27, R31, 0x1, R8 ;  /* 0x000000011f1b7824 */ /* 0x000fe200078e0208 */
[----:B------:R1:W-:Y:S04]  /*12e0*/  STL.64 [R1+0x38], R30 ;  /* 0x0000381e01007387 */ /* 0x0003e80000100a00 */
[----:B------:R1:W-:Y:S04]  /*12f0*/  STL.64 [R1+0x48], R74 ;  /* 0x0000484a01007387 */ /* 0x0003e80000100a00 */
[----:B------:R1:W-:Y:S04]  /*1300*/  STL [R1+0x44], R29 ;  /* 0x0000441d01007387 */ /* 0x0003e80000100800 */
[----:B------:R1:W-:Y:S01]  /*1310*/  STL [R1+0x2c], R27 ;  /* 0x00002c1b01007387 */ /* 0x0003e20000100800 */
[----:B------:R-:W-:Y:S05]  /*1320*/  @P0 BRA `(.L_x_448) ;  /* 0x0000005000000947 */ /* 0x000fea0003800000 */
[----:B--23--:R-:W-:Y:S01]  /*1330*/  LEA R6, P0, R16, R13, 0x1 ;  /* 0x0000000d10067211 */ /* 0x00cfe200078008ff */
[----:B------:R-:W-:-:S03]  /*1340*/  IMAD.SHL.U32 R0, R5, 0x2, RZ ;  /* 0x0000000205007824 */ /* 0x000fc600078e00ff */
[----:B------:R-:W-:-:S05]  /*1350*/  LEA.HI.X R7, R16, R14, R17, 0x1, P0 ;  /* 0x0000000e10077211 */ /* 0x000fca00000f0c11 */
[----:B------:R-:W-:Y:S01]  /*1360*/  @!PT LDS RZ, [RZ] ;  /* 0x00000000fffff984 */ /* 0x000fe20000000800 */
[----:B------:R2:W-:Y:S04]  /*1370*/  LDGSTS.E.BYPASS.LTC128B.128 [R0+0x6100], [R6.64], !P3 ;  /* 0x0610000006007fae */ /* 0x0005e8000d901d4c */
.L_x_448:
[----:B--23--:R-:W-:Y:S05]  /*1380*/  BSYNC B0 ;  /* 0x0000000000007941 */ /* 0x00cfea0003800000 */
.L_x_447:
[----:B------:R-:W-:Y:S01]  /*1390*/  IADD3 R0, R9, 0x10, RZ ;  /* 0x0000001009007810 */ /* 0x000fe20007ffe0ff */
[----:B------:R2:W3:Y:S01]  /*13a0*/  SHFL.IDX PT, R3, R10, 0x1, 0x181f ;  /* 0x00381f000a037f89 */ /* 0x0004e200000e0000 */
[----:B------:R-:W-:Y:S02]  /*13b0*/  BSSY B0, `(.L_x_449) ;  /* 0x0000009000007945 */ /* 0x000fe40003800000 */
[----:B------:R-:W-:Y:S01]  /*13c0*/  ISETP.GE.AND P0, PT, R0, UR4, PT ;  /* 0x0000000400007c0c */ /* 0x000fe2000bf06270 */
[----:B------:R2:W4:-:S12]  /*13d0*/  SHFL.IDX PT, R6, R11, 0x1, 0x181f ;  /* 0x00381f000b067f89 */ /* 0x00051800000e0000 */
[----:B------:R-:W-:Y:S05]  /*13e0*/  @P0 BRA `(.L_x_450) ;  /* 0x0000005000000947 */ /* 0x000fea0003800000 */
[----:B----4-:R-:W-:Y:S01]  /*13f0*/  LEA R6, P0, R16, R6, 0x1 ;  /* 0x0000000610067211 */ /* 0x010fe200078008ff */
[----:B------:R-:W-:-:S03]  /*1400*/  IMAD.SHL.U32 R0, R5, 0x2, RZ ;  /* 0x0000000205007824 */ /* 0x000fc600078e00ff */
[----:B---3--:R-:W-:-:S05]  /*1410*/  LEA.HI.X R7, R16, R3, R17, 0x1, P0 ;  /* 0x0000000310077211 */ /* 0x008fca00000f0c11 */
[----:B------:R-:W-:Y:S01]  /*1420*/  @!PT LDS RZ, [RZ] ;  /* 0x00000000fffff984 */ /* 0x000fe20000000800 */
[----:B------:R3:W-:Y:S04]  /*1430*/  LDGSTS.E.BYPASS.LTC128B.128 [R0+0x6900], [R6.64], !P3 ;  /* 0x0690000006007fae */ /* 0x0007e8000d901d4c */
.L_x_450:
[----:B------:R-:W-:Y:S05]  /*1440*/  BSYNC B0 ;  /* 0x0000000000007941 */ /* 0x000fea0003800000 */
.L_x_449:
[----:B---3--:R-:W-:Y:S01]  /*1450*/  IADD3 R0, R9, 0x20, RZ ;  /* 0x0000002009007810 */ /* 0x008fe20007ffe0ff */
[----:B------:R3:W1:Y:S01]  /*1460*/  SHFL.IDX PT, R3, R10, 0x2, 0x181f ;  /* 0x00581f000a037f89 */ /* 0x00066200000e0000 */
[----:B------:R-:W-:Y:S02]  /*1470*/  BSSY B0, `(.L_x_451) ;  /* 0x0000009000007945 */ /* 0x000fe40003800000 */
[----:B------:R-:W-:Y:S01]  /*1480*/  ISETP.GE.AND P0, PT, R0, UR4, PT ;  /* 0x0000000400007c0c */ /* 0x000fe2000bf06270 */
[----:B----4-:R3:W4:-:S12]  /*1490*/  SHFL.IDX PT, R6, R11, 0x2, 0x181f ;  /* 0x00581f000b067f89 */ /* 0x01071800000e0000 */
[----:B------:R-:W-:Y:S05]  /*14a0*/  @P0 BRA `(.L_x_452) ;  /* 0x0000005000000947 */ /* 0x000fea0003800000 */
[----:B----4-:R-:W-:Y:S01]  /*14b0*/  LEA R6, P0, R16, R6, 0x1 ;  /* 0x0000000610067211 */ /* 0x010fe200078008ff */
[----:B------:R-:W-:-:S03]  /*14c0*/  IMAD.SHL.U32 R0, R5, 0x2, RZ ;  /* 0x0000000205007824 */ /* 0x000fc600078e00ff */
[----:B-1----:R-:W-:-:S05]  /*14d0*/  LEA.HI.X R7, R16, R3, R17, 0x1, P0 ;  /* 0x0000000310077211 */ /* 0x002fca00000f0c11 */
[----:B------:R-:W-:Y:S01]  /*14e0*/  @!PT LDS RZ, [RZ] ;  /* 0x00000000fffff984 */ /* 0x000fe20000000800 */
[----:B------:R1:W-:Y:S04]  /*14f0*/  LDGSTS.E.BYPASS.LTC128B.128 [R0+0x7100], [R6.64], !P3 ;  /* 0x0710000006007fae */ /* 0x0003e8000d901d4c */
.L_x_452:
[----:B------:R-:W-:Y:S05]  /*1500*/  BSYNC B0 ;  /* 0x0000000000007941 */ /* 0x000fea0003800000 */
.L_x_451:
[----:B-1----:R-:W-:Y:S01]  /*1510*/  IADD3 R0, R9, 0x30, RZ ;  /* 0x0000003009007810 */ /* 0x002fe20007ffe0ff */
[----:B------:R1:W2:Y:S01]  /*1520*/  SHFL.IDX PT, R3, R10, 0x3, 0x181f ;  /* 0x00781f000a037f89 */ /* 0x0002a200000e0000 */
[----:B------:R-:W-:Y:S02]  /*1530*/  BSSY B0, `(.L_x_453) ;  /* 0x0000009000007945 */ /* 0x000fe40003800000 */
[----:B------:R-:W-:Y:S01]  /*1540*/  ISETP.GE.AND P0, PT, R0, UR4, PT ;  /* 0x0000000400007c0c */ /* 0x000fe2000bf06270 */
[----:B----4-:R1:W4:-:S12]  /*1550*/  SHFL.IDX PT, R6, R11, 0x3, 0x181f ;  /* 0x00781f000b067f89 */ /* 0x01031800000e0000 */
[----:B------:R-:W-:Y:S05]  /*1560*/  @P0 BRA `(.L_x_454) ;  /* 0x0000005000000947 */ /* 0x000fea0003800000 */
[----:B----4-:R-:W-:Y:S01]  /*1570*/  LEA R6, P0, R16, R6, 0x1 ;  /* 0x0000000610067211 */ /* 0x010fe200078008ff */
[----:B------:R-:W-:-:S03]  /*1580*/  IMAD.SHL.U32 R0, R5, 0x2, RZ ;  /* 0x0000000205007824 */ /* 0x000fc600078e00ff */
[----:B--2---:R-:W-:-:S05]  /*1590*/  LEA.HI.X R7, R16, R3, R17, 0x1, P0 ;  /* 0x0000000310077211 */ /* 0x004fca00000f0c11 */
[----:B------:R-:W-:Y:S01]  /*15a0*/  @!PT LDS RZ, [RZ] ;  /* 0x00000000fffff984 */ /* 0x000fe20000000800 */
[----:B------:R2:W-:Y:S04]  /*15b0*/  LDGSTS.E.BYPASS.LTC128B.128 [R0+0x7900], [R6.64], !P3 ;  /* 0x0790000006007fae */ /* 0x0005e8000d901d4c */
.L_x_454:
[----:B------:R-:W-:Y:S05]  /*15c0*/  BSYNC B0 ;  /* 0x0000000000007941 */ /* 0x000fea0003800000 */
.L_x_453:
[----:B--2---:R-:W-:Y:S01]  /*15d0*/  IADD3 R0, R9, 0x40, RZ ;  /* 0x0000004009007810 */ /* 0x004fe20007ffe0ff */
        /* <DEDUP_REMOVED lines=10> */
.L_x_456:
[----:B------:R-:W-:Y:S05]  /*1680*/  BSYNC B0 ;  /* 0x0000000000007941 */ /* 0x000fea0003800000 */
.L_x_455:
        /* <DEDUP_REMOVED lines=11> */
.L_x_458:
[----:B------:R-:W-:Y:S05]  /*1740*/  BSYNC B0 ;  /* 0x0000000000007941 */ /* 0x000fea0003800000 */
.L_x_457:
        /* <DEDUP_REMOVED lines=11> */
.L_x_460:
[----:B------:R-:W-:Y:S05]  /*1800*/  BSYNC B0 ;  /* 0x0000000000007941 */ /* 0x000fea0003800000 */
.L_x_459:
[----:B-1--4-:R-:W1:Y:S01]  /*1810*/  SHFL.IDX PT, R6, R11, 0x7, 0x181f ;  /* 0x00f81f000b067f89 */ /* 0x012e6200000e0000 */
[----:B------:R-:W-:Y:S01]  /*1820*/  IADD3 R0, R9, 0x70, RZ ;  /* 0x0000007009007810 */ /* 0x000fe20007ffe0ff */
[----:B------:R-:W-:Y:S01]  /*1830*/  IMAD.SHL.U32 R231, R5, 0x2, RZ ;  /* 0x0000000205e77824 */ /* 0x000fe200078e00ff */
[C---:B------:R-:W-:Y:S01]  /*1840*/  IADD3 R205, R229.reuse, -0x1, RZ ;  /* 0xffffffffe5cd7810 */ /* 0x040fe20007ffe0ff */
[----:B------:R-:W4:Y:S01]  /*1850*/  SHFL.IDX PT, R3, R10, 0x7, 0x181f ;  /* 0x00f81f000a037f89 */ /* 0x000f2200000e0000 */
[----:B------:R-:W-:Y:S01]  /*1860*/  ISETP.GE.AND P0, PT, R0, UR4, PT ;  /* 0x0000000400007c0c */ /* 0x000fe2000bf06270 */
[----:B------:R-:W-:Y:S01]  /*1870*/  IMAD.MOV.U32 R0, RZ, RZ, 0x60 ;  /* 0x00000060ff007424 */ /* 0x000fe200078e00ff */
[----:B------:R-:W-:Y:S01]  /*1880*/  ISETP.GE.AND P6, PT, R16, c[0x0][0x1d4], PT ;  /* 0x0000750010007a0c */ /* 0x000fe20003fc6270 */
[----:B------:R-:W-:Y:S01]  /*1890*/  IMAD.MOV.U32 R232, RZ, RZ, R26 ;  /* 0x000000ffffe87224 */ /* 0x000fe200078e001a */
[----:B------:R-:W-:Y:S01]  /*18a0*/  SHF.R.S32.HI R26, RZ, 0x1f, R205 ;  /* 0x0000001fff1a7819 */ /* 0x000fe200000114cd */
[----:B------:R-:W-:Y:S01]  /*18b0*/  IMAD R24, R229, -0x60, R0 ;  /* 0xffffffa0e5187824 */ /* 0x000fe200078e0200 */
[----:B------:R-:W-:Y:S01]  /*18c0*/  LEA.HI R207, R209, R210, RZ, 0x5 ;  /* 0x000000d2d1cf7211 */ /* 0x000fe200078f28ff */
[C---:B------:R-:W-:Y:S01]  /*18d0*/  IMAD R8, R0.reuse, c[0x0][0x1e4], RZ ;  /* 0x0000790000087a24 */ /* 0x040fe200078e02ff */
[----:B------:R-:W-:Y:S01]  /*18e0*/  ULDC.64 UR4, c[0x0][0x208] ;  /* 0x0000820000047ab9 */ /* 0x000fe20000000a00 */
[----:B------:R-:W-:Y:S01]  /*18f0*/  IMAD.WIDE.U32 R214, R0, c[0x0][0x1e0], RZ ;  /* 0x0000780000d67a25 */ /* 0x000fe200078e00ff */
[----:B------:R-:W-:Y:S01]  /*1900*/  IADD3 R19, R24, c[0x0][0x1d0], -R18 ;  /* 0x0000740018137a10 */ /* 0x000fe20007ffe812 */
[----:B------:R-:W-:Y:S01]  /*1910*/  USHF.L.U32 UR9, UR4, 0x5, URZ ;  /* 0x0000000504097899 */ /* 0x000fe2000800063f */
[----:B------:R-:W-:Y:S01]  /*1920*/  SHF.R.S32.HI R206, RZ, 0x5, R207 ;  /* 0x00000005ffce7819 */ /* 0x000fe200000114cf */
[----:B------:R-:W-:Y:S01]  /*1930*/  IMAD.IADD R208, R215, 0x1, R8 ;  /* 0x00000001d7d07824 */ /* 0x000fe200078e0208 */
[----:B------:R-:W-:Y:S01]  /*1940*/  ISETP.GE.AND P4, PT, R19, 0x11, PT ;  /* 0x000000111300780c */ /* 0x000fe20003f86270 */
[----:B------:R-:W-:Y:S01]  /*1950*/  IMAD.MOV.U32 R233, RZ, RZ, R27 ;  /* 0x000000ffffe97224 */ /* 0x000fe200078e001b */
[----:B------:R-:W-:Y:S01]  /*1960*/  UMOV UR8, 0x5 ;  /* 0x0000000500087882 */ /* 0x000fe20000000000 */
[----:B------:R-:W-:Y:S01]  /*1970*/  IMAD R0, R208, R205, RZ ;  /* 0x000000cdd0007224 */ /* 0x000fe200078e02ff */
[----:B------:R-:W-:Y:S01]  /*1980*/  USHF.L.U64.HI UR8, UR4, UR8, UR5 ;  /* 0x0000000804087299 */ /* 0x000fe20008010205 */
[----:B-1----:R-:W-:Y:S01]  /*1990*/  @!P0 LEA R6, P1, R16, R6, 0x1 ;  /* 0x0000000610068211 */ /* 0x002fe200078208ff */
[----:B------:R-:W-:-:S02]  /*19a0*/  IMAD.MOV.U32 R211, RZ, RZ, c[0x0][0x1e0] ;  /* 0x00007800ffd37624 */ /* 0x000fc400078e00ff */
[----:B------:R-:W-:Y:S01]  /*19b0*/  IMAD.MOV.U32 R232, RZ, RZ, R30 ;  /* 0x000000ffffe87224 */ /* 0x000fe200078e001e */
[----:B----4-:R-:W-:Y:S01]  /*19c0*/  @!P0 LEA.HI.X R7, R16, R3, R17, 0x1, P1 ;  /* 0x0000000310078211 */ /* 0x010fe200008f0c11 */
[----:B------:R-:W-:Y:S01]  /*19d0*/  IMAD R0, R26, R214, R0 ;  /* 0x000000d61a007224 */ /* 0x000fe200078e0200 */
[----:B------:R-:W-:Y:S01]  /*19e0*/  SHF.R.S32.HI R17, RZ, 0x4, R20 ;  /* 0x00000004ff117819 */ /* 0x000fe20000011414 */
[----:B------:R-:W-:Y:S01]  /*19f0*/  IMAD.WIDE.U32 R8, R211, 0x20, RZ ;  /* 0x00000020d3087825 */ /* 0x000fe200078e00ff */
[----:B------:R-:W-:Y:S02]  /*1a00*/  STL.64 [R1+0x28], R232 ;  /* 0x000028e801007387 */ /* 0x000fe40000100a00 */
[----:B------:R-:W-:Y:S01]  /*1a10*/  LEA.HI R20, R20, R17, RZ, 0x1 ;  /* 0x0000001114147211 */ /* 0x000fe200078f08ff */
[----:B------:R-:W-:Y:S01]  /*1a20*/  IMAD.MOV.U32 R213, RZ, RZ, c[0x0][0x1e4] ;  /* 0x00007900ffd57624 */ /* 0x000fe200078e00ff */
[----:B------:R-:W-:Y:S01]  /*1a30*/  @!PT LDS RZ, [RZ] ;  /* 0x00000000fffff984 */ /* 0x000fe20000000800 */
[----:B------:R1:W-:Y:S01]  /*1a40*/  @!P0 LDGSTS.E.BYPASS.LTC128B.128 [R231+0x9900], [R6.64], !P3 ;  /* 0x0990000006e78fae */ /* 0x0003e2000d901d4c */
[C---:B------:R-:W-:Y:S01]  /*1a50*/  ISETP.GE.AND P3, PT, R19.reuse, 0x21, PT ;  /* 0x000000211300780c */ /* 0x040fe20003f66270 */
[----:B------:R-:W-:Y:S01]  /*1a60*/  IMAD.MOV.U32 R72, RZ, RZ, R28 ;  /* 0x000000ffff487224 */ /* 0x000fe200078e001c */
[----:B------:R-:W-:Y:S01]  /*1a70*/  ISETP.GE.AND P0, PT, R19, 0x1, PT ;  /* 0x000000011300780c */ /* 0x000fe20003f06270 */
[----:B------:R-:W0:Y:S01]  /*1a80*/  LDGDEPBAR ;  /* 0x00000000000079af */ /* 0x000e220000000000 */
[----:B--23--:R-:W-:-:S02]  /*1a90*/  IMAD.SHL.U32 R11, R213, 0x20, RZ ;  /* 0x00000020d50b7824 */ /* 0x00cfc400078e00ff */
[----:B------:R-:W-:Y:S02]  /*1aa0*/  IMAD.MOV.U32 R73, RZ, RZ, R29 ;  /* 0x000000ffff497224 */ /* 0x000fe400078e001d */
[----:B------:R-:W-:-:S05]  /*1ab0*/  IMAD.MOV.U32 R72, RZ, RZ, R74 ;  /* 0x000000ffff487224 */ /* 0x000fca00078e004a */
[----:B------:R-:W-:Y:S01]  /*1ac0*/  STL.64 [R1+0x40], R72 ;  /* 0x0000404801007387 */ /* 0x000fe20000100a00 */
[----:B-1----:R-:W-:-:S04]  /*1ad0*/  IMAD.WIDE.U32 R6, R205, R214, R232 ;  /* 0x000000d6cd067225 */ /* 0x002fc800078e00e8 */
[----:B------:R-:W-:Y:S01]  /*1ae0*/  IMAD.IADD R7, R7, 0x1, R0 ;  /* 0x0000000107077824 */ /* 0x000fe200078e0200 */
[----:B------:R-:W-:Y:S01]  /*1af0*/  BAR.SYNC.DEFER_BLOCKING 0x0 ;  /* 0x0000000000007b1d */ /* 0x000fe20000010000 */
[C---:B------:R-:W-:Y:S02]  /*1b00*/  @P3 IADD3 R0, P1, R6.reuse, R8, RZ ;  /* 0x0000000806003210 */ /* 0x040fe40007f3e0ff */
[----:B------:R-:W-:Y:S02]  /*1b10*/  @P0 LEA R8, P5, R6, c[0x0][0x1c8], 0x1 ;  /* 0x0000720006080a11 */ /* 0x000fe400078a08ff */
[----:B------:R-:W-:-:S04]  /*1b20*/  @P4 LEA R3, P2, R211, R6, 0x4 ;  /* 0x00000006d3034211 */ /* 0x000fc800078420ff */
[----:B------:R-:W-:-:S07]  /*1b30*/  @P4 LEA.HI.X R10, R211, R7, R213, 0x4, P2 ;  /* 0x00000007d30a4211 */ /* 0x000fce00010f24d5 */
[----:B------:R-:W-:Y:S02]  /*1b40*/  P2R R5, PR, RZ, 0x20 ;  /* 0x00000020ff057803 */ /* 0x000fe40000000000 */
[----:B------:R-:W-:Y:S02]  /*1b50*/  @P4 LEA R12, P5, R3, c[0x0][0x1c8], 0x1 ;  /* 0x00007200030c4a11 */ /* 0x000fe400078a08ff */
[----:B------:R-:W-:Y:S02]  /*1b60*/  ISETP.NE.AND P2, PT, R5, RZ, PT ;  /* 0x000000ff0500720c */ /* 0x000fe40003f45270 */
[----:B------:R-:W-:Y:S02]  /*1b70*/  @P3 IADD3.X R5, R7, R9, R11, P1, !PT ;  /* 0x0000000907053210 */ /* 0x000fe40000ffe40b */
[----:B------:R-:W-:Y:S02]  /*1b80*/  ISETP.GE.AND P1, PT, R19, 0x41, PT ;  /* 0x000000411300780c */ /* 0x000fe40003f26270 */
[----:B------:R-:W-:-:S02]  /*1b90*/  @P0 LEA.HI.X R9, R6, c[0x0][0x1cc], R7, 0x1, P2 ;  /* 0x0000730006090a11 */ /* 0x000fc400010f0c07 */
[----:B------:R-:W-:Y:S02]  /*1ba0*/  ISETP.GE.AND P2, PT, R19, 0x31, PT ;  /* 0x000000311300780c */ /* 0x000fe40003f46270 */
[----:B------:R-:W-:Y:S01]  /*1bb0*/  @P4 LEA.HI.X R13, R3, c[0x0][0x1cc], R10, 0x1, P5 ;  /* 0x00007300030d4a11 */ /* 0x000fe200028f0c0a */
[----:B------:R-:W-:Y:S01]  /*1bc0*/  @!PT LDS RZ, [RZ] ;  /* 0x00000000fffff984 */ /* 0x000fe20000000800 */
[----:B------:R-:W-:Y:S01]  /*1bd0*/  @!PT LDS RZ, [RZ] ;  /* 0x00000000fffff984 */ /* 0x000fe20000000800 */
[----:B------:R-:W-:Y:S01]  /*1be0*/  @!PT LDS RZ, [RZ] ;  /* 0x00000000fffff984 */ /* 0x000fe20000000800 */
[----:B------:R1:W-:Y:S01]  /*1bf0*/  @P0 LDGSTS.E.BYPASS.LTC128B.128 [R231+0x3100], [R8.64], !P6 ;  /* 0x0310000008e70fae */ /* 0x0003e2000f101d4c */
[C---:B------:R-:W-:Y:S02]  /*1c00*/  @P3 LEA R14, P5, R0.reuse, c[0x0][0x1c8], 0x1 ;  /* 0x00007200000e3a11 */ /* 0x040fe400078a08ff */
[----:B------:R-:W-:Y:S01]  /*1c10*/  ISETP.GE.AND P0, PT, R19, 0x51, PT ;  /* 0x000000511300780c */ /* 0x000fe20003f06270 */
[----:B------:R2:W-:Y:S01]  /*1c20*/  @P4 LDGSTS.E.BYPASS.LTC128B.128 [R231+0x3900], [R12.64], !P6 ;  /* 0x039000000ce74fae */ /* 0x0005e2000f101d4c */
[----:B------:R-:W-:Y:S02]  /*1c30*/  @P3 LEA.HI.X R15, R0, c[0x0][0x1cc], R5, 0x1, P5 ;  /* 0x00007300000f3a11 */ /* 0x000fe400028f0c05 */
[----:B------:R-:W-:-:S03]  /*1c40*/  @P1 LEA R0, P5, R211, R6, 0x6 ;  /* 0x00000006d3001211 */ /* 0x000fc600078a30ff */
[----:B------:R-:W-:Y:S01]  /*1c50*/  @P2 IMAD R3, R213, 0x30, RZ ;  /* 0x00000030d5032824 */ /* 0x000fe200078e02ff */
[----:B------:R3:W-:Y:S01]  /*1c60*/  @P3 LDGSTS.E.BYPASS.LTC128B.128 [R231+0x4100], [R14.64], !P6 ;  /* 0x041000000ee73fae */ /* 0x0007e2000f101d4c */
[----:B------:R-:W-:-:S04]  /*1c70*/  @P2 IMAD.WIDE.U32 R10, R211, 0x30, R6 ;  /* 0x00000030d30a2825 */ /* 0x000fc800078e0006 */
[----:B------:R-:W-:Y:S02]  /*1c80*/  @P2 IMAD.IADD R3, R11, 0x1, R3 ;  /* 0x000000010b032824 */ /* 0x000fe400078e0203 */
[----:B------:R-:W-:Y:S02]  /*1c90*/  @P0 IMAD R11, R213, 0x50, RZ ;  /* 0x00000050d50b0824 */ /* 0x000fe400078e02ff */
[----:B------:R-:W-:Y:S01]  /*1ca0*/  P2R R5, PR, RZ, 0x20 ;  /* 0x00000020ff057803 */ /* 0x000fe20000000000 */
[----:B-1----:R-:W-:Y:S02]  /*1cb0*/  @P0 IMAD.MOV.U32 R8, RZ, RZ, R6 ;  /* 0x000000ffff080224 */ /* 0x002fe400078e0006 */
[----:B------:R-:W-:Y:S01]  /*1cc0*/  @P0 IMAD.MOV.U32 R9, RZ, RZ, R7 ;  /* 0x000000ffff090224 */ /* 0x000fe200078e0007 */
[----:B--2---:R-:W-:-:S03]  /*1cd0*/  @P2 LEA R12, P4, R10, c[0x0][0x1c8], 0x1 ;  /* 0x000072000a0c2a11 */ /* 0x004fc600078808ff */
[----:B------:R-:W-:Y:S01]  /*1ce0*/  @P0 IMAD.WIDE.U32 R8, R211, 0x50, R8 ;  /* 0x00000050d3080825 */ /* 0x000fe200078e0008 */
[----:B------:R-:W-:Y:S02]  /*1cf0*/  @P2 LEA.HI.X R13, R10, c[0x0][0x1cc], R3, 0x1, P4 ;  /* 0x000073000a0d2a11 */ /* 0x000fe400020f0c03 */
[----:B------:R-:W-:Y:S01]  /*1d00*/  ISETP.NE.AND P4, PT, R5, RZ, PT ;  /* 0x000000ff0500720c */ /* 0x000fe20003f85270 */
[----:B------:R-:W-:Y:S01]  /*1d10*/  @P0 IMAD.IADD R3, R9, 0x1, R11 ;  /* 0x0000000109030824 */ /* 0x000fe200078e020b */
[----:B------:R-:W-:Y:S01]  /*1d20*/  @P1 LEA R10, P5, R0, c[0x0][0x1c8], 0x1 ;  /* 0x00007200000a1a11 */ /* 0x000fe200078a08ff */
[----:B------:R3:W-:Y:S01]  /*1d30*/  @P2 LDGSTS.E.BYPASS.LTC128B.128 [R231+0x4900], [R12.64], !P6 ;  /* 0x049000000ce72fae */ /* 0x0007e2000f101d4c */
[----:B------:R-:W-:Y:S02]  /*1d40*/  @P1 LEA.HI.X R7, R211, R7, R213, 0x6, P4 ;  /* 0x00000007d3071211 */ /* 0x000fe400020f34d5 */
[----:B------:R-:W-:Y:S02]  /*1d50*/  @P0 LEA R6, P4, R8, c[0x0][0x1c8], 0x1 ;  /* 0x0000720008060a11 */ /* 0x000fe400078808ff */
[----:B------:R-:W-:Y:S01]  /*1d60*/  @P1 LEA.HI.X R11, R0, c[0x0][0x1cc], R7, 0x1, P5 ;  /* 0x00007300000b1a11 */ /* 0x000fe200028f0c07 */
[----:B------:R-:W-:Y:S01]  /*1d70*/  IMAD.SHL.U32 R0, R25, 0x40, RZ ;  /* 0x0000004019007824 */ /* 0x000fe200078e00ff */
[----:B------:R-:W-:Y:S01]  /*1d80*/  @P0 LEA.HI.X R7, R8, c[0x0][0x1cc], R3, 0x1, P4 ;  /* 0x0000730008070a11 */ /* 0x000fe200020f0c03 */
[----:B------:R-:W-:Y:S01]  /*1d90*/  IMAD.SHL.U32 R3, R21, 0x40, RZ ;  /* 0x0000004015037824 */ /* 0x000fe200078e00ff */
[----:B------:R-:W-:Y:S01]  /*1da0*/  LOP3.LUT R5, R20, 0xfffffffe, RZ, 0xc0, !PT ;  /* 0xfffffffe14057812 */ /* 0x000fe200078ec0ff */
[----:B------:R1:W-:Y:S01]  /*1db0*/  @P1 LDGSTS.E.BYPASS.LTC128B.128 [R231+0x5100], [R10.64], !P6 ;  /* 0x051000000ae71fae */ /* 0x0003e2000f101d4c */
[----:B------:R-:W-:-:S02]  /*1dc0*/  LOP3.LUT R0, R0, 0x1c0, RZ, 0xc0, !PT ;  /* 0x000001c000007812 */ /* 0x000fc400078ec0ff */
[----:B------:R-:W-:Y:S01]  /*1dd0*/  LOP3.LUT R3, R3, 0x1c0, RZ, 0xc0, !PT ;  /* 0x000001c003037812 */ /* 0x000fe200078ec0ff */
[----:B------:R2:W-:Y:S01]  /*1de0*/  @P0 LDGSTS.E.BYPASS.LTC128B.128 [R231+0x5900], [R6.64], !P6 ;  /* 0x0590000006e70fae */ /* 0x0005e2000f101d4c */
[----:B------:R-:W-:Y:S01]  /*1df0*/  IMAD.IADD R9, R17, 0x1, -R5 ;  /* 0x0000000111097824 */ /* 0x000fe200078e0a05 */
[----:B------:R-:W-:Y:S01]  /*1e00*/  LOP3.LUT P0, RZ, R25, 0x2, RZ, 0xc0, !PT ;  /* 0x0000000219ff7812 */ /* 0x000fe2000780c0ff */
[----:B------:R-:W-:Y:S01]  /*1e10*/  IMAD.SHL.U32 R5, R22, 0x40, RZ ;  /* 0x0000004016057824 */ /* 0x000fe200078e00ff */
[----:B------:R-:W0:Y:S01]  /*1e20*/  LDGDEPBAR ;  /* 0x00000000000079af */ /* 0x000e220000000000 */
[----:B------:R-:W-:-:S03]  /*1e30*/  ISETP.GE.AND P1, PT, R16, c[0x0][0x1d4], PT ;  /* 0x0000750010007a0c */ /* 0x000fc60003f26270 */
[----:B------:R-:W-:Y:S02]  /*1e40*/  LOP3.LUT R204, R5, 0xfffffe00, RZ, 0xc0, !PT ;  /* 0xfffffe0005cc7812 */ /* 0x000fe400078ec0ff */
[C---:B------:R-:W-:Y:S02]  /*1e50*/  ISETP.LT.OR P3, PT, R19.reuse, 0x1, P1 ;  /* 0x000000011300780c */ /* 0x040fe40000f61670 */
[C---:B------:R-:W-:Y:S02]  /*1e60*/  ISETP.LT.OR P5, PT, R19.reuse, 0x11, P1 ;  /* 0x000000111300780c */ /* 0x040fe40000fa1670 */
[----:B------:R-:W-:Y:S01]  /*1e70*/  ISETP.LT.OR P4, PT, R19, 0x21, P1 ;  /* 0x000000211300780c */ /* 0x000fe20000f81670 */
[----:B--2---:R-:W-:Y:S01]  /*1e80*/  IMAD.SHL.U32 R7, R18, 0x8, RZ ;  /* 0x0000000812077824 */ /* 0x004fe200078e00ff */
[----:B------:R-:W-:-:S04]  /*1e90*/  DEPBAR.LE SB0, 0x1 ;  /* 0x000080400000791a */ /* 0x000fc80000000000 */
[----:B------:R-:W-:-:S04]  /*1ea0*/  DEPBAR.LE SB0, 0x0 ;  /* 0x000080000000791a */ /* 0x000fc80000000000 */
[----:B------:R-:W-:Y:S01]  /*1eb0*/  IMAD.SHL.U32 R6, R9, 0x8, RZ ;  /* 0x0000000809067824 */ /* 0x000fe200078e00ff */
[----:B------:R-:W-:Y:S02]  /*1ec0*/  LOP3.LUT R7, R0, 0x8, R7, 0xf8, !PT ;  /* 0x0000000800077812 */ /* 0x000fe400078ef807 */
[----:B------:R-:W-:Y:S02]  /*1ed0*/  SHF.R.U32.HI R0, RZ, 0x3, R0 ;  /* 0x00000003ff007819 */ /* 0x000fe40000011600 */
[----:B------:R-:W-:Y:S02]  /*1ee0*/  LOP3.LUT R5, R3, 0x8, R6, 0xf8, !PT ;  /* 0x0000000803057812 */ /* 0x000fe400078ef806 */
[----:B------:R-:W-:Y:S02]  /*1ef0*/  SHF.R.U32.HI R3, RZ, 0x3, R3 ;  /* 0x00000003ff037819 */ /* 0x000fe40000011603 */
[----:B------:R-:W-:Y:S01]  /*1f00*/  LOP3.LUT R0, R7, R0, RZ, 0x3c, !PT ;  /* 0x0000000007007212 */ /* 0x000fe200078e3cff */
[----:B------:R-:W-:Y:S01]  /*1f10*/  IMAD.WIDE.U32 R6, R205, c[0x0][0x208], RZ ;  /* 0x00008200cd067a25 */ /* 0x000fe200078e00ff */
[----:B------:R-:W-:-:S03]  /*1f20*/  LOP3.LUT R27, R5, R3, RZ, 0x3c, !PT ;  /* 0x00000003051b7212 */ /* 0x000fc600078e3cff */
[----:B------:R-:W-:Y:S02]  /*1f30*/  IMAD R3, R206, 0x400, R204 ;  /* 0x00000400ce037824 */ /* 0x000fe400078e02cc */
[----:B------:R-:W-:Y:S02]  /*1f40*/  IMAD R0, R9, 0x200, R0 ;  /* 0x0000020009007824 */ /* 0x000fe400078e0200 */
[----:B------:R-:W-:Y:S02]  /*1f50*/  IMAD.IADD R3, R27, 0x1, R3 ;  /* 0x000000011b037824 */ /* 0x000fe400078e0203 */
        /* <DEDUP_REMOVED lines=13> */
[----:B------:R-:W-:Y:S01]  /*2030*/  IADD3 R226, R223, 0x1800, RZ ;  /* 0x00001800dfe27810 */ /* 0x000fe20007ffe0ff */
[----:B------:R-:W-:Y:S01]  /*2040*/  IMAD.IADD R0, R7, 0x1, R0 ;  /* 0x0000000107007824 */ /* 0x000fe200078e0200 */
[C---:B------:R-:W-:Y:S02]  /*2050*/  IADD3 R225, R223.reuse, 0x2000, RZ ;  /* 0x00002000dfe17810 */ /* 0x040fe40007ffe0ff */
[----:B------:R-:W-:Y:S01]  /*2060*/  IADD3 R224, R223, 0x2800, RZ ;  /* 0x00002800dfe07810 */ /* 0x000fe20007ffe0ff */
[----:B------:R-:W-:Y:S01]  /*2070*/  IMAD R0, R0, 0x60, RZ ;  /* 0x0000006000007824 */ /* 0x000fe200078e02ff */
[----:B------:R-:W-:Y:S04]  /*2080*/  LDSM.16.M88.4 R28, [R212+0x3100] ;  /* 0x00310000d41c783b */ /* 0x000fe80000000200 */
[----:B---3--:R-:W2:Y:S04]  /*2090*/  LDSM.16.M88.4 R12, [R219+0x6100] ;  /* 0x00610000db0c783b */ /* 0x008ea80000000200 */
[----:B-1----:R-:W1:Y:S04]  /*20a0*/  LDSM.16.M88.4 R8, [R219+0x8100] ;  /* 0x00810000db08783b */ /* 0x002e680000000200 */
[----:B------:R-:W3:Y:S04]  /*20b0*/  LDSM.16.M88.4 R20, [R212+0x3900] ;  /* 0x00390000d414783b */ /* 0x000ee80000000200 */
[----:B------:R-:W4:Y:S04]  /*20c0*/  LDSM.16.M88.4 R32, [R212+0x4100] ;  /* 0x00410000d420783b */ /* 0x000f280000000200 */
[----:B------:R-:W5:Y:S04]  /*20d0*/  LDSM.16.M88.4 R36, [R212+0x4900] ;  /* 0x00490000d424783b */ /* 0x000f680000000200 */
[----:B------:R-:W3:Y:S04]  /*20e0*/  LDSM.16.M88.4 R40, [R212+0x5100] ;  /* 0x00510000d428783b */ /* 0x000ee80000000200 */
[----:B------:R-:W-:Y:S04]  /*20f0*/  LDSM.16.M88.4 R68, [R223] ;  /* 0x00000000df44783b */ /* 0x000fe80000000200 */
[----:B------:R-:W-:Y:S04]  /*2100*/  LDSM.16.M88.4 R48, [R223+0x800] ;  /* 0x00080000df30783b */ /* 0x000fe80000000200 */
[----:B------:R-:W-:Y:S01]  /*2110*/  LDSM.16.M88.4 R44, [R223+0x1000] ;  /* 0x00100000df2c783b */ /* 0x000fe20000000200 */
[-C--:B--2---:R-:W-:Y:S08]  /*2120*/  HMMA.16816.F32.BF16 R176, R12, R28.reuse, RZ ;  /* 0x0000001c0cb0723c */ /* 0x084ff000000418ff */
[C---:B-1----:R-:W-:Y:S08]  /*2130*/  HMMA.16816.F32.BF16 R52, R8.reuse, R28, RZ ;  /* 0x0000001c0834723c */ /* 0x042ff000000418ff */
[-C--:B------:R-:W-:Y:S08]  /*2140*/  HMMA.16816.F32.BF16 R92, R8, R30.reuse, RZ ;  /* 0x0000001e085c723c */ /* 0x080ff000000418ff */
[C---:B------:R-:W-:Y:S01]  /*2150*/  HMMA.16816.F32.BF16 R156, R12.reuse, R30, RZ ;  /* 0x0000001e0c9c723c */ /* 0x040fe200000418ff */
[----:B------:R-:W1:Y:S07]  /*2160*/  LDSM.16.M88.4 R28, [R212+0x5900] ;  /* 0x00590000d41c783b */ /* 0x000e6e0000000200 */
[-C--:B---3--:R-:W-:Y:S08]  /*2170*/  HMMA.16816.F32.BF16 R144, R12, R20.reuse, RZ ;  /* 0x000000140c90723c */ /* 0x088ff000000418ff */
[C---:B------:R-:W-:Y:S08]  /*2180*/  HMMA.16816.F32.BF16 R56, R8.reuse, R20, RZ ;  /* 0x000000140838723c */ /* 0x040ff000000418ff */
[-C--:B------:R-:W-:Y:S08]  /*2190*/  HMMA.16816.F32.BF16 R100, R8, R22.reuse, RZ ;  /* 0x000000160864723c */ /* 0x080ff000000418ff */
[----:B------:R-:W-:Y:S01]  /*21a0*/  HMMA.16816.F32.BF16 R152, R12, R22, RZ ;  /* 0x000000160c98723c */ /* 0x000fe200000418ff */
[----:B------:R-:W2:Y:S07]  /*21b0*/  LDSM.16.M88.4 R20, [R222+0x8100] ;  /* 0x00810000de14783b */ /* 0x000eae0000000200 */
[C---:B----4-:R-:W-:Y:S08]  /*21c0*/  HMMA.16816.F32.BF16 R76, R8.reuse, R32, RZ ;  /* 0x00000020084c723c */ /* 0x050ff000000418ff */
[C---:B------:R-:W-:Y:S08]  /*21d0*/  HMMA.16816.F32.BF16 R96, R8.reuse, R34, RZ ;  /* 0x000000220860723c */ /* 0x040ff000000418ff */
[C---:B-----5:R-:W-:Y:S08]  /*21e0*/  HMMA.16816.F32.BF16 R60, R8.reuse, R36, RZ ;  /* 0x00000024083c723c */ /* 0x060ff000000418ff */
[C---:B------:R-:W-:Y:S08]  /*21f0*/  HMMA.16816.F32.BF16 R128, R8.reuse, R38, RZ ;  /* 0x000000260880723c */ /* 0x040ff000000418ff */
[C---:B------:R-:W-:Y:S08]  /*2200*/  HMMA.16816.F32.BF16 R64, R8.reuse, R40, RZ ;  /* 0x000000280840723c */ /* 0x040ff000000418ff */
[C---:B------:R-:W-:Y:S08]  /*2210*/  HMMA.16816.F32.BF16 R116, R8.reuse, R42, RZ ;  /* 0x0000002a0874723c */ /* 0x040ff000000418ff */
[C---:B-1----:R-:W-:Y:S08]  /*2220*/  HMMA.16816.F32.BF16 R80, R8.reuse, R28, RZ ;  /* 0x0000001c0850723c */ /* 0x042ff000000418ff */
[----:B------:R-:W-:Y:S07]  /*2230*/  HMMA.16816.F32.BF16 R112, R8, R30, RZ ;  /* 0x0000001e0870723c */ /* 0x000fee00000418ff */
[----:B------:R-:W-:Y:S01]  /*2240*/  IMAD.WIDE.U32 R8, R6, 0x60, R72 ;  /* 0x0000006006087825 */ /* 0x000fe200078e0048 */
[----:B------:R-:W-:Y:S03]  /*2250*/  HMMA.16816.F32.BF16 R140, R12, R32, RZ ;  /* 0x000000200c8c723c */ /* 0x000fe600000418ff */
[----:B------:R-:W-:-:S05]  /*2260*/  IMAD.IADD R0, R9, 0x1, R0 ;  /* 0x0000000109007824 */ /* 0x000fca00078e0200 */
[C---:B------:R-:W-:Y:S01]  /*2270*/  HMMA.16816.F32.BF16 R148, R12.reuse, R34, RZ ;  /* 0x000000220c94723c */ /* 0x040fe200000418ff */
[----:B------:R-:W1:Y:S07]  /*2280*/  LDSM.16.M88.4 R32, [R223+0x2800] ;  /* 0x00280000df20783b */ /* 0x000e6e0000000200 */
[C---:B------:R-:W-:Y:S08]  /*2290*/  HMMA.16816.F32.BF16 R132, R12.reuse, R36, RZ ;  /* 0x000000240c84723c */ /* 0x040ff000000418ff */
[C---:B------:R-:W-:Y:S01]  /*22a0*/  HMMA.16816.F32.BF16 R160, R12.reuse, R38, RZ ;  /* 0x000000260ca0723c */ /* 0x040fe200000418ff */
[----:B------:R-:W-:Y:S07]  /*22b0*/  LDSM.16.M88.4 R36, [R223+0x2000] ;  /* 0x00200000df24783b */ /* 0x000fee0000000200 */
[C---:B------:R-:W-:Y:S08]  /*22c0*/  HMMA.16816.F32.BF16 R124, R12.reuse, R40, RZ ;  /* 0x000000280c7c723c */ /* 0x040ff000000418ff */
[C---:B------:R-:W-:Y:S01]  /*22d0*/  HMMA.16816.F32.BF16 R172, R12.reuse, R42, RZ ;  /* 0x0000002a0cac723c */ /* 0x040fe200000418ff */
[----:B------:R-:W3:Y:S07]  /*22e0*/  LDSM.16.M88.4 R40, [R223+0x1800] ;  /* 0x00180000df28783b */ /* 0x000eee0000000200 */
[C---:B------:R-:W-:Y:S08]  /*22f0*/  HMMA.16816.F32.BF16 R120, R12.reuse, R28, RZ ;  /* 0x0000001c0c78723c */ /* 0x040ff000000418ff */
[----:B------:R-:W-:Y:S07]  /*2300*/  HMMA.16816.F32.BF16 R108, R12, R30, RZ ;  /* 0x0000001e0c6c723c */ /* 0x000fee00000418ff */
[----:B------:R-:W-:Y:S01]  /*2310*/  LEA R12, P0, R8, c[0x0][0x1f8], 0x1 ;  /* 0x00007e00080c7a11 */ /* 0x000fe200078008ff */
[----:B--2---:R-:W-:Y:S03]  /*2320*/  HMMA.16816.F32.BF16 R104, R20, R68, R52 ;  /* 0x000000441468723c */ /* 0x004fe60000041834 */
[----:B------:R-:W-:-:S02]  /*2330*/  IADD3 R6, P2, R12, UR9, RZ ;  /* 0x000000090c067c10 */ /* 0x000fc4000ff5e0ff */
[----:B------:R-:W-:Y:S01]  /*2340*/  LEA.HI.X R13, R8, c[0x0][0x1fc], R0, 0x1, P0 ;  /* 0x00007f00080d7a11 */ /* 0x000fe200000f0c00 */
[----:B------:R-:W-:Y:S01]  /*2350*/  IMAD.MOV.U32 R0, RZ, RZ, 0x40 ;  /* 0x00000040ff007424 */ /* 0x000fe200078e00ff */
[----:B------:R-:W-:Y:S01]  /*2360*/  IADD3 R16, P0, R6, UR9, RZ ;  /* 0x0000000906107c10 */ /* 0x000fe2000ff1e0ff */
[----:B------:R-:W2:Y:S01]  /*2370*/  LDSM.16.M88.4 R8, [R222+0x6100] ;  /* 0x00610000de08783b */ /* 0x000ea20000000200 */
[----:B------:R-:W-:Y:S01]  /*2380*/  IADD3.X R7, R13, UR8, RZ, P2, !PT ;  /* 0x000000080d077c10 */ /* 0x000fe200097fe4ff */
[C---:B------:R-:W-:Y:S01]  /*2390*/  HMMA.16816.F32.BF16 R88, R20.reuse, R48, R56 ;  /* 0x000000301458723c */ /* 0x040fe20000041838 */
[----:B------:R-:W-:Y:S01]  /*23a0*/  ISETP.LT.OR P2, PT, R19, 0x41, P1 ;  /* 0x000000411300780c */ /* 0x000fe20000f41670 */
[----:B------:R-:W-:Y:S01]  /*23b0*/  @!PT LDS RZ, [RZ] ;  /* 0x00000000fffff984 */ /* 0x000fe20000000800 */
[----:B------:R-:W-:Y:S01]  /*23c0*/  @!PT LDS RZ, [RZ] ;  /* 0x00000000fffff984 */ /* 0x000fe20000000800 */
[----:B------:R-:W-:Y:S01]  /*23d0*/  @!PT LDS RZ, [RZ] ;  /* 0x00000000fffff984 */ /* 0x000fe20000000800 */
[----:B------:R4:W-:Y:S01]  /*23e0*/  LDGSTS.E.BYPASS.LTC128B.128 [R231+0x100], [R12.64], !P3 ;  /* 0x001000000ce77fae */ /* 0x0009e2000d901d4c */
[----:B------:R-:W-:Y:S02]  /*23f0*/  IADD3.X R17, R7, UR8, RZ, P0, !PT ;  /* 0x0000000807117c10 */ /* 0x000fe400087fe4ff */
[----:B------:R-:W-:Y:S01]  /*2400*/  IADD3 R14, P0, R16, UR9, RZ ;  /* 0x00000009100e7c10 */ /* 0x000fe2000ff1e0ff */
[----:B------:R5:W-:Y:S01]  /*2410*/  LDGSTS.E.BYPASS.LTC128B.128 [R231+0x900], [R6.64], !P5 ;  /* 0x0090000006e77fae */ /* 0x000be2000e901d4c */
[----:B------:R-:W-:Y:S01]  /*2420*/  ISETP.LT.OR P3, PT, R19, 0x31, P1 ;  /* 0x000000311300780c */ /* 0x000fe20000f61670 */
[----:B------:R-:W-:Y:S01]  /*2430*/  HMMA.16816.F32.BF16 R92, R20, R70, R92 ;  /* 0x00000046145c723c */ /* 0x000fe2000004185c */
[----:B------:R-:W-:Y:S01]  /*2440*/  IADD3.X R15, R17, UR8, RZ, P0, !PT ;  /* 0x00000008110f7c10 */ /* 0x000fe200087fe4ff */
[----:B------:R3:W-:Y:S01]  /*2450*/  LDGSTS.E.BYPASS.LTC128B.128 [R231+0x1100], [R16.64], !P4 ;  /* 0x0110000010e77fae */ /* 0x0007e2000e101d4c */
[----:B------:R-:W-:-:S02]  /*2460*/  ISETP.LT.OR P1, PT, R19, 0x51, P1 ;  /* 0x000000511300780c */ /* 0x000fc40000f21670 */
[----:B------:R-:W-:-:S03]  /*2470*/  LOP3.LUT P5, RZ, R25, 0x4, RZ, 0xc0, !PT ;  /* 0x0000000419ff7812 */ /* 0x000fc600078ac0ff */
[----:B------:R-:W-:Y:S01]  /*2480*/  HMMA.16816.F32.BF16 R96, R20, R46, R96 ;  /* 0x0000002e1460723c */ /* 0x000fe20000041860 */
[----:B------:R-:W-:-:S03]  /*2490*/  SEL R0, R0, 0xffffffc0, !P5 ;  /* 0xffffffc000007807 */ /* 0x000fc60006800000 */
[----:B------:R2:W-:Y:S02]  /*24a0*/  LDGSTS.E.BYPASS.LTC128B.128 [R231+0x1900], [R14.64], !P3 ;  /* 0x019000000ee77fae */ /* 0x0005e4000d901d4c */
[----:B------:R-:W-:Y:S02]  /*24b0*/  IMAD.IADD R218, R212, 0x1, R0 ;  /* 0x00000001d4da7824 */ /* 0x000fe400078e0200 */
[----:B-1----:R-:W-:Y:S01]  /*24c0*/  HMMA.16816.F32.BF16 R80, R20, R32, R80 ;  /* 0x000000201450723c */ /* 0x002fe20000041850 */
[----:B------:R-:W-:-:S07]  /*24d0*/  IMAD.IADD R217, R0, 0x1, R223 ;  /* 0x0000000100d97824 */ /* 0x000fce00078e02df */
[----:B------:R-:W-:Y:S01]  /*24e0*/  HMMA.16816.F32.BF16 R76, R20, R44, R76 ;  /* 0x0000002c144c723c */ /* 0x000fe2000004184c */
[----:B-----5:R-:W-:-:S04]  /*24f0*/  IADD3 R6, P0, R14, UR9, RZ ;  /* 0x000000090e067c10 */ /* 0x020fc8000ff1e0ff */
[----:B------:R-:W-:Y:S02]  /*2500*/  IADD3.X R7, R15, UR8, RZ, P0, !PT ;  /* 0x000000080f077c10 */ /* 0x000fe400087fe4ff */
[----:B----4-:R-:W-:Y:S01]  /*2510*/  IADD3 R12, P0, R6, UR9, RZ ;  /* 0x00000009060c7c10 */ /* 0x010fe2000ff1e0ff */
[----:B---3--:R-:W-:Y:S02]  /*2520*/  HMMA.16816.F32.BF16 R16, R20, R40, R60 ;  /* 0x000000281410723c */ /* 0x008fe4000004183c */
[----:B------:R1:W-:Y:S01]  /*2530*/  LDGSTS.E.BYPASS.LTC128B.128 [R231+0x2100], [R6.64], !P2 ;  /* 0x0210000006e77fae */ /* 0x0003e2000d101d4c */
[----:B------:R-:W-:Y:S02]  /*2540*/  IADD3.X R13, R7, UR8, RZ, P0, !PT ;  /* 0x00000008070d7c10 */ /* 0x000fe400087fe4ff */
[----:B------:R-:W-:-:S03]  /*2550*/  ISETP.GT.AND P0, PT, R205, R216, PT ;  /* 0x000000d8cd00720c */ /* 0x000fc60003f04270 */
[----:B------:R3:W-:Y:S01]  /*2560*/  LDGSTS.E.BYPASS.LTC128B.128 [R231+0x2900], [R12.64], !P1 ;  /* 0x029000000ce77fae */ /* 0x0007e2000c901d4c */
[C---:B--2---:R-:W-:Y:S03]  /*2570*/  HMMA.16816.F32.BF16 R180, R8.reuse, R48, R144 ;  /* 0x0000003008b4723c */ /* 0x044fe60000041890 */
[----:B------:R-:W-:Y:S04]  /*2580*/  LDSM.16.M88.4 R28, [R220+0x8100] ;  /* 0x00810000dc1c783b */ /* 0x000fe80000000200 */
[----:B------:R-:W2:Y:S01]  /*2590*/  LDSM.16.M88.4 R52, [R218+0x4900] ;  /* 0x00490000da34783b */ /* 0x000ea20000000200 */
[C---:B------:R-:W-:Y:S03]  /*25a0*/  HMMA.16816.F32.BF16 R176, R8.reuse, R68, R176 ;  /* 0x0000004408b0723c */ /* 0x040fe600000418b0 */
[----:B------:R-:W4:Y:S04]  /*25b0*/  LDSM.16.M88.4 R72, [R218+0x5100] ;  /* 0x00510000da48783b */ /* 0x000f280000000200 */
[----:B------:R-:W-:Y:S01]  /*25c0*/  LDSM.16.M88.4 R56, [R218+0x4100] ;  /* 0x00410000da38783b */ /* 0x000fe20000000200 */
[C---:B------:R-:W-:Y:S03]  /*25d0*/  HMMA.16816.F32.BF16 R68, R8.reuse, R70, R156 ;  /* 0x000000460844723c */ /* 0x040fe6000004189c */
[----:B------:R-:W-:Y:S04]  /*25e0*/  LDSM.16.M88.4 R60, [R218+0x3900] ;  /* 0x00390000da3c783b */ /* 0x000fe80000000200 */
[----:B------:R-:W-:Y:S01]  /*25f0*/  LDSM.16.M88.4 R84, [R218+0x5900] ;  /* 0x00590000da54783b */ /* 0x000fe20000000200 */
[----:B------:R-:W-:Y:S03]  /*2600*/  HMMA.16816.F32.BF16 R184, R8, R44, R140 ;  /* 0x0000002c08b8723c */ /* 0x000fe6000004188c */
[----:B------:R-:W0:Y:S05]  /*2610*/  LDGDEPBAR ;  /* 0x00000000000079af */ /* 0x000e2a0000000000 */
[----:B---3--:R-:W-:Y:S01]  /*2620*/  HMMA.16816.F32.BF16 R12, R20, R36, R64 ;  /* 0x00000024140c723c */ /* 0x008fe20000041840 */
[----:B------:R-:W3:Y:S07]  /*2630*/  LDSM.16.M88.4 R64, [R218+0x3100] ;  /* 0x00310000da40783b */ /* 0x000eee0000000200 */
[----:B------:R-:W-:Y:S01]  /*2640*/  HMMA.16816.F32.BF16 R148, R8, R46, R148 ;  /* 0x0000002e0894723c */ /* 0x000fe20000041894 */
[----:B------:R-:W-:Y:S07]  /*2650*/  LDSM.16.M88.4 R44, [R217+0x800] ;  /* 0x00080000d92c783b */ /* 0x000fee0000000200 */
[----:B--2---:R-:W-:Y:S01]  /*2660*/  HMMA.16816.F32.BF16 R144, R28, R52, R16 ;  /* 0x000000341c90723c */ /* 0x004fe20000041810 */
[----:B------:R-:W2:Y:S07]  /*2670*/  LDSM.16.M88.4 R16, [R220+0x6100] ;  /* 0x00610000dc10783b */ /* 0x000eae0000000200 */
[----:B------:R-:W-:Y:S08]  /*2680*/  HMMA.16816.F32.BF16 R100, R20, R50, R100 ;  /* 0x000000321464723c */ /* 0x000ff00000041864 */
[C---:B------:R-:W-:Y:S08]  /*2690*/  HMMA.16816.F32.BF16 R192, R8.reuse, R40, R132 ;  /* 0x0000002808c0723c */ /* 0x040ff00000041884 */
[C---:B------:R-:W-:Y:S01]  /*26a0*/  HMMA.16816.F32.BF16 R140, R8.reuse, R50, R152 ;  /* 0x00000032088c723c */ /* 0x040fe20000041898 */
[----:B------:R-:W-:Y:S07]  /*26b0*/  LDSM.16.M88.4 R48, [R217] ;  /* 0x00000000d930783b */ /* 0x000fee0000000200 */
[-C--:B------:R-:W-:Y:S08]  /*26c0*/  HMMA.16816.F32.BF16 R160, R8, R42.reuse, R160 ;  /* 0x0000002a08a0723c */ /* 0x080ff000000418a0 */
[C---:B------:R-:W-:Y:S01]  /*26d0*/  HMMA.16816.F32.BF16 R128, R20.reuse, R42, R128 ;  /* 0x0000002a1480723c */ /* 0x040fe20000041880 */
[----:B------:R-:W-:Y:S07]  /*26e0*/  LDSM.16.M88.4 R40, [R217+0x1000] ;  /* 0x00100000d928783b */ /* 0x000fee0000000200 */
[C---:B------:R-:W-:Y:S08]  /*26f0*/  HMMA.16816.F32.BF16 R188, R20.reuse, R38, R116 ;  /* 0x0000002614bc723c */ /* 0x040ff00000041874 */
[----:B------:R-:W-:Y:S01]  /*2700*/  HMMA.16816.F32.BF16 R136, R20, R34, R112 ;  /* 0x000000221488723c */ /* 0x000fe20000041870 */
[----:B------:R-:W-:Y:S07]  /*2710*/  LDSM.16.M88.4 R20, [R217+0x2800] ;  /* 0x00280000d914783b */ /* 0x000fee0000000200 */
[C---:B------:R-:W-:Y:S08]  /*2720*/  HMMA.16816.F32.BF16 R196, R8.reuse, R36, R124 ;  /* 0x0000002408c4723c */ /* 0x040ff0000004187c */
[C---:B------:R-:W-:Y:S08]  /*2730*/  HMMA.16816.F32.BF16 R200, R8.reuse, R32, R120 ;  /* 0x0000002008c8723c */ /* 0x040ff00000041878 */
[C---:B------:R-:W-:Y:S01]  /*2740*/  HMMA.16816.F32.BF16 R172, R8.reuse, R38, R172 ;  /* 0x0000002608ac723c */ /* 0x040fe200000418ac */
[----:B------:R-:W-:Y:S07]  /*2750*/  LDSM.16.M88.4 R36, [R217+0x1800] ;  /* 0x00180000d924783b */ /* 0x000fee0000000200 */
[----:B------:R-:W-:Y:S01]  /*2760*/  HMMA.16816.F32.BF16 R168, R8, R34, R108 ;  /* 0x0000002208a8723c */ /* 0x000fe2000004186c */
[----:B------:R-:W-:Y:S04]  /*2770*/  LDSM.16.M88.4 R32, [R217+0x2000] ;  /* 0x00200000d920783b */ /* 0x000fe80000000200 */
[----:B------:R-:W-:Y:S03]  /*2780*/  LDSM.16.M88.4 R8, [R221+0x8100] ;  /* 0x00810000dd08783b */ /* 0x000fe60000000200 */
[----:B----4-:R-:W-:Y:S01]  /*2790*/  HMMA.16816.F32.BF16 R132, R28, R72, R12 ;  /* 0x000000481c84723c */ /* 0x010fe2000004180c */
[----:B------:R-:W4:Y:S01]  /*27a0*/  LDSM.16.M88.4 R12, [R221+0x6100] ;  /* 0x00610000dd0c783b */ /* 0x000f220000000200 */
[----:B------:R-:W-:-:S06]  /*27b0*/  DEPBAR.LE SB0, 0x0 ;  /* 0x000080000000791a */ /* 0x000fcc0000000000 */
[C---:B---3--:R-:W-:Y:S08]  /*27c0*/  HMMA.16816.F32.BF16 R120, R28.reuse, R66, R92 ;  /* 0x000000421c78723c */ /* 0x048ff0000004185c */
[----:B------:R-:W-:Y:S08]  /*27d0*/  HMMA.16816.F32.BF16 R112, R28, R58, R96 ;  /* 0x0000003a1c70723c */ /* 0x000ff00000041860 */
[----:B--2---:R-:W-:Y:S08]  /*27e0*/  HMMA.16816.F32.BF16 R92, R16, R66, R68 ;  /* 0x00000042105c723c */ /* 0x004ff00000041844 */
[C---:B------:R-:W-:Y:S08]  /*27f0*/  HMMA.16816.F32.BF16 R164, R28.reuse, R64, R104 ;  /* 0x000000401ca4723c */ /* 0x040ff00000041868 */
[C---:B------:R-:W-:Y:S08]  /*2800*/  HMMA.16816.F32.BF16 R156, R28.reuse, R60, R88 ;  /* 0x0000003c1c9c723c */ /* 0x040ff00000041858 */
        /* <DEDUP_REMOVED lines=8> */
[C---:B------:R-:W-:Y:S08]  /*2890*/  HMMA.16816.F32.BF16 R76, R16.reuse, R56, R184 ;  /* 0x00000038104c723c */ /* 0x040ff000000418b8 */
[-C--:B------:R-:W-:Y:S08]  /*28a0*/  HMMA.16816.F32.BF16 R60, R16, R54.reuse, R160 ;  /* 0x00000036103c723c */ /* 0x080ff000000418a0 */
[C---:B------:R-:W-:Y:S08]  /*28b0*/  HMMA.16816.F32.BF16 R108, R28.reuse, R54, R128 ;  /* 0x000000361c6c723c */ /* 0x040ff00000041880 */
[C---:B------:R-:W-:Y:S08]  /*28c0*/  HMMA.16816.F32.BF16 R104, R28.reuse, R74, R188 ;  /* 0x0000004a1c68723c */ /* 0x040ff000000418bc */
[----:B------:R-:W-:Y:S08]  /*28d0*/  HMMA.16816.F32.BF16 R100, R28, R86, R136 ;  /* 0x000000561c64723c */ /* 0x000ff00000041888 */
[C---:B------:R-:W-:Y:S08]  /*28e0*/  HMMA.16816.F32.BF16 R56, R16.reuse, R72, R196 ;  /* 0x000000481038723c */ /* 0x040ff000000418c4 */
[C---:B------:R-:W-:Y:S08]  /*28f0*/  HMMA.16816.F32.BF16 R52, R16.reuse, R74, R172 ;  /* 0x0000004a1034723c */ /* 0x040ff000000418ac */
[C---:B------:R-:W-:Y:S08]  /*2900*/  HMMA.16816.F32.BF16 R28, R16.reuse, R84, R200 ;  /* 0x00000054101c723c */ /* 0x040ff000000418c8 */
[----:B------:R-:W-:Y:S08]  /*2910*/  HMMA.16816.F32.BF16 R16, R16, R86, R168 ;  /* 0x000000561010723c */ /* 0x000ff000000418a8 */
[C---:B----4-:R-:W-:Y:S08]  /*2920*/  HMMA.16816.F32.BF16 R72, R12.reuse, R42, R68 ;  /* 0x0000002a0c48723c */ /* 0x050ff00000041844 */
[C---:B------:R-:W-:Y:S08]  /*2930*/  HMMA.16816.F32.BF16 R68, R12.reuse, R36, R64 ;  /* 0x000000240c44723c */ /* 0x040ff00000041840 */
[C---:B------:R-:W-:Y:S08]  /*2940*/  HMMA.16816.F32.BF16 R64, R12.reuse, R38, R60 ;  /* 0x000000260c40723c */ /* 0x040ff0000004183c */
[----:B------:R-:W-:Y:S08]  /*2950*/  HMMA.16816.F32.BF16 R60, R12, R32, R56 ;  /* 0x000000200c3c723c */ /* 0x000ff00000041838 */
        /* <DEDUP_REMOVED lines=19> */
[----:B------:R-:W-:Y:S01]  /*2a90*/  HMMA.16816.F32.BF16 R48, R12, R22, R16 ;  /* 0x000000160c30723c */ /* 0x000fe20000041810 */
[----:B------:R-:W-:Y:S06]  /*2aa0*/  BAR.SYNC.DEFER_BLOCKING 0x0 ;  /* 0x0000000000007b1d */ /* 0x000fec0000010000 */
[----:B------:R-:W-:Y:S05]  /*2ab0*/  @!P0 BRA `(.L_x_461) ;  /* 0x000001d000008947 */ /* 0x000fea0003800000 */
[----:B-1----:R-:W-:-:S04]  /*2ac0*/  IADD3 R0, R229, -0x2, RZ ;  /* 0xfffffffee5007810 */ /* 0x002fc80007ffe0ff */
[----:B------:R-:W-:Y:S01]  /*2ad0*/  SHF.R.S32.HI R5, RZ, 0x1f, R0 ;  /* 0x0000001fff057819 */ /* 0x000fe20000011400 */
[----:B------:R-:W-:Y:S02]  /*2ae0*/  IMAD R3, R208, R0, RZ ;  /* 0x00000000d0037224 */ /* 0x000fe400078e02ff */
[----:B------:R-:W-:Y:S01]  /*2af0*/  IMAD.WIDE.U32 R6, R0, R214, R232 ;  /* 0x000000d600067225 */ /* 0x000fe200078e00e8 */
[----:B------:R-:W-:-:S03]  /*2b00*/  SHF.L.U64.HI R0, R211, 0x5, R213 ;  /* 0x00000005d3007819 */ /* 0x000fc600000102d5 */
[----:B------:R-:W-:Y:S01]  /*2b10*/  IMAD R3, R5, R214, R3 ;  /* 0x000000d605037224 */ /* 0x000fe200078e0203 */
[----:B------:R-:W-:Y:S01]  /*2b20*/  LEA R14, P0, R6, c[0x0][0x1c8], 0x1 ;  /* 0x00007200060e7a11 */ /* 0x000fe200078008ff */
[----:B------:R-:W-:Y:S02]  /*2b30*/  IMAD.SHL.U32 R5, R211, 0x20, RZ ;  /* 0x00000020d3057824 */ /* 0x000fe400078e00ff */
[----:B------:R-:W-:-:S03]  /*2b40*/  IMAD.IADD R3, R7, 0x1, R3 ;  /* 0x0000000107037824 */ /* 0x000fc600078e0203 */
        /* <DEDUP_REMOVED lines=17> */
[----:B-1----:R-:W-:-:S05]  /*2c60*/  IADD3 R14, P0, R6, R5, RZ ;  /* 0x00000005060e7210 */ /* 0x002fca0007f1e0ff */
[----:B------:R-:W-:-:S05]  /*2c70*/  IMAD.X R15, R7, 0x1, R0, P0 ;  /* 0x00000001070f7824 */ /* 0x000fca00000e0600 */
[----:B------:R2:W-:Y:S03]  /*2c80*/  LDGSTS.E.BYPASS.LTC128B.128 [R231+0x5900], [R14.64], !P6 ;  /* 0x059000000ee77fae */ /* 0x0005e6000f101d4c */
.L_x_461:
[----:B-1----:R-:W-:Y:S01]  /*2c90*/  LOP3.LUT R0, R207, 0xffffffe0, RZ, 0xc0, !PT ;  /* 0xffffffe0cf007812 */ /* 0x002fe200078ec0ff */
[----:B------:R-:W-:Y:S01]  /*2ca0*/  ULDC UR10, c[0x0][0x324] ;  /* 0x0000c900000a7ab9 */ /* 0x000fe20000000800 */
[----:B------:R-:W-:Y:S01]  /*2cb0*/  LEA.HI R3, R209, R210, RZ, 0x2 ;  /* 0x000000d2d1037211 */ /* 0x000fe200078f10ff */
[----:B------:R-:W-:Y:S01]  /*2cc0*/  ULOP3.LUT UR10, URZ, UR10, URZ, 0x33, !UPT ;  /* 0x0000000a3f0a7292 */ /* 0x000fe2000f8e333f */
[----:B--2---:R-:W-:Y:S01]  /*2cd0*/  SHF.R.S32.HI R6, RZ, 0x1f, R206 ;  /* 0x0000001fff067819 */ /* 0x004fe200000114ce */
[----:B------:R-:W-:Y:S01]  /*2ce0*/  IMAD.IADD R0, R210, 0x1, -R0 ;  /* 0x00000001d2007824 */ /* 0x000fe200078e0a00 */
[----:B------:R-:W-:Y:S01]  /*2cf0*/  LOP3.LUT R3, R3, 0xfffffffc, RZ, 0xc0, !PT ;  /* 0xfffffffc03037812 */ /* 0x000fe200078ec0ff */
[----:B------:R-:W0:Y:S01]  /*2d00*/  LDGDEPBAR ;  /* 0x00000000000079af */ /* 0x000e220000000000 */
[----:B------:R-:W-:Y:S02]  /*2d10*/  LEA.HI R6, R6, R206, RZ, 0x2 ;  /* 0x000000ce06067211 */ /* 0x000fe400078f10ff */
[----:B------:R-:W-:Y:S01]  /*2d20*/  SHF.R.S32.HI R7, RZ, 0x1f, R0 ;  /* 0x0000001fff077819 */ /* 0x000fe20000011400 */
[----:B------:R-:W-:Y:S01]  /*2d30*/  IMAD.IADD R5, R210, 0x1, -R3 ;  /* 0x00000001d2057824 */ /* 0x000fe200078e0a03 */
[----:B------:R-:W-:-:S02]  /*2d40*/  LOP3.LUT R6, R6, 0xffffffc, RZ, 0xc0, !PT ;  /* 0x0ffffffc06067812 */ /* 0x000fc400078ec0ff */
[----:B------:R-:W-:Y:S02]  /*2d50*/  LEA.HI R7, R7, R0, RZ, 0x2 ;  /* 0x0000000007077211 */ /* 0x000fe400078f10ff */
[----:B------:R-:W-:Y:S01]  /*2d60*/  LEA.HI R3, R5, R5, RZ, 0x1 ;  /* 0x0000000505037211 */ /* 0x000fe200078f08ff */
[----:B------:R-:W-:Y:S01]  /*2d70*/  IMAD.IADD R8, R206, 0x1, -R6 ;  /* 0x00000001ce087824 */ /* 0x000fe200078e0a06 */
[----:B------:R-:W-:Y:S02]  /*2d80*/  LEA.HI.SX32 R6, R7, UR7, 0x1e ;  /* 0x0000000707067c11 */ /* 0x000fe4000f8ff2ff */
[----:B------:R-:W-:Y:S01]  /*2d90*/  PLOP3.LUT P1, PT, PT, PT, UP2, 0x80, 0x0 ;  /* 0x000000000000781c */ /* 0x000fe20003f2f028 */
[C---:B------:R-:W-:Y:S01]  /*2da0*/  IMAD.SHL.U32 R9, R3.reuse, 0x20, RZ ;  /* 0x0000002003097824 */ /* 0x040fe200078e00ff */
[----:B------:R-:W-:Y:S01]  /*2db0*/  LOP3.LUT R3, R3, 0x1ffffffe, RZ, 0xc0, !PT ;  /* 0x1ffffffe03037812 */ /* 0x000fe200078ec0ff */
[----:B------:R-:W-:Y:S01]  /*2dc0*/  IMAD R8, R8, 0x10, R6 ;  /* 0x0000001008087824 */ /* 0x000fe200078e0206 */
[----:B------:R-:W-:-:S02]  /*2dd0*/  PLOP3.LUT P0, PT, PT, PT, UP2, 0x80, 0x0 ;  /* 0x000000000000781c */ /* 0x000fc40003f0f028 */
[----:B------:R-:W-:Y:S01]  /*2de0*/  LOP3.LUT R6, R9, 0xffffffc0, RZ, 0xc0, !PT ;  /* 0xffffffc009067812 */ /* 0x000fe200078ec0ff */
[----:B------:R-:W-:-:S04]  /*2df0*/  IMAD.IADD R5, R5, 0x1, -R3 ;  /* 0x0000000105057824 */ /* 0x000fc800078e0a03 */
[----:B------:R-:W-:-:S04]  /*2e00*/  IMAD.IADD R3, R6, 0x1, R8 ;  /* 0x0000000106037824 */ /* 0x000fc800078e0208 */
[----:B------:R-:W-:-:S04]  /*2e10*/  IMAD R10, R5, 0x8, R3 ;  /* 0x00000008050a7824 */ /* 0x000fc800078e0203 */
[----:B------:R-:W-:Y:S01]  /*2e20*/  @P1 IMAD.HI.U32 R3, R10, c[0x0][0x2c8], RZ ;  /* 0x0000b2000a031a27 */ /* 0x000fe200078e00ff */
[----:B------:R1:W-:Y:S03]  /*2e30*/  STL [R1+0x30], R10 ;  /* 0x0000300a01007387 */ /* 0x0003e60000100800 */
[----:B------:R-:W-:Y:S01]  /*2e40*/  IMAD.MOV.U32 R9, RZ, RZ, R10 ;  /* 0x000000ffff097224 */ /* 0x000fe200078e000a */
[----:B------:R-:W-:Y:S02]  /*2e50*/  @P0 SHF.R.U32.HI R9, RZ, c[0x0][0x2cc], R3 ;  /* 0x0000b300ff090a19 */ /* 0x000fe40000011603 */
[----:B------:R-:W-:Y:S02]  /*2e60*/  LOP3.LUT R3, R7, 0x7ffffffc, RZ, 0xc0, !PT ;  /* 0x7ffffffc07037812 */ /* 0x000fe400078ec0ff */
[----:B------:R-:W-:Y:S01]  /*2e70*/  PLOP3.LUT P0, PT, PT, PT, UP1, 0x40, 0x0 ;  /* 0x000000000000781c */ /* 0x000fe20003f0e818 */
[----:B------:R-:W2:Y:S02]  /*2e80*/  SHFL.IDX PT, R6, R9, RZ, 0x1c1f ;  /* 0x001c1fff09067589 */ /* 0x000ea400000e0000 */
[----:B------:R-:W-:Y:S01]  /*2e90*/  IMAD.IADD R3, R0, 0x1, -R3 ;  /* 0x0000000100037824 */ /* 0x000fe200078e0a03 */
[----:B------:R-:W-:-:S03]  /*2ea0*/  IADD3.X R0, R24, c[0x0][0x1d0], RZ, PT, !PT ;  /* 0x0000740018007a10 */ /* 0x000fc60003ffe4ff */
[----:B------:R-:W-:-:S04]  /*2eb0*/  IMAD.SHL.U32 R8, R3, 0x2, RZ ;  /* 0x0000000203087824 */ /* 0x000fc800078e00ff */
[--C-:B------:R-:W-:Y:S01]  /*2ec0*/  IMAD.IADD R13, R24, 0x1, -R8.reuse ;  /* 0x00000001180d7824 */ /* 0x100fe200078e0a08 */
[----:B------:R3:W-:Y:S01]  /*2ed0*/  STL [R1+0x20], R8 ;  /* 0x0000200801007387 */ /* 0x0007e20000100800 */
[----:B------:R-:W-:Y:S02]  /*2ee0*/  IADD3 R0, R0, -c[0x0][0x168], -R8 ;  /* 0x80005a0000007a10 */ /* 0x000fe40007ffe808 */
[----:B------:R-:W-:Y:S02]  /*2ef0*/  IADD3 R11, -R8, c[0x0][0x1d0], R24 ;  /* 0x00007400080b7a10 */ /* 0x000fe40007ffe118 */
[C---:B-1----:R-:W-:Y:S02]  /*2f00*/  IADD3 R10, R0.reuse, c[0x0][0x328], RZ ;  /* 0x0000ca00000a7a10 */ /* 0x042fe40007ffe0ff */
[----:B------:R-:W-:Y:S01]  /*2f10*/  IADD3 R12, R0, UR10, RZ ;  /* 0x0000000a000c7c10 */ /* 0x000fe2000fffe0ff */
[----:B------:R-:W-:Y:S02]  /*2f20*/  IMAD.IADD R0, R204, 0x1, R27 ;  /* 0x00000001cc007824 */ /* 0x000fe400078e021b */
[----:B--2---:R-:W-:-:S02]  /*2f30*/  IMAD.IADD R5, R10, 0x1, R6 ;  /* 0x000000010a057824 */ /* 0x004fc400078e0206 */
[----:B------:R-:W-:-:S03]  /*2f40*/  IMAD.IADD R3, R12, 0x1, R6 ;  /* 0x000000010c037824 */ /* 0x000fc600078e0206 */
[----:B------:R-:W-:Y:S01]  /*2f50*/  IMNMX R5, R5, R11, PT ;  /* 0x0000000b05057217 */ /* 0x000fe20003800200 */
[----:B------:R-:W-:Y:S05]  /*2f60*/  @P0 BRA `(.L_x_462) ;  /* 0x0000015000000947 */ /* 0x000fea0003800000 */
[----:B------:R-:W-:Y:S01]  /*2f70*/  IADD3 R6, R6, c[0x0][0x1d0], RZ ;  /* 0x0000740006067a10 */ /* 0x000fe20007ffe0ff */
[----:B------:R-:W-:Y:S03]  /*2f80*/  BSSY B0, `(.L_x_463) ;  /* 0x000000f000007945 */ /* 0x000fe60003800000 */
[----:B------:R-:W-:-:S04]  /*2f90*/  IADD3 R6, R6, -c[0x0][0x168], RZ ;  /* 0x80005a0006067a10 */ /* 0x000fc80007ffe0ff */
        /* <DEDUP_REMOVED lines=9> */
.L_x_464:
[----:B------:R-:W-:-:S04]  /*3030*/  MOV R7, c[0x0][0x32c] ;  /* 0x0000cb0000077a02 */ /* 0x000fc80000000f00 */
[----:B------:R-:W-:-:S13]  /*3040*/  ISETP.NE.AND P0, PT, R7, 0x1, PT ;  /* 0x000000010700780c */ /* 0x000fda0003f05270 */
[----:B------:R-:W-:-:S05]  /*3050*/  @P0 IMAD.HI.U32 R7, R6, c[0x0][0x330], RZ ;  /* 0x0000cc0006070a27 */ /* 0x000fca00078e00ff */
[----:B------:R-:W-:Y:S02]  /*3060*/  @P0 SHF.R.U32.HI R6, RZ, c[0x0][0x334], R7 ;  /* 0x0000cd00ff060a19 */ /* 0x000fe40000011607 */
.L_x_465:
[----:B------:R-:W-:Y:S05]  /*3070*/  BSYNC B0 ;  /* 0x0000000000007941 */ /* 0x000fea0003800000 */
.L_x_463:
[----:B------:R-:W-:-:S05]  /*3080*/  IMAD R6, R6, c[0x0][0x32c], R13 ;  /* 0x0000cb0006067a24 */ /* 0x000fca00078e020d */
[----:B------:R-:W-:Y:S02]  /*3090*/  IADD3 R7, R6, c[0x0][0x32c], RZ ;  /* 0x0000cb0006077a10 */ /* 0x000fe40007ffe0ff */
[----:B------:R-:W-:Y:S02]  /*30a0*/  IMNMX R3, R3, R6, !PT ;  /* 0x0000000603037217 */ /* 0x000fe40007800200 */
[----:B------:R-:W-:Y:S02]  /*30b0*/  IMNMX R5, R5, R7, PT ;  /* 0x0000000705057217 */ /* 0x000fe40003800200 */
.L_x_462:
[----:B---3--:R-:W1:Y:S01]  /*30c0*/  SHFL.IDX PT, R8, R9, 0x1, 0x1c1f ;  /* 0x003c1f0009087f89 */ /* 0x008e6200000e0000 */
[----:B------:R-:W-:Y:S01]  /*30d0*/  PLOP3.LUT P0, PT, PT, PT, UP1, 0x40, 0x0 ;  /* 0x000000000000781c */ /* 0x000fe20003f0e818 */
[--C-:B-1----:R-:W-:Y:S02]  /*30e0*/  IMAD.IADD R7, R10, 0x1, R8.reuse ;  /* 0x000000010a077824 */ /* 0x102fe400078e0208 */
[----:B------:R-:W-:-:S03]  /*30f0*/  IMAD.IADD R6, R12, 0x1, R8 ;  /* 0x000000010c067824 */ /* 0x000fc600078e0208 */
[----:B------:R-:W-:-:S07]  /*3100*/  IMNMX R7, R7, R11, PT ;  /* 0x0000000b07077217 */ /* 0x000fce0003800200 */
        /* <DEDUP_REMOVED lines=13> */
.L_x_468:
[----:B------:R-:W-:-:S04]  /*31e0*/  MOV R14, c[0x0][0x32c] ;  /* 0x0000cb00000e7a02 */ /* 0x000fc80000000f00 */
[----:B------:R-:W-:-:S13]  /*31f0*/  ISETP.NE.AND P0, PT, R14, 0x1, PT ;  /* 0x000000010e00780c */ /* 0x000fda0003f05270 */
[----:B------:R-:W-:-:S05]  /*3200*/  @P0 IMAD.HI.U32 R14, R8, c[0x0][0x330], RZ ;  /* 0x0000cc00080e0a27 */ /* 0x000fca00078e00ff */
[----:B------:R-:W-:Y:S02]  /*3210*/  @P0 SHF.R.U32.HI R8, RZ, c[0x0][0x334], R14 ;  /* 0x0000cd00ff080a19 */ /* 0x000fe4000001160e */
.L_x_469:
[----:B------:R-:W-:Y:S05]  /*3220*/  BSYNC B0 ;  /* 0x0000000000007941 */ /* 0x000fea0003800000 */
.L_x_467:
[----:B------:R-:W-:-:S05]  /*3230*/  IMAD R8, R8, c[0x0][0x32c], R13 ;  /* 0x0000cb0008087a24 */ /* 0x000fca00078e020d */
[----:B------:R-:W-:Y:S02]  /*3240*/  IADD3 R14, R8, c[0x0][0x32c], RZ ;  /* 0x0000cb00080e7a10 */ /* 0x000fe40007ffe0ff */
[----:B------:R-:W-:Y:S02]  /*3250*/  IMNMX R6, R6, R8, !PT ;  /* 0x0000000806067217 */ /* 0x000fe40007800200 */
[----:B------:R-:W-:Y:S02]  /*3260*/  IMNMX R7, R7, R14, PT ;  /* 0x0000000e07077217 */ /* 0x000fe40003800200 */
.L_x_466:
[C---:B------:R-:W-:Y:S01]  /*3270*/  ISETP.GE.AND P0, PT, R24.reuse, 0x9, PT ;  /* 0x000000091800780c */ /* 0x040fe20003f06270 */
[----:B------:R-:W1:Y:S01]  /*3280*/  SHFL.IDX PT, R8, R9, 0x2, 0x1c1f ;  /* 0x005c1f0009087f89 */ /* 0x000e6200000e0000 */
[----:B------:R-:W-:Y:S02]  /*3290*/  ISETP.GE.AND P1, PT, R24, 0x2, PT ;  /* 0x000000021800780c */ /* 0x000fe40003f26270 */
[----:B------:R-:W-:Y:S02]  /*32a0*/  P2R R31, PR, RZ, 0x1 ;  /* 0x00000001ff1f7803 */ /* 0x000fe40000000000 */
[----:B------:R-:W-:-:S02]  /*32b0*/  ISETP.GT.AND P0, PT, R3, 0x8, !P0 ;  /* 0x000000080300780c */ /* 0x000fc40004704270 */
[----:B------:R-:W-:Y:S02]  /*32c0*/  P2R R32, PR, RZ, 0x2 ;  /* 0x00000002ff207803 */ /* 0x000fe40000000000 */
[----:B------:R-:W-:Y:S02]  /*32d0*/  ISETP.LT.OR P0, PT, R5, 0x9, P0 ;  /* 0x000000090500780c */ /* 0x000fe40000701670 */
[----:B------:R-:W-:Y:S02]  /*32e0*/  ISETP.GT.AND P1, PT, R3, 0x1, !P1 ;  /* 0x000000010300780c */ /* 0x000fe40004f24270 */
[----:B------:R-:W-:Y:S02]  /*32f0*/  ISETP.GE.AND P2, PT, R24, 0x11, PT ;  /* 0x000000111800780c */ /* 0x000fe40003f46270 */
[----:B------:R-:W-:Y:S02]  /*3300*/  FSEL R38, R92, -INF , !P0 ;  /* 0xff8000005c267808 */ /* 0x000fe40004000000 */
[----:B------:R-:W-:-:S02]  /*3310*/  ISETP.LT.OR P1, PT, R5, 0x2, P1 ;  /* 0x000000020500780c */ /* 0x000fc40000f21670 */
[----:B------:R-:W-:Y:S02]  /*3320*/  ISETP.GT.AND P0, PT, R3, 0x10, !P2 ;  /* 0x000000100300780c */ /* 0x000fe40005704270 */
[----:B------:R-:W-:Y:S02]  /*3330*/  ISETP.GE.AND P3, PT, R24, 0xa, PT ;  /* 0x0000000a1800780c */ /* 0x000fe40003f66270 */
[----:B------:R-:W-:Y:S02]  /*3340*/  FSEL R36, R97, -INF , !P1 ;  /* 0xff80000061247808 */ /* 0x000fe40004800000 */
[----:B------:R-:W-:Y:S02]  /*3350*/  P2R R29, PR, RZ, 0x4 ;  /* 0x00000004ff1d7803 */ /* 0x000fe40000000000 */
[----:B------:R-:W-:Y:S02]  /*3360*/  ISETP.LT.OR P0, PT, R5, 0x11, P0 ;  /* 0x000000110500780c */ /* 0x000fe40000701670 */
[----:B------:R-:W-:-:S02]  /*3370*/  ISETP.GT.AND P1, PT, R3, 0x9, !P3 ;  /* 0x000000090300780c */ /* 0x000fc40005f24270 */
[----:B------:R-:W-:Y:S02]  /*3380*/  ISETP.GE.AND P2, PT, R24, 0x12, PT ;  /* 0x000000121800780c */ /* 0x000fe40003f46270 */
[----:B------:R-:W-:Y:S02]  /*3390*/  FSEL R42, R88, -INF , !P0 ;  /* 0xff800000582a7808 */ /* 0x000fe40004000000 */
[----:B------:R-:W-:Y:S02]  /*33a0*/  ISETP.LT.OR P1, PT, R5, 0xa, P1 ;  /* 0x0000000a0500780c */ /* 0x000fe40000f21670 */
[----:B------:R-:W-:Y:S02]  /*33b0*/  ISETP.GT.AND P0, PT, R3, 0x11, !P2 ;  /* 0x000000110300780c */ /* 0x000fe40005704270 */
[----:B------:R-:W-:Y:S02]  /*33c0*/  FSEL R39, R93, -INF , !P1 ;  /* 0xff8000005d277808 */ /* 0x000fe40004800000 */
[----:B------:R-:W-:-:S02]  /*33d0*/  ISETP.LT.OR P0, PT, R5, 0x12, P0 ;  /* 0x000000120500780c */ /* 0x000fc40000701670 */
[C---:B------:R-:W-:Y:S02]  /*33e0*/  ISETP.GE.AND P1, PT, R24.reuse, 0x19, PT ;  /* 0x000000191800780c */ /* 0x040fe40003f26270 */
[----:B------:R-:W-:Y:S02]  /*33f0*/  FSEL R43, R89, -INF , !P0 ;  /* 0xff800000592b7808 */ /* 0x000fe40004000000 */
[----:B------:R-:W-:Y:S02]  /*3400*/  ISETP.GT.AND P0, PT, R3, 0x18, !P1 ;  /* 0x000000180300780c */ /* 0x000fe40004f04270 */
[----:B------:R-:W-:Y:S02]  /*3410*/  P2R R27, PR, RZ, 0x2 ;  /* 0x00000002ff1b7803 */ /* 0x000fe40000000000 */
[----:B------:R-:W-:Y:S02]  /*3420*/  ISETP.LT.OR P0, PT, R5, 0x19, P0 ;  /* 0x000000190500780c */ /* 0x000fe40000701670 */
[----:B------:R-:W-:-:S02]  /*3430*/  ISETP.GE.AND P1, PT, R24, 0x1a, PT ;  /* 0x0000001a1800780c */ /* 0x000fc40003f26270 */
[----:B------:R-:W-:Y:S02]  /*3440*/  FSEL R44, R80, -INF , !P0 ;  /* 0xff800000502c7808 */ /* 0x000fe40004000000 */
[----:B------:R-:W-:Y:S02]  /*3450*/  ISETP.GT.AND P0, PT, R3, 0x19, !P1 ;  /* 0x000000190300780c */ /* 0x000fe40004f04270 */
[----:B------:R-:W-:Y:S02]  /*3460*/  P2R R26, PR, RZ, 0x2 ;  /* 0x00000002ff1a7803 */ /* 0x000fe40000000000 */
[----:B------:R-:W-:Y:S02]  /*3470*/  ISETP.LT.OR P0, PT, R5, 0x1a, P0 ;  /* 0x0000001a0500780c */ /* 0x000fe40000701670 */
[----:B------:R-:W-:Y:S02]  /*3480*/  ISETP.GE.AND P1, PT, R24, 0x21, PT ;  /* 0x000000211800780c */ /* 0x000fe40003f26270 */
[----:B------:R-:W-:-:S02]  /*3490*/  FSEL R46, R81, -INF , !P0 ;  /* 0xff800000512e7808 */ /* 0x000fc40004000000 */
[----:B------:R-:W-:Y:S02]  /*34a0*/  ISETP.GT.AND P0, PT, R3, 0x20, !P1 ;  /* 0x000000200300780c */ /* 0x000fe40004f04270 */
[----:B------:R-:W-:Y:S02]  /*34b0*/  P2R R25, PR, RZ, 0x2 ;  /* 0x00000002ff197803 */ /* 0x000fe40000000000 */
[----:B------:R-:W-:Y:S02]  /*34c0*/  ISETP.LT.OR P0, PT, R5, 0x21, P0 ;  /* 0x000000210500780c */ /* 0x000fe40000701670 */
[----:B------:R-:W-:Y:S02]  /*34d0*/  ISETP.GE.AND P1, PT, R24, 0x22, PT ;  /* 0x000000221800780c */ /* 0x000fe40003f26270 */
[----:B------:R-:W-:Y:S02]  /*34e0*/  FSEL R84, R76, -INF , !P0 ;  /* 0xff8000004c547808 */ /* 0x000fe40004000000 */
[----:B------:R-:W-:-:S02]  /*34f0*/  ISETP.GT.AND P0, PT, R3, 0x21, !P1 ;  /* 0x000000210300780c */ /* 0x000fc40004f04270 */
[----:B------:R-:W-:Y:S02]  /*3500*/  P2R R23, PR, RZ, 0x2 ;  /* 0x00000002ff177803 */ /* 0x000fe40000000000 */
[----:B------:R-:W-:Y:S02]  /*3510*/  ISETP.LT.OR P0, PT, R5, 0x22, P0 ;  /* 0x000000220500780c */ /* 0x000fe40000701670 */
[----:B------:R-:W-:Y:S02]  /*3520*/  ISETP.GE.AND P1, PT, R24, 0x29, PT ;  /* 0x000000291800780c */ /* 0x000fe40003f26270 */
[----:B------:R-:W-:Y:S02]  /*3530*/  FSEL R86, R77, -INF , !P0 ;  /* 0xff8000004d567808 */ /* 0x000fe40004000000 */
[----:B------:R-:W-:Y:S02]  /*3540*/  ISETP.GT.AND P0, PT, R3, 0x28, !P1 ;  /* 0x000000280300780c */ /* 0x000fe40004f04270 */
[----:B------:R-:W-:-:S02]  /*3550*/  P2R R22, PR, RZ, 0x2 ;  /* 0x00000002ff167803 */ /* 0x000fc40000000000 */
[----:B------:R-:W-:Y:S02]  /*3560*/  ISETP.LT.OR P0, PT, R5, 0x29, P0 ;  /* 0x000000290500780c */ /* 0x000fe40000701670 */
[----:B------:R-:W-:Y:S02]  /*3570*/  ISETP.GE.AND P1, PT, R24, 0x2a, PT ;  /* 0x0000002a1800780c */ /* 0x000fe40003f26270 */
[----:B------:R-:W-:Y:S02]  /*3580*/  FSEL R89, R72, -INF , !P0 ;  /* 0xff80000048597808 */ /* 0x000fe40004000000 */
[----:B------:R-:W-:Y:S02]  /*3590*/  ISETP.GT.AND P0, PT, R3, 0x29, !P1 ;  /* 0x000000290300780c */ /* 0x000fe40004f04270 */
[----:B------:R-:W-:Y:S02]  /*35a0*/  P2R R21, PR, RZ, 0x2 ;  /* 0x00000002ff157803 */ /* 0x000fe40000000000 */
        /* <DEDUP_REMOVED lines=9> */
[C---:B------:R-:W-:Y:S02]  /*3640*/  ISETP.GE.AND P5, PT, R24.reuse, 0x39, PT ;  /* 0x000000391800780c */ /* 0x040fe40003fa6270 */
        /* <DEDUP_REMOVED lines=20> */
[----:B------:R-:W-:-:S04]  /*3790*/  ISETP.LT.OR P0, PT, R5, 0x42, P0 ;  /* 0x000000420500780c */ /* 0x000fc80000701670 */
[----:B------:R-:W-:Y:S02]  /*37a0*/  FSEL R170, R61, -INF , !P0 ;  /* 0xff8000003daa7808 */ /* 0x000fe40004000000 */
[----:B------:R-:W-:Y:S02]  /*37b0*/  ISETP.GT.AND P0, PT, R3, 0x48, !P1 ;  /* 0x000000480300780c */ /* 0x000fe40004f04270 */
[----:B------:R-:W-:Y:S02]  /*37c0*/  ISETP.GE.AND P1, PT, R24, 0x4a, PT ;  /* 0x0000004a1800780c */ /* 0x000fe40003f26270 */
[----:B------:R-:W-:Y:S02]  /*37d0*/  ISETP.LT.OR P0, PT, R5, 0x49, P0 ;  /* 0x000000490500780c */ /* 0x000fe40000701670 */
[----:B------:R-:W-:Y:S02]  /*37e0*/  P2R R17, PR, RZ, 0x2 ;  /* 0x00000002ff117803 */ /* 0x000fe40000000000 */
[----:B------:R-:W-:-:S02]  /*37f0*/  FSEL R178, R56, -INF , !P0 ;  /* 0xff80000038b27808 */ /* 0x000fc40004000000 */
[----:B------:R-:W-:Y:S02]  /*3800*/  ISETP.GT.AND P0, PT, R3, 0x49, !P1 ;  /* 0x000000490300780c */ /* 0x000fe40004f04270 */
[----:B------:R-:W-:Y:S02]  /*3810*/  ISETP.GE.AND P1, PT, R24, 0x51, PT ;  /* 0x000000511800780c */ /* 0x000fe40003f26270 */
[----:B------:R-:W-:Y:S02]  /*3820*/  ISETP.LT.OR P0, PT, R5, 0x4a, P0 ;  /* 0x0000004a0500780c */ /* 0x000fe40000701670 */
[----:B------:R-:W-:Y:S02]  /*3830*/  P2R R16, PR, RZ, 0x2 ;  /* 0x00000002ff107803 */ /* 0x000fe40000000000 */
[----:B------:R-:W-:Y:S02]  /*3840*/  FSEL R184, R57, -INF , !P0 ;  /* 0xff80000039b87808 */ /* 0x000fe40004000000 */
[----:B------:R-:W-:-:S02]  /*3850*/  ISETP.GT.AND P0, PT, R3, 0x50, !P1 ;  /* 0x000000500300780c */ /* 0x000fc40004f04270 */
[----:B------:R-:W-:Y:S02]  /*3860*/  ISETP.GE.AND P1, PT, R24, 0x52, PT ;  /* 0x000000521800780c */ /* 0x000fe40003f26270 */
[----:B------:R-:W-:Y:S02]  /*3870*/  ISETP.LT.OR P0, PT, R5, 0x51, P0 ;  /* 0x000000510500780c */ /* 0x000fe40000701670 */
[----:B------:R-:W-:Y:S02]  /*3880*/  P2R R15, PR, RZ, 0x2 ;  /* 0x00000002ff0f7803 */ /* 0x000fe40000000000 */
[----:B------:R-:W-:Y:S02]  /*3890*/  FSEL R185, R52, -INF , !P0 ;  /* 0xff80000034b97808 */ /* 0x000fe40004000000 */
[----:B------:R-:W-:Y:S02]  /*38a0*/  ISETP.GT.AND P0, PT, R3, 0x51, !P1 ;  /* 0x000000510300780c */ /* 0x000fe40004f04270 */
[----:B------:R-:W-:-:S02]  /*38b0*/  ISETP.GE.AND P1, PT, R24, 0x59, PT ;  /* 0x000000591800780c */ /* 0x000fc40003f26270 */
[----:B------:R-:W-:Y:S02]  /*38c0*/  ISETP.LT.OR P0, PT, R5, 0x52, P0 ;  /* 0x000000520500780c */ /* 0x000fe40000701670 */
[----:B------:R-:W-:Y:S02]  /*38d0*/  P2R R14, PR, RZ, 0x2 ;  /* 0x00000002ff0e7803 */ /* 0x000fe40000000000 */
[----:B------:R-:W-:Y:S02]  /*38e0*/  FSEL R186, R53, -INF , !P0 ;  /* 0xff80000035ba7808 */ /* 0x000fe40004000000 */
[----:B------:R-:W-:Y:S02]  /*38f0*/  ISETP.GT.AND P0, PT, R3, 0x58, !P1 ;  /* 0x000000580300780c */ /* 0x000fe40004f04270 */
[----:B------:R-:W-:Y:S02]  /*3900*/  ISETP.GE.AND P1, PT, R24, 0x1, PT ;  /* 0x000000011800780c */ /* 0x000fe40003f26270 */
[----:B------:R-:W-:-:S04]  /*3910*/  ISETP.LT.OR P0, PT, R5, 0x59, P0 ;  /* 0x000000590500780c */ /* 0x000fc80000701670 */
[----:B------:R-:W-:Y:S02]  /*3920*/  FSEL R194, R48, -INF , !P0 ;  /* 0xff80000030c27808 */ /* 0x000fe40004000000 */
[----:B------:R-:W-:-:S04]  /*3930*/  ISETP.GT.AND P0, PT, R3, RZ, !P1 ;  /* 0x000000ff0300720c */ /* 0x000fc80004f04270 */
[----:B------:R-:W-:-:S04]  /*3940*/  ISETP.LT.OR P0, PT, R5, 0x1, P0 ;  /* 0x000000010500780c */ /* 0x000fc80000701670 */
[----:B------:R-:W-:Y:S02]  /*3950*/  FSEL R35, R96, -INF , !P0 ;  /* 0xff80000060237808 */ /* 0x000fe40004000000 */
[----:B------:R-:W-:-:S04]  /*3960*/  ISETP.GE.AND P0, PT, R24, 0x5a, PT ;  /* 0x0000005a1800780c */ /* 0x000fc80003f06270 */
[----:B------:R-:W-:Y:S02]  /*3970*/  P2R R24, PR, RZ, 0x1 ;  /* 0x00000001ff187803 */ /* 0x000fe40000000000 */
[----:B------:R-:W-:Y:S01]  /*3980*/  ISETP.GT.AND P0, PT, R3, 0x59, !P0 ;  /* 0x000000590300780c */ /* 0x000fe20004704270 */
[----:B-1----:R-:W-:-:S03]  /*3990*/  IMAD.IADD R3, R12, 0x1, R8 ;  /* 0x000000010c037824 */ /* 0x002fc600078e0208 */
[----:B------:R-:W-:Y:S01]  /*39a0*/  ISETP.LT.OR P0, PT, R5, 0x5a, P0 ;  /* 0x0000005a0500780c */ /* 0x000fe20000701670 */
[----:B------:R-:W-:-:S03]  /*39b0*/  IMAD.IADD R5, R10, 0x1, R8 ;  /* 0x000000010a057824 */ /* 0x000fc600078e0208 */
[----:B------:R-:W-:Y:S02]  /*39c0*/  FSEL R196, R49, -INF , !P0 ;  /* 0xff80000031c47808 */ /* 0x000fe40004000000 */
[----:B------:R-:W-:Y:S02]  /*39d0*/  PLOP3.LUT P0, PT, PT, PT, UP1, 0x40, 0x0 ;  /* 0x000000000000781c */ /* 0x000fe40003f0e818 */
[----:B------:R-:W-:-:S11]  /*39e0*/  IMNMX R5, R5, R11, PT ;  /* 0x0000000b05057217 */ /* 0x000fd60003800200 */
        /* <DEDUP_REMOVED lines=13> */
.L_x_472:
[----:B------:R-:W-:-:S04]  /*3ac0*/  MOV R33, c[0x0][0x32c] ;  /* 0x0000cb0000217a02 */ /* 0x000fc80000000f00 */
[----:B------:R-:W-:-:S13]  /*3ad0*/  ISETP.NE.AND P0, PT, R33, 0x1, PT ;  /* 0x000000012100780c */ /* 0x000fda0003f05270 */
[----:B------:R-:W-:-:S05]  /*3ae0*/  @P0 IMAD.HI.U32 R33, R8, c[0x0][0x330], RZ ;  /* 0x0000cc0008210a27 */ /* 0x000fca00078e00ff */
[----:B------:R-:W-:Y:S02]  /*3af0*/  @P0 SHF.R.U32.HI R8, RZ, c[0x0][0x334], R33 ;  /* 0x0000cd00ff080a19 */ /* 0x000fe40000011621 */
.L_x_473:
[----:B------:R-:W-:Y:S05]  /*3b00*/  BSYNC B0 ;  /* 0x0000000000007941 */ /* 0x000fea0003800000 */
.L_x_471:
[----:B------:R-:W-:-:S05]  /*3b10*/  IMAD R8, R8, c[0x0][0x32c], R13 ;  /* 0x0000cb0008087a24 */ /* 0x000fca00078e020d */
[----:B------:R-:W-:Y:S02]  /*3b20*/  IADD3 R33, R8, c[0x0][0x32c], RZ ;  /* 0x0000cb0008217a10 */ /* 0x000fe40007ffe0ff */
[----:B------:R-:W-:Y:S02]  /*3b30*/  IMNMX R3, R3, R8, !PT ;  /* 0x0000000803037217 */ /* 0x000fe40007800200 */
[----:B------:R-:W-:Y:S02]  /*3b40*/  IMNMX R5, R5, R33, PT ;  /* 0x0000002105057217 */ /* 0x000fe40003800200 */
.L_x_470:
[----:B------:R-:W-:Y:S02]  /*3b50*/  ISETP.NE.AND P0, PT, R31, RZ, PT ;  /* 0x000000ff1f00720c */ /* 0x000fe40003f05270 */
[----:B------:R-:W-:Y:S02]  /*3b60*/  P2R R33, PR, RZ, 0x20 ;  /* 0x00000020ff217803 */ /* 0x000fe40000000000 */
[----:B------:R-:W-:Y:S02]  /*3b70*/  ISETP.GT.AND P0, PT, R6, 0x8, !P0 ;  /* 0x000000080600780c */ /* 0x000fe40004704270 */
[----:B------:R-:W-:-:S02]  /*3b80*/  P2R R8, PR, RZ, 0x40 ;  /* 0x00000040ff087803 */ /* 0x000fc40000000000 */
[----:B------:R-:W-:Y:S02]  /*3b90*/  ISETP.LT.OR P0, PT, R7, 0x9, P0 ;  /* 0x000000090700780c */ /* 0x000fe40000701670 */
[----:B------:R-:W-:Y:S02]  /*3ba0*/  ISETP.NE.AND P6, PT, R24, RZ, PT ;  /* 0x000000ff1800720c */ /* 0x000fe40003fc5270 */
[----:B------:R-:W-:Y:S02]  /*3bb0*/  FSEL R40, R94, -INF , !P0 ;  /* 0xff8000005e287808 */ /* 0x000fe40004000000 */
[----:B------:R-:W-:-:S04]  /*3bc0*/  ISETP.NE.AND P0, PT, R30, RZ, PT ;  /* 0x000000ff1e00720c */ /* 0x000fc80003f05270 */
[----:B------:R-:W-:-:S04]  /*3bd0*/  ISETP.GT.AND P0, PT, R6, 0x9, !P0 ;  /* 0x000000090600780c */ /* 0x000fc80004704270 */
[----:B------:R-:W-:-:S04]  /*3be0*/  ISETP.LT.OR P0, PT, R7, 0xa, P0 ;  /* 0x0000000a0700780c */ /* 0x000fc80000701670 */
        /* <DEDUP_REMOVED lines=41> */
[----:B------:R-:W-:Y:S02]  /*3e80*/  ISETP.GT.AND P0, PT, R6, 0x38, !P5 ;  /* 0x000000380600780c */ /* 0x000fe40006f04270 */
[----:B------:R-:W-:Y:S02]  /*3e90*/  ISETP.NE.AND P5, PT, R32, RZ, PT ;  /* 0x000000ff2000720c */ /* 0x000fe40003fa5270 */
[----:B------:R-:W-:-:S04]  /*3ea0*/  ISETP.LT.OR P0, PT, R7, 0x39, P0 ;  /* 0x000000390700780c */ /* 0x000fc80000701670 */
[----:B------:R-:W-:Y:S02]  /*3eb0*/  FSEL R160, R66, -INF , !P0 ;  /* 0xff80000042a07808 */ /* 0x000fe40004000000 */
[----:B------:R-:W-:-:S04]  /*3ec0*/  ISETP.GT.AND P0, PT, R6, 0x39, !P4 ;  /* 0x000000390600780c */ /* 0x000fc80006704270 */
        /* <DEDUP_REMOVED lines=24> */
[----:B------:R-:W-:-:S04]  /*4050*/  ISETP.GT.AND P0, PT, R6, 0x1, !P5 ;  /* 0x000000010600780c */ /* 0x000fc80006f04270 */
[----:B------:R-:W-:-:S04]  /*4060*/  ISETP.LT.OR P0, PT, R7, 0x2, P0 ;  /* 0x000000020700780c */ /* 0x000fc80000701670 */
[----:B------:R-:W-:Y:S02]  /*4070*/  FSEL R37, R99, -INF , !P0 ;  /* 0xff80000063257808 */ /* 0x000fe40004000000 */
[----:B------:R-:W-:-:S04]  /*4080*/  ISETP.GT.AND P0, PT, R6, RZ, !P1 ;  /* 0x000000ff0600720c */ /* 0x000fc80004f04270 */
[----:B------:R-:W-:-:S04]  /*4090*/  ISETP.LT.OR P0, PT, R7, 0x1, P0 ;  /* 0x000000010700780c */ /* 0x000fc80000701670 */
[----:B------:R-:W-:Y:S02]  /*40a0*/  FSEL R34, R98, -INF , !P0 ;  /* 0xff80000062227808 */ /* 0x000fe40004000000 */
[----:B------:R-:W-:-:S04]  /*40b0*/  ISETP.NE.AND P0, PT, R14, RZ, PT ;  /* 0x000000ff0e00720c */ /* 0x000fc80003f05270 */
[----:B------:R-:W-:-:S04]  /*40c0*/  ISETP.GT.AND P0, PT, R6, 0x58, !P0 ;  /* 0x000000580600780c */ /* 0x000fc80004704270 */
[----:B------:R-:W-:-:S04]  /*40d0*/  ISETP.LT.OR P0, PT, R7, 0x59, P0 ;  /* 0x000000590700780c */ /* 0x000fc80000701670 */
[----:B------:R-:W-:Y:S02]  /*40e0*/  FSEL R191, R50, -INF , !P0 ;  /* 0xff80000032bf7808 */ /* 0x000fe40004000000 */
[----:B------:R-:W-:Y:S02]  /*40f0*/  ISETP.GT.AND P0, PT, R6, 0x59, !P6 ;  /* 0x000000590600780c */ /* 0x000fe40007704270 */
[----:B------:R-:W1:Y:S02]  /*4100*/  SHFL.IDX PT, R6, R9, 0x3, 0x1c1f ;  /* 0x007c1f0009067f89 */ /* 0x000e6400000e0000 */
[----:B------:R-:W-:-:S04]  /*4110*/  ISETP.LT.OR P0, PT, R7, 0x5a, P0 ;  /* 0x0000005a0700780c */ /* 0x000fc80000701670 */
[----:B------:R-:W-:Y:S02]  /*4120*/  FSEL R193, R51, -INF , !P0 ;  /* 0xff80000033c17808 */ /* 0x000fe40004000000 */
[----:B------:R-:W-:-:S04]  /*4130*/  ISETP.GT.AND P0, PT, R3, RZ, !P1 ;  /* 0x000000ff0300720c */ /* 0x000fc80004f04270 */
[----:B------:R-:W-:-:S04]  /*4140*/  ISETP.LT.OR P0, PT, R5, 0x1, P0 ;  /* 0x000000010500780c */ /* 0x000fc80000701670 */
[----:B------:R-:W-:Y:S02]  /*4150*/  FSEL R102, R164, -INF , !P0 ;  /* 0xff800000a4667808 */ /* 0x000fe40004000000 */
[----:B------:R-:W-:Y:S02]  /*4160*/  ISETP.GT.AND P0, PT, R3, 0x1, !P5 ;  /* 0x000000010300780c */ /* 0x000fe40006f04270 */
[----:B------:R-:W-:Y:S02]  /*4170*/  ISETP.NE.AND P5, PT, R33, RZ, PT ;  /* 0x000000ff2100720c */ /* 0x000fe40003fa5270 */
        /* <DEDUP_REMOVED lines=82> */
[----:B------:R-:W-:Y:S01]  /*46a0*/  ISETP.GT.AND P0, PT, R3, 0x59, !P6 ;  /* 0x000000590300780c */ /* 0x000fe20007704270 */
[--C-:B-1----:R-:W-:Y:S01]  /*46b0*/  IMAD.IADD R3, R12, 0x1, R6.reuse ;  /* 0x000000010c037824 */ /* 0x102fe200078e0206 */
[----:B------:R-:W-:Y:S02]  /*46c0*/  ISETP.NE.AND P6, PT, R8, RZ, PT ;  /* 0x000000ff0800720c */ /* 0x000fe40003fc5270 */
        /* <DEDUP_REMOVED lines=18> */
.L_x_476:
[----:B------:R-:W-:-:S04]  /*47f0*/  MOV R7, c[0x0][0x32c] ;  /* 0x0000cb0000077a02 */ /* 0x000fc80000000f00 */
[----:B------:R-:W-:-:S13]  /*4800*/  ISETP.NE.AND P0, PT, R7, 0x1, PT ;  /* 0x000000010700780c */ /* 0x000fda0003f05270 */
[----:B------:R-:W-:-:S05]  /*4810*/  @P0 IMAD.HI.U32 R7, R6, c[0x0][0x330], RZ ;  /* 0x0000cc0006070a27 */ /* 0x000fca00078e00ff */
[----:B------:R-:W-:Y:S02]  /*4820*/  @P0 SHF.R.U32.HI R6, RZ, c[0x0][0x334], R7 ;  /* 0x0000cd00ff060a19 */ /* 0x000fe40000011607 */
.L_x_477:
[----:B------:R-:W-:Y:S05]  /*4830*/  BSYNC B0 ;  /* 0x0000000000007941 */ /* 0x000fea0003800000 */
.L_x_475:
[----:B------:R-:W-:-:S05]  /*4840*/  IMAD R6, R6, c[0x0][0x32c], R13 ;  /* 0x0000cb0006067a24 */ /* 0x000fca00078e020d */
[----:B------:R-:W-:Y:S02]  /*4850*/  IADD3 R7, R6, c[0x0][0x32c], RZ ;  /* 0x0000cb0006077a10 */ /* 0x000fe40007ffe0ff */
[----:B------:R-:W-:Y:S02]  /*4860*/  IMNMX R3, R3, R6, !PT ;  /* 0x0000000603037217 */ /* 0x000fe40007800200 */
[----:B------:R-:W-:Y:S02]  /*4870*/  IMNMX R5, R5, R7, PT ;  /* 0x0000000705057217 */ /* 0x000fe40003800200 */
.L_x_474:
[----:B------:R-:W-:Y:S01]  /*4880*/  ISETP.NE.AND P0, PT, R31, RZ, PT ;  /* 0x000000ff1f00720c */ /* 0x000fe20003f05270 */
[----:B------:R-:W-:Y:S01]  /*4890*/  IMAD.SHL.U32 R213, R0, 0x2, RZ ;  /* 0x0000000200d57824 */ /* 0x000fe200078e00ff */
[----:B------:R-:W-:Y:S01]  /*48a0*/  P2R R12, PR, RZ, 0x40 ;  /* 0x00000040ff0c7803 */ /* 0x000fe20000000000 */
[----:B------:R-:W-:Y:S01]  /*48b0*/  ULDC.64 UR4, c[0x0][0x2c8] ;  /* 0x0000b20000047ab9 */ /* 0x000fe20000000a00 */
[----:B------:R-:W-:Y:S01]  /*48c0*/  ISETP.GT.AND P0, PT, R3, 0x8, !P0 ;  /* 0x000000080300780c */ /* 0x000fe20004704270 */
[--C-:B------:R-:W-:Y:S01]  /*48d0*/  IMAD R214, R4, 0x2, R213.reuse ;  /* 0x0000000204d67824 */ /* 0x100fe200078e02d5 */
[----:B------:R-:W-:Y:S01]  /*48e0*/  ISETP.NE.AND P6, PT, R26, RZ, PT ;  /* 0x000000ff1a00720c */ /* 0x000fe20003fc5270 */
[C---:B------:R-:W-:Y:S01]  /*48f0*/  IMAD R216, R2.reuse, 0x2, R213 ;  /* 0x0000000202d87824 */ /* 0x040fe200078e02d5 */
[----:B------:R-:W-:Y:S01]  /*4900*/  ISETP.LT.OR P0, PT, R5, 0x9, P0 ;  /* 0x000000090500780c */ /* 0x000fe20000701670 */
[----:B------:R-:W-:Y:S01]  /*4910*/  IMAD R215, R2, 0x2, R214 ;  /* 0x0000000202d77824 */ /* 0x000fe200078e02d6 */
[----:B------:R-:W-:Y:S01]  /*4920*/  FMNMX.FTZ R133, R34, R37, !PT ;  /* 0x0000002522857209 */ /* 0x000fe20007810000 */
[----:B------:R-:W-:Y:S01]  /*4930*/  LDSM.16.MT88.4 R64, [R213+0x100] ;  /* 0x00010000d540783b */ /* 0x000fe20000004200 */
[----:B------:R-:W-:Y:S01]  /*4940*/  FSEL R104, R142, -INF , !P0 ;  /* 0xff8000008e687808 */ /* 0x000fe20004000000 */
[----:B------:R-:W-:Y:S01]  /*4950*/  UIMAD.WIDE.U32 UR14, UR7, UR4, URZ ;  /* 0x00000004070e72a5 */ /* 0x000fe2000f8e003f */
[----:B------:R-:W-:Y:S01]  /*4960*/  ISETP.NE.AND P0, PT, R30, RZ, PT ;  /* 0x000000ff1e00720c */ /* 0x000fe20003f05270 */
[----:B------:R-:W-:Y:S01]  /*4970*/  LDSM.16.MT88.4 R68, [R216+0x100] ;  /* 0x00010000d844783b */ /* 0x000fe20000004200 */
[----:B------:R-:W-:Y:S01]  /*4980*/  FMNMX.FTZ R133, R40, R133, !PT ;  /* 0x0000008528857209 */ /* 0x000fe20007810000 */
[----:B------:R-:W-:Y:S01]  /*4990*/  @UP2 USHF.R.U32.HI UR7, URZ, UR5, UR15 ;  /* 0x000000053f072299 */ /* 0x000fe2000801160f */
[----:B------:R-:W-:Y:S01]  /*49a0*/  ISETP.GT.AND P0, PT, R3, 0x9, !P0 ;  /* 0x000000090300780c */ /* 0x000fe20004704270 */
[----:B------:R-:W-:Y:S01]  /*49b0*/  LDSM.16.MT88.4 R76, [R214+0x100] ;  /* 0x00010000d64c783b */ /* 0x000fe20000004200 */
[----:B------:R-:W-:Y:S01]  /*49c0*/  FMNMX.FTZ R133, R41, R133, !PT ;  /* 0x0000008529857209 */ /* 0x000fe20007810000 */
[----:B------:R-:W-:Y:S01]  /*49d0*/  UIADD3 UR4, UR6, UR7, URZ ;  /* 0x0000000706047290 */ /* 0x000fe2000fffe03f */
[----:B------:R-:W-:Y:S01]  /*49e0*/  ISETP.LT.OR P0, PT, R5, 0xa, P0 ;  /* 0x0000000a0500780c */ /* 0x000fe20000701670 */
[----:B------:R-:W-:Y:S01]  /*49f0*/  LDSM.16.MT88.4 R80, [R215+0x100] ;  /* 0x00010000d750783b */ /* 0x000fe20000004200 */
[----:B------:R-:W-:Y:S01]  /*4a00*/  FMNMX.FTZ R133, R45, R133, !PT ;  /* 0x000000852d857209 */ /* 0x000fe20007810000 */
[----:B------:R-:W-:Y:S01]  /*4a10*/  ULDC UR7, c[0x0][0x328] ;  /* 0x0000ca0000077ab9 */ /* 0x000fe20000000800 */
[----:B------:R-:W-:Y:S01]  /*4a20*/  FSEL R105, R143, -INF , !P0 ;  /* 0xff8000008f697808 */ /* 0x000fe20004000000 */
[----:B------:R-:W-:Y:S01]  /*4a30*/  LDSM.16.MT88.4 R56, [R213+0x900] ;  /* 0x00090000d538783b */ /* 0x000fe20000004200 */
[----:B------:R-:W-:Y:S01]  /*4a40*/  ISETP.NE.AND P0, PT, R29, RZ, PT ;  /* 0x000000ff1d00720c */ /* 0x000fe20003f05270 */
[----:B------:R-:W-:Y:S01]  /*4a50*/  UIADD3 UR7, UR4, UR7, URZ ;  /* 0x0000000704077290 */ /* 0x000fe2000fffe03f */
[----:B------:R-:W-:Y:S01]  /*4a60*/  FMNMX.FTZ R133, R47, R133, !PT ;  /* 0x000000852f857209 */ /* 0x000fe20007810000 */
[----:B------:R-:W-:Y:S01]  /*4a70*/  LDSM.16.MT88.4 R52, [R216+0x900] ;  /* 0x00090000d834783b */ /* 0x000fe20000004200 */
[----:B------:R-:W-:-:S02]  /*4a80*/  ISETP.GT.AND P0, PT, R3, 0x10, !P0 ;  /* 0x000000100300780c */ /* 0x000fc40004704270 */
[----:B------:R-:W-:Y:S01]  /*4a90*/  FMNMX.FTZ R133, R48, R133, !PT ;  /* 0x0000008530857209 */ /* 0x000fe20007810000 */
[----:B------:R-:W-:Y:S01]  /*4aa0*/  LDSM.16.MT88.4 R60, [R214+0x900] ;  /* 0x00090000d63c783b */ /* 0x000fe20000004200 */
[----:B------:R-:W-:Y:S02]  /*4ab0*/  ISETP.LT.OR P0, PT, R5, 0x11, P0 ;  /* 0x000000110500780c */ /* 0x000fe40000701670 */
[----:B------:R-:W-:Y:S01]  /*4ac0*/  FMNMX.FTZ R133, R49, R133, !PT ;  /* 0x0000008531857209 */ /* 0x000fe20007810000 */
[----:B------:R-:W-:Y:S01]  /*4ad0*/  LDSM.16.MT88.4 R72, [R215+0x900] ;  /* 0x00090000d748783b */ /* 0x000fe20000004200 */
[----:B------:R-:W-:Y:S02]  /*4ae0*/  FSEL R116, R158, -INF , !P0 ;  /* 0xff8000009e747808 */ /* 0x000fe40004000000 */
[----:B------:R-:W-:Y:S01]  /*4af0*/  ISETP.NE.AND P0, PT, R28, RZ, PT ;  /* 0x000000ff1c00720c */ /* 0x000fe20003f05270 */
[----:B------:R-:W-:Y:S01]  /*4b00*/  LDSM.16.MT88.4 R96, [R213+0x1100] ;  /* 0x00110000d560783b */ /* 0x000fe20000004200 */
[----:B------:R-:W-:-:S02]  /*4b10*/  FMNMX.FTZ R133, R85, R133, !PT ;  /* 0x0000008555857209 */ /* 0x000fc40007810000 */
[----:B------:R-:W-:Y:S02]  /*4b20*/  ISETP.GT.AND P0, PT, R3, 0x11, !P0 ;  /* 0x000000110300780c */ /* 0x000fe40004704270 */
[----:B------:R-:W-:Y:S02]  /*4b30*/  FMNMX.FTZ R133, R87, R133, !PT ;  /* 0x0000008557857209 */ /* 0x000fe40007810000 */
[----:B------:R-:W-:Y:S02]  /*4b40*/  ISETP.LT.OR P0, PT, R5, 0x12, P0 ;  /* 0x000000120500780c */ /* 0x000fe40000701670 */
[----:B------:R-:W-:Y:S02]  /*4b50*/  FMNMX.FTZ R133, R88, R133, !PT ;  /* 0x0000008558857209 */ /* 0x000fe40007810000 */
[----:B------:R-:W-:Y:S02]  /*4b60*/  FSEL R117, R159, -INF , !P0 ;  /* 0xff8000009f757808 */ /* 0x000fe40004000000 */
[----:B------:R-:W-:-:S02]  /*4b70*/  ISETP.NE.AND P0, PT, R27, RZ, PT ;  /* 0x000000ff1b00720c */ /* 0x000fc40003f05270 */
[----:B------:R-:W-:Y:S02]  /*4b80*/  FMNMX.FTZ R133, R90, R133, !PT ;  /* 0x000000855a857209 */ /* 0x000fe40007810000 */
[----:B------:R-:W-:Y:S02]  /*4b90*/  ISETP.GT.AND P0, PT, R3, 0x18, !P0 ;  /* 0x000000180300780c */ /* 0x000fe40004704270 */
[----:B------:R-:W-:Y:S02]  /*4ba0*/  FMNMX.FTZ R133, R122, R133, !PT ;  /* 0x000000857a857209 */ /* 0x000fe40007810000 */
[----:B------:R-:W-:Y:S02]  /*4bb0*/  ISETP.LT.OR P0, PT, R5, 0x19, P0 ;  /* 0x000000190500780c */ /* 0x000fe40000701670 */
[----:B------:R-:W-:Y:S02]  /*4bc0*/  FMNMX.FTZ R133, R161, R133, !PT ;  /* 0x00000085a1857209 */ /* 0x000fe40007810000 */
[----:B------:R-:W-:-:S02]  /*4bd0*/  FSEL R118, R138, -INF , !P0 ;  /* 0xff8000008a767808 */ /* 0x000fc40004000000 */
        /* <DEDUP_REMOVED lines=12> */
[----:B------:R-:W-:Y:S02]  /*4ca0*/  ISETP.NE.AND P0, PT, R23, RZ, PT ;  /* 0x000000ff1700720c */ /* 0x000fe40003f05270 */
[----:B------:R-:W-:Y:S02]  /*4cb0*/  FMNMX.FTZ R133, R179, R133, !PT ;  /* 0x00000085b3857209 */ /* 0x000fe40007810000 */
[----:B------:R-:W-:Y:S02]  /*4cc0*/  ISETP.GT.AND P0, PT, R3, 0x21, !P0 ;  /* 0x000000210300780c */ /* 0x000fe40004704270 */
[----:B------:R-:W-:Y:S02]  /*4cd0*/  FMNMX.FTZ R133, R187, R133, !PT ;  /* 0x00000085bb857209 */ /* 0x000fe40007810000 */
[----:B------:R-:W-:Y:S02]  /*4ce0*/  ISETP.LT.OR P0, PT, R5, 0x22, P0 ;  /* 0x000000220500780c */ /* 0x000fe40000701670 */
[----:B------:R-:W-:-:S02]  /*4cf0*/  FMNMX.FTZ R133, R190, R133, !PT ;  /* 0x00000085be857209 */ /* 0x000fc40007810000 */
[----:B------:R-:W-:Y:S02]  /*4d00*/  FSEL R128, R155, -INF , !P0 ;  /* 0xff8000009b807808 */ /* 0x000fe40004000000 */
[----:B------:R-:W-:Y:S02]  /*4d10*/  ISETP.NE.AND P0, PT, R22, RZ, PT ;  /* 0x000000ff1600720c */ /* 0x000fe40003f05270 */
[----:B------:R-:W-:Y:S02]  /*4d20*/  FMNMX.FTZ R133, R191, R133, !PT ;  /* 0x00000085bf857209 */ /* 0x000fe40007810000 */
[----:B------:R-:W-:Y:S02]  /*4d30*/  ISETP.GT.AND P0, PT, R3, 0x28, !P0 ;  /* 0x000000280300780c */ /* 0x000fe40004704270 */
[----:B------:R-:W-:Y:S02]  /*4d40*/  FMNMX.FTZ R133, R193, R133, !PT ;  /* 0x00000085c1857209 */ /* 0x000fe40007810000 */
[----:B------:R-:W-:-:S02]  /*4d50*/  ISETP.LT.OR P0, PT, R5, 0x29, P0 ;  /* 0x000000290500780c */ /* 0x000fc40000701670 */
[----:B------:R-:W-:Y:S02]  /*4d60*/  ISETP.NE.AND P6, PT, R32, RZ, PT ;  /* 0x000000ff2000720c */ /* 0x000fe40003fc5270 */
[----:B------:R-:W-:Y:S02]  /*4d70*/  FSEL R130, R130, -INF , !P0 ;  /* 0xff80000082827808 */ /* 0x000fe40004000000 */
[----:B------:R-:W-:Y:S02]  /*4d80*/  ISETP.NE.AND P0, PT, R21, RZ, PT ;  /* 0x000000ff1500720c */ /* 0x000fe40003f05270 */
[----:B------:R-:W-:Y:S02]  /*4d90*/  IADD3 R229, R229, -0x2, RZ ;  /* 0xfffffffee5e57810 */ /* 0x000fe40007ffe0ff */
        /* <DEDUP_REMOVED lines=21> */
[----:B------:R-:W-:Y:S02]  /*4ef0*/  ISETP.LT.OR P0, PT, R5, 0x41, P0 ;  /* 0x000000410500780c */ /* 0x000fe40000701670 */
[----:B------:R-:W-:Y:S02]  /*4f00*/  ISETP.GT.AND P3, PT, R3, 0x48, !P3 ;  /* 0x000000480300780c */ /* 0x000fe40005f64270 */
[----:B------:R-:W-:-:S02]  /*4f10*/  FSEL R180, R134, -INF , !P0 ;  /* 0xff80000086b47808 */ /* 0x000fc40004000000 */
[----:B------:R-:W-:Y:S02]  /*4f20*/  FMNMX.FTZ R134, R35, R36, !PT ;  /* 0x0000002423867209 */ /* 0x000fe40007810000 */
[----:B------:R-:W-:Y:S02]  /*4f30*/  ISETP.GT.AND P0, PT, R3, 0x41, !P2 ;  /* 0x000000410300780c */ /* 0x000fe40005704270 */
[----:B------:R-:W-:Y:S02]  /*4f40*/  FMNMX.FTZ R134, R38, R134, !PT ;  /* 0x0000008626867209 */ /* 0x000fe40007810000 */
[----:B------:R-:W-:Y:S02]  /*4f50*/  ISETP.LT.OR P0, PT, R5, 0x42, P0 ;  /* 0x000000420500780c */ /* 0x000fe40000701670 */
[----:B------:R-:W-:Y:S02]  /*4f60*/  FMNMX.FTZ R134, R39, R134, !PT ;  /* 0x0000008627867209 */ /* 0x000fe40007810000 */
        /* <DEDUP_REMOVED lines=8> */
[----:B------:R-:W-:Y:S02]  /*4ff0*/  ISETP.GT.AND P0, PT, R3, RZ, !P1 ;  /* 0x000000ff0300720c */ /* 0x000fe40004f04270 */
[----:B------:R-:W-:Y:S02]  /*5000*/  FMNMX.FTZ R134, R84, R134, !PT ;  /* 0x0000008654867209 */ /* 0x000fe40007810000 */
[----:B------:R-:W-:Y:S02]  /*5010*/  ISETP.LT.OR P0, PT, R5, 0x1, P0 ;  /* 0x000000010500780c */ /* 0x000fe40000701670 */
[----:B------:R-:W-:Y:S02]  /*5020*/  FMNMX.FTZ R134, R86, R134, !PT ;  /* 0x0000008656867209 */ /* 0x000fe40007810000 */
[----:B------:R-:W-:-:S02]  /*5030*/  FSEL R100, R166, -INF , !P0 ;  /* 0xff800000a6647808 */ /* 0x000fc40004000000 */
[----:B------:R-:W-:Y:S02]  /*5040*/  FMNMX.FTZ R134, R89, R134, !PT ;  /* 0x0000008659867209 */ /* 0x000fe40007810000 */
[----:B------:R-:W-:Y:S02]  /*5050*/  ISETP.NE.AND P2, PT, R17, RZ, PT ;  /* 0x000000ff1100720c */ /* 0x000fe40003f45270 */
[----:B------:R-:W-:Y:S02]  /*5060*/  FMNMX.FTZ R134, R92, R134, !PT ;  /* 0x000000865c867209 */ /* 0x000fe40007810000 */
[----:B------:R-:W-:Y:S02]  /*5070*/  ISETP.NE.AND P6, PT, R24, RZ, PT ;  /* 0x000000ff1800720c */ /* 0x000fe40003fc5270 */
[----:B------:R-:W-:Y:S02]  /*5080*/  FMNMX.FTZ R134, R148, R134, !PT ;  /* 0x0000008694867209 */ /* 0x000fe40007810000 */
[----:B------:R-:W-:-:S02]  /*5090*/  ISETP.NE.AND P1, PT, R16, RZ, PT ;  /* 0x000000ff1000720c */ /* 0x000fc40003f25270 */
[----:B------:R-:W-:Y:S02]  /*50a0*/  FMNMX.FTZ R134, R149, R134, !PT ;  /* 0x0000008695867209 */ /* 0x000fe40007810000 */
[C---:B------:R-:W-:Y:S02]  /*50b0*/  ISETP.GT.AND P2, PT, R3.reuse, 0x49, !P2 ;  /* 0x000000490300780c */ /* 0x040fe40005744270 */
[----:B------:R-:W-:Y:S02]  /*50c0*/  FMNMX.FTZ R134, R150, R134, !PT ;  /* 0x0000008696867209 */ /* 0x000fe40007810000 */
[----:B------:R-:W-:Y:S02]  /*50d0*/  ISETP.GT.AND P1, PT, R3, 0x50, !P1 ;  /* 0x000000500300780c */ /* 0x000fe40004f24270 */
[----:B------:R-:W-:-:S04]  /*50e0*/  FMNMX.FTZ R134, R151, R134, !PT ;  /* 0x0000008697867209 */ /* 0x000fc80007810000 */
[----:B------:R-:W-:-:S04]  /*50f0*/  FMNMX.FTZ R134, R168, R134, !PT ;  /* 0x00000086a8867209 */ /* 0x000fc80007810000 */
[----:B------:R-:W-:-:S04]  /*5100*/  FMNMX.FTZ R134, R170, R134, !PT ;  /* 0x00000086aa867209 */ /* 0x000fc80007810000 */
[----:B------:R-:W-:-:S04]  /*5110*/  FMNMX.FTZ R134, R178, R134, !PT ;  /* 0x00000086b2867209 */ /* 0x000fc80007810000 */
[----:B------:R-:W-:-:S04]  /*5120*/  FMNMX.FTZ R134, R184, R134, !PT ;  /* 0x00000086b8867209 */ /* 0x000fc80007810000 */
[----:B------:R-:W-:-:S04]  /*5130*/  FMNMX.FTZ R134, R185, R134, !PT ;  /* 0x00000086b9867209 */ /* 0x000fc80007810000 */
[----:B------:R-:W-:-:S04]  /*5140*/  FMNMX.FTZ R134, R186, R134, !PT ;  /* 0x00000086ba867209 */ /* 0x000fc80007810000 */
[----:B------:R-:W-:-:S04]  /*5150*/  FMNMX.FTZ R134, R194, R134, !PT ;  /* 0x00000086c2867209 */ /* 0x000fc80007810000 */
[----:B------:R-:W-:-:S05]  /*5160*/  FMNMX.FTZ R134, R196, R134, !PT ;  /* 0x00000086c4867209 */ /* 0x000fca0007810000 */
[----:B------:R-:W1:Y:S02]  /*5170*/  SHFL.BFLY PT, R6, R134, 0x2, 0x1f ;  /* 0x0c401f0086067f89 */ /* 0x000e6400000e0000 */
[----:B-1----:R-:W-:-:S05]  /*5180*/  FMNMX.FTZ R134, R134, R6, !PT ;  /* 0x0000000686867209 */ /* 0x002fca0007810000 */
[----:B------:R-:W1:Y:S02]  /*5190*/  SHFL.BFLY PT, R6, R134, 0x1, 0x1f ;  /* 0x0c201f0086067f89 */ /* 0x000e6400000e0000 */
[----:B-1----:R-:W-:Y:S02]  /*51a0*/  FMNMX.FTZ R134, R134, R6, !PT ;  /* 0x0000000686867209 */ /* 0x002fe40007810000 */
[----:B------:R-:W1:Y:S02]  /*51b0*/  SHFL.BFLY PT, R6, R133, 0x2, 0x1f ;  /* 0x0c401f0085067f89 */ /* 0x000e6400000e0000 */
[C---:B------:R-:W-:Y:S01]  /*51c0*/  FSETP.NEU.FTZ.AND P0, PT, R134.reuse, -INF , PT ;  /* 0xff8000008600780b */ /* 0x040fe20003f1d000 */
[----:B------:R-:W-:-:S05]  /*51d0*/  FMUL.FTZ R7, R134, c[0x0][0x2d0] ;  /* 0x0000b40086077a20 */ /* 0x000fca0000410000 */
[----:B------:R-:W-:-:S05]  /*51e0*/  FSEL R7, R7, RZ, P0 ;  /* 0x000000ff07077208 */ /* 0x000fca0000000000 */
[--C-:B------:R-:W-:Y:S02]  /*51f0*/  FFMA.FTZ R8, R35, c[0x0][0x2d0], -R7.reuse ;  /* 0x0000b40023087a23 */ /* 0x100fe40000010807 */
[----:B------:R-:W-:Y:S02]  /*5200*/  FFMA.FTZ R9, R38, c[0x0][0x2d0], -R7 ;  /* 0x0000b40026097a23 */ /* 0x000fe40000010807 */
[----:B------:R2:W-:Y:S01]  /*5210*/  MUFU.EX2 R113, R8 ;  /* 0x0000000800717308 */ /* 0x0005e20000000800 */
[----:B-1----:R-:W-:-:S07]  /*5220*/  FMNMX.FTZ R133, R133, R6, !PT ;  /* 0x0000000685857209 */ /* 0x002fce0007810000 */
[----:B------:R1:W-:Y:S01]  /*5230*/  MUFU.EX2 R234, R9 ;  /* 0x0000000900ea7308 */ /* 0x0003e20000000800 */
[----:B------:R-:W3:Y:S01]  /*5240*/  SHFL.BFLY PT, R6, R133, 0x1, 0x1f ;  /* 0x0c201f0085067f89 */ /* 0x000ee200000e0000 */
[----:B--2---:R-:W-:-:S06]  /*5250*/  FFMA.FTZ R8, R36, c[0x0][0x2d0], -R7 ;  /* 0x0000b40024087a23 */ /* 0x004fcc0000010807 */
[----:B------:R2:W-:Y:S01]  /*5260*/  MUFU.EX2 R124, R8 ;  /* 0x00000008007c7308 */ /* 0x0005e20000000800 */
[----:B-1----:R-:W-:-:S07]  /*5270*/  FFMA.FTZ R9, R39, c[0x0][0x2d0], -R7 ;  /* 0x0000b40027097a23 */ /* 0x002fce0000010807 */
[----:B------:R-:W1:Y:S01]  /*5280*/  MUFU.EX2 R211, R9 ;  /* 0x0000000900d37308 */ /* 0x000e620000000800 */
[----:B---3--:R-:W-:Y:S02]  /*5290*/  FMNMX.FTZ R133, R133, R6, !PT ;  /* 0x0000000685857209 */ /* 0x008fe40007810000 */
[----:B--2---:R-:W-:Y:S02]  /*52a0*/  FMNMX.FTZ R8, R102, R103, !PT ;  /* 0x0000006766087209 */ /* 0x004fe40007810000 */
[C---:B------:R-:W-:Y:S01]  /*52b0*/  FSETP.NEU.FTZ.AND P0, PT, R133.reuse, -INF , PT ;  /* 0xff8000008500780b */ /* 0x040fe20003f1d000 */
[----:B------:R-:W-:Y:S01]  /*52c0*/  FMUL.FTZ R6, R133, c[0x0][0x2d0] ;  /* 0x0000b40085067a20 */ /* 0x000fe20000410000 */
[----:B------:R-:W-:Y:S02]  /*52d0*/  FMNMX.FTZ R8, R106, R8, !PT ;  /* 0x000000086a087209 */ /* 0x000fe40007810000 */
[----:B-1----:R-:W-:Y:S02]  /*52e0*/  F2FP.BF16.PACK_AB R10, R211, R234 ;  /* 0x000000ead30a723e */ /* 0x002fe400000010ff */
[----:B------:R-:W-:-:S02]  /*52f0*/  FSEL R6, R6, RZ, P0 ;  /* 0x000000ff06067208 */ /* 0x000fc40000000000 */
[----:B------:R-:W-:Y:S02]  /*5300*/  FMNMX.FTZ R8, R107, R8, !PT ;  /* 0x000000086b087209 */ /* 0x000fe40007810000 */
[C---:B------:R-:W-:Y:S02]  /*5310*/  ISETP.GT.AND P0, PT, R3.reuse, 0x51, !P4 ;  /* 0x000000510300780c */ /* 0x040fe40006704270 */
[C---:B------:R-:W-:Y:S02]  /*5320*/  ISETP.GT.AND P4, PT, R3.reuse, 0x58, !P5 ;  /* 0x000000580300780c */ /* 0x040fe40006f84270 */
[----:B------:R-:W-:Y:S02]  /*5330*/  ISETP.GT.AND P5, PT, R3, 0x59, !P6 ;  /* 0x000000590300780c */ /* 0x000fe400077a4270 */
[----:B------:R-:W-:Y:S02]  /*5340*/  FMNMX.FTZ R3, R108, R8, !PT ;  /* 0x000000086c037209 */ /* 0x000fe40007810000 */
[----:B------:R-:W-:-:S02]  /*5350*/  FMNMX.FTZ R8, R100, R101, !PT ;  /* 0x0000006564087209 */ /* 0x000fc40007810000 */
[----:B------:R-:W-:Y:S01]  /*5360*/  FMNMX.FTZ R0, R109, R3, !PT ;  /* 0x000000036d007209 */ /* 0x000fe20007810000 */
[----:B------:R-:W-:Y:S01]  /*5370*/  FFMA.FTZ R3, R34, c[0x0][0x2d0], -R6 ;  /* 0x0000b40022037a23 */ /* 0x000fe20000010806 */
[----:B------:R-:W-:Y:S02]  /*5380*/  ISETP.LT.OR P6, PT, R5, 0x49, P3 ;  /* 0x000000490500780c */ /* 0x000fe40001fc1670 */
[----:B------:R-:W-:Y:S01]  /*5390*/  FMNMX.FTZ R0, R119, R0, !PT ;  /* 0x0000000077007209 */ /* 0x000fe20007810000 */
[----:B------:R1:W-:Y:S01]  /*53a0*/  MUFU.EX2 R111, R3 ;  /* 0x00000003006f7308 */ /* 0x0003e20000000800 */
[----:B------:R-:W-:Y:S02]  /*53b0*/  P2R R9, PR, RZ, 0x20 ;  /* 0x00000020ff097803 */ /* 0x000fe40000000000 */
[----:B------:R-:W-:Y:S02]  /*53c0*/  FMNMX.FTZ R0, R121, R0, !PT ;  /* 0x0000000079007209 */ /* 0x000fe40007810000 */
[----:B------:R-:W-:-:S02]  /*53d0*/  ISETP.LT.OR P5, PT, R5, 0x4a, P2 ;  /* 0x0000004a0500780c */ /* 0x000fc400017a1670 */
[----:B------:R-:W-:Y:S02]  /*53e0*/  FMNMX.FTZ R0, R137, R0, !PT ;  /* 0x0000000089007209 */ /* 0x000fe40007810000 */
[----:B------:R-:W-:Y:S02]  /*53f0*/  FSEL R172, R174, -INF , !P6 ;  /* 0xff800000aeac7808 */ /* 0x000fe40007000000 */
[----:B------:R-:W-:Y:S02]  /*5400*/  FMNMX.FTZ R0, R136, R0, !PT ;  /* 0x0000000088007209 */ /* 0x000fe40007810000 */
[----:B------:R-:W-:Y:S02]  /*5410*/  ISETP.LT.OR P3, PT, R5, 0x51, P1 ;  /* 0x000000510500780c */ /* 0x000fe40000f61670 */
[----:B------:R-:W-:Y:S02]  /*5420*/  FMNMX.FTZ R0, R163, R0, !PT ;  /* 0x00000000a3007209 */ /* 0x000fe40007810000 */
[----:B-1----:R-:W-:Y:S01]  /*5430*/  FMNMX.FTZ R3, R104, R8, !PT ;  /* 0x0000000868037209 */ /* 0x002fe20007810000 */
[----:B------:R-:W-:Y:S01]  /*5440*/  FFMA.FTZ R8, R37, c[0x0][0x2d0], -R6 ;  /* 0x0000b40025087a23 */ /* 0x000fe20000010806 */
[----:B------:R-:W-:-:S02]  /*5450*/  FMNMX.FTZ R0, R129, R0, !PT ;  /* 0x0000000081007209 */ /* 0x000fc40007810000 */
[----:B------:R-:W-:Y:S01]  /*5460*/  FMNMX.FTZ R3, R105, R3, !PT ;  /* 0x0000000369037209 */ /* 0x000fe20007810000 */
[----:B------:R1:W2:Y:S01]  /*5470*/  MUFU.EX2 R112, R8 ;  /* 0x0000000800707308 */ /* 0x0002a20000000800 */
[----:B------:R-:W-:Y:S02]  /*5480*/  FMNMX.FTZ R0, R188, R0, !PT ;  /* 0x00000000bc007209 */ /* 0x000fe40007810000 */
[----:B------:R-:W-:Y:S02]  /*5490*/  FMNMX.FTZ R3, R116, R3, !PT ;  /* 0x0000000374037209 */ /* 0x000fe40007810000 */
[----:B------:R-:W-:Y:S02]  /*54a0*/  FMNMX.FTZ R0, R189, R0, !PT ;  /* 0x00000000bd007209 */ /* 0x000fe40007810000 */
[----:B------:R-:W-:Y:S02]  /*54b0*/  FMNMX.FTZ R3, R117, R3, !PT ;  /* 0x0000000375037209 */ /* 0x000fe40007810000 */
[----:B------:R-:W-:-:S02]  /*54c0*/  FMNMX.FTZ R0, R192, R0, !PT ;  /* 0x00000000c0007209 */ /* 0x000fc40007810000 */
[----:B------:R-:W-:Y:S01]  /*54d0*/  FMNMX.FTZ R4, R118, R3, !PT ;  /* 0x0000000376047209 */ /* 0x000fe20007810000 */
[--C-:B------:R-:W-:Y:S01]  /*54e0*/  FFMA.FTZ R3, R41, c[0x0][0x2d0], -R6.reuse ;  /* 0x0000b40029037a23 */ /* 0x100fe20000010806 */
[----:B------:R-:W-:Y:S02]  /*54f0*/  FSEL R139, R175, -INF , !P5 ;  /* 0xff800000af8b7808 */ /* 0x000fe40006800000 */
[----:B------:R-:W-:Y:S01]  /*5500*/  FMNMX.FTZ R2, R120, R4, !PT ;  /* 0x0000000478027209 */ /* 0x000fe20007810000 */
[----:B------:R3:W-:Y:S01]  /*5510*/  MUFU.EX2 R208, R3 ;  /* 0x0000000300d07308 */ /* 0x0007e20000000800 */
[----:B------:R-:W-:Y:S01]  /*5520*/  ISETP.LT.OR P2, PT, R5, 0x52, P0 ;  /* 0x000000520500780c */ /* 0x000fe20000741670 */
[----:B-1----:R-:W-:Y:S01]  /*5530*/  FFMA.FTZ R8, R40, c[0x0][0x2d0], -R6 ;  /* 0x0000b40028087a23 */ /* 0x002fe20000010806 */
[----:B------:R-:W-:Y:S02]  /*5540*/  FMNMX.FTZ R2, R123, R2, !PT ;  /* 0x000000027b027209 */ /* 0x000fe40007810000 */
[----:B------:R-:W-:-:S02]  /*5550*/  FSEL R173, R126, -INF , !P3 ;  /* 0xff8000007ead7808 */ /* 0x000fc40005800000 */
[----:B------:R-:W-:Y:S01]  /*5560*/  FMNMX.FTZ R2, R128, R2, !PT ;  /* 0x0000000280027209 */ /* 0x000fe20007810000 */
[----:B------:R1:W4:Y:S01]  /*5570*/  MUFU.EX2 R125, R8 ;  /* 0x00000008007d7308 */ /* 0x0003220000000800 */
[----:B------:R-:W-:Y:S02]  /*5580*/  ISETP.NE.AND P0, PT, R9, RZ, PT ;  /* 0x000000ff0900720c */ /* 0x000fe40003f05270 */
[----:B------:R-:W-:Y:S02]  /*5590*/  ISETP.LT.OR P1, PT, R5, 0x59, P4 ;  /* 0x000000590500780c */ /* 0x000fe40002721670 */
[----:B------:R-:W-:Y:S02]  /*55a0*/  FSEL R174, R127, -INF , !P2 ;  /* 0xff8000007fae7808 */ /* 0x000fe40005000000 */
[----:B------:R-:W-:Y:S01]  /*55b0*/  ISETP.LT.OR P0, PT, R5, 0x5a, P0 ;  /* 0x0000005a0500780c */ /* 0x000fe20000701670 */
[----:B---3--:R-:W-:Y:S01]  /*55c0*/  FFMA.FTZ R3, R42, c[0x0][0x2d0], -R7 ;  /* 0x0000b4002a037a23 */ /* 0x008fe20000010807 */
[----:B------:R-:W-:-:S02]  /*55d0*/  FSEL R175, R182, -INF , !P1 ;  /* 0xff800000b6af7808 */ /* 0x000fc40004800000 */
[----:B------:R-:W-:Y:S01]  /*55e0*/  FSEL R176, R183, -INF , !P0 ;  /* 0xff800000b7b07808 */ /* 0x000fe20004000000 */
[----:B------:R3:W-:Y:S01]  /*55f0*/  MUFU.EX2 R237, R3 ;  /* 0x0000000300ed7308 */ /* 0x0007e20000000800 */
[----:B--2---:R-:W-:Y:S02]  /*5600*/  F2FP.BF16.PACK_AB R9, R112, R111 ;  /* 0x0000006f7009723e */ /* 0x004fe400000010ff */
[----:B------:R-:W-:Y:S02]  /*5610*/  ISETP.NE.AND P6, PT, R12, RZ, PT ;  /* 0x000000ff0c00720c */ /* 0x000fe40003fc5270 */
[----:B-1----:R-:W-:Y:S02]  /*5620*/  F2FP.BF16.PACK_AB R8, R124, R113 ;  /* 0x000000717c08723e */ /* 0x002fe400000010ff */
[----:B----4-:R-:W-:-:S07]  /*5630*/  F2FP.BF16.PACK_AB R11, R208, R125 ;  /* 0x0000007dd00b723e */ /* 0x010fce00000010ff */
[C---:B------:R-:W-:Y:S01]  /*5640*/  HMMA.16816.F32.BF16 R32, R8.reuse, R64, RZ ;  /* 0x000000400820723c */ /* 0x040fe200000418ff */
[----:B---3--:R-:W-:Y:S02]  /*5650*/  FMNMX.FTZ R3, R130, R2, !PT ;  /* 0x0000000282037209 */ /* 0x008fe40007810000 */
[----:B------:R-:W-:Y:S01]  /*5660*/  FMNMX.FTZ R2, R195, R0, !PT ;  /* 0x00000000c3027209 */ /* 0x000fe20007810000 */
[----:B------:R-:W-:Y:S01]  /*5670*/  FFMA.FTZ R0, R43, c[0x0][0x2d0], -R7 ;  /* 0x0000b4002b007a23 */ /* 0x000fe20000010807 */
[----:B------:R-:W-:Y:S02]  /*5680*/  FMNMX.FTZ R4, R131, R3, !PT ;  /* 0x0000000383047209 */ /* 0x000fe40007810000 */
[----:B------:R-:W-:Y:S01]  /*5690*/  FMNMX.FTZ R2, R197, R2, !PT ;  /* 0x00000002c5027209 */ /* 0x000fe20007810000 */
[----:B------:R1:W2:Y:S01]  /*56a0*/  MUFU.EX2 R236, R0 ;  /* 0x0000000000ec7308 */ /* 0x0002a20000000800 */
[----:B------:R-:W-:Y:S02]  /*56b0*/  HMMA.16816.F32.BF16 R28, R8, R68, RZ ;  /* 0x00000044081c723c */ /* 0x000fe400000418ff */
[----:B------:R-:W-:-:S02]  /*56c0*/  FMNMX.FTZ R3, R198, R2, !PT ;  /* 0x00000002c6037209 */ /* 0x000fc40007810000 */
[----:B------:R-:W-:-:S04]  /*56d0*/  FMNMX.FTZ R2, R146, R4, !PT ;  /* 0x0000000492027209 */ /* 0x000fc80007810000 */
[----:B------:R-:W-:Y:S01]  /*56e0*/  FMNMX.FTZ R2, R147, R2, !PT ;  /* 0x0000000293027209 */ /* 0x000fe20007810000 */
[----:B------:R-:W-:Y:S01]  /*56f0*/  HMMA.16816.F32.BF16 R24, R8, R76, RZ ;  /* 0x0000004c0818723c */ /* 0x000fe200000418ff */
[----:B-1----:R-:W-:Y:S01]  /*5700*/  FFMA.FTZ R0, R44, c[0x0][0x2d0], -R7 ;  /* 0x0000b4002c007a23 */ /* 0x002fe20000010807 */
[----:B--2---:R-:W-:-:S06]  /*5710*/  F2FP.BF16.PACK_AB R12, R236, R237 ;  /* 0x000000edec0c723e */ /* 0x004fcc00000010ff */
[C---:B------:R-:W-:Y:S01]  /*5720*/  HMMA.16816.F32.BF16 R16, R8.reuse, R80, RZ ;  /* 0x000000500810723c */ /* 0x040fe200000418ff */
[----:B------:R1:W-:Y:S07]  /*5730*/  MUFU.EX2 R110, R0 ;  /* 0x00000000006e7308 */ /* 0x0003ee0000000800 */
[C---:B------:R-:W-:Y:S08]  /*5740*/  HMMA.16816.F32.BF16 R20, R8.reuse, R66, RZ ;  /* 0x000000420814723c */ /* 0x040ff000000418ff */
[----:B------:R-:W-:Y:S01]  /*5750*/  HMMA.16816.F32.BF16 R36, R8, R70, RZ ;  /* 0x000000460824723c */ /* 0x000fe200000418ff */
[----:B-1----:R-:W-:Y:S01]  /*5760*/  FMNMX.FTZ R0, R199, R3, !PT ;  /* 0x00000003c7007209 */ /* 0x002fe20007810000 */
[----:B------:R-:W-:-:S03]  /*5770*/  FFMA.FTZ R3, R46, c[0x0][0x2d0], -R7 ;  /* 0x0000b4002e037a23 */ /* 0x000fc60000010807 */
[----:B------:R-:W-:Y:S01]  /*5780*/  FMNMX.FTZ R0, R200, R0, !PT ;  /* 0x00000000c8007209 */ /* 0x000fe20007810000 */
[----:B------:R-:W1:Y:S02]  /*5790*/  MUFU.EX2 R13, R3 ;  /* 0x00000003000d7308 */ /* 0x000e640000000800 */
[----:B------:R-:W-:Y:S01]  /*57a0*/  HMMA.16816.F32.BF16 R40, R8, R78, RZ ;  /* 0x0000004e0828723c */ /* 0x000fe200000418ff */
[----:B------:R-:W-:-:S04]  /*57b0*/  FMNMX.FTZ R0, R201, R0, !PT ;  /* 0x00000000c9007209 */ /* 0x000fc80007810000 */
[----:B------:R-:W-:-:S03]  /*57c0*/  FMNMX.FTZ R0, R202, R0, !PT ;  /* 0x00000000ca007209 */ /* 0x000fc60007810000 */
[----:B------:R-:W-:Y:S01]  /*57d0*/  HMMA.16816.F32.BF16 R8, R8, R82, RZ ;  /* 0x000000520808723c */ /* 0x000fe200000418ff */
[----:B------:R-:W-:-:S04]  /*57e0*/  FMNMX.FTZ R0, R204, R0, !PT ;  /* 0x00000000cc007209 */ /* 0x000fc80007810000 */
[----:B------:R-:W-:Y:S01]  /*57f0*/  FMNMX.FTZ R0, R203, R0, !PT ;  /* 0x00000000cb007209 */ /* 0x000fe20007810000 */
[----:B-1----:R-:W-:Y:S01]  /*5800*/  IMAD.MOV.U32 R183, RZ, RZ, R13 ;  /* 0x000000ffffb77224 */ /* 0x002fe200078e000d */
[----:B------:R-:W-:Y:S01]  /*5810*/  FMNMX.FTZ R3, R144, R2, !PT ;  /* 0x0000000290037209 */ /* 0x000fe20007810000 */
[----:B------:R-:W-:Y:S02]  /*5820*/  FFMA.FTZ R2, R45, c[0x0][0x2d0], -R6 ;  /* 0x0000b4002d027a23 */ /* 0x000fe40000010806 */
[----:B------:R-:W1:Y:S01]  /*5830*/  SHFL.BFLY PT, R4, R0, 0x2, 0x1f ;  /* 0x0c401f0000047f89 */ /* 0x000e6200000e0000 */
[----:B------:R-:W-:Y:S01]  /*5840*/  FMNMX.FTZ R3, R145, R3, !PT ;  /* 0x0000000391037209 */ /* 0x000fe20007810000 */
[----:B------:R2:W-:Y:S01]  /*5850*/  MUFU.EX2 R230, R2 ;  /* 0x0000000200e67308 */ /* 0x0005e20000000800 */
[----:B------:R-:W-:Y:S02]  /*5860*/  F2FP.BF16.PACK_AB R14, R183, R110 ;  /* 0x0000006eb70e723e */ /* 0x000fe400000010ff */
[----:B------:R-:W-:-:S04]  /*5870*/  FMNMX.FTZ R3, R180, R3, !PT ;  /* 0x00000003b4037209 */ /* 0x000fc80007810000 */
[----:B------:R-:W-:-:S04]  /*5880*/  FMNMX.FTZ R3, R181, R3, !PT ;  /* 0x00000003b5037209 */ /* 0x000fc80007810000 */
[----:B------:R-:W-:-:S04]  /*5890*/  FMNMX.FTZ R3, R172, R3, !PT ;  /* 0x00000003ac037209 */ /* 0x000fc80007810000 */
[----:B------:R-:W-:Y:S01]  /*58a0*/  FMNMX.FTZ R3, R139, R3, !PT ;  /* 0x000000038b037209 */ /* 0x000fe20007810000 */
[----:B--2---:R-:W-:-:S03]  /*58b0*/  FFMA.FTZ R2, R47, c[0x0][0x2d0], -R6 ;  /* 0x0000b4002f027a23 */ /* 0x004fc60000010806 */
[----:B------:R-:W-:Y:S01]  /*58c0*/  FMNMX.FTZ R3, R173, R3, !PT ;  /* 0x00000003ad037209 */ /* 0x000fe20007810000 */
[----:B------:R2:W3:Y:S01]  /*58d0*/  MUFU.EX2 R207, R2 ;  /* 0x0000000200cf7308 */ /* 0x0004e20000000800 */
[----:B-1----:R-:W-:Y:S02]  /*58e0*/  FMNMX.FTZ R0, R0, R4, !PT ;  /* 0x0000000400007209 */ /* 0x002fe40007810000 */
[----:B------:R-:W-:-:S03]  /*58f0*/  FMNMX.FTZ R3, R174, R3, !PT ;  /* 0x00000003ae037209 */ /* 0x000fc60007810000 */
[----:B------:R-:W1:Y:S01]  /*5900*/  SHFL.BFLY PT, R4, R0, 0x1, 0x1f ;  /* 0x0c201f0000047f89 */ /* 0x000e6200000e0000 */
[----:B------:R-:W-:-:S04]  /*5910*/  FMNMX.FTZ R3, R175, R3, !PT ;  /* 0x00000003af037209 */ /* 0x000fc80007810000 */
[----:B------:R-:W-:Y:S01]  /*5920*/  FMNMX.FTZ R3, R176, R3, !PT ;  /* 0x00000003b0037209 */ /* 0x000fe20007810000 */
[----:B--2---:R-:W-:-:S04]  /*5930*/  FFMA.FTZ R2, R48, c[0x0][0x2d0], -R6 ;  /* 0x0000b40030027a23 */ /* 0x004fc80000010806 */
[----:B------:R-:W2:Y:S01]  /*5940*/  SHFL.BFLY PT, R5, R3, 0x2, 0x1f ;  /* 0x0c401f0003057f89 */ /* 0x000ea200000e0000 */
[----:B---3--:R-:W-:Y:S01]  /*5950*/  F2FP.BF16.PACK_AB R13, R207, R230 ;  /* 0x000000e6cf0d723e */ /* 0x008fe200000010ff */
[----:B------:R3:W-:Y:S01]  /*5960*/  MUFU.EX2 R205, R2 ;  /* 0x0000000200cd7308 */ /* 0x0007e20000000800 */
[----:B-1----:R-:W-:Y:S01]  /*5970*/  FMNMX.FTZ R132, R0, R4, !PT ;  /* 0x0000000400847209 */ /* 0x002fe20007810000 */
[----:B------:R-:W-:-:S03]  /*5980*/  FFMA.FTZ R0, R88, c[0x0][0x2d0], -R6 ;  /* 0x0000b40058007a23 */ /* 0x000fc60000010806 */
[----:B------:R-:W-:Y:S01]  /*5990*/  FSETP.NEU.FTZ.AND P0, PT, R132, -INF , PT ;  /* 0xff8000008400780b */ /* 0x000fe20003f1d000 */
[----:B---3--:R-:W-:Y:S02]  /*59a0*/  FFMA.FTZ R2, R49, c[0x0][0x2d0], -R6 ;  /* 0x0000b40031027a23 */ /* 0x008fe40000010806 */
[----:B------:R1:W-:Y:S01]  /*59b0*/  MUFU.EX2 R233, R0 ;  /* 0x0000000000e97308 */ /* 0x0003e20000000800 */
[----:B--2---:R-:W-:-:S07]  /*59c0*/  FMNMX.FTZ R3, R3, R5, !PT ;  /* 0x0000000503037209 */ /* 0x004fce0007810000 */
[----:B------:R2:W3:Y:S01]  /*59d0*/  MUFU.EX2 R182, R2 ;  /* 0x0000000200b67308 */ /* 0x0004e20000000800 */
[----:B------:R-:W4:Y:S01]  /*59e0*/  SHFL.BFLY PT, R5, R3, 0x1, 0x1f ;  /* 0x0c201f0003057f89 */ /* 0x000f2200000e0000 */
[----:B-1----:R-:W-:-:S06]  /*59f0*/  FFMA.FTZ R0, R90, c[0x0][0x2d0], -R6 ;  /* 0x0000b4005a007a23 */ /* 0x002fcc0000010806 */
[----:B------:R-:W-:Y:S01]  /*5a00*/  MUFU.EX2 R251, R0 ;  /* 0x0000000000fb7308 */ /* 0x000fe20000000800 */
[----:B--2---:R-:W-:Y:S01]  /*5a10*/  FFMA.FTZ R2, R84, c[0x0][0x2d0], -R7 ;  /* 0x0000b40054027a23 */ /* 0x004fe20000010807 */
[----:B---3--:R-:W-:-:S06]  /*5a20*/  F2FP.BF16.PACK_AB R15, R182, R205 ;  /* 0x000000cdb60f723e */ /* 0x008fcc00000010ff */
[----:B------:R1:W2:Y:S01]  /*5a30*/  MUFU.EX2 R114, R2 ;  /* 0x0000000200727308 */ /* 0x0002a20000000800 */
[----:B------:R-:W-:Y:S01]  /*5a40*/  HMMA.16816.F32.BF16 R48, R12, R56, R32 ;  /* 0x000000380c30723c */ /* 0x000fe20000041820 */
[----:B----4-:R-:W-:-:S07]  /*5a50*/  FMNMX.FTZ R3, R3, R5, !PT ;  /* 0x0000000503037209 */ /* 0x010fce0007810000 */
[C---:B------:R-:W-:Y:S01]  /*5a60*/  HMMA.16816.F32.BF16 R44, R12.reuse, R52, R28 ;  /* 0x000000340c2c723c */ /* 0x040fe2000004181c */
[--C-:B-1----:R-:W-:Y:S02]  /*5a70*/  FFMA.FTZ R2, R86, c[0x0][0x2d0], -R7.reuse ;  /* 0x0000b40056027a23 */ /* 0x102fe40000010807 */
[----:B--2---:R-:W-:Y:S02]  /*5a80*/  IMAD.MOV.U32 R5, RZ, RZ, R114 ;  /* 0x000000ffff057224 */ /* 0x004fe400078e0072 */
[----:B------:R1:W2:Y:S03]  /*5a90*/  MUFU.EX2 R209, R2 ;  /* 0x0000000200d17308 */ /* 0x0002a60000000800 */
        /* <DEDUP_REMOVED lines=8> */
[----:B-1----:R-:W-:-:S02]  /*5b20*/  FFMA.FTZ R2, R92, c[0x0][0x2d0], -R7 ;  /* 0x0000b4005c027a23 */ /* 0x002fc40000010807 */
[----:B------:R-:W1:Y:S02]  /*5b30*/  LDSM.16.MT88.4 R92, [R214+0x1100] ;  /* 0x00110000d65c783b */ /* 0x000e640000004200 */
[----:B------:R3:W4:Y:S03]  /*5b40*/  MUFU.EX2 R232, R2 ;  /* 0x0000000200e87308 */ /* 0x0007260000000800 */
[----:B------:R-:W-:Y:S07]  /*5b50*/  HMMA.16816.F32.BF16 R12, R12, R74, R8 ;  /* 0x0000004a0c0c723c */ /* 0x000fee0000041808 */
[----:B--2---:R-:W-:-:S02]  /*5b60*/  F2FP.BF16.PACK_AB R8, R209, R5 ;  /* 0x00000005d108723e */ /* 0x004fc400000010ff */
[----:B------:R-:W-:Y:S01]  /*5b70*/  F2FP.BF16.PACK_AB R11, R251, R233 ;  /* 0x000000e9fb0b723e */ /* 0x000fe200000010ff */
[----:B---3--:R-:W-:Y:S01]  /*5b80*/  FFMA.FTZ R2, R85, c[0x0][0x2d0], -R6 ;  /* 0x0000b40055027a23 */ /* 0x008fe20000010806 */
[----:B----4-:R-:W-:-:S03]  /*5b90*/  F2FP.BF16.PACK_AB R10, R232, R206 ;  /* 0x000000cee80a723e */ /* 0x010fc600000010ff */
[----:B------:R2:W-:Y:S02]  /*5ba0*/  MUFU.EX2 R210, R2 ;  /* 0x0000000200d27308 */ /* 0x0005e40000000800 */
[----:B--2---:R-:W-:Y:S02]  /*5bb0*/  FFMA.FTZ R2, R87, c[0x0][0x2d0], -R6 ;  /* 0x0000b40057027a23 */ /* 0x004fe40000010806 */
[----:B------:R-:W2:Y:S04]  /*5bc0*/  LDSM.16.MT88.4 R84, [R216+0x1100] ;  /* 0x00110000d854783b */ /* 0x000ea80000004200 */
[----:B------:R3:W4:Y:S02]  /*5bd0*/  MUFU.EX2 R252, R2 ;  /* 0x0000000200fc7308 */ /* 0x0007240000000800 */
[----:B---3--:R-:W-:Y:S01]  /*5be0*/  FMUL.FTZ R2, R132, c[0x0][0x2d0] ;  /* 0x0000b40084027a20 */ /* 0x008fe20000410000 */
[----:B----4-:R-:W-:-:S04]  /*5bf0*/  F2FP.BF16.PACK_AB R9, R252, R210 ;  /* 0x000000d2fc09723e */ /* 0x010fc800000010ff */
[----:B------:R-:W-:Y:S02]  /*5c00*/  FSEL R2, R2, RZ, P0 ;  /* 0x000000ff02027208 */ /* 0x000fe40000000000 */
[----:B------:R-:W-:Y:S01]  /*5c10*/  FSETP.NEU.FTZ.AND P0, PT, R3, -INF , PT ;  /* 0xff8000000300780b */ /* 0x000fe20003f1d000 */
[C---:B------:R-:W-:Y:S02]  /*5c20*/  HMMA.16816.F32.BF16 R140, R8.reuse, R96, R48 ;  /* 0x00000060088c723c */ /* 0x040fe40000041830 */
[--C-:B------:R-:W-:Y:S02]  /*5c30*/  FFMA.FTZ R0, R102, c[0x0][0x2d0], -R2.reuse ;  /* 0x0000b40066007a23 */ /* 0x100fe40000010802 */
[----:B------:R-:W-:Y:S02]  /*5c40*/  FFMA.FTZ R4, R107, c[0x0][0x2d0], -R2 ;  /* 0x0000b4006b047a23 */ /* 0x000fe40000010802 */
[----:B------:R3:W-:Y:S01]  /*5c50*/  MUFU.EX2 R250, R0 ;  /* 0x0000000000fa7308 */ /* 0x0007e20000000800 */
[----:B------:R-:W-:Y:S01]  /*5c60*/  IMAD.MOV.U32 R51, RZ, RZ, R124 ;  /* 0x000000ffff337224 */ /* 0x000fe200078e007c */
[----:B-1----:R-:W-:Y:S01]  /*5c70*/  HMMA.16816.F32.BF16 R164, R8, R92, R32 ;  /* 0x0000005c08a4723c */ /* 0x002fe20000041820 */
[----:B------:R-:W-:-:S02]  /*5c80*/  IMAD.MOV.U32 R50, RZ, RZ, R113 ;  /* 0x000000ffff327224 */ /* 0x000fc400078e0071 */
[----:B------:R-:W-:Y:S02]  /*5c90*/  IMAD.MOV.U32 R49, RZ, RZ, R112 ;  /* 0x000000ffff317224 */ /* 0x000fe400078e0070 */
[----:B------:R-:W-:Y:S01]  /*5ca0*/  IMAD.MOV.U32 R48, RZ, RZ, R111 ;  /* 0x000000ffff307224 */ /* 0x000fe200078e006f */
[----:B------:R-:W-:Y:S01]  /*5cb0*/  MUFU.EX2 R247, R4 ;  /* 0x0000000400f77308 */ /* 0x000fe20000000800 */
[----:B------:R-:W-:Y:S01]  /*5cc0*/  IMAD.MOV.U32 R102, RZ, RZ, R236 ;  /* 0x000000ffff667224 */ /* 0x000fe200078e00ec */
[----:B--2---:R-:W-:Y:S01]  /*5cd0*/  HMMA.16816.F32.BF16 R156, R8, R84, R44 ;  /* 0x00000054089c723c */ /* 0x004fe2000004182c */
[----:B---3--:R-:W-:Y:S02]  /*5ce0*/  FFMA.FTZ R0, R103, c[0x0][0x2d0], -R2 ;  /* 0x0000b40067007a23 */ /* 0x008fe40000010802 */
[----:B------:R-:W-:-:S05]  /*5cf0*/  IMAD.MOV.U32 R103, RZ, RZ, R125 ;  /* 0x000000ffff677224 */ /* 0x000fca00078e007d */
[C---:B------:R-:W-:Y:S01]  /*5d00*/  HMMA.16816.F32.BF16 R152, R8.reuse, R98, R24 ;  /* 0x000000620898723c */ /* 0x040fe20000041818 */
[----:B------:R1:W2:Y:S07]  /*5d10*/  MUFU.EX2 R248, R0 ;  /* 0x0000000000f87308 */ /* 0x0002ae0000000800 */
[C---:B------:R-:W-:Y:S08]  /*5d20*/  HMMA.16816.F32.BF16 R124, R8.reuse, R88, R28 ;  /* 0x00000058087c723c */ /* 0x040ff0000004181c */
[----:B------:R-:W-:Y:S01]  /*5d30*/  HMMA.16816.F32.BF16 R112, R8, R94, R16 ;  /* 0x0000005e0870723c */ /* 0x000fe20000041810 */
[----:B-1----:R-:W-:-:S04]  /*5d40*/  FFMA.FTZ R0, R106, c[0x0][0x2d0], -R2 ;  /* 0x0000b4006a007a23 */ /* 0x002fc80000010802 */
[----:B------:R1:W3:Y:S02]  /*5d50*/  MUFU.EX2 R249, R0 ;  /* 0x0000000000f97308 */ /* 0x0002e40000000800 */
[----:B-1----:R-:W-:-:S05]  /*5d60*/  FMUL.FTZ R0, R3, c[0x0][0x2d0] ;  /* 0x0000b40003007a20 */ /* 0x002fca0000410000 */
[----:B------:R-:W-:Y:S02]  /*5d70*/  FSEL R0, R0, RZ, P0 ;  /* 0x000000ff00007208 */ /* 0x000fe40000000000 */
[----:B------:R-:W-:-:S03]  /*5d80*/  PLOP3.LUT P0, PT, PT, PT, UP1, 0x40, 0x0 ;  /* 0x000000000000781c */ /* 0x000fc60003f0e818 */
[----:B------:R-:W-:Y:S02]  /*5d90*/  FFMA.FTZ R4, R100, c[0x0][0x2d0], -R0 ;  /* 0x0000b40064047a23 */ /* 0x000fe40000010800 */
[----:B------:R-:W-:Y:S02]  /*5da0*/  IMAD.MOV.U32 R100, RZ, RZ, R110 ;  /* 0x000000ffff647224 */ /* 0x000fe400078e006e */
[----:B------:R1:W-:Y:S02]  /*5db0*/  MUFU.EX2 R138, R4 ;  /* 0x00000004008a7308 */ /* 0x0003e40000000800 */
[----:B-1----:R-:W-:-:S06]  /*5dc0*/  FFMA.FTZ R4, R101, c[0x0][0x2d0], -R0 ;  /* 0x0000b40065047a23 */ /* 0x002fcc0000010800 */
[----:B------:R1:W4:Y:S02]  /*5dd0*/  MUFU.EX2 R135, R4 ;  /* 0x0000000400877308 */ /* 0x0003240000000800 */
[----:B-1----:R-:W-:-:S06]  /*5de0*/  FFMA.FTZ R4, R104, c[0x0][0x2d0], -R0 ;  /* 0x0000b40068047a23 */ /* 0x002fcc0000010800 */
[----:B------:R1:W-:Y:S02]  /*5df0*/  MUFU.EX2 R246, R4 ;  /* 0x0000000400f67308 */ /* 0x0003e40000000800 */
[----:B-1----:R-:W-:Y:S02]  /*5e00*/  FFMA.FTZ R4, R105, c[0x0][0x2d0], -R0 ;  /* 0x0000b40069047a23 */ /* 0x002fe40000010800 */
[----:B------:R-:W-:Y:S04]  /*5e10*/  HMMA.16816.F32.BF16 R104, R8, R86, R20 ;  /* 0x000000560868723c */ /* 0x000fe80000041814 */
[----:B------:R1:W5:Y:S02]  /*5e20*/  MUFU.EX2 R245, R4 ;  /* 0x0000000400f57308 */ /* 0x0003640000000800 */
[----:B-1----:R-:W-:-:S06]  /*5e30*/  FFMA.FTZ R4, R108, c[0x0][0x2d0], -R2 ;  /* 0x0000b4006c047a23 */ /* 0x002fcc0000010802 */
[----:B------:R1:W-:Y:S02]  /*5e40*/  MUFU.EX2 R239, R4 ;  /* 0x0000000400ef7308 */ /* 0x0003e40000000800 */
[----:B-1----:R-:W-:Y:S02]  /*5e50*/  FFMA.FTZ R4, R109, c[0x0][0x2d0], -R2 ;  /* 0x0000b4006d047a23 */ /* 0x002fe40000010802 */
[----:B------:R-:W-:Y:S04]  /*5e60*/  HMMA.16816.F32.BF16 R108, R8, R90, R12 ;  /* 0x0000005a086c723c */ /* 0x000fe8000004180c */
[----:B------:R1:W1:Y:S03]  /*5e70*/  MUFU.EX2 R238, R4 ;  /* 0x0000000400ee7308 */ /* 0x0002660000000800 */
[----:B--2---:R-:W-:-:S02]  /*5e80*/  F2FP.BF16.PACK_AB R8, R248, R250 ;  /* 0x000000faf808723e */ /* 0x004fc400000010ff */
[----:B---3--:R-:W-:Y:S02]  /*5e90*/  F2FP.BF16.PACK_AB R10, R247, R249 ;  /* 0x000000f9f70a723e */ /* 0x008fe400000010ff */
[----:B----4-:R-:W-:Y:S02]  /*5ea0*/  F2FP.BF16.PACK_AB R9, R135, R138 ;  /* 0x0000008a8709723e */ /* 0x010fe400000010ff */
[----:B-----5:R-:W-:Y:S01]  /*5eb0*/  F2FP.BF16.PACK_AB R11, R245, R246 ;  /* 0x000000f6f50b723e */ /* 0x020fe200000010ff */
[----:B-1----:R-:W-:-:S06]  /*5ec0*/  FFMA.FTZ R4, R119, c[0x0][0x2d0], -R2 ;  /* 0x0000b40077047a23 */ /* 0x002fcc0000010802 */
[C---:B------:R-:W-:Y:S01]  /*5ed0*/  HMMA.16816.F32.BF16 R16, R8.reuse, R76, RZ ;  /* 0x0000004c0810723c */ /* 0x040fe200000418ff */
[----:B------:R1:W-:Y:S06]  /*5ee0*/  MUFU.EX2 R242, R4 ;  /* 0x0000000400f27308 */ /* 0x0003ec0000000800 */
[----:B------:R-:W-:Y:S01]  /*5ef0*/  IMAD.MOV.U32 R76, RZ, RZ, R237 ;  /* 0x000000ffff4c7224 */ /* 0x000fe200078e00ed */
[----:B------:R-:W-:Y:S01]  /*5f00*/  HMMA.16816.F32.BF16 R28, R8, R64, RZ ;  /* 0x00000040081c723c */ /* 0x000fe200000418ff */
[----:B------:R-:W-:-:S06]  /*5f10*/  MOV R77, R49 ;  /* 0x00000031004d7202 */ /* 0x000fcc0000000f00 */
[----:B------:R-:W-:Y:S01]  /*5f20*/  IMAD.MOV.U32 R65, RZ, RZ, R51 ;  /* 0x000000ffff417224 */ /* 0x000fe200078e0033 */
[----:B------:R-:W-:Y:S01]  /*5f30*/  HMMA.16816.F32.BF16 R24, R8, R68, RZ ;  /* 0x000000440818723c */ /* 0x000fe200000418ff */
[----:B-1----:R-:W-:-:S04]  /*5f40*/  FFMA.FTZ R4, R121, c[0x0][0x2d0], -R2 ;  /* 0x0000b40079047a23 */ /* 0x002fc80000010802 */
[----:B------:R1:W2:Y:S02]  /*5f50*/  MUFU.EX2 R241, R4 ;  /* 0x0000000400f17308 */ /* 0x0002a40000000800 */
[----:B------:R-:W-:Y:S01]  /*5f60*/  IMAD.MOV.U32 R69, RZ, RZ, R183 ;  /* 0x000000ffff457224 */ /* 0x000fe200078e00b7 */
[----:B------:R-:W-:Y:S01]  /*5f70*/  HMMA.16816.F32.BF16 R40, R8, R66, RZ ;  /* 0x000000420828723c */ /* 0x000fe200000418ff */
[----:B------:R-:W-:-:S06]  /*5f80*/  IMAD.MOV.U32 R68, RZ, RZ, R48 ;  /* 0x000000ffff447224 */ /* 0x000fcc00078e0030 */
[----:B------:R-:W-:Y:S01]  /*5f90*/  IMAD.MOV.U32 R67, RZ, RZ, R182 ;  /* 0x000000ffff437224 */ /* 0x000fe200078e00b6 */
[----:B------:R-:W-:Y:S01]  /*5fa0*/  HMMA.16816.F32.BF16 R36, R8, R70, RZ ;  /* 0x000000460824723c */ /* 0x000fe200000418ff */
[----:B------:R-:W-:Y:S02]  /*5fb0*/  IMAD.MOV.U32 R66, RZ, RZ, R50 ;  /* 0x000000ffff427224 */ /* 0x000fe400078e0032 */
[----:B------:R-:W-:Y:S01]  /*5fc0*/  LDSM.16.MT88.4 R48, [R214+0x1900] ;  /* 0x00190000d630783b */ /* 0x000fe20000004200 */
[----:B-1----:R-:W-:-:S03]  /*5fd0*/  FFMA.FTZ R4, R116, c[0x0][0x2d0], -R0 ;  /* 0x0000b40074047a23 */ /* 0x002fc60000010800 */
[----:B------:R-:W-:Y:S01]  /*5fe0*/  MOV R70, R210 ;  /* 0x000000d200467202 */ /* 0x000fe20000000f00 */
[C---:B------:R-:W-:Y:S01]  /*5ff0*/  HMMA.16816.F32.BF16 R32, R8.reuse, R78, RZ ;  /* 0x0000004e0820723c */ /* 0x040fe200000418ff */
[----:B------:R-:W-:Y:S01]  /*6000*/  IMAD.MOV.U32 R71, RZ, RZ, R209 ;  /* 0x000000ffff477224 */ /* 0x000fe200078e00d1 */
[----:B------:R1:W-:Y:S06]  /*6010*/  MUFU.EX2 R235, R4 ;  /* 0x0000000400eb7308 */ /* 0x0003ec0000000800 */
[C---:B------:R-:W-:Y:S08]  /*6020*/  HMMA.16816.F32.BF16 R12, R8.reuse, R80, RZ ;  /* 0x00000050080c723c */ /* 0x040ff000000418ff */
[----:B------:R-:W-:Y:S01]  /*6030*/  HMMA.16816.F32.BF16 R20, R8, R82, RZ ;  /* 0x000000520814723c */ /* 0x000fe200000418ff */
[----:B-1----:R-:W-:-:S04]  /*6040*/  FFMA.FTZ R4, R117, c[0x0][0x2d0], -R0 ;  /* 0x0000b40075047a23 */ /* 0x002fc80000010800 */
[----:B------:R1:W3:Y:S02]  /*6050*/  MUFU.EX2 R121, R4 ;  /* 0x0000000400797308 */ /* 0x0002e40000000800 */
[----:B------:R-:W-:Y:S02]  /*6060*/  F2FP.BF16.PACK_AB R8, R238, R239 ;  /* 0x000000efee08723e */ /* 0x000fe400000010ff */
[----:B--2---:R-:W-:Y:S01]  /*6070*/  F2FP.BF16.PACK_AB R10, R241, R242 ;  /* 0x000000f2f10a723e */ /* 0x004fe200000010ff */
[----:B-1----:R-:W-:Y:S01]  /*6080*/  FFMA.FTZ R4, R118, c[0x0][0x2d0], -R0 ;  /* 0x0000b40076047a23 */ /* 0x002fe20000010800 */
[----:B---3--:R-:W-:-:S03]  /*6090*/  F2FP.BF16.PACK_AB R9, R121, R235 ;  /* 0x000000eb7909723e */ /* 0x008fc600000010ff */
[----:B------:R1:W-:Y:S02]  /*60a0*/  MUFU.EX2 R237, R4 ;  /* 0x0000000400ed7308 */ /* 0x0003e40000000800 */
[----:B-1----:R-:W-:Y:S02]  /*60b0*/  FFMA.FTZ R4, R120, c[0x0][0x2d0], -R0 ;  /* 0x0000b40078047a23 */ /* 0x002fe40000010800 */
[----:B------:R-:W-:-:S04]  /*60c0*/  IMAD.MOV.U32 R120, RZ, RZ, R5 ;  /* 0x000000ffff787224 */ /* 0x000fc800078e0005 */
[----:B------:R1:W2:Y:S01]  /*60d0*/  MUFU.EX2 R64, R4 ;  /* 0x0000000400407308 */ /* 0x0002a20000000800 */
[----:B------:R-:W-:Y:S02]  /*60e0*/  IMAD.MOV.U32 R5, RZ, RZ, R234 ;  /* 0x000000ffff057224 */ /* 0x000fe400078e00ea */
[----:B-1----:R-:W-:Y:S01]  /*60f0*/  FFMA.FTZ R4, R148, c[0x0][0x2d0], -R7 ;  /* 0x0000b40094047a23 */ /* 0x002fe20000010807 */
[----:B--2---:R-:W-:-:S04]  /*6100*/  F2FP.BF16.PACK_AB R11, R64, R237 ;  /* 0x000000ed400b723e */ /* 0x004fc800000010ff */
[----:B------:R1:W-:Y:S03]  /*6110*/  MUFU.EX2 R243, R4 ;  /* 0x0000000400f37308 */ /* 0x0003e60000000800 */
[C---:B------:R-:W-:Y:S08]  /*6120*/  HMMA.16816.F32.BF16 R44, R8.reuse, R56, R28 ;  /* 0x00000038082c723c */ /* 0x040ff0000004181c */
[----:B------:R-:W-:Y:S01]  /*6130*/  HMMA.16816.F32.BF16 R28, R8, R52, R24 ;  /* 0x00000034081c723c */ /* 0x000fe20000041818 */
[----:B-1----:R-:W-:-:S06]  /*6140*/  FFMA.FTZ R4, R149, c[0x0][0x2d0], -R7 ;  /* 0x0000b40095047a23 */ /* 0x002fcc0000010807 */
[----:B------:R-:W-:Y:S01]  /*6150*/  IMAD.MOV.U32 R52, RZ, RZ, R233 ;  /* 0x000000ffff347224 */ /* 0x000fe200078e00e9 */
[----:B------:R1:W2:Y:S01]  /*6160*/  MUFU.EX2 R244, R4 ;  /* 0x0000000400f47308 */ /* 0x0002a20000000800 */
[----:B------:R-:W-:Y:S01]  /*6170*/  HMMA.16816.F32.BF16 R16, R8, R60, R16 ;  /* 0x0000003c0810723c */ /* 0x000fe20000041810 */
[----:B------:R-:W-:-:S06]  /*6180*/  IMAD.MOV.U32 R53, RZ, RZ, R103 ;  /* 0x000000ffff357224 */ /* 0x000fcc00078e0067 */
[----:B------:R-:W-:Y:S01]  /*6190*/  IMAD.MOV.U32 R61, RZ, RZ, R211 ;  /* 0x000000ffff3d7224 */ /* 0x000fe200078e00d3 */
[----:B------:R-:W-:Y:S01]  /*61a0*/  HMMA.16816.F32.BF16 R12, R8, R72, R12 ;  /* 0x00000048080c723c */ /* 0x000fe2000004180c */
[----:B------:R-:W-:Y:S02]  /*61b0*/  IMAD.MOV.U32 R60, RZ, RZ, R208 ;  /* 0x000000ffff3c7224 */ /* 0x000fe400078e00d0 */
[----:B-1----:R-:W-:-:S05]  /*61c0*/  FFMA.FTZ R4, R150, c[0x0][0x2d0], -R7 ;  /* 0x0000b40096047a23 */ /* 0x002fca0000010807 */
[----:B------:R-:W-:Y:S01]  /*61d0*/  HMMA.16816.F32.BF16 R36, R8, R54, R36 ;  /* 0x000000360824723c */ /* 0x000fe20000041824 */
[----:B------:R-:W-:Y:S01]  /*61e0*/  IMAD.MOV.U32 R72, RZ, RZ, R230 ;  /* 0x000000ffff487224 */ /* 0x000fe200078e00e6 */
[----:B------:R1:W-:Y:S01]  /*61f0*/  MUFU.EX2 R240, R4 ;  /* 0x0000000400f07308 */ /* 0x0003e20000000800 */
[----:B------:R-:W-:-:S04]  /*6200*/  IMAD.MOV.U32 R73, RZ, RZ, R206 ;  /* 0x000000ffff497224 */ /* 0x000fc800078e00ce */
[----:B------:R-:W-:Y:S01]  /*6210*/  IMAD.MOV.U32 R54, RZ, RZ, R207 ;  /* 0x000000ffff367224 */ /* 0x000fe200078e00cf */
[----:B------:R-:W-:Y:S01]  /*6220*/  HMMA.16816.F32.BF16 R32, R8, R62, R32 ;  /* 0x0000003e0820723c */ /* 0x000fe20000041820 */
[----:B------:R-:W-:-:S06]  /*6230*/  IMAD.MOV.U32 R55, RZ, RZ, R102 ;  /* 0x000000ffff377224 */ /* 0x000fcc00078e0066 */
[----:B------:R-:W-:Y:S01]  /*6240*/  IMAD.MOV.U32 R63, RZ, RZ, R205 ;  /* 0x000000ffff3f7224 */ /* 0x000fe200078e00cd */
[C---:B------:R-:W-:Y:S01]  /*6250*/  HMMA.16816.F32.BF16 R40, R8.reuse, R58, R40 ;  /* 0x0000003a0828723c */ /* 0x040fe20000041828 */
[----:B------:R-:W-:Y:S01]  /*6260*/  LDSM.16.MT88.4 R56, [R215+0x1900] ;  /* 0x00190000d738783b */ /* 0x000fe20000004200 */
[----:B------:R-:W-:Y:S02]  /*6270*/  IMAD.MOV.U32 R62, RZ, RZ, R68 ;  /* 0x000000ffff3e7224 */ /* 0x000fe400078e0044 */
[--C-:B-1----:R-:W-:Y:S02]  /*6280*/  FFMA.FTZ R4, R151, c[0x0][0x2d0], -R7.reuse ;  /* 0x0000b40097047a23 */ /* 0x102fe40000010807 */
[----:B------:R-:W1:Y:S02]  /*6290*/  LDSM.16.MT88.4 R148, [R213+0x1900] ;  /* 0x00190000d594783b */ /* 0x000e640000004200 */
[----:B------:R3:W4:Y:S01]  /*62a0*/  MUFU.EX2 R236, R4 ;  /* 0x0000000400ec7308 */ /* 0x0007220000000800 */
[----:B------:R-:W-:Y:S07]  /*62b0*/  HMMA.16816.F32.BF16 R20, R8, R74, R20 ;  /* 0x0000004a0814723c */ /* 0x000fee0000041814 */
[----:B--2---:R-:W-:Y:S01]  /*62c0*/  F2FP.BF16.PACK_AB R8, R244, R243 ;  /* 0x000000f3f408723e */ /* 0x004fe200000010ff */
[----:B---3--:R-:W-:Y:S01]  /*62d0*/  FFMA.FTZ R4, R168, c[0x0][0x2d0], -R7 ;  /* 0x0000b400a8047a23 */ /* 0x008fe20000010807 */
[----:B----4-:R-:W-:Y:S01]  /*62e0*/  F2FP.BF16.PACK_AB R10, R236, R240 ;  /* 0x000000f0ec0a723e */ /* 0x010fe200000010ff */
[----:B------:R-:W-:-:S02]  /*62f0*/  IMAD.MOV.U32 R168, RZ, RZ, R100 ;  /* 0x000000ffffa87224 */ /* 0x000fc400078e0064 */
[----:B------:R2:W-:Y:S01]  /*6300*/  MUFU.EX2 R234, R4 ;  /* 0x0000000400ea7308 */ /* 0x0005e20000000800 */
[----:B------:R-:W3:Y:S01]  /*6310*/  LDSM.16.MT88.4 R100, [R216+0x1900] ;  /* 0x00190000d864783b */ /* 0x000ee20000004200 */
[----:B--2---:R-:W-:Y:S02]  /*6320*/  FFMA.FTZ R4, R122, c[0x0][0x2d0], -R6 ;  /* 0x0000b4007a047a23 */ /* 0x004fe40000010806 */
[----:B------:R-:W-:-:S04]  /*6330*/  IMAD.MOV.U32 R122, RZ, RZ, R232 ;  /* 0x000000ffff7a7224 */ /* 0x000fc800078e00e8 */
[----:B------:R2:W-:Y:S02]  /*6340*/  MUFU.EX2 R233, R4 ;  /* 0x0000000400e97308 */ /* 0x0005e40000000800 */
[----:B--2---:R-:W-:-:S06]  /*6350*/  FFMA.FTZ R4, R161, c[0x0][0x2d0], -R6 ;  /* 0x0000b400a1047a23 */ /* 0x004fcc0000010806 */
        /* <DEDUP_REMOVED lines=16> */
[C---:B------:R-:W-:Y:S01]  /*6460*/  HMMA.16816.F32.BF16 R164, R8.reuse, R48, R164 ;  /* 0x0000003008a4723c */ /* 0x040fe200000418a4 */
[----:B------:R1:W-:Y:S07]  /*6470*/  MUFU.EX2 R209, R4 ;  /* 0x0000000400d17308 */ /* 0x0003ee0000000800 */
[C---:B------:R-:W-:Y:S08]  /*6480*/  HMMA.16816.F32.BF16 R112, R8.reuse, R50, R112 ;  /* 0x000000320870723c */ /* 0x040ff00000041870 */
[----:B------:R-:W-:Y:S01]  /*6490*/  HMMA.16816.F32.BF16 R116, R8, R56, R124 ;  /* 0x000000380874723c */ /* 0x000fe2000004187c */
[----:B-1----:R-:W-:-:S04]  /*64a0*/  FFMA.FTZ R4, R129, c[0x0][0x2d0], -R2 ;  /* 0x0000b40081047a23 */ /* 0x002fc80000010802 */
[----:B------:R1:W3:Y:S03]  /*64b0*/  MUFU.EX2 R207, R4 ;  /* 0x0000000400cf7308 */ /* 0x0002e60000000800 */
[----:B------:R-:W-:Y:S01]  /*64c0*/  HMMA.16816.F32.BF16 R24, R8, R58, R108 ;  /* 0x0000003a0818723c */ /* 0x000fe2000004186c */
[----:B------:R-:W-:-:S06]  /*64d0*/  IMAD.MOV.U32 R127, RZ, RZ, R5 ;  /* 0x000000ffff7f7224 */ /* 0x000fcc00078e0005 */
[----:B--2---:R-:W-:Y:S01]  /*64e0*/  F2FP.BF16.PACK_AB R8, R208, R210 ;  /* 0x000000d2d008723e */ /* 0x004fe200000010ff */
[--C-:B-1----:R-:W-:Y:S01]  /*64f0*/  FFMA.FTZ R4, R123, c[0x0][0x2d0], -R0.reuse ;  /* 0x0000b4007b047a23 */ /* 0x102fe20000010800 */
[----:B---3--:R-:W-:Y:S01]  /*6500*/  F2FP.BF16.PACK_AB R10, R207, R209 ;  /* 0x000000d1cf0a723e */ /* 0x008fe200000010ff */
[----:B------:R-:W-:Y:S02]  /*6510*/  IMAD.MOV.U32 R123, RZ, RZ, R69 ;  /* 0x000000ffff7b7224 */ /* 0x000fe400078e0045 */
        /* <DEDUP_REMOVED lines=11> */
[C---:B------:R-:W-:Y:S08]  /*65d0*/  HMMA.16816.F32.BF16 R44, R8.reuse, R96, R44 ;  /* 0x00000060082c723c */ /* 0x040ff0000004182c */
[----:B------:R-:W-:Y:S01]  /*65e0*/  HMMA.16816.F32.BF16 R160, R8, R84, R28 ;  /* 0x0000005408a0723c */ /* 0x000fe2000004181c */
[----:B------:R-:W-:Y:S01]  /*65f0*/  LDSM.16.MT88.4 R28, [R215+0x2100] ;  /* 0x00210000d71c783b */ /* 0x000fe20000004200 */
[----:B-1----:R-:W-:-:S04]  /*6600*/  FFMA.FTZ R4, R178, c[0x0][0x2d0], -R7 ;  /* 0x0000b400b2047a23 */ /* 0x002fc80000010807 */
[----:B------:R1:W-:Y:S02]  /*6610*/  MUFU.EX2 R178, R4 ;  /* 0x0000000400b27308 */ /* 0x0003e40000000800 */
[C---:B------:R-:W-:Y:S01]  /*6620*/  HMMA.16816.F32.BF16 R108, R8.reuse, R92, R16 ;  /* 0x0000005c086c723c */ /* 0x040fe20000041810 */
[----:B------:R-:W-:Y:S07]  /*6630*/  LDSM.16.MT88.4 R16, [R213+0x2900] ;  /* 0x00290000d510783b */ /* 0x000fee0000004200 */
[----:B------:R-:W-:Y:S01]  /*6640*/  HMMA.16816.F32.BF16 R96, R8, R98, R40 ;  /* 0x000000620860723c */ /* 0x000fe20000041828 */
[----:B------:R-:W3:Y:S01]  /*6650*/  LDSM.16.MT88.4 R40, [R213+0x2100] ;  /* 0x00210000d528783b */ /* 0x000ee20000004200 */
[----:B-1----:R-:W-:-:S06]  /*6660*/  FFMA.FTZ R4, R184, c[0x0][0x2d0], -R7 ;  /* 0x0000b400b8047a23 */ /* 0x002fcc0000010807 */
[C---:B------:R-:W-:Y:S01]  /*6670*/  HMMA.16816.F32.BF16 R84, R8.reuse, R86, R36 ;  /* 0x000000560854723c */ /* 0x040fe20000041824 */
[----:B------:R-:W1:Y:S01]  /*6680*/  LDSM.16.MT88.4 R36, [R216+0x2100] ;  /* 0x00210000d824783b */ /* 0x000e620000004200 */
[----:B------:R4:W5:Y:S06]  /*6690*/  MUFU.EX2 R184, R4 ;  /* 0x0000000400b87308 */ /* 0x00096c0000000800 */
[C---:B------:R-:W-:Y:S01]  /*66a0*/  HMMA.16816.F32.BF16 R92, R8.reuse, R94, R32 ;  /* 0x0000005e085c723c */ /* 0x040fe20000041820 */
[----:B------:R-:W1:Y:S07]  /*66b0*/  LDSM.16.MT88.4 R32, [R214+0x2100] ;  /* 0x00210000d620783b */ /* 0x000e6e0000004200 */
[----:B------:R-:W-:Y:S01]  /*66c0*/  HMMA.16816.F32.BF16 R12, R8, R88, R12 ;  /* 0x00000058080c723c */ /* 0x000fe2000004180c */
[----:B----4-:R-:W-:-:S04]  /*66d0*/  FFMA.FTZ R4, R185, c[0x0][0x2d0], -R7 ;  /* 0x0000b400b9047a23 */ /* 0x010fc80000010807 */
[----:B------:R4:W-:Y:S03]  /*66e0*/  MUFU.EX2 R137, R4 ;  /* 0x0000000400897308 */ /* 0x0009e60000000800 */
[----:B------:R-:W-:Y:S01]  /*66f0*/  HMMA.16816.F32.BF16 R88, R8, R90, R20 ;  /* 0x0000005a0858723c */ /* 0x000fe20000041814 */
[----:B------:R-:W1:Y:S06]  /*6700*/  LDSM.16.MT88.4 R20, [R216+0x2900] ;  /* 0x00290000d814783b */ /* 0x000e6c0000004200 */
[----:B--2---:R-:W-:-:S02]  /*6710*/  F2FP.BF16.PACK_AB R8, R206, R234 ;  /* 0x000000eace08723e */ /* 0x004fc400000010ff */
[----:B-----5:R-:W-:Y:S01]  /*6720*/  F2FP.BF16.PACK_AB R10, R184, R178 ;  /* 0x000000b2b80a723e */ /* 0x020fe200000010ff */
[----:B----4-:R-:W-:-:S04]  /*6730*/  FFMA.FTZ R4, R186, c[0x0][0x2d0], -R7 ;  /* 0x0000b400ba047a23 */ /* 0x010fc80000010807 */
[----:B------:R2:W4:Y:S02]  /*6740*/  MUFU.EX2 R83, R4 ;  /* 0x0000000400537308 */ /* 0x0005240000000800 */
[----:B--2---:R-:W-:Y:S01]  /*6750*/  FFMA.FTZ R4, R169, c[0x0][0x2d0], -R6 ;  /* 0x0000b400a9047a23 */ /* 0x004fe20000010806 */
[----:B----4-:R-:W-:-:S05]  /*6760*/  F2FP.BF16.PACK_AB R128, R83, R137 ;  /* 0x000000895380723e */ /* 0x010fca00000010ff */
[----:B------:R2:W-:Y:S02]  /*6770*/  MUFU.EX2 R82, R4 ;  /* 0x0000000400527308 */ /* 0x0005e40000000800 */
[----:B--2---:R-:W-:Y:S02]  /*6780*/  FFMA.FTZ R4, R177, c[0x0][0x2d0], -R6 ;  /* 0x0000b400b1047a23 */ /* 0x004fe40000010806 */
[----:B------:R-:W-:-:S04]  /*6790*/  IMAD.MOV.U32 R177, RZ, RZ, R73 ;  /* 0x000000ffffb17224 */ /* 0x000fc800078e0049 */
[----:B------:R2:W4:Y:S02]  /*67a0*/  MUFU.EX2 R81, R4 ;  /* 0x0000000400517308 */ /* 0x0005240000000800 */
[----:B--2---:R-:W-:Y:S01]  /*67b0*/  FFMA.FTZ R4, R171, c[0x0][0x2d0], -R6 ;  /* 0x0000b400ab047a23 */ /* 0x004fe20000010806 */
[----:B----4-:R-:W-:-:S05]  /*67c0*/  F2FP.BF16.PACK_AB R9, R81, R82 ;  /* 0x000000525109723e */ /* 0x010fca00000010ff */
[----:B------:R2:W-:Y:S02]  /*67d0*/  MUFU.EX2 R80, R4 ;  /* 0x0000000400507308 */ /* 0x0005e40000000800 */
[----:B--2---:R-:W-:Y:S02]  /*67e0*/  FFMA.FTZ R4, R179, c[0x0][0x2d0], -R6 ;  /* 0x0000b400b3047a23 */ /* 0x004fe40000010806 */
[----:B------:R-:W-:-:S04]  /*67f0*/  IMAD.MOV.U32 R179, RZ, RZ, R71 ;  /* 0x000000ffffb37224 */ /* 0x000fc800078e0047 */
[----:B------:R2:W4:Y:S02]  /*6800*/  MUFU.EX2 R78, R4 ;  /* 0x00000004004e7308 */ /* 0x0005240000000800 */
[--C-:B--2---:R-:W-:Y:S01]  /*6810*/  FFMA.FTZ R4, R194, c[0x0][0x2d0], -R7.reuse ;  /* 0x0000b400c2047a23 */ /* 0x104fe20000010807 */
[----:B----4-:R-:W-:Y:S01]  /*6820*/  F2FP.BF16.PACK_AB R11, R78, R80 ;  /* 0x000000504e0b723e */ /* 0x010fe200000010ff */
[----:B------:R-:W-:-:S04]  /*6830*/  FFMA.FTZ R7, R196, c[0x0][0x2d0], -R7 ;  /* 0x0000b400c4077a23 */ /* 0x000fc80000010807 */
[----:B------:R2:W-:Y:S01]  /*6840*/  MUFU.EX2 R79, R4 ;  /* 0x00000004004f7308 */ /* 0x0005e20000000800 */
[----:B------:R-:W-:Y:S02]  /*6850*/  IMAD.MOV.U32 R196, RZ, RZ, R63 ;  /* 0x000000ffffc47224 */ /* 0x000fe400078e003f */
[----:B------:R-:W-:Y:S01]  /*6860*/  IMAD.MOV.U32 R63, RZ, RZ, R54 ;  /* 0x000000ffff3f7224 */ /* 0x000fe200078e0036 */
[C---:B---3--:R-:W-:Y:S01]  /*6870*/  HMMA.16816.F32.BF16 R140, R8.reuse, R40, R140 ;  /* 0x00000028088c723c */ /* 0x048fe2000004188c */
[----:B------:R-:W-:Y:S02]  /*6880*/  IMAD.MOV.U32 R54, RZ, RZ, R55 ;  /* 0x000000ffff367224 */ /* 0x000fe400078e0037 */
[----:B------:R-:W-:Y:S02]  /*6890*/  IMAD.MOV.U32 R55, RZ, RZ, R122 ;  /* 0x000000ffff377224 */ /* 0x000fe400078e007a */
[----:B------:R-:W-:Y:S02]  /*68a0*/  IMAD.MOV.U32 R122, RZ, RZ, R52 ;  /* 0x000000ffff7a7224 */ /* 0x000fe400078e0034 */
[----:B------:R-:W-:Y:S01]  /*68b0*/  IMAD.MOV.U32 R52, RZ, RZ, R53 ;  /* 0x000000ffff347224 */ /* 0x000fe200078e0035 */
[----:B------:R-:W-:Y:S01]  /*68c0*/  HMMA.16816.F32.BF16 R152, R8, R42, R152 ;  /* 0x0000002a0898723c */ /* 0x000fe20000041898 */
[----:B------:R-:W-:-:S02]  /*68d0*/  IMAD.MOV.U32 R53, RZ, RZ, R77 ;  /* 0x000000ffff357224 */ /* 0x000fc400078e004d */
[----:B------:R-:W-:Y:S01]  /*68e0*/  IMAD.MOV.U32 R194, RZ, RZ, R70 ;  /* 0x000000ffffc27224 */ /* 0x000fe200078e0046 */
[----:B------:R-:W3:Y:S01]  /*68f0*/  MUFU.EX2 R77, R7 ;  /* 0x00000007004d7308 */ /* 0x000ee20000000800 */
[----:B--2---:R-:W-:Y:S01]  /*6900*/  FFMA.FTZ R4, R187, c[0x0][0x2d0], -R6 ;  /* 0x0000b400bb047a23 */ /* 0x004fe20000010806 */
[----:B------:R-:W-:Y:S01]  /*6910*/  MOV R187, R168 ;  /* 0x000000a800bb7202 */ /* 0x000fe20000000f00 */
[----:B------:R-:W-:Y:S01]  /*6920*/  IMAD.MOV.U32 R168, RZ, RZ, R76 ;  /* 0x000000ffffa87224 */ /* 0x000fe200078e004c */
[----:B-1----:R-:W-:Y:S01]  /*6930*/  HMMA.16816.F32.BF16 R156, R8, R36, R156 ;  /* 0x00000024089c723c */ /* 0x002fe2000004189c */
[----:B------:R-:W-:Y:S02]  /*6940*/  IMAD.MOV.U32 R185, RZ, RZ, R55 ;  /* 0x000000ffffb97224 */ /* 0x000fe400078e0037 */
[----:B------:R-:W-:Y:S01]  /*6950*/  IMAD.MOV.U32 R186, RZ, RZ, R122 ;  /* 0x000000ffffba7224 */ /* 0x000fe200078e007a */
[----:B------:R1:W-:Y:S01]  /*6960*/  MUFU.EX2 R76, R4 ;  /* 0x00000004004c7308 */ /* 0x0003e20000000800 */
[----:B------:R-:W-:-:S03]  /*6970*/  IMAD.MOV.U32 R122, RZ, RZ, R67 ;  /* 0x000000ffff7a7224 */ /* 0x000fc600078e0043 */
[----:B------:R-:W-:Y:S01]  /*6980*/  HMMA.16816.F32.BF16 R104, R8, R38, R104 ;  /* 0x000000260868723c */ /* 0x000fe20000041868 */
[----:B---3--:R-:W-:-:S07]  /*6990*/  F2FP.BF16.PACK_AB R130, R77, R79 ;  /* 0x0000004f4d82723e */ /* 0x008fce00000010ff */
[C---:B------:R-:W-:Y:S01]  /*69a0*/  HMMA.16816.F32.BF16 R164, R8.reuse, R32, R164 ;  /* 0x0000002008a4723c */ /* 0x040fe200000418a4 */
[--C-:B-1----:R-:W-:Y:S02]  /*69b0*/  FFMA.FTZ R4, R190, c[0x0][0x2d0], -R6.reuse ;  /* 0x0000b400be047a23 */ /* 0x102fe40000010806 */
[----:B------:R-:W-:Y:S02]  /*69c0*/  IMAD.MOV.U32 R190, RZ, RZ, R63 ;  /* 0x000000ffffbe7224 */ /* 0x000fe400078e003f */
[----:B------:R1:W2:Y:S01]  /*69d0*/  MUFU.EX2 R75, R4 ;  /* 0x00000004004b7308 */ /* 0x0002a20000000800 */
[----:B------:R-:W-:Y:S02]  /*69e0*/  IMAD.MOV.U32 R63, RZ, RZ, R53 ;  /* 0x000000ffff3f7224 */ /* 0x000fe400078e0035 */
[C---:B------:R-:W-:Y:S08]  /*69f0*/  HMMA.16816.F32.BF16 R112, R8.reuse, R34, R112 ;  /* 0x000000220870723c */ /* 0x040ff00000041870 */
[----:B------:R-:W-:Y:S01]  /*6a00*/  HMMA.16816.F32.BF16 R116, R8, R28, R116 ;  /* 0x0000001c0874723c */ /* 0x000fe20000041874 */
[--C-:B-1----:R-:W-:Y:S01]  /*6a10*/  FFMA.FTZ R4, R191, c[0x0][0x2d0], -R6.reuse ;  /* 0x0000b400bf047a23 */ /* 0x102fe20000010806 */
[----:B--2---:R-:W-:Y:S01]  /*6a20*/  F2FP.BF16.PACK_AB R129, R75, R76 ;  /* 0x0000004c4b81723e */ /* 0x004fe200000010ff */
[----:B------:R-:W-:-:S05]  /*6a30*/  FFMA.FTZ R6, R193, c[0x0][0x2d0], -R6 ;  /* 0x0000b400c1067a23 */ /* 0x000fca0000010806 */
[----:B------:R-:W-:Y:S01]  /*6a40*/  HMMA.16816.F32.BF16 R8, R8, R30, R24 ;  /* 0x0000001e0808723c */ /* 0x000fe20000041818 */
[----:B------:R1:W-:Y:S01]  /*6a50*/  MUFU.EX2 R74, R4 ;  /* 0x00000004004a7308 */ /* 0x0003e20000000800 */
[----:B------:R-:W-:Y:S02]  /*6a60*/  IMAD.MOV.U32 R193, RZ, RZ, R72 ;  /* 0x000000ffffc17224 */ /* 0x000fe400078e0048 */
[----:B------:R-:W-:-:S05]  /*6a70*/  IMAD.MOV.U32 R191, RZ, RZ, R54 ;  /* 0x000000ffffbf7224 */ /* 0x000fca00078e0036 */
[----:B------:R-:W2:Y:S01]  /*6a80*/  MUFU.EX2 R73, R6 ;  /* 0x0000000600497308 */ /* 0x000ea20000000800 */
[----:B-1----:R-:W-:Y:S02]  /*6a90*/  FFMA.FTZ R4, R188, c[0x0][0x2d0], -R2 ;  /* 0x0000b400bc047a23 */ /* 0x002fe40000010802 */
[----:B------:R-:W-:-:S05]  /*6aa0*/  IMAD.MOV.U32 R188, RZ, RZ, R168 ;  /* 0x000000ffffbc7224 */ /* 0x000fca00078e00a8 */
[----:B------:R1:W-:Y:S01]  /*6ab0*/  MUFU.EX2 R72, R4 ;  /* 0x0000000400487308 */ /* 0x0003e20000000800 */
[----:B------:R-:W3:Y:S01]  /*6ac0*/  LDSM.16.MT88.4 R168, [R214+0x2900] ;  /* 0x00290000d6a8783b */ /* 0x000ee20000004200 */
[----:B--2---:R-:W-:-:S07]  /*6ad0*/  F2FP.BF16.PACK_AB R131, R73, R74 ;  /* 0x0000004a4983723e */ /* 0x004fce00000010ff */
[----:B------:R-:W-:Y:S01]  /*6ae0*/  HMMA.16816.F32.BF16 R140, R128, R16, R140 ;  /* 0x00000010808c723c */ /* 0x000fe2000004188c */
[----:B-1----:R-:W-:Y:S02]  /*6af0*/  FFMA.FTZ R4, R189, c[0x0][0x2d0], -R2 ;  /* 0x0000b400bd047a23 */ /* 0x002fe40000010802 */
[----:B------:R-:W-:-:S05]  /*6b00*/  IMAD.MOV.U32 R189, RZ, RZ, R60 ;  /* 0x000000ffffbd7224 */ /* 0x000fca00078e003c */
[C---:B------:R-:W-:Y:S01]  /*6b10*/  HMMA.16816.F32.BF16 R152, R128.reuse, R18, R152 ;  /* 0x000000128098723c */ /* 0x040fe20000041898 */
[----:B------:R1:W-:Y:S07]  /*6b20*/  MUFU.EX2 R71, R4 ;  /* 0x0000000400477308 */ /* 0x0003ee0000000800 */
[C---:B------:R-:W-:Y:S08]  /*6b30*/  HMMA.16816.F32.BF16 R156, R128.reuse, R20, R156 ;  /* 0x00000014809c723c */ /* 0x040ff0000004189c */
[----:B------:R-:W-:Y:S01]  /*6b40*/  HMMA.16816.F32.BF16 R104, R128, R22, R104 ;  /* 0x000000168068723c */ /* 0x000fe20000041868 */
[----:B-1----:R-:W-:-:S02]  /*6b50*/  FFMA.FTZ R4, R192, c[0x0][0x2d0], -R2 ;  /* 0x0000b400c0047a23 */ /* 0x002fc40000010802 */
[----:B------:R-:W-:Y:S02]  /*6b60*/  IMAD.MOV.U32 R192, RZ, RZ, R61 ;  /* 0x000000ffffc07224 */ /* 0x000fe400078e003d */
[----:B------:R1:W-:Y:S03]  /*6b70*/  MUFU.EX2 R70, R4 ;  /* 0x0000000400467308 */ /* 0x0003e60000000800 */
[C---:B---3--:R-:W-:Y:S08]  /*6b80*/  HMMA.16816.F32.BF16 R164, R128.reuse, R168, R164 ;  /* 0x000000a880a4723c */ /* 0x048ff000000418a4 */
[----:B------:R-:W-:Y:S01]  /*6b90*/  HMMA.16816.F32.BF16 R112, R128, R170, R112 ;  /* 0x000000aa8070723c */ /* 0x000fe20000041870 */
[----:B-1----:R-:W-:Y:S01]  /*6ba0*/  FFMA.FTZ R4, R195, c[0x0][0x2d0], -R2 ;  /* 0x0000b400c3047a23 */ /* 0x002fe20000010802 */
[----:B------:R-:W-:-:S02]  /*6bb0*/  MOV R195, R52 ;  /* 0x0000003400c37202 */ /* 0x000fc40000000f00 */
[----:B------:R-:W1:Y:S01]  /*6bc0*/  LDSM.16.MT88.4 R52, [R215+0x2900] ;  /* 0x00290000d734783b */ /* 0x000e620000004200 */
[----:B------:R2:W3:Y:S02]  /*6bd0*/  MUFU.EX2 R69, R4 ;  /* 0x0000000400457308 */ /* 0x0004e40000000800 */
[----:B--2---:R-:W-:Y:S01]  /*6be0*/  FFMA.FTZ R4, R146, c[0x0][0x2d0], -R0 ;  /* 0x0000b40092047a23 */ /* 0x004fe20000010800 */
[----:B---3--:R-:W-:-:S05]  /*6bf0*/  F2FP.BF16.PACK_AB R6, R69, R70 ;  /* 0x000000464506723e */ /* 0x008fca00000010ff */
[----:B------:R2:W-:Y:S02]  /*6c00*/  MUFU.EX2 R67, R4 ;  /* 0x0000000400437308 */ /* 0x0005e40000000800 */
[----:B--2---:R-:W-:Y:S01]  /*6c10*/  FFMA.FTZ R4, R147, c[0x0][0x2d0], -R0 ;  /* 0x0000b40093047a23 */ /* 0x004fe20000010800 */
[C---:B-1----:R-:W-:Y:S05]  /*6c20*/  HMMA.16816.F32.BF16 R116, R128.reuse, R52, R116 ;  /* 0x000000348074723c */ /* 0x042fea0000041874 */
[----:B------:R1:W2:Y:S03]  /*6c30*/  MUFU.EX2 R68, R4 ;  /* 0x0000000400447308 */ /* 0x0002a60000000800 */
[----:B------:R-:W-:Y:S07]  /*6c40*/  HMMA.16816.F32.BF16 R128, R128, R54, R8 ;  /* 0x000000368080723c */ /* 0x000fee0000041808 */
[----:B------:R-:W-:-:S02]  /*6c50*/  FFMA.FTZ R8, R197, c[0x0][0x2d0], -R2 ;  /* 0x0000b400c5087a23 */ /* 0x000fc40000010802 */
[----:B-1----:R-:W-:Y:S01]  /*6c60*/  FFMA.FTZ R4, R144, c[0x0][0x2d0], -R0 ;  /* 0x0000b40090047a23 */ /* 0x002fe20000010800 */
[----:B--2---:R-:W-:-:S03]  /*6c70*/  F2FP.BF16.PACK_AB R5, R68, R67 ;  /* 0x000000434405723e */ /* 0x004fc600000010ff */
[----:B------:R1:W-:Y:S02]  /*6c80*/  MUFU.EX2 R61, R4 ;  /* 0x00000004003d7308 */ /* 0x0003e40000000800 */
[----:B-1----:R-:W-:-:S06]  /*6c90*/  FFMA.FTZ R4, R145, c[0x0][0x2d0], -R0 ;  /* 0x0000b40091047a23 */ /* 0x002fcc0000010800 */
[----:B------:R1:W2:Y:S02]  /*6ca0*/  MUFU.EX2 R60, R4 ;  /* 0x00000004003c7308 */ /* 0x0002a40000000800 */
[----:B-1----:R-:W-:Y:S02]  /*6cb0*/  F2FP.BF16.PACK_AB R4, R71, R72 ;  /* 0x000000484704723e */ /* 0x002fe400000010ff */
[----:B--2---:R-:W-:-:S07]  /*6cc0*/  F2FP.BF16.PACK_AB R7, R60, R61 ;  /* 0x0000003d3c07723e */ /* 0x004fce00000010ff */
[C---:B------:R-:W-:Y:S01]  /*6cd0*/  HMMA.16816.F32.BF16 R108, R4.reuse, R48, R108 ;  /* 0x00000030046c723c */ /* 0x040fe2000004186c */
[----:B------:R1:W-:Y:S07]  /*6ce0*/  MUFU.EX2 R49, R8 ;  /* 0x0000000800317308 */ /* 0x0003ee0000000800 */
[C---:B------:R-:W-:Y:S08]  /*6cf0*/  HMMA.16816.F32.BF16 R24, R4.reuse, R50, R92 ;  /* 0x000000320418723c */ /* 0x040ff0000004185c */
[----:B------:R-:W-:Y:S01]  /*6d00*/  HMMA.16816.F32.BF16 R144, R4, R148, R44 ;  /* 0x000000940490723c */ /* 0x000fe2000004182c */
[----:B-1----:R-:W-:-:S04]  /*6d10*/  FFMA.FTZ R8, R198, c[0x0][0x2d0], -R2 ;  /* 0x0000b400c6087a23 */ /* 0x002fc80000010802 */
[----:B------:R1:W-:Y:S03]  /*6d20*/  MUFU.EX2 R50, R8 ;  /* 0x0000000800327308 */ /* 0x0003e60000000800 */
[C---:B------:R-:W-:Y:S07]  /*6d30*/  HMMA.16816.F32.BF16 R148, R4.reuse, R150, R96 ;  /* 0x000000960494723c */ /* 0x040fee0000041860 */
[----:B------:R-:W-:Y:S01]  /*6d40*/  IMAD.MOV.U32 R98, RZ, RZ, R62 ;  /* 0x000000ffff627224 */ /* 0x000fe200078e003e */
[----:B------:R-:W-:Y:S01]  /*6d50*/  HMMA.16816.F32.BF16 R160, R4, R100, R160 ;  /* 0x0000006404a0723c */ /* 0x000fe200000418a0 */
[----:B------:R-:W-:-:S02]  /*6d60*/  IMAD.MOV.U32 R97, RZ, RZ, R63 ;  /* 0x000000ffff617224 */ /* 0x000fc400078e003f */
[----:B------:R-:W-:Y:S02]  /*6d70*/  IMAD.MOV.U32 R96, RZ, RZ, R66 ;  /* 0x000000ffff607224 */ /* 0x000fe400078e0042 */
[--C-:B-1----:R-:W-:Y:S02]  /*6d80*/  FFMA.FTZ R8, R199, c[0x0][0x2d0], -R2.reuse ;  /* 0x0000b400c7087a23 */ /* 0x102fe40000010802 */
[----:B------:R-:W-:Y:S01]  /*6d90*/  IMAD.MOV.U32 R99, RZ, RZ, R127 ;  /* 0x000000ffff637224 */ /* 0x000fe200078e007f */
[C---:B------:R-:W-:Y:S01]  /*6da0*/  HMMA.16816.F32.BF16 R100, R4.reuse, R102, R84 ;  /* 0x000000660464723c */ /* 0x040fe20000041854 */
[----:B------:R1:W-:Y:S06]  /*6db0*/  MUFU.EX2 R62, R8 ;  /* 0x00000008003e7308 */ /* 0x0003ec0000000800 */
[----:B------:R-:W-:Y:S01]  /*6dc0*/  IMAD.MOV.U32 R87, RZ, RZ, R65 ;  /* 0x000000ffff577224 */ /* 0x000fe200078e0041 */
[----:B------:R-:W-:Y:S01]  /*6dd0*/  HMMA.16816.F32.BF16 R12, R4, R56, R12 ;  /* 0x00000038040c723c */ /* 0x000fe2000004180c */
[----:B-1----:R-:W-:-:S04]  /*6de0*/  FFMA.FTZ R8, R200, c[0x0][0x2d0], -R2 ;  /* 0x0000b400c8087a23 */ /* 0x002fc80000010802 */
[----:B------:R1:W-:Y:S02]  /*6df0*/  MUFU.EX2 R63, R8 ;  /* 0x00000008003f7308 */ /* 0x0003e40000000800 */
[----:B-1----:R-:W-:-:S06]  /*6e00*/  FFMA.FTZ R8, R201, c[0x0][0x2d0], -R2 ;  /* 0x0000b400c9087a23 */ /* 0x002fcc0000010802 */
        /* <DEDUP_REMOVED lines=8> */
[----:B-1----:R-:W-:-:S06]  /*6e90*/  FFMA.FTZ R8, R172, c[0x0][0x2d0], -R0 ;  /* 0x0000b400ac087a23 */ /* 0x002fcc0000010800 */
[----:B------:R1:W-:Y:S02]  /*6ea0*/  MUFU.EX2 R51, R8 ;  /* 0x0000000800337308 */ /* 0x0003e40000000800 */
[----:B-1----:R-:W-:-:S06]  /*6eb0*/  FFMA.FTZ R8, R139, c[0x0][0x2d0], -R0 ;  /* 0x0000b4008b087a23 */ /* 0x002fcc0000010800 */
[----:B------:R1:W3:Y:S02]  /*6ec0*/  MUFU.EX2 R47, R8 ;  /* 0x00000008002f7308 */ /* 0x0002e40000000800 */
[--C-:B-1----:R-:W-:Y:S02]  /*6ed0*/  FFMA.FTZ R8, R204, c[0x0][0x2d0], -R2.reuse ;  /* 0x0000b400cc087a23 */ /* 0x102fe40000010802 */
[----:B------:R-:W-:-:S04]  /*6ee0*/  FFMA.FTZ R2, R203, c[0x0][0x2d0], -R2 ;  /* 0x0000b400cb027a23 */ /* 0x000fc80000010802 */
[----:B------:R1:W-:Y:S08]  /*6ef0*/  MUFU.EX2 R56, R8 ;  /* 0x0000000800387308 */ /* 0x0003f00000000800 */
[----:B------:R4:W5:Y:S01]  /*6f00*/  MUFU.EX2 R48, R2 ;  /* 0x0000000200307308 */ /* 0x0009620000000800 */
[----:B-1----:R-:W-:Y:S07]  /*6f10*/  HMMA.16816.F32.BF16 R8, R4, R58, R88 ;  /* 0x0000003a0408723c */ /* 0x002fee0000041858 */
[----:B------:R-:W-:Y:S01]  /*6f20*/  F2FP.BF16.PACK_AB R4, R50, R49 ;  /* 0x000000313204723e */ /* 0x000fe200000010ff */
[----:B----4-:R-:W-:Y:S01]  /*6f30*/  FFMA.FTZ R2, R173, c[0x0][0x2d0], -R0 ;  /* 0x0000b400ad027a23 */ /* 0x010fe20000010800 */
[----:B------:R-:W-:-:S02]  /*6f40*/  F2FP.BF16.PACK_AB R6, R63, R62 ;  /* 0x0000003e3f06723e */ /* 0x000fc400000010ff */
[----:B--2---:R-:W-:Y:S01]  /*6f50*/  F2FP.BF16.PACK_AB R5, R45, R44 ;  /* 0x0000002c2d05723e */ /* 0x004fe200000010ff */
[----:B------:R1:W-:Y:S01]  /*6f60*/  MUFU.EX2 R46, R2 ;  /* 0x00000002002e7308 */ /* 0x0003e20000000800 */
[----:B---3--:R-:W-:Y:S02]  /*6f70*/  F2FP.BF16.PACK_AB R7, R47, R51 ;  /* 0x000000332f07723e */ /* 0x008fe400000010ff */
[----:B-----5:R-:W-:-:S05]  /*6f80*/  F2FP.BF16.PACK_AB R126, R48, R56 ;  /* 0x00000038307e723e */ /* 0x020fca00000010ff */
[----:B------:R-:W-:Y:S01]  /*6f90*/  HMMA.16816.F32.BF16 R144, R4, R40, R144 ;  /* 0x000000280490723c */ /* 0x000fe20000041890 */
[----:B-1----:R-:W-:-:S07]  /*6fa0*/  FFMA.FTZ R2, R174, c[0x0][0x2d0], -R0 ;  /* 0x0000b400ae027a23 */ /* 0x002fce0000010800 */
[C---:B------:R-:W-:Y:S01]  /*6fb0*/  HMMA.16816.F32.BF16 R160, R4.reuse, R36, R160 ;  /* 0x0000002404a0723c */ /* 0x040fe200000418a0 */
[----:B------:R1:W2:Y:S07]  /*6fc0*/  MUFU.EX2 R41, R2 ;  /* 0x0000000200297308 */ /* 0x0002ae0000000800 */
[C---:B------:R-:W-:Y:S08]  /*6fd0*/  HMMA.16816.F32.BF16 R148, R4.reuse, R42, R148 ;  /* 0x0000002a0494723c */ /* 0x040ff00000041894 */
[----:B------:R-:W-:Y:S01]  /*6fe0*/  HMMA.16816.F32.BF16 R100, R4, R38, R100 ;  /* 0x000000260464723c */ /* 0x000fe20000041864 */
[--C-:B-1----:R-:W-:Y:S01]  /*6ff0*/  FFMA.FTZ R2, R175, c[0x0][0x2d0], -R0.reuse ;  /* 0x0000b400af027a23 */ /* 0x102fe20000010800 */
[----:B--2---:R-:W-:Y:S01]  /*7000*/  F2FP.BF16.PACK_AB R125, R41, R46 ;  /* 0x0000002e297d723e */ /* 0x004fe200000010ff */
[----:B------:R-:W-:-:S02]  /*7010*/  FFMA.FTZ R0, R176, c[0x0][0x2d0], -R0 ;  /* 0x0000b400b0007a23 */ /* 0x000fc40000010800 */
[----:B------:R1:W-:Y:S03]  /*7020*/  MUFU.EX2 R40, R2 ;  /* 0x0000000200287308 */ /* 0x0003e60000000800 */
[C---:B------:R-:W-:Y:S05]  /*7030*/  HMMA.16816.F32.BF16 R108, R4.reuse, R32, R108 ;  /* 0x00000020046c723c */ /* 0x040fea000004186c */
[----:B------:R2:W3:Y:S03]  /*7040*/  MUFU.EX2 R36, R0 ;  /* 0x0000000000247308 */ /* 0x0004e60000000800 */
[----:B------:R-:W-:Y:S01]  /*7050*/  HMMA.16816.F32.BF16 R24, R4, R34, R24 ;  /* 0x000000220418723c */ /* 0x000fe20000041818 */
[----:B-1----:R-:W-:-:S07]  /*7060*/  FADD.FTZ R2, R96, R87 ;  /* 0x0000005760027221 */ /* 0x002fce0000010000 */
[----:B------:R-:W-:Y:S01]  /*7070*/  HMMA.16816.F32.BF16 R12, R4, R28, R12 ;  /* 0x0000001c040c723c */ /* 0x000fe2000004180c */
[----:B------:R-:W-:Y:S02]  /*7080*/  FADD.FTZ R2, R99, R2 ;  /* 0x0000000263027221 */ /* 0x000fe40000010000 */
[----:B--2---:R-:W-:-:S05]  /*7090*/  FADD.FTZ R0, R98, R97 ;  /* 0x0000006162007221 */ /* 0x004fca0000010000 */
[----:B------:R-:W-:Y:S01]  /*70a0*/  HMMA.16816.F32.BF16 R8, R4, R30, R8 ;  /* 0x0000001e0408723c */ /* 0x000fe20000041808 */
[----:B------:R-:W-:Y:S01]  /*70b0*/  FADD.FTZ R2, R192, R2 ;  /* 0x00000002c0027221 */ /* 0x000fe20000010000 */
[----:B---3--:R-:W-:Y:S01]  /*70c0*/  F2FP.BF16.PACK_AB R127, R36, R40 ;  /* 0x00000028247f723e */ /* 0x008fe200000010ff */
        /* <DEDUP_REMOVED lines=94> */
[----:B------:R-:W-:Y:S01]  /*76b0*/  FADD.FTZ R2, R48, R2 ;  /* 0x0000000230027221 */ /* 0x000fe20000010000 */
[----:B------:R1:W-:Y:S01]  /*76c0*/  STL [R1+0x10], R5 ;  /* 0x0000100501007387 */ /* 0x0003e20000100800 */
[----:B------:R-:W-:-:S03]  /*76d0*/  FADD.FTZ R0, R36, R0 ;  /* 0x0000000024007221 */ /* 0x000fc60000010000 */
[----:B------:R1:W-:Y:S04]  /*76e0*/  STL [R1+0x14], R4 ;  /* 0x0000140401007387 */ /* 0x0003e80000100800 */
[----:B------:R1:W-:Y:S04]  /*76f0*/  STL [R1+0x18], R2 ;  /* 0x0000180201007387 */ /* 0x0003e80000100800 */
[----:B------:R1:W-:Y:S01]  /*7700*/  STL [R1+0x1c], R0 ;  /* 0x00001c0001007387 */ /* 0x0003e20000100800 */
[----:B------:R-:W-:Y:S05]  /*7710*/  @P0 BRA `(.L_x_478) ;  /* 0x0000015000000947 */ /* 0x000fea0003800000 */
[----:B------:R-:W-:Y:S01]  /*7720*/  ISETP.LT.AND P0, PT, RZ, UR4, PT ;  /* 0x00000004ff007c0c */ /* 0x000fe2000bf01270 */
[----:B------:R-:W-:-:S02]  /*7730*/  UIADD3 UR14, UR4, -0x1, URZ ;  /* 0xffffffff040e7890 */ /* 0x000fc4000fffe03f */
[----:B------:R-:W-:-:S10]  /*7740*/  ULDC UR6, c[0x0][0x32c] ;  /* 0x0000cb0000067ab9 */ /* 0x000fd40000000800 */
[----:B------:R-:W-:Y:S05]  /*7750*/  @P0 BRA `(.L_x_479) ;  /* 0x0000008000000947 */ /* 0x000fea0003800000 */
[----:B------:R-:W-:Y:S02]  /*7760*/  UISETP.NE.AND UP0, UPT, UR6, 0x1, UPT ;  /* 0x000000010600788c */ /* 0x000fe4000bf05270 */
[----:B------:R-:W-:-:S03]  /*7770*/  UIADD3 UR14, -UR4, URZ, URZ ;  /* 0x0000003f040e7290 */ /* 0x000fc6000fffe13f */
[----:B------:R-:W-:Y:S02]  /*7780*/  ULDC.64 UR4, c[0x0][0x330] ;  /* 0x0000cc0000047ab9 */ /* 0x000fe40000000a00 */
[----:B------:R-:W-:-:S07]  /*7790*/  UIMAD.WIDE.U32 UR16, UR14, UR4, URZ ;  /* 0x000000040e1072a5 */ /* 0x000fce000f8e003f */
[----:B------:R-:W-:Y:S02]  /*77a0*/  @UP0 UMOV UR15, UR17 ;  /* 0x00000011000f0c82 */ /* 0x000fe40008000000 */
[----:B------:R-:W-:-:S04]  /*77b0*/  @UP0 USHF.R.U32.HI UR14, URZ, UR5, UR15 ;  /* 0x000000053f0e0299 */ /* 0x000fc8000801160f */
[----:B------:R-:W-:Y:S01]  /*77c0*/  ULOP3.LUT UR14, URZ, UR14, URZ, 0x33, !UPT ;  /* 0x0000000e3f0e7292 */ /* 0x000fe2000f8e333f */
[----:B------:R-:W-:Y:S05]  /*77d0*/  BRA `(.L_x_480) ;  /* 0x0000005000007947 */ /* 0x000fea0003800000 */
.L_x_479:
[----:B------:R-:W-:Y:S02]  /*77e0*/  UISETP.NE.AND UP0, UPT, UR6, 0x1, UPT ;  /* 0x000000010600788c */ /* 0x000fe4000bf05270 */
[----:B------:R-:W-:Y:S02]  /*77f0*/  ULDC.64 UR4, c[0x0][0x330] ;  /* 0x0000cc0000047ab9 */ /* 0x000fe40000000a00 */
[----:B------:R-:W-:-:S07]  /*7800*/  UIMAD.WIDE.U32 UR16, UR14, UR4, URZ ;  /* 0x000000040e1072a5 */ /* 0x000fce000f8e003f */
[----:B------:R-:W-:Y:S02]  /*7810*/  @UP0 UMOV UR15, UR17 ;  /* 0x00000011000f0c82 */ /* 0x000fe40008000000 */
[----:B------:R-:W-:Y:S02]  /*7820*/  @UP0 USHF.R.U32.HI UR14, URZ, UR5, UR15 ;  /* 0x000000053f0e0299 */ /* 0x000fe4000801160f */
.L_x_480:
[----:B------:R-:W-:Y:S02]  /*7830*/  ULDC UR4, c[0x0][0x32c] ;  /* 0x0000cb0000047ab9 */ /* 0x000fe40000000800 */
[----:B------:R-:W-:-:S04]  /*7840*/  UIMAD UR4, UR14, UR6, UR4 ;  /* 0x000000060e0472a4 */ /* 0x000fc8000f8e0204 */
[----:B------:R-:W-:-:S04]  /*7850*/  UISETP.LT.AND UP0, UPT, UR7, UR4, UPT ;  /* 0x000000040700728c */ /* 0x000fc8000bf01270 */
[----:B------:R-:W-:-:S03]  /*7860*/  USEL UR7, UR7, UR4, UP0 ;  /* 0x0000000407077287 */ /* 0x000fc60008000000 */
.L_x_478:
[----:B-1----:R-:W2:Y:S01]  /*7870*/  LDL R0, [R1] ;  /* 0x0000000001007983 */ /* 0x002ea20000100800 */
[----:B------:R-:W-:-:S04]  /*7880*/  UIMAD.WIDE UR6, UR7, 0x2aaaaaab, URZ ;  /* 0x2aaaaaab070678a5 */ /* 0x000fc8000f8e023f */
[----:B------:R-:W-:-:S04]  /*7890*/  USHF.R.U32.HI UR5, URZ, 0x1f, UR7 ;  /* 0x0000001f3f057899 */ /* 0x000fc80008011607 */
[----:B------:R-:W-:Y:S01]  /*78a0*/  ULEA.HI.SX32 UR5, UR7, UR5, 0x1c ;  /* 0x0000000507057291 */ /* 0x000fe2000f8fe23f */
[----:B--2---:R-:W1:Y:S03]  /*78b0*/  R2UR UR4, R0 ;  /* 0x00000000000473c2 */ /* 0x004e6600000e0000 */
[----:B-1----:R-:W-:-:S04]  /*78c0*/  UISETP.LT.AND UP0, UPT, UR4, UR5, UPT ;  /* 0x000000050400728c */ /* 0x002fc8000bf01270 */
[----:B------:R-:W-:-:S06]  /*78d0*/  USEL UR4, UR4, UR5, !UP0 ;  /* 0x0000000504047287 */ /* 0x000fcc000c000000 */
[----:B------:R-:W-:-:S13]  /*78e0*/  ISETP.GE.AND P0, PT, R229, UR4, PT ;  /* 0x00000004e5007c0c */ /* 0x000fda000bf06270 */
[----:B------:R-:W-:Y:S05]  /*78f0*/  @!P0 BRA `(.L_x_481) ;  /* 0x00005c1000008947 */ /* 0x000fea0003800000 */
[----:B------:R-:W2:Y:S01]  /*7900*/  LDL R0, [R1+0x30] ;  /* 0x0000300001007983 */ /* 0x000ea20000100800 */
[----:B------:R-:W-:Y:S01]  /*7910*/  PLOP3.LUT P1, PT, PT, PT, UP2, 0x80, 0x0 ;  /* 0x000000000000781c */ /* 0x000fe20003f2f028 */
[----:B------:R-:W-:Y:S01]  /*7920*/  IMAD.MOV.U32 R136, RZ, RZ, R133 ;  /* 0x000000ffff887224 */ /* 0x000fe200078e0085 */
[----:B------:R-:W-:Y:S01]  /*7930*/  PLOP3.LUT P0, PT, PT, PT, UP2, 0x80, 0x0 ;  /* 0x000000000000781c */ /* 0x000fe20003f0f028 */
[----:B------:R-:W-:Y:S01]  /*7940*/  IMAD.MOV.U32 R135, RZ, RZ, R134 ;  /* 0x000000ffff877224 */ /* 0x000fe200078e0086 */
[----:B------:R-:W-:Y:S01]  /*7950*/  MOV R138, R3 ;  /* 0x00000003008a7202 */ /* 0x000fe20000000f00 */
[----:B------:R-:W-:-:S08]  /*7960*/  IMAD.MOV.U32 R137, RZ, RZ, R132 ;  /* 0x000000ffff897224 */ /* 0x000fd000078e0084 */
[----:B--2---:R-:W-:-:S05]  /*7970*/  @P1 IMAD.HI.U32 R0, R0, c[0x0][0x2c8], RZ ;  /* 0x0000b20000001a27 */ /* 0x004fca00078e00ff */
[----:B------:R-:W-:-:S05]  /*7980*/  @P0 SHF.R.U32.HI R0, RZ, c[0x0][0x2cc], R0 ;  /* 0x0000b300ff000a19 */ /* 0x000fca0000011600 */
[----:B------:R1:W-:Y:S02]  /*7990*/  @P0 STL [R1+0x24], R0 ;  /* 0x0000240001000387 */ /* 0x0003e40000100800 */
.L_x_498:
[----:B------:R-:W-:Y:S04]  /*79a0*/  DEPBAR.LE SB0, 0x0 ;  /* 0x000080000000791a */ /* 0x000fe80000000000 */
[----:B------:R-:W-:Y:S01]  /*79b0*/  BAR.SYNC.DEFER_BLOCKING 0x0 ;  /* 0x0000000000007b1d */ /* 0x000fe20000010000 */
[----:B------:R-:W-:Y:S05]  /*79c0*/  IMAD.MOV.U32 R230, RZ, RZ, c[0x0][0x1e0] ;  /* 0x00007800ffe67624 */ /* 0x000fea00078e00ff */
[----:B------:R-:W-:Y:S06]  /*79d0*/  LDSM.16.M88.4 R96, [R219+0x6100] ;  /* 0x00610000db60783b */ /* 0x000fec0000000200 */
[----:B------:R-:W2:Y:S06]  /*79e0*/  LDL R134, [R1] ;  /* 0x0000000001867983 */ /* 0x000eac0000100800 */
[----:B------:R-:W3:Y:S06]  /*79f0*/  LDSM.16.M88.4 R16, [R212+0x3100] ;  /* 0x00310000d410783b */ /* 0x000eec0000000200 */
[----:B------:R-:W4:Y:S06]  /*7a00*/  LDSM.16.M88.4 R92, [R219+0x8100] ;  /* 0x00810000db5c783b */ /* 0x000f2c0000000200 */
[----:B------:R-:W5:Y:S06]  /*7a10*/  LDL.64 R192, [R1+0x40] ;  /* 0x0000400001c07983 */ /* 0x000f6c0000100a00 */
[----:B------:R-:W5:Y:S06]  /*7a20*/  LDL.64 R132, [R1+0x48] ;  /* 0x0000480001847983 */ /* 0x000f6c0000100a00 */
[----:B-1----:R-:W1:Y:S06]  /*7a30*/  LDSM.16.M88.4 R32, [R212+0x3900] ;  /* 0x00390000d420783b */ /* 0x002e6c0000000200 */
[----:B------:R-:W5:Y:S06]  /*7a40*/  LDL.64 R234, [R1+0x28] ;  /* 0x0000280001ea7983 */ /* 0x000f6c0000100a00 */
[----:B------:R-:W1:Y:S01]  /*7a50*/  LDSM.16.M88.4 R48, [R212+0x4100] ;  /* 0x00410000d430783b */ /* 0x000e620000000200 */
[-C--:B---3--:R-:W-:Y:S05]  /*7a60*/  HMMA.16816.F32.BF16 R4, R96, R16.reuse, RZ ;  /* 0x000000106004723c */ /* 0x088fea00000418ff */
[----:B------:R-:W3:Y:S03]  /*7a70*/  LDL.64 R232, [R1+0x38] ;  /* 0x0000380001e87983 */ /* 0x000ee60000100a00 */
[C---:B----4-:R-:W-:Y:S03]  /*7a80*/  HMMA.16816.F32.BF16 R8, R92.reuse, R16, RZ ;  /* 0x000000105c08723c */ /* 0x050fe600000418ff */
[----:B------:R-:W4:Y:S06]  /*7a90*/  LDSM.16.M88.4 R64, [R212+0x4900] ;  /* 0x00490000d440783b */ /* 0x000f2c0000000200 */
[----:B------:R-:W3:Y:S01]  /*7aa0*/  LDL R139, [R1+0x24] ;  /* 0x00002400018b7983 */ /* 0x000ee20000100800 */
[-C--:B------:R-:W-:Y:S05]  /*7ab0*/  HMMA.16816.F32.BF16 R12, R92, R18.reuse, RZ ;  /* 0x000000125c0c723c */ /* 0x080fea00000418ff */
[----:B------:R-:W4:Y:S03]  /*7ac0*/  LDSM.16.M88.4 R80, [R212+0x5100] ;  /* 0x00510000d450783b */ /* 0x000f260000000200 */
[C---:B------:R-:W-:Y:S03]  /*7ad0*/  HMMA.16816.F32.BF16 R16, R96.reuse, R18, RZ ;  /* 0x000000126010723c */ /* 0x040fe600000418ff */
[----:B------:R-:W4:Y:S05]  /*7ae0*/  LDSM.16.M88.4 R172, [R212+0x5900] ;  /* 0x00590000d4ac783b */ /* 0x000f2a0000000200 */
[-C--:B-1----:R-:W-:Y:S01]  /*7af0*/  HMMA.16816.F32.BF16 R20, R96, R32.reuse, RZ ;  /* 0x000000206014723c */ /* 0x082fe200000418ff */
[----:B------:R-:W-:Y:S06]  /*7b00*/  LDSM.16.M88.4 R176, [R222+0x6100] ;  /* 0x00610000deb0783b */ /* 0x000fec0000000200 */
[----:B------:R-:W1:Y:S01]  /*7b10*/  LDSM.16.M88.4 R180, [R223] ;  /* 0x00000000dfb4783b */ /* 0x000e620000000200 */
[C---:B------:R-:W-:Y:S05]  /*7b20*/  HMMA.16816.F32.BF16 R24, R92.reuse, R32, RZ ;  /* 0x000000205c18723c */ /* 0x040fea00000418ff */
[----:B------:R-:W1:Y:S03]  /*7b30*/  LDSM.16.M88.4 R184, [R222+0x8100] ;  /* 0x00810000deb8783b */ /* 0x000e660000000200 */
[-C--:B------:R-:W-:Y:S03]  /*7b40*/  HMMA.16816.F32.BF16 R28, R92, R34.reuse, RZ ;  /* 0x000000225c1c723c */ /* 0x080fe600000418ff */
[----:B------:R-:W1:Y:S05]  /*7b50*/  LDSM.16.M88.4 R188, [R228] ;  /* 0x00000000e4bc783b */ /* 0x000e6a0000000200 */
[C---:B------:R-:W-:Y:S08]  /*7b60*/  HMMA.16816.F32.BF16 R32, R96.reuse, R34, RZ ;  /* 0x000000226020723c */ /* 0x040ff000000418ff */
[-C--:B------:R-:W-:Y:S08]  /*7b70*/  HMMA.16816.F32.BF16 R36, R96, R48.reuse, RZ ;  /* 0x000000306024723c */ /* 0x080ff000000418ff */
[C---:B------:R-:W-:Y:S08]  /*7b80*/  HMMA.16816.F32.BF16 R40, R92.reuse, R48, RZ ;  /* 0x000000305c28723c */ /* 0x040ff000000418ff */
[-C--:B------:R-:W-:Y:S08]  /*7b90*/  HMMA.16816.F32.BF16 R44, R92, R50.reuse, RZ ;  /* 0x000000325c2c723c */ /* 0x080ff000000418ff */
[C---:B------:R-:W-:Y:S08]  /*7ba0*/  HMMA.16816.F32.BF16 R48, R96.reuse, R50, RZ ;  /* 0x000000326030723c */ /* 0x040ff000000418ff */
[-C--:B----4-:R-:W-:Y:S08]  /*7bb0*/  HMMA.16816.F32.BF16 R52, R96, R64.reuse, RZ ;  /* 0x000000406034723c */ /* 0x090ff000000418ff */
[C---:B------:R-:W-:Y:S08]  /*7bc0*/  HMMA.16816.F32.BF16 R56, R92.reuse, R64, RZ ;  /* 0x000000405c38723c */ /* 0x040ff000000418ff */
[-C--:B------:R-:W-:Y:S08]  /*7bd0*/  HMMA.16816.F32.BF16 R60, R92, R66.reuse, RZ ;  /* 0x000000425c3c723c */ /* 0x080ff000000418ff */
        /* <DEDUP_REMOVED lines=8> */
[----:B------:R-:W-:Y:S01]  /*7c60*/  HMMA.16816.F32.BF16 R96, R96, R174, RZ ;  /* 0x000000ae6060723c */ /* 0x000fe200000418ff */
[----:B------:R-:W4:Y:S07]  /*7c70*/  LDSM.16.M88.4 R172, [R227] ;  /* 0x00000000e3ac783b */ /* 0x000f2e0000000200 */
[-C--:B-1----:R-:W-:Y:S08]  /*7c80*/  HMMA.16816.F32.BF16 R4, R176, R180.reuse, R4 ;  /* 0x000000b4b004723c */ /* 0x082ff00000041804 */
[C---:B------:R-:W-:Y:S08]  /*7c90*/  HMMA.16816.F32.BF16 R8, R184.reuse, R180, R8 ;  /* 0x000000b4b808723c */ /* 0x040ff00000041808 */
[-C--:B------:R-:W-:Y:S08]  /*7ca0*/  HMMA.16816.F32.BF16 R12, R184, R182.reuse, R12 ;  /* 0x000000b6b80c723c */ /* 0x080ff0000004180c */
[C---:B------:R-:W-:Y:S01]  /*7cb0*/  HMMA.16816.F32.BF16 R16, R176.reuse, R182, R16 ;  /* 0x000000b6b010723c */ /* 0x040fe20000041810 */
[----:B------:R-:W1:Y:S07]  /*7cc0*/  LDSM.16.M88.4 R180, [R226] ;  /* 0x00000000e2b4783b */ /* 0x000e6e0000000200 */
[-C--:B------:R-:W-:Y:S08]  /*7cd0*/  HMMA.16816.F32.BF16 R20, R176, R188.reuse, R20 ;  /* 0x000000bcb014723c */ /* 0x080ff00000041814 */
[C---:B------:R-:W-:Y:S08]  /*7ce0*/  HMMA.16816.F32.BF16 R24, R184.reuse, R188, R24 ;  /* 0x000000bcb818723c */ /* 0x040ff00000041818 */
[-C--:B------:R-:W-:Y:S08]  /*7cf0*/  HMMA.16816.F32.BF16 R28, R184, R190.reuse, R28 ;  /* 0x000000beb81c723c */ /* 0x080ff0000004181c */
[C---:B------:R-:W-:Y:S01]  /*7d00*/  HMMA.16816.F32.BF16 R32, R176.reuse, R190, R32 ;  /* 0x000000beb020723c */ /* 0x040fe20000041820 */
[----:B------:R-:W3:Y:S03]  /*7d10*/  LDSM.16.M88.4 R188, [R225] ;  /* 0x00000000e1bc783b */ /* 0x000ee60000000200 */
[----:B--2---:R-:W-:Y:S04]  /*7d20*/  ISETP.GT.AND P0, PT, R134, R229, PT ;  /* 0x000000e58600720c */ /* 0x004fe80003f04270 */
[-C--:B----4-:R-:W-:Y:S08]  /*7d30*/  HMMA.16816.F32.BF16 R36, R176, R172.reuse, R36 ;  /* 0x000000acb024723c */ /* 0x090ff00000041824 */
[C---:B------:R-:W-:Y:S04]  /*7d40*/  HMMA.16816.F32.BF16 R40, R184.reuse, R172, R40 ;  /* 0x000000acb828723c */ /* 0x040fe80000041828 */
[----:B------:R-:W-:Y:S01]  /*7d50*/  @!P0 SHF.R.S32.HI R0, RZ, 0x1f, R229 ;  /* 0x0000001fff008819 */ /* 0x000fe200000114e5 */
[C---:B------:R-:W-:Y:S03]  /*7d60*/  @!P0 IMAD.WIDE.U32 R2, R229.reuse, c[0x0][0x208], RZ ;  /* 0x00008200e5028a25 */ /* 0x040fe600078e00ff */
[-C--:B------:R-:W-:Y:S04]  /*7d70*/  HMMA.16816.F32.BF16 R44, R184, R174.reuse, R44 ;  /* 0x000000aeb82c723c */ /* 0x080fe8000004182c */
[----:B------:R-:W-:Y:S02]  /*7d80*/  @!P0 IMAD R0, R0, c[0x0][0x208], RZ ;  /* 0x0000820000008a24 */ /* 0x000fe400078e02ff */
[----:B-----5:R-:W-:Y:S02]  /*7d90*/  @!P0 IMAD.MOV.U32 R133, RZ, RZ, R193 ;  /* 0x000000ffff858224 */ /* 0x020fe400078e00c1 */
[C---:B------:R-:W-:Y:S01]  /*7da0*/  HMMA.16816.F32.BF16 R48, R176.reuse, R174, R48 ;  /* 0x000000aeb030723c */ /* 0x040fe20000041830 */
[----:B------:R-:W2:Y:S03]  /*7db0*/  LDSM.16.M88.4 R192, [R224] ;  /* 0x00000000e0c0783b */ /* 0x000ea60000000200 */
[----:B------:R-:W-:Y:S02]  /*7dc0*/  @!P0 IMAD R0, R229, c[0x0][0x20c], R0 ;  /* 0x00008300e5008a24 */ /* 0x000fe400078e0200 */
[----:B------:R-:W-:Y:S02]  /*7dd0*/  @!P0 IMAD.WIDE.U32 R132, R2, 0x60, R132 ;  /* 0x0000006002848825 */ /* 0x000fe400078e0084 */
[-C--:B-1----:R-:W-:Y:S04]  /*7de0*/  HMMA.16816.F32.BF16 R52, R176, R180.reuse, R52 ;  /* 0x000000b4b034723c */ /* 0x082fe80000041834 */
[----:B------:R-:W-:Y:S01]  /*7df0*/  @!P0 IMAD.IADD R0, R3, 0x1, R0 ;  /* 0x0000000103008824 */ /* 0x000fe200078e0200 */
[----:B------:R-:W-:Y:S03]  /*7e00*/  @!P0 LEA R2, P1, R132, c[0x0][0x1f8], 0x1 ;  /* 0x00007e0084028a11 */ /* 0x000fe600078208ff */
[C---:B------:R-:W-:Y:S04]  /*7e10*/  HMMA.16816.F32.BF16 R56, R184.reuse, R180, R56 ;  /* 0x000000b4b838723c */ /* 0x040fe80000041838 */
[----:B------:R-:W-:Y:S01]  /*7e20*/  @!P0 IMAD R0, R0, 0x60, RZ ;  /* 0x0000006000008824 */ /* 0x000fe200078e02ff */
[----:B------:R-:W-:Y:S03]  /*7e30*/  @!P0 IADD3 R198, P2, R2, UR9, RZ ;  /* 0x0000000902c68c10 */ /* 0x000fe6000ff5e0ff */
[-C--:B------:R-:W-:Y:S04]  /*7e40*/  HMMA.16816.F32.BF16 R60, R184, R182.reuse, R60 ;  /* 0x000000b6b83c723c */ /* 0x080fe8000004183c */
[----:B------:R-:W-:Y:S04]  /*7e50*/  @!P0 IMAD.IADD R0, R133, 0x1, R0 ;  /* 0x0000000185008824 */ /* 0x000fe800078e0200 */
[C---:B------:R-:W-:Y:S04]  /*7e60*/  HMMA.16816.F32.BF16 R64, R176.reuse, R182, R64 ;  /* 0x000000b6b040723c */ /* 0x040fe80000041840 */
[----:B------:R-:W-:Y:S02]  /*7e70*/  @!P0 LEA.HI.X R3, R132, c[0x0][0x1fc], R0, 0x1, P1 ;  /* 0x00007f0084038a11 */ /* 0x000fe400008f0c00 */
[----:B------:R-:W-:Y:S02]  /*7e80*/  @!P0 IADD3 R196, P1, R198, UR9, RZ ;  /* 0x00000009c6c48c10 */ /* 0x000fe4000ff3e0ff */
[-C--:B---3--:R-:W-:Y:S01]  /*7e90*/  HMMA.16816.F32.BF16 R68, R176, R188.reuse, R68 ;  /* 0x000000bcb044723c */ /* 0x088fe20000041844 */
[----:B------:R-:W-:Y:S01]  /*7ea0*/  @!PT LDS RZ, [RZ] ;  /* 0x00000000fffff984 */ /* 0x000fe20000000800 */
[----:B------:R-:W-:Y:S01]  /*7eb0*/  @!PT LDS RZ, [RZ] ;  /* 0x00000000fffff984 */ /* 0x000fe20000000800 */
[----:B------:R-:W-:Y:S01]  /*7ec0*/  @!PT LDS RZ, [RZ] ;  /* 0x00000000fffff984 */ /* 0x000fe20000000800 */
[----:B------:R1:W-:Y:S03]  /*7ed0*/  @!P0 LDGSTS.E.BYPASS.LTC128B.128 [R231+0x100], [R2.64], !P6 ;  /* 0x0010000002e78fae */ /* 0x0003e6000f101d4c */
[----:B------:R-:W-:Y:S02]  /*7ee0*/  @!P0 IADD3.X R199, R3, UR8, RZ, P2, !PT ;  /* 0x0000000803c78c10 */ /* 0x000fe400097fe4ff */
[----:B------:R-:W-:Y:S02]  /*7ef0*/  @!P0 IADD3 R132, P3, R196, UR9, RZ ;  /* 0x00000009c4848c10 */ /* 0x000fe4000ff7e0ff */
[C---:B------:R-:W-:Y:S01]  /*7f00*/  HMMA.16816.F32.BF16 R72, R184.reuse, R188, R72 ;  /* 0x000000bcb848723c */ /* 0x040fe20000041848 */
[----:B------:R3:W-:Y:S03]  /*7f10*/  @!P0 LDGSTS.E.BYPASS.LTC128B.128 [R231+0x900], [R198.64], !P6 ;  /* 0x00900000c6e78fae */ /* 0x0007e6000f101d4c */
[----:B------:R-:W-:Y:S04]  /*7f20*/  @!P0 IADD3.X R197, R199, UR8, RZ, P1, !PT ;  /* 0x00000008c7c58c10 */ /* 0x000fe80008ffe4ff */
[-C--:B------:R-:W-:Y:S01]  /*7f30*/  HMMA.16816.F32.BF16 R76, R184, R190.reuse, R76 ;  /* 0x000000beb84c723c */ /* 0x080fe2000004184c */
[----:B------:R3:W-:Y:S03]  /*7f40*/  @!P0 LDGSTS.E.BYPASS.LTC128B.128 [R231+0x1100], [R196.64], !P6 ;  /* 0x01100000c4e78fae */ /* 0x0007e6000f101d4c */
[----:B------:R-:W-:Y:S02]  /*7f50*/  @!P0 IADD3.X R133, R197, UR8, RZ, P3, !PT ;  /* 0x00000008c5858c10 */ /* 0x000fe40009ffe4ff */
[----:B------:R-:W-:Y:S02]  /*7f60*/  PLOP3.LUT P3, PT, PT, PT, UP2, 0x80, 0x0 ;  /* 0x000000000000781c */ /* 0x000fe40003f6f028 */
[C---:B------:R-:W-:Y:S01]  /*7f70*/  HMMA.16816.F32.BF16 R80, R176.reuse, R190, R80 ;  /* 0x000000beb050723c */ /* 0x040fe20000041850 */
[----:B------:R4:W-:Y:S03]  /*7f80*/  @!P0 LDGSTS.E.BYPASS.LTC128B.128 [R231+0x1900], [R132.64], !P6 ;  /* 0x0190000084e78fae */ /* 0x0009e6000f101d4c */
[----:B-1----:R-:W-:Y:S04]  /*7f90*/  @!P0 IADD3 R2, P2, R132, UR9, RZ ;  /* 0x0000000984028c10 */ /* 0x002fe8000ff5e0ff */
[-C--:B--2---:R-:W-:Y:S04]  /*7fa0*/  HMMA.16816.F32.BF16 R84, R176, R192.reuse, R84 ;  /* 0x000000c0b054723c */ /* 0x084fe80000041854 */
[----:B------:R-:W-:Y:S02]  /*7fb0*/  @!P0 IADD3.X R3, R133, UR8, RZ, P2, !PT ;  /* 0x0000000885038c10 */ /* 0x000fe400097fe4ff */
[----:B------:R-:W-:Y:S02]  /*7fc0*/  @!P0 IADD3 R172, P1, R2, UR9, RZ ;  /* 0x0000000902ac8c10 */ /* 0x000fe4000ff3e0ff */
[C---:B------:R-:W-:Y:S01]  /*7fd0*/  HMMA.16816.F32.BF16 R88, R184.reuse, R192, R88 ;  /* 0x000000c0b858723c */ /* 0x040fe20000041858 */
[----:B------:R1:W-:Y:S03]  /*7fe0*/  @!P0 LDGSTS.E.BYPASS.LTC128B.128 [R231+0x2100], [R2.64], !P6 ;  /* 0x0210000002e78fae */ /* 0x0003e6000f101d4c */
[----:B------:R-:W-:Y:S04]  /*7ff0*/  @!P0 IADD3.X R173, R3, UR8, RZ, P1, !PT ;  /* 0x0000000803ad8c10 */ /* 0x000fe80008ffe4ff */
[-C--:B------:R-:W-:Y:S01]  /*8000*/  HMMA.16816.F32.BF16 R92, R184, R194.reuse, R92 ;  /* 0x000000c2b85c723c */ /* 0x080fe2000004185c */
[----:B------:R2:W-:Y:S02]  /*8010*/  @!P0 LDGSTS.E.BYPASS.LTC128B.128 [R231+0x2900], [R172.64], !P6 ;  /* 0x02900000ace78fae */ /* 0x0005e4000f101d4c */
[C---:B------:R-:W-:Y:S04]  /*8020*/  ISETP.GT.AND P0, PT, R229.reuse, R134, PT ;  /* 0x00000086e500720c */ /* 0x040fe80003f04270 */
[----:B---3--:R-:W-:Y:S01]  /*8030*/  LDSM.16.M88.4 R196, [R220+0x6100] ;  /* 0x00610000dcc4783b */ /* 0x008fe20000000200 */
[----:B------:R-:W-:Y:S05]  /*8040*/  HMMA.16816.F32.BF16 R96, R176, R194, R96 ;  /* 0x000000c2b060723c */ /* 0x000fea0000041860 */
[----:B------:R-:W3:Y:S03]  /*8050*/  LDSM.16.M88.4 R200, [R218+0x3100] ;  /* 0x00310000dac8783b */ /* 0x000ee60000000200 */
[----:B------:R-:W-:Y:S01]  /*8060*/  @P0 IMAD.SHL.U32 R134, R230, 0x20, RZ ;  /* 0x00000020e6860824 */ /* 0x000fe200078e00ff */
[----:B------:R-:W-:Y:S02]  /*8070*/  @P0 IADD3 R0, R229, -0x1, RZ ;  /* 0xffffffffe5000810 */ /* 0x000fe40007ffe0ff */
[----:B------:R-:W5:Y:S01]  /*8080*/  LDSM.16.M88.4 R204, [R220+0x8100] ;  /* 0x00810000dccc783b */ /* 0x000f620000000200 */
[----:B-1----:R-:W-:Y:S01]  /*8090*/  @P0 IMAD.MOV.U32 R3, RZ, RZ, R235 ;  /* 0x000000ffff030224 */ /* 0x002fe200078e00eb */
[----:B------:R-:W-:Y:S01]  /*80a0*/  @P0 SHF.R.S32.HI R2, RZ, 0x1f, R0 ;  /* 0x0000001fff020819 */ /* 0x000fe20000011400 */
[----:B----4-:R-:W-:Y:S03]  /*80b0*/  @P0 IMAD.WIDE.U32 R132, R0, c[0x0][0x1e0], RZ ;  /* 0x0000780000840a25 */ /* 0x010fe600078e00ff */
[----:B------:R-:W0:Y:S01]  /*80c0*/  LDGDEPBAR ;  /* 0x00000000000079af */ /* 0x000e220000000000 */
[----:B------:R-:W-:Y:S04]  /*80d0*/  @P0 IMAD R2, R2, c[0x0][0x1e0], RZ ;  /* 0x0000780002020a24 */ /* 0x000fe800078e02ff */
[----:B------:R-:W-:Y:S01]  /*80e0*/  @P0 IMAD R2, R0, c[0x0][0x1e4], R2 ;  /* 0x0000790000020a24 */ /* 0x000fe200078e0202 */
[----:B--2---:R-:W1:Y:S03]  /*80f0*/  LDSM.16.M88.4 R172, [R218+0x3900] ;  /* 0x00390000daac783b */ /* 0x004e660000000200 */
[----:B------:R-:W-:Y:S02]  /*8100*/  @P0 IMAD.IADD R0, R133, 0x1, R2 ;  /* 0x0000000185000824 */ /* 0x000fe400078e0202 */
[----:B------:R-:W-:Y:S01]  /*8110*/  @P0 IMAD.MOV.U32 R2, RZ, RZ, R232 ;  /* 0x000000ffff020224 */ /* 0x000fe200078e00e8 */
[----:B------:R-:W2:Y:S01]  /*8120*/  LDSM.16.M88.4 R180, [R218+0x4100] ;  /* 0x00410000dab4783b */ /* 0x000ea20000000200 */
[----:B------:R-:W-:Y:S02]  /*8130*/  @P0 IMAD R0, R0, 0x60, RZ ;  /* 0x0000006000000824 */ /* 0x000fe400078e02ff */
[----:B------:R-:W-:Y:S03]  /*8140*/  @P0 IMAD.WIDE.U32 R2, R132, 0x60, R2 ;  /* 0x0000006084020825 */ /* 0x000fe600078e0002 */
[----:B------:R-:W4:Y:S01]  /*8150*/  LDSM.16.M88.4 R184, [R218+0x4900] ;  /* 0x00490000dab8783b */ /* 0x000f220000000200 */
[----:B------:R-:W-:Y:S01]  /*8160*/  @P0 IMAD.IADD R0, R3, 0x1, R0 ;  /* 0x0000000103000824 */ /* 0x000fe200078e0200 */
[C---:B------:R-:W-:Y:S01]  /*8170*/  @P0 LEA R132, P1, R2.reuse, c[0x0][0x1c8], 0x1 ;  /* 0x0000720002840a11 */ /* 0x040fe200078208ff */
[----:B------:R-:W-:Y:S03]  /*8180*/  IMAD.MOV.U32 R232, RZ, RZ, c[0x0][0x1e4] ;  /* 0x00007900ffe87624 */ /* 0x000fe600078e00ff */
[----:B------:R-:W2:Y:S01]  /*8190*/  LDSM.16.M88.4 R176, [R218+0x5100] ;  /* 0x00510000dab0783b */ /* 0x000ea20000000200 */
[----:B------:R-:W-:Y:S02]  /*81a0*/  @P0 LEA.HI.X R133, R2, c[0x0][0x1cc], R0, 0x1, P1 ;  /* 0x0000730002850a11 */ /* 0x000fe400008f0c00 */
[-C--:B------:R-:W-:Y:S01]  /*81b0*/  @P0 IADD3 R2, P1, R132, R134.reuse, RZ ;  /* 0x0000008684020210 */ /* 0x080fe20007f3e0ff */
[-C--:B---3--:R-:W-:Y:S02]  /*81c0*/  HMMA.16816.F32.BF16 R4, R196, R200.reuse, R4 ;  /* 0x000000c8c404723c */ /* 0x088fe40000041804 */
[----:B------:R-:W-:Y:S03]  /*81d0*/  LDSM.16.M88.4 R188, [R221+0x6100] ;  /* 0x00610000ddbc783b */ /* 0x000fe60000000200 */
[----:B------:R-:W-:Y:S03]  /*81e0*/  @P0 SHF.L.U64.HI R0, R230, 0x5, R232 ;  /* 0x00000005e6000819 */ /* 0x000fe600000102e8 */
[C---:B-----5:R-:W-:Y:S01]  /*81f0*/  HMMA.16816.F32.BF16 R8, R204.reuse, R200, R8 ;  /* 0x000000c8cc08723c */ /* 0x060fe20000041808 */
[----:B------:R-:W-:Y:S03]  /*8200*/  LDSM.16.M88.4 R192, [R217] ;  /* 0x00000000d9c0783b */ /* 0x000fe60000000200 */
[--C-:B------:R-:W-:Y:S03]  /*8210*/  @P0 IMAD.X R3, R133, 0x1, R0.reuse, P1 ;  /* 0x0000000185030824 */ /* 0x100fe600008e0600 */
[----:B------:R-:W-:Y:S01]  /*8220*/  LDSM.16.M88.4 R208, [R217+0x1000] ;  /* 0x00100000d9d0783b */ /* 0x000fe20000000200 */
[-C--:B------:R-:W-:Y:S08]  /*8230*/  HMMA.16816.F32.BF16 R12, R204, R202.reuse, R12 ;  /* 0x000000cacc0c723c */ /* 0x080ff0000004180c */
[C---:B------:R-:W-:Y:S01]  /*8240*/  HMMA.16816.F32.BF16 R16, R196.reuse, R202, R16 ;  /* 0x000000cac410723c */ /* 0x040fe20000041810 */
[----:B------:R-:W-:Y:S07]  /*8250*/  LDSM.16.M88.4 R200, [R221+0x8100] ;  /* 0x00810000ddc8783b */ /* 0x000fee0000000200 */
[-C--:B-1----:R-:W-:Y:S08]  /*8260*/  HMMA.16816.F32.BF16 R20, R196, R172.reuse, R20 ;  /* 0x000000acc414723c */ /* 0x082ff00000041814 */
[C---:B------:R-:W-:Y:S08]  /*8270*/  HMMA.16816.F32.BF16 R24, R204.reuse, R172, R24 ;  /* 0x000000accc18723c */ /* 0x040ff00000041818 */
[-C--:B------:R-:W-:Y:S08]  /*8280*/  HMMA.16816.F32.BF16 R28, R204, R174.reuse, R28 ;  /* 0x000000aecc1c723c */ /* 0x080ff0000004181c */
[C---:B------:R-:W-:Y:S01]  /*8290*/  HMMA.16816.F32.BF16 R32, R196.reuse, R174, R32 ;  /* 0x000000aec420723c */ /* 0x040fe20000041820 */
[----:B------:R-:W1:Y:S07]  /*82a0*/  LDSM.16.M88.4 R172, [R218+0x5900] ;  /* 0x00590000daac783b */ /* 0x000e6e0000000200 */
[-C--:B--2---:R-:W-:Y:S08]  /*82b0*/  HMMA.16816.F32.BF16 R36, R196, R180.reuse, R36 ;  /* 0x000000b4c424723c */ /* 0x084ff00000041824 */
[C---:B------:R-:W-:Y:S08]  /*82c0*/  HMMA.16816.F32.BF16 R40, R204.reuse, R180, R40 ;  /* 0x000000b4cc28723c */ /* 0x040ff00000041828 */
[-C--:B------:R-:W-:Y:S08]  /*82d0*/  HMMA.16816.F32.BF16 R44, R204, R182.reuse, R44 ;  /* 0x000000b6cc2c723c */ /* 0x080ff0000004182c */
[C---:B------:R-:W-:Y:S01]  /*82e0*/  HMMA.16816.F32.BF16 R48, R196.reuse, R182, R48 ;  /* 0x000000b6c430723c */ /* 0x040fe20000041830 */
[----:B------:R-:W2:Y:S07]  /*82f0*/  LDSM.16.M88.4 R180, [R217+0x800] ;  /* 0x00080000d9b4783b */ /* 0x000eae0000000200 */
[-C--:B----4-:R-:W-:Y:S08]  /*8300*/  HMMA.16816.F32.BF16 R52, R196, R184.reuse, R52 ;  /* 0x000000b8c434723c */ /* 0x090ff00000041834 */
        /* <DEDUP_REMOVED lines=8> */
[----:B------:R-:W-:Y:S07]  /*8390*/  LDSM.16.M88.4 R176, [R217+0x2800] ;  /* 0x00280000d9b0783b */ /* 0x000fee0000000200 */
[-C--:B-1----:R-:W-:Y:S08]  /*83a0*/  HMMA.16816.F32.BF16 R84, R196, R172.reuse, R84 ;  /* 0x000000acc454723c */ /* 0x082ff00000041854 */
[C---:B------:R-:W-:Y:S08]  /*83b0*/  HMMA.16816.F32.BF16 R88, R204.reuse, R172, R88 ;  /* 0x000000accc58723c */ /* 0x040ff00000041858 */
[-C--:B------:R-:W-:Y:S08]  /*83c0*/  HMMA.16816.F32.BF16 R92, R204, R174.reuse, R92 ;  /* 0x000000aecc5c723c */ /* 0x080ff0000004185c */
[----:B------:R-:W-:Y:S01]  /*83d0*/  HMMA.16816.F32.BF16 R96, R196, R174, R96 ;  /* 0x000000aec460723c */ /* 0x000fe20000041860 */
[----:B------:R-:W1:Y:S01]  /*83e0*/  LDSM.16.M88.4 R172, [R217+0x2000] ;  /* 0x00200000d9ac783b */ /* 0x000e620000000200 */
[----:B------:R-:W-:Y:S05]  /*83f0*/  DEPBAR.LE SB0, 0x0 ;  /* 0x000080000000791a */ /* 0x000fea0000000000 */
[----:B------:R-:W-:Y:S01]  /*8400*/  BAR.SYNC.DEFER_BLOCKING 0x0 ;  /* 0x0000000000007b1d */ /* 0x000fe20000010000 */
[-C--:B------:R-:W-:Y:S08]  /*8410*/  HMMA.16816.F32.BF16 R4, R188, R192.reuse, R4 ;  /* 0x000000c0bc04723c */ /* 0x080ff00000041804 */
[C---:B------:R-:W-:Y:S08]  /*8420*/  HMMA.16816.F32.BF16 R8, R200.reuse, R192, R8 ;  /* 0x000000c0c808723c */ /* 0x040ff00000041808 */
[-C--:B------:R-:W-:Y:S08]  /*8430*/  HMMA.16816.F32.BF16 R12, R200, R194.reuse, R12 ;  /* 0x000000c2c80c723c */ /* 0x080ff0000004180c */
[C---:B------:R-:W-:Y:S08]  /*8440*/  HMMA.16816.F32.BF16 R16, R188.reuse, R194, R16 ;  /* 0x000000c2bc10723c */ /* 0x040ff00000041810 */
[-C--:B--2---:R-:W-:Y:S08]  /*8450*/  HMMA.16816.F32.BF16 R20, R188, R180.reuse, R20 ;  /* 0x000000b4bc14723c */ /* 0x084ff00000041814 */
[C---:B------:R-:W-:Y:S07]  /*8460*/  HMMA.16816.F32.BF16 R24, R200.reuse, R180, R24 ;  /* 0x000000b4c818723c */ /* 0x040fee0000041818 */
[-C--:B------:R-:W-:Y:S01]  /*8470*/  @P0 IADD3 R180, P2, R2, R134.reuse, RZ ;  /* 0x0000008602b40210 */ /* 0x080fe20007f5e0ff */
[-C--:B------:R-:W-:Y:S04]  /*8480*/  HMMA.16816.F32.BF16 R28, R200, R182.reuse, R28 ;  /* 0x000000b6c81c723c */ /* 0x080fe8000004181c */
[--C-:B------:R-:W-:Y:S04]  /*8490*/  @P0 IMAD.X R181, R3, 0x1, R0.reuse, P2 ;  /* 0x0000000103b50824 */ /* 0x100fe800010e0600 */
[C---:B------:R-:W-:Y:S01]  /*84a0*/  HMMA.16816.F32.BF16 R32, R188.reuse, R182, R32 ;  /* 0x000000b6bc20723c */ /* 0x040fe20000041820 */
[----:B------:R-:W2:Y:S06]  /*84b0*/  LDL R183, [R1+0x20] ;  /* 0x0000200001b77983 */ /* 0x000eac0000100800 */
[----:B------:R-:W-:Y:S01]  /*84c0*/  @!PT LDS RZ, [RZ] ;  /* 0x00000000fffff984 */ /* 0x000fe20000000800 */
[----:B------:R-:W-:Y:S01]  /*84d0*/  @!PT LDS RZ, [RZ] ;  /* 0x00000000fffff984 */ /* 0x000fe20000000800 */
[----:B------:R-:W-:Y:S01]  /*84e0*/  @!PT LDS RZ, [RZ] ;  /* 0x00000000fffff984 */ /* 0x000fe20000000800 */
[----:B------:R4:W-:Y:S01]  /*84f0*/  @P0 LDGSTS.E.BYPASS.LTC128B.128 [R231+0x3100], [R132.64], !P6 ;  /* 0x0310000084e70fae */ /* 0x0009e2000f101d4c */
[-C--:B------:R-:W-:Y:S05]  /*8500*/  HMMA.16816.F32.BF16 R36, R188, R208.reuse, R36 ;  /* 0x000000d0bc24723c */ /* 0x080fea0000041824 */
[----:B------:R5:W-:Y:S03]  /*8510*/  @P0 LDGSTS.E.BYPASS.LTC128B.128 [R231+0x3900], [R2.64], !P6 ;  /* 0x0390000002e70fae */ /* 0x000be6000f101d4c */
[C---:B------:R-:W-:Y:S03]  /*8520*/  HMMA.16816.F32.BF16 R40, R200.reuse, R208, R40 ;  /* 0x000000d0c828723c */ /* 0x040fe60000041828 */
[----:B------:R1:W-:Y:S05]  /*8530*/  @P0 LDGSTS.E.BYPASS.LTC128B.128 [R231+0x4100], [R180.64], !P6 ;  /* 0x04100000b4e70fae */ /* 0x0003ea000f101d4c */
[-C--:B------:R-:W-:Y:S08]  /*8540*/  HMMA.16816.F32.BF16 R44, R200, R210.reuse, R44 ;  /* 0x000000d2c82c723c */ /* 0x080ff0000004182c */
[C---:B------:R-:W-:Y:S08]  /*8550*/  HMMA.16816.F32.BF16 R48, R188.reuse, R210, R48 ;  /* 0x000000d2bc30723c */ /* 0x040ff00000041830 */
[-C--:B---3--:R-:W-:Y:S04]  /*8560*/  HMMA.16816.F32.BF16 R52, R188, R184.reuse, R52 ;  /* 0x000000b8bc34723c */ /* 0x088fe80000041834 */
[----:B-----5:R-:W-:Y:S04]  /*8570*/  IMAD R2, R229, -0x60, RZ ;  /* 0xffffffa0e5027824 */ /* 0x020fe800078e02ff */
[C---:B------:R-:W-:Y:S08]  /*8580*/  HMMA.16816.F32.BF16 R56, R200.reuse, R184, R56 ;  /* 0x000000b8c838723c */ /* 0x040ff00000041838 */
[-C--:B------:R-:W-:Y:S08]  /*8590*/  HMMA.16816.F32.BF16 R60, R200, R186.reuse, R60 ;  /* 0x000000bac83c723c */ /* 0x080ff0000004183c */
[C---:B------:R-:W-:Y:S08]  /*85a0*/  HMMA.16816.F32.BF16 R64, R188.reuse, R186, R64 ;  /* 0x000000babc40723c */ /* 0x040ff00000041840 */
[-C--:B-1----:R-:W-:Y:S08]  /*85b0*/  HMMA.16816.F32.BF16 R68, R188, R172.reuse, R68 ;  /* 0x000000acbc44723c */ /* 0x082ff00000041844 */
[C---:B------:R-:W-:Y:S01]  /*85c0*/  HMMA.16816.F32.BF16 R72, R200.reuse, R172, R72 ;  /* 0x000000acc848723c */ /* 0x040fe20000041848 */
[----:B------:R1:W3:Y:S07]  /*85d0*/  LDL R173, [R1+0x30] ;  /* 0x0000300001ad7983 */ /* 0x0002ee0000100800 */
[-C--:B------:R-:W-:Y:S08]  /*85e0*/  HMMA.16816.F32.BF16 R76, R200, R174.reuse, R76 ;  /* 0x000000aec84c723c */ /* 0x080ff0000004184c */
[C---:B------:R-:W-:Y:S07]  /*85f0*/  HMMA.16816.F32.BF16 R80, R188.reuse, R174, R80 ;  /* 0x000000aebc50723c */ /* 0x040fee0000041850 */
[-C--:B------:R-:W-:Y:S01]  /*8600*/  @P0 IADD3 R174, P1, R180, R134.reuse, RZ ;  /* 0x00000086b4ae0210 */ /* 0x080fe20007f3e0ff */
[-C--:B------:R-:W-:Y:S04]  /*8610*/  HMMA.16816.F32.BF16 R84, R188, R176.reuse, R84 ;  /* 0x000000b0bc54723c */ /* 0x080fe80000041854 */
[--C-:B------:R-:W-:Y:S01]  /*8620*/  @P0 IMAD.X R175, R181, 0x1, R0.reuse, P1 ;  /* 0x00000001b5af0824 */ /* 0x100fe200008e0600 */
[-C--:B----4-:R-:W-:Y:S03]  /*8630*/  @P0 IADD3 R132, P2, R174, R134.reuse, RZ ;  /* 0x00000086ae840210 */ /* 0x090fe60007f5e0ff */
[C---:B------:R-:W-:Y:S01]  /*8640*/  HMMA.16816.F32.BF16 R88, R200.reuse, R176, R88 ;  /* 0x000000b0c858723c */ /* 0x040fe20000041858 */
[----:B------:R4:W-:Y:S03]  /*8650*/  @P0 LDGSTS.E.BYPASS.LTC128B.128 [R231+0x4900], [R174.64], !P6 ;  /* 0x04900000aee70fae */ /* 0x0009e6000f101d4c */
[--C-:B------:R-:W-:Y:S03]  /*8660*/  @P0 IMAD.X R133, R175, 0x1, R0.reuse, P2 ;  /* 0x00000001af850824 */ /* 0x100fe600010e0600 */
[----:B------:R-:W-:Y:S01]  /*8670*/  @P0 IADD3 R176, P1, R132, R134, RZ ;  /* 0x0000008684b00210 */ /* 0x000fe20007f3e0ff */
[-C--:B------:R-:W-:Y:S01]  /*8680*/  HMMA.16816.F32.BF16 R92, R200, R178.reuse, R92 ;  /* 0x000000b2c85c723c */ /* 0x080fe2000004185c */
[----:B------:R1:W-:Y:S03]  /*8690*/  @P0 LDGSTS.E.BYPASS.LTC128B.128 [R231+0x5100], [R132.64], !P6 ;  /* 0x0510000084e70fae */ /* 0x0003e6000f101d4c */
[----:B------:R-:W-:Y:S04]  /*86a0*/  @P0 IMAD.X R177, R133, 0x1, R0, P1 ;  /* 0x0000000185b10824 */ /* 0x000fe800008e0600 */
[----:B------:R-:W-:Y:S01]  /*86b0*/  HMMA.16816.F32.BF16 R96, R188, R178, R96 ;  /* 0x000000b2bc60723c */ /* 0x000fe20000041860 */
[----:B------:R5:W-:Y:S01]  /*86c0*/  @P0 LDGSTS.E.BYPASS.LTC128B.128 [R231+0x5900], [R176.64], !P6 ;  /* 0x05900000b0e70fae */ /* 0x000be2000f101d4c */
[----:B------:R-:W-:Y:S05]  /*86d0*/  PLOP3.LUT P0, PT, PT, PT, UP1, 0x40, 0x0 ;  /* 0x000000000000781c */ /* 0x000fea0003f0e818 */
[----:B------:R-:W0:Y:S01]  /*86e0*/  LDGDEPBAR ;  /* 0x00000000000079af */ /* 0x000e220000000000 */
[----:B--2---:R-:W-:Y:S04]  /*86f0*/  IADD3 R182, -R183, 0x1, R2 ;  /* 0x00000001b7b67810 */ /* 0x004fe80007ffe102 */
[----:B-----5:R-:W-:Y:S04]  /*8700*/  IADD3 R176, R182, c[0x0][0x1d0], RZ ;  /* 0x00007400b6b07a10 */ /* 0x020fe80007ffe0ff */
[----:B------:R-:W-:Y:S04]  /*8710*/  IADD3 R176, R176, -c[0x0][0x168], RZ ;  /* 0x80005a00b0b07a10 */ /* 0x000fe80007ffe0ff */
[C---:B----4-:R-:W-:Y:S02]  /*8720*/  IADD3 R174, R176.reuse, c[0x0][0x328], RZ ;  /* 0x0000ca00b0ae7a10 */ /* 0x050fe40007ffe0ff */
[----:B------:R-:W-:Y:S01]  /*8730*/  IADD3 R175, R176, UR10, RZ ;  /* 0x0000000ab0af7c10 */ /* 0x000fe2000fffe0ff */
[----:B---3--:R-:W-:Y:S05]  /*8740*/  @P3 IMAD.MOV.U32 R173, RZ, RZ, R139 ;  /* 0x000000ffffad3224 */ /* 0x008fea00078e008b */
[----:B------:R-:W2:Y:S02]  /*8750*/  SHFL.IDX PT, R3, R173, RZ, 0x1c1f ;  /* 0x001c1fffad037589 */ /* 0x000ea400000e0000 */
[----:B--2---:R-:W-:Y:S02]  /*8760*/  IMAD.IADD R139, R174, 0x1, R3 ;  /* 0x00000001ae8b7824 */ /* 0x004fe400078e0203 */
[----:B------:R-:W-:Y:S01]  /*8770*/  IMAD.IADD R0, R3, 0x1, R175 ;  /* 0x0000000103007824 */ /* 0x000fe200078e02af */
[----:B------:R-:W-:-:S05]  /*8780*/  @P0 BRA `(.L_x_482) ;  /* 0x0000019000000947 */ /* 0x000fca0003800000 */
[----:B-1----:R-:W-:Y:S01]  /*8790*/  IADD3 R3, R3, c[0x0][0x1d0], RZ ;  /* 0x0000740003037a10 */ /* 0x002fe20007ffe0ff */
[----:B------:R-:W-:Y:S03]  /*87a0*/  BSSY B0, `(.L_x_483) ;  /* 0x0000012000007945 */ /* 0x000fe60003800000 */
[----:B------:R-:W-:Y:S04]  /*87b0*/  IADD3 R3, R3, -c[0x0][0x168], RZ ;  /* 0x80005a0003037a10 */ /* 0x000fe80007ffe0ff */
[----:B------:R-:W-:Y:S11]  /*87c0*/  ISETP.GT.AND P0, PT, R3, -0x1, PT ;  /* 0xffffffff0300780c */ /* 0x000ff60003f04270 */
[----:B------:R-:W-:Y:S02]  /*87d0*/  @!UPT UIADD3 URZ, URZ, URZ, URZ ;  /* 0x0000003f3f3ff290 */ /* 0x000fe4000fffe03f */
[----:B------:R-:W-:-:S05]  /*87e0*/  @P0 BRA `(.L_x_484) ;  /* 0x0000008000000947 */ /* 0x000fca0003800000 */
[----:B------:R-:W-:Y:S01]  /*87f0*/  LOP3.LUT R3, RZ, R3, RZ, 0x33, !PT ;  /* 0x00000003ff037212 */ /* 0x000fe200078e33ff */
[----:B------:R-:W-:Y:S05]  /*8800*/  IMAD.MOV.U32 R132, RZ, RZ, c[0x0][0x32c] ;  /* 0x0000cb00ff847624 */ /* 0x000fea00078e00ff */
[----:B------:R-:W-:Y:S11]  /*8810*/  ISETP.NE.AND P0, PT, R132, 0x1, PT ;  /* 0x000000018400780c */ /* 0x000ff60003f05270 */
[----:B------:R-:W-:Y:S02]  /*8820*/  @!UPT UIADD3 URZ, URZ, URZ, URZ ;  /* 0x0000003f3f3ff290 */ /* 0x000fe4000fffe03f */
[----:B------:R-:W-:Y:S05]  /*8830*/  @P0 IMAD.HI.U32 R132, R3, c[0x0][0x330], RZ ;  /* 0x0000cc0003840a27 */ /* 0x000fea00078e00ff */
[----:B------:R-:W-:Y:S04]  /*8840*/  @P0 SHF.R.U32.HI R3, RZ, c[0x0][0x334], R132 ;  /* 0x0000cd00ff030a19 */ /* 0x000fe80000011684 */
[----:B------:R-:W-:Y:S01]  /*8850*/  LOP3.LUT R3, RZ, R3, RZ, 0x33, !PT ;  /* 0x00000003ff037212 */ /* 0x000fe200078e33ff */
[----:B------:R-:W-:-:S05]  /*8860*/  BRA `(.L_x_485) ;  /* 0x0000005000007947 */ /* 0x000fca0003800000 */
.L_x_484:
[----:B------:R-:W-:Y:S04]  /*8870*/  MOV R132, c[0x0][0x32c] ;  /* 0x0000cb0000847a02 */ /* 0x000fe80000000f00 */
[----:B------:R-:W-:Y:S11]  /*8880*/  ISETP.NE.AND P0, PT, R132, 0x1, PT ;  /* 0x000000018400780c */ /* 0x000ff60003f05270 */
[----:B------:R-:W-:Y:S02]  /*8890*/  @!UPT UIADD3 URZ, URZ, URZ, URZ ;  /* 0x0000003f3f3ff290 */ /* 0x000fe4000fffe03f */
[----:B------:R-:W-:Y:S05]  /*88a0*/  @P0 IMAD.HI.U32 R132, R3, c[0x0][0x330], RZ ;  /* 0x0000cc0003840a27 */ /* 0x000fea00078e00ff */
[----:B------:R-:W-:Y:S02]  /*88b0*/  @P0 SHF.R.U32.HI R3, RZ, c[0x0][0x334], R132 ;  /* 0x0000cd00ff030a19 */ /* 0x000fe40000011684 */
.L_x_485:
[----:B------:R-:W-:Y:S05]  /*88c0*/  BSYNC B0 ;  /* 0x0000000000007941 */ /* 0x000fea0003800000 */
.L_x_483:
[----:B------:R-:W-:Y:S04]  /*88d0*/  IMAD.IADD R132, R2, 0x1, -R183 ;  /* 0x0000000102847824 */ /* 0x000fe800078e0ab7 */
[----:B------:R-:W-:Y:S05]  /*88e0*/  IMAD R3, R3, c[0x0][0x32c], R132 ;  /* 0x0000cb0003037a24 */ /* 0x000fea00078e0284 */
[----:B------:R-:W-:Y:S02]  /*88f0*/  IADD3 R132, R3, c[0x0][0x32c], RZ ;  /* 0x0000cb0003847a10 */ /* 0x000fe40007ffe0ff */
[----:B------:R-:W-:Y:S02]  /*8900*/  IMNMX R0, R0, R3, !PT ;  /* 0x0000000300007217 */ /* 0x000fe40007800200 */
[----:B------:R-:W-:Y:S02]  /*8910*/  IMNMX R139, R139, R132, PT ;  /* 0x000000848b8b7217 */ /* 0x000fe40003800200 */
.L_x_482:
[----:B-1----:R-:W-:Y:S01]  /*8920*/  PLOP3.LUT P0, PT, PT, PT, UP1, 0x40, 0x0 ;  /* 0x000000000000781c */ /* 0x002fe20003f0e818 */
[----:B------:R-:W1:Y:S02]  /*8930*/  SHFL.IDX PT, R3, R173, 0x1, 0x1c1f ;  /* 0x003c1f00ad037f89 */ /* 0x000e6400000e0000 */
[----:B-1----:R-:W-:Y:S01]  /*8940*/  IADD3 R132, R175, R3, RZ ;  /* 0x00000003af847210 */ /* 0x002fe20007ffe0ff */
[----:B------:R-:W-:Y:S09]  /*8950*/  IMAD.IADD R134, R174, 0x1, R3 ;  /* 0x00000001ae867824 */ /* 0x000ff200078e0203 */
[----:B------:R-:W-:-:S05]  /*8960*/  @P0 BRA `(.L_x_486) ;  /* 0x0000019000000947 */ /* 0x000fca0003800000 */
[----:B------:R-:W-:Y:S01]  /*8970*/  IADD3 R3, R3, c[0x0][0x1d0], RZ ;  /* 0x0000740003037a10 */ /* 0x000fe20007ffe0ff */
        /* <DEDUP_REMOVED lines=13> */
.L_x_488:
[----:B------:R-:W-:Y:S04]  /*8a50*/  MOV R133, c[0x0][0x32c] ;  /* 0x0000cb0000857a02 */ /* 0x000fe80000000f00 */
[----:B------:R-:W-:Y:S11]  /*8a60*/  ISETP.NE.AND P0, PT, R133, 0x1, PT ;  /* 0x000000018500780c */ /* 0x000ff60003f05270 */
[----:B------:R-:W-:Y:S02]  /*8a70*/  @!UPT UIADD3 URZ, URZ, URZ, URZ ;  /* 0x0000003f3f3ff290 */ /* 0x000fe4000fffe03f */
[----:B------:R-:W-:Y:S05]  /*8a80*/  @P0 IMAD.HI.U32 R133, R3, c[0x0][0x330], RZ ;  /* 0x0000cc0003850a27 */ /* 0x000fea00078e00ff */
[----:B------:R-:W-:Y:S02]  /*8a90*/  @P0 SHF.R.U32.HI R3, RZ, c[0x0][0x334], R133 ;  /* 0x0000cd00ff030a19 */ /* 0x000fe40000011685 */
.L_x_489:
[----:B------:R-:W-:Y:S05]  /*8aa0*/  BSYNC B0 ;  /* 0x0000000000007941 */ /* 0x000fea0003800000 */
.L_x_487:
[----:B------:R-:W-:Y:S04]  /*8ab0*/  IMAD.IADD R133, R2, 0x1, -R183 ;  /* 0x0000000102857824 */ /* 0x000fe800078e0ab7 */
[----:B------:R-:W-:Y:S05]  /*8ac0*/  IMAD R3, R3, c[0x0][0x32c], R133 ;  /* 0x0000cb0003037a24 */ /* 0x000fea00078e0285 */
[----:B------:R-:W-:Y:S02]  /*8ad0*/  IADD3 R133, R3, c[0x0][0x32c], RZ ;  /* 0x0000cb0003857a10 */ /* 0x000fe40007ffe0ff */
[----:B------:R-:W-:Y:S02]  /*8ae0*/  IMNMX R132, R132, R3, !PT ;  /* 0x0000000384847217 */ /* 0x000fe40007800200 */
[----:B------:R-:W-:Y:S02]  /*8af0*/  IMNMX R134, R134, R133, PT ;  /* 0x0000008586867217 */ /* 0x000fe40003800200 */
.L_x_486:
[----:B------:R-:W-:Y:S01]  /*8b00*/  PLOP3.LUT P0, PT, PT, PT, UP1, 0x40, 0x0 ;  /* 0x000000000000781c */ /* 0x000fe20003f0e818 */
        /* <DEDUP_REMOVED lines=18> */
.L_x_492:
[----:B------:R-:W-:Y:S04]  /*8c30*/  MOV R177, c[0x0][0x32c] ;  /* 0x0000cb0000b17a02 */ /* 0x000fe80000000f00 */
[----:B------:R-:W-:Y:S11]  /*8c40*/  ISETP.NE.AND P0, PT, R177, 0x1, PT ;  /* 0x00000001b100780c */ /* 0x000ff60003f05270 */
[----:B------:R-:W-:Y:S02]  /*8c50*/  @!UPT UIADD3 URZ, URZ, URZ, URZ ;  /* 0x0000003f3f3ff290 */ /* 0x000fe4000fffe03f */
[----:B------:R-:W-:Y:S05]  /*8c60*/  @P0 IMAD.HI.U32 R177, R172, c[0x0][0x330], RZ ;  /* 0x0000cc00acb10a27 */ /* 0x000fea00078e00ff */
[----:B------:R-:W-:Y:S02]  /*8c70*/  @P0 SHF.R.U32.HI R172, RZ, c[0x0][0x334], R177 ;  /* 0x0000cd00ffac0a19 */ /* 0x000fe400000116b1 */
.L_x_493:
[----:B------:R-:W-:Y:S05]  /*8c80*/  BSYNC B0 ;  /* 0x0000000000007941 */ /* 0x000fea0003800000 */
.L_x_491:
[----:B------:R-:W-:Y:S04]  /*8c90*/  IMAD.IADD R177, R2, 0x1, -R183 ;  /* 0x0000000102b17824 */ /* 0x000fe800078e0ab7 */
[----:B------:R-:W-:Y:S05]  /*8ca0*/  IMAD R172, R172, c[0x0][0x32c], R177 ;  /* 0x0000cb00acac7a24 */ /* 0x000fea00078e02b1 */
[----:B------:R-:W-:Y:S02]  /*8cb0*/  IADD3 R177, R172, c[0x0][0x32c], RZ ;  /* 0x0000cb00acb17a10 */ /* 0x000fe40007ffe0ff */
[----:B------:R-:W-:Y:S02]  /*8cc0*/  IMNMX R3, R3, R172, !PT ;  /* 0x000000ac03037217 */ /* 0x000fe40007800200 */
[----:B------:R-:W-:Y:S02]  /*8cd0*/  IMNMX R133, R133, R177, PT ;  /* 0x000000b185857217 */ /* 0x000fe40003800200 */
.L_x_490:
[C---:B------:R-:W-:Y:S02]  /*8ce0*/  ISETP.GE.AND P1, PT, R2.reuse, 0x9, PT ;  /* 0x000000090200780c */ /* 0x040fe40003f26270 */
[----:B------:R-:W-:Y:S02]  /*8cf0*/  ISETP.GE.AND P3, PT, R2, 0xa, PT ;  /* 0x0000000a0200780c */ /* 0x000fe40003f66270 */
[C---:B------:R-:W-:Y:S02]  /*8d00*/  ISETP.GT.AND P0, PT, R0.reuse, 0x8, !P1 ;  /* 0x000000080000780c */ /* 0x040fe40004f04270 */
[----:B------:R-:W-:Y:S02]  /*8d10*/  P2R R180, PR, RZ, 0x8 ;  /* 0x00000008ffb47803 */ /* 0x000fe40000000000 */
[----:B------:R-:W-:Y:S02]  /*8d20*/  ISETP.LT.OR P0, PT, R139, 0x9, P0 ;  /* 0x000000098b00780c */ /* 0x000fe40000701670 */
[----:B------:R-:W-:Y:S02]  /*8d30*/  ISETP.GT.AND P2, PT, R0, 0x9, !P3 ;  /* 0x000000090000780c */ /* 0x000fe40005f44270 */
[----:B------:R-:W-:Y:S02]  /*8d40*/  FSEL R184, R16, -INF , !P0 ;  /* 0xff80000010b87808 */ /* 0x000fe40004000000 */
[----:B------:R-:W-:Y:S02]  /*8d50*/  ISETP.GT.AND P0, PT, R132, 0x9, !P3 ;  /* 0x000000098400780c */ /* 0x000fe40005f04270 */
[----:B------:R-:W-:Y:S02]  /*8d60*/  ISETP.GE.AND P3, PT, R2, 0x12, PT ;  /* 0x000000120200780c */ /* 0x000fe40003f66270 */
[----:B------:R-:W-:Y:S02]  /*8d70*/  ISETP.LT.OR P0, PT, R134, 0xa, P0 ;  /* 0x0000000a8600780c */ /* 0x000fe40000701670 */
[----:B------:R-:W-:Y:S02]  /*8d80*/  P2R R178, PR, RZ, 0x8 ;  /* 0x00000008ffb27803 */ /* 0x000fe40000000000 */
[----:B------:R-:W-:Y:S02]  /*8d90*/  FSEL R187, R19, -INF , !P0 ;  /* 0xff80000013bb7808 */ /* 0x000fe40004000000 */
[----:B------:R-:W-:Y:S02]  /*8da0*/  ISETP.GT.AND P0, PT, R0, 0x11, !P3 ;  /* 0x000000110000780c */ /* 0x000fe40005f04270 */
[C---:B------:R-:W-:Y:S02]  /*8db0*/  ISETP.LT.OR P2, PT, R139.reuse, 0xa, P2 ;  /* 0x0000000a8b00780c */ /* 0x040fe40001741670 */
[----:B------:R-:W-:Y:S02]  /*8dc0*/  ISETP.LT.OR P0, PT, R139, 0x12, P0 ;  /* 0x000000128b00780c */ /* 0x000fe40000701670 */
[----:B------:R-:W-:Y:S02]  /*8dd0*/  FSEL R185, R17, -INF , !P2 ;  /* 0xff80000011b97808 */ /* 0x000fe40005000000 */
[----:B------:R-:W-:Y:S02]  /*8de0*/  FSEL R190, R21, -INF , !P0 ;  /* 0xff80000015be7808 */ /* 0x000fe40004000000 */
[----:B------:R-:W-:Y:S02]  /*8df0*/  ISETP.GT.AND P0, PT, R132, 0x11, !P3 ;  /* 0x000000118400780c */ /* 0x000fe40005f04270 */
[----:B------:R-:W-:Y:S02]  /*8e00*/  ISETP.GE.AND P3, PT, R2, 0x19, PT ;  /* 0x000000190200780c */ /* 0x000fe40003f66270 */
[----:B------:R-:W-:Y:S02]  /*8e10*/  ISETP.LT.OR P0, PT, R134, 0x12, P0 ;  /* 0x000000128600780c */ /* 0x000fe40000701670 */
[----:B------:R-:W-:Y:S02]  /*8e20*/  ISETP.GE.AND P2, PT, R2, 0x1a, PT ;  /* 0x0000001a0200780c */ /* 0x000fe40003f46270 */
[----:B------:R-:W-:Y:S02]  /*8e30*/  FSEL R191, R23, -INF , !P0 ;  /* 0xff80000017bf7808 */ /* 0x000fe40004000000 */
[----:B------:R-:W-:Y:S02]  /*8e40*/  ISETP.GT.AND P0, PT, R0, 0x18, !P3 ;  /* 0x000000180000780c */ /* 0x000fe40005f04270 */
[----:B------:R-:W-:Y:S02]  /*8e50*/  P2R R181, PR, RZ, 0x2 ;  /* 0x00000002ffb57803 */ /* 0x000fe40000000000 */
[C---:B------:R-:W-:Y:S02]  /*8e60*/  ISETP.LT.OR P0, PT, R139.reuse, 0x19, P0 ;  /* 0x000000198b00780c */ /* 0x040fe40000701670 */
[----:B------:R-:W-:Y:S02]  /*8e70*/  ISETP.GT.AND P1, PT, R132, 0x8, !P1 ;  /* 0x000000088400780c */ /* 0x000fe40004f24270 */
[----:B------:R-:W-:Y:S02]  /*8e80*/  FSEL R192, R32, -INF , !P0 ;  /* 0xff80000020c07808 */ /* 0x000fe40004000000 */
[----:B------:R-:W-:Y:S02]  /*8e90*/  ISETP.GT.AND P0, PT, R0, 0x19, !P2 ;  /* 0x000000190000780c */ /* 0x000fe40005704270 */
[----:B------:R-:W-:Y:S02]  /*8ea0*/  ISETP.GE.AND P4, PT, R2, 0x11, PT ;  /* 0x000000110200780c */ /* 0x000fe40003f86270 */
[----:B------:R-:W-:Y:S02]  /*8eb0*/  ISETP.LT.OR P0, PT, R139, 0x1a, P0 ;  /* 0x0000001a8b00780c */ /* 0x000fe40000701670 */
[----:B------:R-:W-:Y:S02]  /*8ec0*/  ISETP.LT.OR P1, PT, R134, 0x9, P1 ;  /* 0x000000098600780c */ /* 0x000fe40000f21670 */
[----:B------:R-:W-:Y:S02]  /*8ed0*/  FSEL R193, R33, -INF , !P0 ;  /* 0xff80000021c17808 */ /* 0x000fe40004000000 */
[----:B------:R-:W-:Y:S02]  /*8ee0*/  ISETP.GT.AND P0, PT, R132, 0x18, !P3 ;  /* 0x000000188400780c */ /* 0x000fe40005f04270 */
[----:B------:R-:W-:Y:S02]  /*8ef0*/  FSEL R186, R18, -INF , !P1 ;  /* 0xff80000012ba7808 */ /* 0x000fe40004800000 */
[----:B------:R-:W-:Y:S02]  /*8f00*/  ISETP.GT.AND P1, PT, R0, 0x10, !P4 ;  /* 0x000000100000780c */ /* 0x000fe40006724270 */
[----:B------:R-:W-:Y:S02]  /*8f10*/  ISETP.LT.OR P0, PT, R134, 0x19, P0 ;  /* 0x000000198600780c */ /* 0x000fe40000701670 */
[----:B------:R-:W-:Y:S02]  /*8f20*/  ISETP.LT.OR P1, PT, R139, 0x11, P1 ;  /* 0x000000118b00780c */ /* 0x000fe40000f21670 */
[----:B------:R-:W-:Y:S02]  /*8f30*/  FSEL R194, R34, -INF , !P0 ;  /* 0xff80000022c27808 */ /* 0x000fe40004000000 */
[----:B------:R-:W-:Y:S02]  /*8f40*/  ISETP.GT.AND P0, PT, R132, 0x19, !P2 ;  /* 0x000000198400780c */ /* 0x000fe40005704270 */
[----:B------:R-:W-:Y:S02]  /*8f50*/  FSEL R188, R20, -INF , !P1 ;  /* 0xff80000014bc7808 */ /* 0x000fe40004800000 */
[----:B------:R-:W-:Y:S02]  /*8f60*/  ISETP.GT.AND P1, PT, R132, 0x10, !P4 ;  /* 0x000000108400780c */ /* 0x000fe40006724270 */
[----:B------:R-:W-:Y:S02]  /*8f70*/  P2R R172, PR, RZ, 0x4 ;  /* 0x00000004ffac7803 */ /* 0x000fe40000000000 */
[----:B------:R-:W-:Y:S02]  /*8f80*/  ISETP.LT.OR P0, PT, R134, 0x1a, P0 ;  /* 0x0000001a8600780c */ /* 0x000fe40000701670 */
[----:B------:R-:W-:Y:S02]  /*8f90*/  ISETP.GE.AND P2, PT, R2, 0x21, PT ;  /* 0x000000210200780c */ /* 0x000fe40003f46270 */
[----:B------:R-:W-:Y:S02]  /*8fa0*/  ISETP.LT.OR P1, PT, R134, 0x11, P1 ;  /* 0x000000118600780c */ /* 0x000fe40000f21670 */
[----:B------:R-:W-:Y:S02]  /*8fb0*/  FSEL R195, R35, -INF , !P0 ;  /* 0xff80000023c37808 */ /* 0x000fe40004000000 */
[----:B------:R-:W-:Y:S02]  /*8fc0*/  ISETP.GT.AND P0, PT, R0, 0x20, !P2 ;  /* 0x000000200000780c */ /* 0x000fe40005704270 */
[----:B------:R-:W-:Y:S02]  /*8fd0*/  FSEL R189, R22, -INF , !P1 ;  /* 0xff80000016bd7808 */ /* 0x000fe40004800000 */
[C---:B------:R-:W-:Y:S02]  /*8fe0*/  ISETP.LT.OR P0, PT, R139.reuse, 0x21, P0 ;  /* 0x000000218b00780c */ /* 0x040fe40000701670 */
[----:B------:R-:W-:Y:S02]  /*8ff0*/  ISETP.GE.AND P1, PT, R2, 0x22, PT ;  /* 0x000000220200780c */ /* 0x000fe40003f26270 */
[----:B------:R-:W-:Y:S02]  /*9000*/  FSEL R196, R36, -INF , !P0 ;  /* 0xff80000024c47808 */ /* 0x000fe40004000000 */
[----:B------:R-:W-:Y:S02]  /*9010*/  ISETP.GT.AND P0, PT, R0, 0x21, !P1 ;  /* 0x000000210000780c */ /* 0x000fe40004f04270 */
[----:B------:R-:W-:Y:S02]  /*9020*/  P2R R35, PR, RZ, 0x4 ;  /* 0x00000004ff237803 */ /* 0x000fe40000000000 */
[----:B------:R-:W-:Y:S02]  /*9030*/  ISETP.LT.OR P0, PT, R139, 0x22, P0 ;  /* 0x000000228b00780c */ /* 0x000fe40000701670 */
[----:B------:R-:W-:Y:S02]  /*9040*/  P2R R34, PR, RZ, 0x2 ;  /* 0x00000002ff227803 */ /* 0x000fe40000000000 */
[----:B------:R-:W-:Y:S02]  /*9050*/  FSEL R197, R37, -INF , !P0 ;  /* 0xff80000025c57808 */ /* 0x000fe40004000000 */
[----:B------:R-:W-:Y:S02]  /*9060*/  ISETP.GT.AND P0, PT, R132, 0x20, !P2 ;  /* 0x000000208400780c */ /* 0x000fe40005704270 */
[----:B------:R-:W-:Y:S02]  /*9070*/  ISETP.GE.AND P2, PT, R2, 0x29, PT ;  /* 0x000000290200780c */ /* 0x000fe40003f46270 */
        /* <DEDUP_REMOVED lines=9> */
[----:B------:R-:W-:Y:S02]  /*9110*/  P2R R177, PR, RZ, 0x8 ;  /* 0x00000008ffb17803 */ /* 0x000fe40000000000 */
[C---:B------:R-:W-:Y:S02]  /*9120*/  ISETP.LT.OR P0, PT, R139.reuse, 0x29, P0 ;  /* 0x000000298b00780c */ /* 0x040fe40000701670 */
[----:B------:R-:W-:Y:S02]  /*9130*/  ISETP.GE.AND P3, PT, R2, 0x51, PT ;  /* 0x000000510200780c */ /* 0x000fe40003f66270 */
[----:B------:R-:W-:Y:S02]  /*9140*/  FSEL R203, R48, -INF , !P0 ;  /* 0xff80000030cb7808 */ /* 0x000fe40004000000 */
[----:B------:R-:W-:Y:S02]  /*9150*/  ISETP.GT.AND P0, PT, R0, 0x29, !P1 ;  /* 0x000000290000780c */ /* 0x000fe40004f04270 */
[----:B------:R-:W-:Y:S02]  /*9160*/  P2R R179, PR, RZ, 0x10 ;  /* 0x00000010ffb37803 */ /* 0x000fe40000000000 */
[----:B------:R-:W-:Y:S02]  /*9170*/  ISETP.LT.OR P0, PT, R139, 0x2a, P0 ;  /* 0x0000002a8b00780c */ /* 0x000fe40000701670 */
[----:B------:R-:W-:Y:S02]  /*9180*/  ISETP.GE.AND P4, PT, R2, 0x52, PT ;  /* 0x000000520200780c */ /* 0x000fe40003f86270 */
        /* <DEDUP_REMOVED lines=13> */
[C---:B------:R-:W-:Y:S02]  /*9260*/  ISETP.LT.OR P0, PT, R139.reuse, 0x31, P0 ;  /* 0x000000318b00780c */ /* 0x040fe40000701670 */
        /* <DEDUP_REMOVED lines=17> */
[----:B------:R-:W-:Y:S04]  /*9380*/  ISETP.GT.AND P0, PT, R0, 0x38, !P2 ;  /* 0x000000380000780c */ /* 0x000fe80005704270 */
[C---:B------:R-:W-:Y:S04]  /*9390*/  ISETP.LT.OR P0, PT, R139.reuse, 0x39, P0 ;  /* 0x000000398b00780c */ /* 0x040fe80000701670 */
[----:B------:R-:W-:Y:S02]  /*93a0*/  FSEL R234, R64, -INF , !P0 ;  /* 0xff80000040ea7808 */ /* 0x000fe40004000000 */
[----:B------:R-:W-:Y:S04]  /*93b0*/  ISETP.GT.AND P0, PT, R0, 0x39, !P1 ;  /* 0x000000390000780c */ /* 0x000fe80004f04270 */
[----:B------:R-:W-:Y:S04]  /*93c0*/  ISETP.LT.OR P0, PT, R139, 0x3a, P0 ;  /* 0x0000003a8b00780c */ /* 0x000fe80000701670 */
        /* <DEDUP_REMOVED lines=35> */
[----:B------:R-:W-:Y:S04]  /*9600*/  ISETP.LT.OR P0, PT, R134, 0x49, P0 ;  /* 0x000000498600780c */ /* 0x000fe80000701670 */
[----:B------:R-:W-:Y:S02]  /*9610*/  FSEL R248, R82, -INF , !P0 ;  /* 0xff80000052f87808 */ /* 0x000fe40004000000 */
[----:B------:R-:W-:Y:S02]  /*9620*/  ISETP.GT.AND P0, PT, R132, 0x49, !P1 ;  /* 0x000000498400780c */ /* 0x000fe40004f04270 */
[----:B------:R-:W-:Y:S02]  /*9630*/  ISETP.GE.AND P1, PT, R2, 0x1, PT ;  /* 0x000000010200780c */ /* 0x000fe40003f26270 */
[----:B------:R-:W-:Y:S04]  /*9640*/  ISETP.LT.OR P0, PT, R134, 0x4a, P0 ;  /* 0x0000004a8600780c */ /* 0x000fe80000701670 */
[----:B------:R-:W-:Y:S02]  /*9650*/  FSEL R249, R83, -INF , !P0 ;  /* 0xff80000053f97808 */ /* 0x000fe40004000000 */
[----:B------:R-:W-:Y:S04]  /*9660*/  ISETP.GT.AND P0, PT, R0, 0x50, !P3 ;  /* 0x000000500000780c */ /* 0x000fe80005f04270 */
[C---:B------:R-:W-:Y:S04]  /*9670*/  ISETP.LT.OR P0, PT, R139.reuse, 0x51, P0 ;  /* 0x000000518b00780c */ /* 0x040fe80000701670 */
[----:B------:R-:W-:Y:S02]  /*9680*/  FSEL R250, R84, -INF , !P0 ;  /* 0xff80000054fa7808 */ /* 0x000fe40004000000 */
[----:B------:R-:W-:Y:S04]  /*9690*/  ISETP.GT.AND P0, PT, R0, 0x51, !P4 ;  /* 0x000000510000780c */ /* 0x000fe80006704270 */
[----:B------:R-:W-:Y:S04]  /*96a0*/  ISETP.LT.OR P0, PT, R139, 0x52, P0 ;  /* 0x000000528b00780c */ /* 0x000fe80000701670 */
[----:B------:R-:W-:Y:S02]  /*96b0*/  FSEL R251, R85, -INF , !P0 ;  /* 0xff80000055fb7808 */ /* 0x000fe40004000000 */
[----:B------:R-:W-:Y:S04]  /*96c0*/  ISETP.GT.AND P0, PT, R132, 0x50, !P3 ;  /* 0x000000508400780c */ /* 0x000fe80005f04270 */
[----:B------:R-:W-:Y:S04]  /*96d0*/  ISETP.LT.OR P0, PT, R134, 0x51, P0 ;  /* 0x000000518600780c */ /* 0x000fe80000701670 */
[----:B------:R-:W-:Y:S02]  /*96e0*/  FSEL R252, R86, -INF , !P0 ;  /* 0xff80000056fc7808 */ /* 0x000fe40004000000 */
[----:B------:R-:W-:Y:S04]  /*96f0*/  ISETP.GT.AND P0, PT, R132, 0x51, !P4 ;  /* 0x000000518400780c */ /* 0x000fe80006704270 */
[----:B------:R-:W-:Y:S04]  /*9700*/  ISETP.LT.OR P0, PT, R134, 0x52, P0 ;  /* 0x000000528600780c */ /* 0x000fe80000701670 */
[----:B------:R-:W-:Y:S02]  /*9710*/  FSEL R87, R87, -INF , !P0 ;  /* 0xff80000057577808 */ /* 0x000fe40004000000 */
[C---:B------:R-:W-:Y:S04]  /*9720*/  ISETP.GT.AND P0, PT, R0.reuse, 0x1, !P2 ;  /* 0x000000010000780c */ /* 0x040fe80005704270 */
[----:B------:R-:W-:Y:S04]  /*9730*/  ISETP.LT.OR P0, PT, R139, 0x2, P0 ;  /* 0x000000028b00780c */ /* 0x000fe80000701670 */
[----:B------:R-:W-:Y:S02]  /*9740*/  FSEL R37, R5, -INF , !P0 ;  /* 0xff80000005257808 */ /* 0x000fe40004000000 */
[----:B------:R-:W-:Y:S04]  /*9750*/  ISETP.GT.AND P0, PT, R0, RZ, !P1 ;  /* 0x000000ff0000720c */ /* 0x000fe80004f04270 */
[----:B------:R-:W-:Y:S04]  /*9760*/  ISETP.LT.OR P0, PT, R139, 0x1, P0 ;  /* 0x000000018b00780c */ /* 0x000fe80000701670 */
[----:B------:R-:W-:Y:S02]  /*9770*/  FSEL R36, R4, -INF , !P0 ;  /* 0xff80000004247808 */ /* 0x000fe40004000000 */
[----:B------:R-:W-:Y:S04]  /*9780*/  ISETP.GT.AND P0, PT, R132, 0x1, !P2 ;  /* 0x000000018400780c */ /* 0x000fe80005704270 */
[----:B------:R-:W-:Y:S04]  /*9790*/  ISETP.LT.OR P0, PT, R134, 0x2, P0 ;  /* 0x000000028600780c */ /* 0x000fe80000701670 */
[----:B------:R-:W-:Y:S02]  /*97a0*/  FSEL R39, R7, -INF , !P0 ;  /* 0xff80000007277808 */ /* 0x000fe40004000000 */
[----:B------:R-:W-:Y:S04]  /*97b0*/  ISETP.GT.AND P0, PT, R132, RZ, !P1 ;  /* 0x000000ff8400720c */ /* 0x000fe80004f04270 */
        /* <DEDUP_REMOVED lines=17> */
[----:B------:R-:W-:Y:S04]  /*98d0*/  ISETP.NE.AND P0, PT, R181, RZ, PT ;  /* 0x000000ffb500720c */ /* 0x000fe80003f05270 */
        /* <DEDUP_REMOVED lines=83> */
[----:B------:R-:W-:Y:S02]  /*9e10*/  ISETP.GT.AND P0, PT, R3, 0x59, !P6 ;  /* 0x000000590300780c */ /* 0x000fe40007704270 */
[----:B------:R-:W1:Y:S01]  /*9e20*/  SHFL.IDX PT, R3, R173, 0x3, 0x1c1f ;  /* 0x007c1f00ad037f89 */ /* 0x000e6200000e0000 */
[----:B------:R-:W-:Y:S02]  /*9e30*/  ISETP.NE.AND P6, PT, R183, RZ, PT ;  /* 0x000000ffb700720c */ /* 0x000fe40003fc5270 */
[----:B------:R-:W-:Y:S04]  /*9e40*/  ISETP.LT.OR P0, PT, R133, 0x5a, P0 ;  /* 0x0000005a8500780c */ /* 0x000fe80000701670 */
[----:B------:R-:W-:Y:S02]  /*9e50*/  FSEL R183, R93, -INF , !P0 ;  /* 0xff8000005db77808 */ /* 0x000fe40004000000 */
[----:B------:R-:W-:Y:S01]  /*9e60*/  PLOP3.LUT P0, PT, PT, PT, UP1, 0x40, 0x0 ;  /* 0x000000000000781c */ /* 0x000fe20003f0e818 */
[--C-:B-1----:R-:W-:Y:S02]  /*9e70*/  IMAD.IADD R2, R174, 0x1, R3.reuse ;  /* 0x00000001ae027824 */ /* 0x102fe400078e0203 */
[----:B------:R-:W-:Y:S10]  /*9e80*/  IMAD.IADD R0, R175, 0x1, R3 ;  /* 0x00000001af007824 */ /* 0x000ff400078e0203 */
        /* <DEDUP_REMOVED lines=15> */
.L_x_496:
[----:B------:R-:W-:Y:S04]  /*9f80*/  MOV R2, c[0x0][0x32c] ;  /* 0x0000cb0000027a02 */ /* 0x000fe80000000f00 */
[----:B------:R-:W-:Y:S11]  /*9f90*/  ISETP.NE.AND P0, PT, R2, 0x1, PT ;  /* 0x000000010200780c */ /* 0x000ff60003f05270 */
[----:B------:R-:W-:Y:S02]  /*9fa0*/  @!UPT UIADD3 URZ, URZ, URZ, URZ ;  /* 0x0000003f3f3ff290 */ /* 0x000fe4000fffe03f */
[----:B------:R-:W-:Y:S05]  /*9fb0*/  @P0 IMAD.HI.U32 R2, R0, c[0x0][0x330], RZ ;  /* 0x0000cc0000020a27 */ /* 0x000fea00078e00ff */
[----:B------:R-:W-:Y:S02]  /*9fc0*/  @P0 SHF.R.U32.HI R0, RZ, c[0x0][0x334], R2 ;  /* 0x0000cd00ff000a19 */ /* 0x000fe40000011602 */
.L_x_497:
[----:B------:R-:W-:Y:S05]  /*9fd0*/  BSYNC B0 ;  /* 0x0000000000007941 */ /* 0x000fea0003800000 */
.L_x_495:
[----:B------:R-:W-:Y:S02]  /*9fe0*/  IADD3 R2, R182, -0x1, RZ ;  /* 0xffffffffb6027810 */ /* 0x000fe40007ffe0ff */
[C-C-:B------:R-:W-:Y:S02]  /*9ff0*/  IADD3 R4, R3.reuse, UR10, R176.reuse ;  /* 0x0000000a03047c10 */ /* 0x140fe4000fffe0b0 */
[----:B------:R-:W-:Y:S01]  /*a000*/  IADD3 R3, R3, c[0x0][0x328], R176 ;  /* 0x0000ca0003037a10 */ /* 0x000fe20007ffe0b0 */
[----:B------:R-:W-:Y:S05]  /*a010*/  IMAD R0, R0, c[0x0][0x32c], R2 ;  /* 0x0000cb0000007a24 */ /* 0x000fea00078e0202 */
[----:B------:R-:W-:Y:S02]  /*a020*/  IADD3 R2, R0, c[0x0][0x32c], RZ ;  /* 0x0000cb0000027a10 */ /* 0x000fe40007ffe0ff */
[----:B------:R-:W-:Y:S02]  /*a030*/  IMNMX R0, R4, R0, !PT ;  /* 0x0000000004007217 */ /* 0x000fe40007800200 */
[----:B------:R-:W-:Y:S02]  /*a040*/  IMNMX R2, R3, R2, PT ;  /* 0x0000000203027217 */ /* 0x000fe40003800200 */
.L_x_494:
[----:B------:R-:W-:Y:S02]  /*a050*/  ISETP.GT.AND P0, PT, R0, RZ, !P1 ;  /* 0x000000ff0000720c */ /* 0x000fe40004f04270 */
[----:B------:R-:W-:Y:S02]  /*a060*/  FMNMX.FTZ R134, R36, R135, !PT ;  /* 0x0000008724867209 */ /* 0x000fe40007810000 */
[----:B------:R-:W-:Y:S02]  /*a070*/  ISETP.LT.OR P0, PT, R2, 0x1, P0 ;  /* 0x000000010200780c */ /* 0x000fe40000701670 */
[----:B------:R-:W-:Y:S02]  /*a080*/  FMNMX.FTZ R134, R37, R134, !PT ;  /* 0x0000008625867209 */ /* 0x000fe40007810000 */
[----:B------:R-:W-:Y:S02]  /*a090*/  FSEL R10, R10, -INF , !P0 ;  /* 0xff8000000a0a7808 */ /* 0x000fe40004000000 */
[----:B------:R-:W-:Y:S02]  /*a0a0*/  ISETP.GT.AND P0, PT, R0, 0x1, !P2 ;  /* 0x000000010000780c */ /* 0x000fe40005704270 */
[----:B------:R-:W-:Y:S02]  /*a0b0*/  FMNMX.FTZ R134, R184, R134, !PT ;  /* 0x00000086b8867209 */ /* 0x000fe40007810000 */
[----:B------:R-:W-:Y:S02]  /*a0c0*/  ISETP.LT.OR P0, PT, R2, 0x2, P0 ;  /* 0x000000020200780c */ /* 0x000fe40000701670 */
[----:B------:R-:W-:Y:S02]  /*a0d0*/  ISETP.NE.AND P2, PT, R178, RZ, PT ;  /* 0x000000ffb200720c */ /* 0x000fe40003f45270 */
[----:B------:R-:W-:Y:S02]  /*a0e0*/  FSEL R11, R11, -INF , !P0 ;  /* 0xff8000000b0b7808 */ /* 0x000fe40004000000 */
[----:B------:R-:W-:Y:S02]  /*a0f0*/  ISETP.NE.AND P0, PT, R181, RZ, PT ;  /* 0x000000ffb500720c */ /* 0x000fe40003f05270 */
[----:B------:R-:W-:Y:S02]  /*a100*/  FMNMX.FTZ R134, R185, R134, !PT ;  /* 0x00000086b9867209 */ /* 0x000fe40007810000 */
        /* <DEDUP_REMOVED lines=10> */
[----:B------:R-:W-:Y:S02]  /*a1b0*/  FMNMX.FTZ R134, R193, R134, !PT ;  /* 0x00000086c1867209 */ /* 0x000fe40007810000 */
        /* <DEDUP_REMOVED lines=43> */
[----:B------:R-:W-:Y:S02]  /*a470*/  FMNMX.FTZ R134, R245, R134, !PT ;  /* 0x00000086f5867209 */ /* 0x000fe40007810000 */
[----:B------:R-:W-:Y:S02]  /*a480*/  ISETP.LT.OR P0, PT, R2, 0x29, P0 ;  /* 0x000000290200780c */ /* 0x000fe40000701670 */
[----:B------:R-:W-:Y:S02]  /*a490*/  FMNMX.FTZ R3, R198, R3, !PT ;  /* 0x00000003c6037209 */ /* 0x000fe40007810000 */
[----:B------:R-:W-:Y:S02]  /*a4a0*/  FMNMX.FTZ R134, R247, R134, !PT ;  /* 0x00000086f7867209 */ /* 0x000fe40007810000 */
[----:B------:R-:W-:Y:S02]  /*a4b0*/  FSEL R98, R46, -INF , !P0 ;  /* 0xff8000002e627808 */ /* 0x000fe40004000000 */
[----:B------:R-:W-:Y:S02]  /*a4c0*/  ISETP.NE.AND P0, PT, R32, RZ, PT ;  /* 0x000000ff2000720c */ /* 0x000fe40003f05270 */
[----:B------:R-:W-:Y:S02]  /*a4d0*/  FMNMX.FTZ R134, R250, R134, !PT ;  /* 0x00000086fa867209 */ /* 0x000fe40007810000 */
[----:B------:R-:W-:Y:S02]  /*a4e0*/  FMNMX.FTZ R3, R202, R3, !PT ;  /* 0x00000003ca037209 */ /* 0x000fe40007810000 */
[----:B------:R-:W-:Y:S02]  /*a4f0*/  ISETP.GT.AND P0, PT, R0, 0x29, !P0 ;  /* 0x000000290000780c */ /* 0x000fe40004704270 */
[----:B------:R-:W-:Y:S02]  /*a500*/  FMNMX.FTZ R134, R251, R134, !PT ;  /* 0x00000086fb867209 */ /* 0x000fe40007810000 */
[----:B------:R-:W-:Y:S02]  /*a510*/  FMNMX.FTZ R3, R205, R3, !PT ;  /* 0x00000003cd037209 */ /* 0x000fe40007810000 */
[----:B------:R-:W-:Y:S02]  /*a520*/  FMNMX.FTZ R4, R8, R137, !PT ;  /* 0x0000008908047209 */ /* 0x000fe40007810000 */
[----:B------:R-:W-:Y:S02]  /*a530*/  FMNMX.FTZ R134, R80, R134, !PT ;  /* 0x0000008650867209 */ /* 0x000fe40007810000 */
[----:B------:R-:W-:Y:S02]  /*a540*/  ISETP.LT.OR P0, PT, R2, 0x2a, P0 ;  /* 0x0000002a0200780c */ /* 0x000fe40000701670 */
[----:B------:R-:W-:Y:S02]  /*a550*/  FMNMX.FTZ R3, R206, R3, !PT ;  /* 0x00000003ce037209 */ /* 0x000fe40007810000 */
[----:B------:R-:W-:Y:S02]  /*a560*/  FMNMX.FTZ R4, R9, R4, !PT ;  /* 0x0000000409047209 */ /* 0x000fe40007810000 */
[----:B------:R-:W-:Y:S02]  /*a570*/  FMNMX.FTZ R134, R82, R134, !PT ;  /* 0x0000008652867209 */ /* 0x000fe40007810000 */
[----:B------:R-:W-:Y:S02]  /*a580*/  FSEL R99, R47, -INF , !P0 ;  /* 0xff8000002f637808 */ /* 0x000fe40004000000 */
[----:B------:R-:W-:Y:S01]  /*a590*/  ISETP.NE.AND P0, PT, R23, RZ, PT ;  /* 0x000000ff1700720c */ /* 0x000fe20003f05270 */
[----:B------:R-:W1:Y:S01]  /*a5a0*/  SHFL.BFLY PT, R5, R134, 0x2, 0x1f ;  /* 0x0c401f0086057f89 */ /* 0x000e6200000e0000 */
[----:B------:R-:W-:Y:S02]  /*a5b0*/  FMNMX.FTZ R3, R210, R3, !PT ;  /* 0x00000003d2037209 */ /* 0x000fe40007810000 */
        /* <DEDUP_REMOVED lines=24> */
[----:B-1----:R-:W-:Y:S02]  /*a740*/  FMNMX.FTZ R134, R134, R5, !PT ;  /* 0x0000000586867209 */ /* 0x002fe40007810000 */
[----:B------:R-:W-:Y:S02]  /*a750*/  ISETP.LT.OR P0, PT, R2, 0x39, P0 ;  /* 0x000000390200780c */ /* 0x000fe40000701670 */
[----:B------:R-:W-:Y:S01]  /*a760*/  FMNMX.FTZ R3, R252, R3, !PT ;  /* 0x00000003fc037209 */ /* 0x000fe20007810000 */
[----:B------:R-:W1:Y:S01]  /*a770*/  SHFL.BFLY PT, R6, R134, 0x1, 0x1f ;  /* 0x0c201f0086067f89 */ /* 0x000e6200000e0000 */
[----:B------:R-:W-:Y:S02]  /*a780*/  FMNMX.FTZ R4, R200, R4, !PT ;  /* 0x00000004c8047209 */ /* 0x000fe40007810000 */
[----:B------:R-:W-:Y:S02]  /*a790*/  FMNMX.FTZ R3, R87, R3, !PT ;  /* 0x0000000357037209 */ /* 0x000fe40007810000 */
[----:B------:R-:W-:Y:S02]  /*a7a0*/  FSEL R174, R62, -INF , !P0 ;  /* 0xff8000003eae7808 */ /* 0x000fe40004000000 */
[----:B------:R-:W-:Y:S02]  /*a7b0*/  MOV R62, R53 ;  /* 0x00000035003e7202 */ /* 0x000fe40000000f00 */
[----:B------:R-:W-:Y:S02]  /*a7c0*/  ISETP.NE.AND P0, PT, R20, RZ, PT ;  /* 0x000000ff1400720c */ /* 0x000fe40003f05270 */
[----:B------:R-:W-:Y:S02]  /*a7d0*/  FMNMX.FTZ R4, R201, R4, !PT ;  /* 0x00000004c9047209 */ /* 0x000fe40007810000 */
[----:B------:R-:W-:Y:S02]  /*a7e0*/  ISETP.GT.AND P0, PT, R0, 0x39, !P0 ;  /* 0x000000390000780c */ /* 0x000fe40004704270 */
[----:B------:R-:W-:Y:S02]  /*a7f0*/  FMNMX.FTZ R3, R62, R3, !PT ;  /* 0x000000033e037209 */ /* 0x000fe40007810000 */
[----:B------:R-:W-:Y:S02]  /*a800*/  FMNMX.FTZ R4, R209, R4, !PT ;  /* 0x00000004d1047209 */ /* 0x000fe40007810000 */
[----:B------:R-:W-:Y:S02]  /*a810*/  FMNMX.FTZ R3, R85, R3, !PT ;  /* 0x0000000355037209 */ /* 0x000fe40007810000 */
[----:B------:R-:W-:Y:S02]  /*a820*/  ISETP.NE.AND P2, PT, R19, RZ, PT ;  /* 0x000000ff1300720c */ /* 0x000fe40003f45270 */
[----:B------:R-:W-:Y:S01]  /*a830*/  ISETP.LT.OR P0, PT, R2, 0x3a, P0 ;  /* 0x0000003a0200780c */ /* 0x000fe20000701670 */
[----:B------:R-:W2:Y:S01]  /*a840*/  SHFL.BFLY PT, R133, R3, 0x2, 0x1f ;  /* 0x0c401f0003857f89 */ /* 0x000ea200000e0000 */
[----:B------:R-:W-:Y:S02]  /*a850*/  FMNMX.FTZ R4, R211, R4, !PT ;  /* 0x00000004d3047209 */ /* 0x000fe40007810000 */
[----:B------:R-:W-:Y:S02]  /*a860*/  FSEL R175, R63, -INF , !P0 ;  /* 0xff8000003faf7808 */ /* 0x000fe40004000000 */
[----:B------:R-:W-:Y:S02]  /*a870*/  ISETP.GT.AND P0, PT, R0, 0x40, !P2 ;  /* 0x000000400000780c */ /* 0x000fe40005704270 */
[----:B------:R-:W-:Y:S02]  /*a880*/  FMNMX.FTZ R4, R230, R4, !PT ;  /* 0x00000004e6047209 */ /* 0x000fe40007810000 */
[----:B------:R-:W-:Y:S02]  /*a890*/  ISETP.NE.AND P1, PT, R18, RZ, PT ;  /* 0x000000ff1200720c */ /* 0x000fe40003f25270 */
[----:B------:R-:W-:Y:S02]  /*a8a0*/  ISETP.LT.OR P0, PT, R2, 0x41, P0 ;  /* 0x000000410200780c */ /* 0x000fe40000701670 */
[----:B------:R-:W-:Y:S02]  /*a8b0*/  FMNMX.FTZ R4, R233, R4, !PT ;  /* 0x00000004e9047209 */ /* 0x000fe40007810000 */
[----:B------:R-:W-:Y:S02]  /*a8c0*/  FSEL R181, R74, -INF , !P0 ;  /* 0xff8000004ab57808 */ /* 0x000fe40004000000 */
[----:B------:R-:W-:Y:S02]  /*a8d0*/  ISETP.GT.AND P0, PT, R0, 0x41, !P1 ;  /* 0x000000410000780c */ /* 0x000fe40004f04270 */
[----:B------:R-:W-:Y:S02]  /*a8e0*/  FMNMX.FTZ R4, R241, R4, !PT ;  /* 0x00000004f1047209 */ /* 0x000fe40007810000 */
[----:B-1----:R-:W-:Y:S02]  /*a8f0*/  FMNMX.FTZ R134, R134, R6, !PT ;  /* 0x0000000686867209 */ /* 0x002fe40007810000 */
[----:B------:R-:W-:Y:S02]  /*a900*/  ISETP.NE.AND P2, PT, R17, RZ, PT ;  /* 0x000000ff1100720c */ /* 0x000fe40003f45270 */
[----:B------:R-:W-:Y:S01]  /*a910*/  ISETP.LT.OR P0, PT, R2, 0x42, P0 ;  /* 0x000000420200780c */ /* 0x000fe20000701670 */
[----:B------:R-:W-:Y:S01]  /*a920*/  FMUL.FTZ R71, R134, c[0x0][0x2d0] ;  /* 0x0000b40086477a20 */ /* 0x000fe20000410000 */
[----:B------:R-:W-:Y:S02]  /*a930*/  FMNMX.FTZ R5, R10, R138, !PT ;  /* 0x0000008a0a057209 */ /* 0x000fe40007810000 */
[----:B------:R-:W-:Y:S02]  /*a940*/  FMNMX.FTZ R4, R242, R4, !PT ;  /* 0x00000004f2047209 */ /* 0x000fe40007810000 */
[----:B------:R-:W-:Y:S02]  /*a950*/  FSEL R182, R75, -INF , !P0 ;  /* 0xff8000004bb67808 */ /* 0x000fe40004000000 */
[----:B------:R-:W-:Y:S02]  /*a960*/  ISETP.GT.AND P0, PT, R0, 0x48, !P2 ;  /* 0x000000480000780c */ /* 0x000fe40005704270 */
[----:B------:R-:W-:Y:S02]  /*a970*/  FSETP.NEU.FTZ.AND P2, PT, R134, -INF , PT ;  /* 0xff8000008600780b */ /* 0x000fe40003f5d000 */
[----:B------:R-:W-:Y:S02]  /*a980*/  FMNMX.FTZ R4, R244, R4, !PT ;  /* 0x00000004f4047209 */ /* 0x000fe40007810000 */
[----:B------:R-:W-:Y:S02]  /*a990*/  FMNMX.FTZ R5, R11, R5, !PT ;  /* 0x000000050b057209 */ /* 0x000fe40007810000 */
[----:B------:R-:W-:Y:S02]  /*a9a0*/  FSEL R71, R71, RZ, P2 ;  /* 0x000000ff47477208 */ /* 0x000fe40001000000 */
[----:B------:R-:W-:Y:S02]  /*a9b0*/  FMNMX.FTZ R4, R246, R4, !PT ;  /* 0x00000004f6047209 */ /* 0x000fe40007810000 */
[----:B------:R-:W-:Y:S02]  /*a9c0*/  FMNMX.FTZ R5, R14, R5, !PT ;  /* 0x000000050e057209 */ /* 0x000fe40007810000 */
[----:B--2---:R-:W-:Y:S02]  /*a9d0*/  FMNMX.FTZ R133, R3, R133, !PT ;  /* 0x0000008503857209 */ /* 0x004fe40007810000 */
[----:B------:R-:W-:Y:S01]  /*a9e0*/  FMNMX.FTZ R3, R88, R4, !PT ;  /* 0x0000000458037209 */ /* 0x000fe20007810000 */
[--C-:B------:R-:W-:Y:S01]  /*a9f0*/  FFMA.FTZ R4, R36, c[0x0][0x2d0], -R71.reuse ;  /* 0x0000b40024047a23 */ /* 0x100fe20000010847 */
[----:B------:R-:W-:Y:S01]  /*aa00*/  FMNMX.FTZ R5, R15, R5, !PT ;  /* 0x000000050f057209 */ /* 0x000fe20007810000 */
[----:B------:R-:W1:Y:S01]  /*aa10*/  SHFL.BFLY PT, R6, R133, 0x1, 0x1f ;  /* 0x0c201f0085067f89 */ /* 0x000e6200000e0000 */
[----:B------:R-:W-:Y:S01]  /*aa20*/  FMNMX.FTZ R3, R89, R3, !PT ;  /* 0x0000000359037209 */ /* 0x000fe20007810000 */
[----:B------:R2:W-:Y:S01]  /*aa30*/  MUFU.EX2 R63, R4 ;  /* 0x00000004003f7308 */ /* 0x0005e20000000800 */
[----:B------:R-:W-:Y:S02]  /*aa40*/  FMNMX.FTZ R5, R56, R5, !PT ;  /* 0x0000000538057209 */ /* 0x000fe40007810000 */
[----:B------:R-:W-:Y:S02]  /*aa50*/  FMNMX.FTZ R3, R81, R3, !PT ;  /* 0x0000000351037209 */ /* 0x000fe40007810000 */
[----:B------:R-:W-:Y:S02]  /*aa60*/  FMNMX.FTZ R5, R57, R5, !PT ;  /* 0x0000000539057209 */ /* 0x000fe40007810000 */
[----:B------:R-:W-:Y:S02]  /*aa70*/  FMNMX.FTZ R3, R183, R3, !PT ;  /* 0x00000003b7037209 */ /* 0x000fe40007810000 */
[----:B------:R-:W-:Y:S02]  /*aa80*/  FMNMX.FTZ R5, R60, R5, !PT ;  /* 0x000000053c057209 */ /* 0x000fe40007810000 */
[----:B------:R-:W-:Y:S01]  /*aa90*/  ISETP.LT.OR P0, PT, R2, 0x49, P0 ;  /* 0x000000490200780c */ /* 0x000fe20000701670 */
[----:B------:R-:W3:Y:S01]  /*aaa0*/  SHFL.BFLY PT, R7, R3, 0x2, 0x1f ;  /* 0x0c401f0003077f89 */ /* 0x000ee200000e0000 */
[----:B------:R-:W-:Y:S02]  /*aab0*/  FMNMX.FTZ R5, R84, R5, !PT ;  /* 0x0000000554057209 */ /* 0x000fe40007810000 */
[----:B------:R-:W-:Y:S01]  /*aac0*/  ISETP.NE.AND P1, PT, R16, RZ, PT ;  /* 0x000000ff1000720c */ /* 0x000fe20003f25270 */
[--C-:B------:R-:W-:Y:S01]  /*aad0*/  FFMA.FTZ R16, R192, c[0x0][0x2d0], -R71.reuse ;  /* 0x0000b400c0107a23 */ /* 0x100fe20000010847 */
[----:B------:R-:W-:Y:S02]  /*aae0*/  FMNMX.FTZ R5, R96, R5, !PT ;  /* 0x0000000560057209 */ /* 0x000fe40007810000 */
[----:B------:R-:W-:Y:S01]  /*aaf0*/  FSEL R177, R78, -INF , !P0 ;  /* 0xff8000004eb17808 */ /* 0x000fe20004000000 */
[----:B------:R-:W-:Y:S01]  /*ab00*/  MUFU.EX2 R35, R16 ;  /* 0x0000001000237308 */ /* 0x000fe20000000800 */
[----:B------:R-:W-:Y:S02]  /*ab10*/  FMNMX.FTZ R5, R97, R5, !PT ;  /* 0x0000000561057209 */ /* 0x000fe40007810000 */
[----:B-1----:R-:W-:Y:S02]  /*ab20*/  FMNMX.FTZ R133, R133, R6, !PT ;  /* 0x0000000685857209 */ /* 0x002fe40007810000 */
[----:B--2---:R-:W-:Y:S01]  /*ab30*/  FMNMX.FTZ R4, R98, R5, !PT ;  /* 0x0000000562047209 */ /* 0x004fe20007810000 */
[--C-:B------:R-:W-:Y:S01]  /*ab40*/  FFMA.FTZ R5, R37, c[0x0][0x2d0], -R71.reuse ;  /* 0x0000b40025057a23 */ /* 0x100fe20000010847 */
[C---:B------:R-:W-:Y:S01]  /*ab50*/  ISETP.GT.AND P0, PT, R0.reuse, 0x49, !P1 ;  /* 0x000000490000780c */ /* 0x040fe20004f04270 */
[----:B------:R-:W-:Y:S01]  /*ab60*/  FMUL.FTZ R92, R133, c[0x0][0x2d0] ;  /* 0x0000b400855c7a20 */ /* 0x000fe20000410000 */
[----:B------:R-:W-:Y:S01]  /*ab70*/  ISETP.GT.AND P3, PT, R0, 0x50, !P3 ;  /* 0x000000500000780c */ /* 0x000fe20005f64270 */
[----:B------:R1:W-:Y:S01]  /*ab80*/  MUFU.EX2 R24, R5 ;  /* 0x0000000500187308 */ /* 0x0003e20000000800 */
[----:B------:R-:W-:Y:S02]  /*ab90*/  FMNMX.FTZ R4, R99, R4, !PT ;  /* 0x0000000463047209 */ /* 0x000fe40007810000 */
[----:B------:R-:W-:Y:S02]  /*aba0*/  FSETP.NEU.FTZ.AND P1, PT, R133, -INF , PT ;  /* 0xff8000008500780b */ /* 0x000fe40003f3d000 */
[----:B------:R-:W-:Y:S02]  /*abb0*/  ISETP.LT.OR P0, PT, R2, 0x4a, P0 ;  /* 0x0000004a0200780c */ /* 0x000fe40000701670 */
[----:B---3--:R-:W-:Y:S02]  /*abc0*/  FMNMX.FTZ R3, R3, R7, !PT ;  /* 0x0000000703037209 */ /* 0x008fe40007810000 */
[----:B------:R-:W-:Y:S02]  /*abd0*/  FSEL R92, R92, RZ, P1 ;  /* 0x000000ff5c5c7208 */ /* 0x000fe40000800000 */
[----:B------:R-:W-:Y:S01]  /*abe0*/  FSEL R176, R79, -INF , !P0 ;  /* 0xff8000004fb07808 */ /* 0x000fe20004000000 */
[----:B------:R-:W2:Y:S01]  /*abf0*/  SHFL.BFLY PT, R132, R3, 0x1, 0x1f ;  /* 0x0c201f0003847f89 */ /* 0x000ea200000e0000 */
[----:B------:R-:W-:Y:S01]  /*ac00*/  ISETP.GT.AND P0, PT, R0, 0x51, !P4 ;  /* 0x000000510000780c */ /* 0x000fe20006704270 */
[--C-:B------:R-:W-:Y:S01]  /*ac10*/  FFMA.FTZ R28, R195, c[0x0][0x2d0], -R92.reuse ;  /* 0x0000b400c31c7a23 */ /* 0x100fe2000001085c */
[----:B------:R-:W-:Y:S02]  /*ac20*/  ISETP.NE.AND P4, PT, R52, RZ, PT ;  /* 0x000000ff3400720c */ /* 0x000fe40003f85270 */
[----:B------:R-:W-:Y:S02]  /*ac30*/  ISETP.LT.OR P0, PT, R2, 0x52, P0 ;  /* 0x000000520200780c */ /* 0x000fe40000701670 */
[----:B------:R-:W-:Y:S01]  /*ac40*/  ISETP.GT.AND P4, PT, R0, 0x59, !P4 ;  /* 0x000000590000780c */ /* 0x000fe20006784270 */
[----:B------:R-:W-:Y:S01]  /*ac50*/  LDSM.16.MT88.4 R52, [R214+0x100] ;  /* 0x00010000d634783b */ /* 0x000fe20000004200 */
[----:B------:R-:W-:Y:S02]  /*ac60*/  FSEL R179, R91, -INF , !P0 ;  /* 0xff8000005bb37808 */ /* 0x000fe40004000000 */
[----:B------:R-:W-:Y:S02]  /*ac70*/  ISETP.LT.OR P0, PT, R2, 0x5a, P4 ;  /* 0x0000005a0200780c */ /* 0x000fe40002701670 */
[----:B-1----:R-:W-:Y:S01]  /*ac80*/  FMNMX.FTZ R5, R172, R4, !PT ;  /* 0x00000004ac057209 */ /* 0x002fe20007810000 */
[----:B------:R-:W-:Y:S01]  /*ac90*/  FFMA.FTZ R4, R184, c[0x0][0x2d0], -R71 ;  /* 0x0000b400b8047a23 */ /* 0x000fe20000010847 */
[----:B------:R-:W-:Y:S01]  /*aca0*/  FSEL R70, R95, -INF , !P0 ;  /* 0xff8000005f467808 */ /* 0x000fe20004000000 */
[----:B------:R-:W-:Y:S01]  /*acb0*/  LDSM.16.MT88.4 R76, [R215+0x100] ;  /* 0x00010000d74c783b */ /* 0x000fe20000004200 */
[----:B------:R-:W-:Y:S01]  /*acc0*/  MUFU.EX2 R95, R28 ;  /* 0x0000001c005f7308 */ /* 0x000fe20000000800 */
[----:B------:R-:W-:Y:S02]  /*acd0*/  FMNMX.FTZ R5, R173, R5, !PT ;  /* 0x00000005ad057209 */ /* 0x000fe40007810000 */
[----:B------:R-:W-:Y:S01]  /*ace0*/  ISETP.GT.AND P5, PT, R0, 0x58, !P5 ;  /* 0x000000580000780c */ /* 0x000fe20006fa4270 */
[--C-:B------:R-:W-:Y:S01]  /*acf0*/  FFMA.FTZ R0, R39, c[0x0][0x2d0], -R92.reuse ;  /* 0x0000b40027007a23 */ /* 0x100fe2000001085c */
[----:B------:R-:W-:Y:S02]  /*ad00*/  ISETP.LT.OR P3, PT, R2, 0x51, P3 ;  /* 0x000000510200780c */ /* 0x000fe40001f61670 */
[----:B--2---:R-:W-:Y:S01]  /*ad10*/  FMNMX.FTZ R132, R3, R132, !PT ;  /* 0x0000008403847209 */ /* 0x004fe20007810000 */
[--C-:B------:R-:W-:Y:S01]  /*ad20*/  FFMA.FTZ R3, R187, c[0x0][0x2d0], -R92.reuse ;  /* 0x0000b400bb037a23 */ /* 0x100fe2000001085c */
[----:B------:R-:W-:Y:S01]  /*ad30*/  MOV R187, R82 ;  /* 0x0000005200bb7202 */ /* 0x000fe20000000f00 */
[----:B------:R1:W-:Y:S01]  /*ad40*/  MUFU.EX2 R86, R4 ;  /* 0x0000000400567308 */ /* 0x0003e20000000800 */
[----:B------:R-:W-:Y:S01]  /*ad50*/  FSEL R178, R90, -INF , !P3 ;  /* 0xff8000005ab27808 */ /* 0x000fe20005800000 */
[C---:B------:R-:W-:Y:S01]  /*ad60*/  FMUL.FTZ R93, R132.reuse, c[0x0][0x2d0] ;  /* 0x0000b400845d7a20 */ /* 0x040fe20000410000 */
[----:B------:R-:W-:Y:S02]  /*ad70*/  FSETP.NEU.FTZ.AND P0, PT, R132, -INF , PT ;  /* 0xff8000008400780b */ /* 0x000fe40003f1d000 */
[----:B------:R-:W-:Y:S01]  /*ad80*/  ISETP.LT.OR P3, PT, R2, 0x59, P5 ;  /* 0x000000590200780c */ /* 0x000fe20002f61670 */
[--C-:B------:R-:W-:Y:S01]  /*ad90*/  FFMA.FTZ R2, R186, c[0x0][0x2d0], -R92.reuse ;  /* 0x0000b400ba027a23 */ /* 0x100fe2000001085c */
[----:B------:R-:W-:Y:S01]  /*ada0*/  FSEL R93, R93, RZ, P0 ;  /* 0x000000ff5d5d7208 */ /* 0x000fe20000000000 */
[----:B------:R-:W-:Y:S01]  /*adb0*/  IMAD.MOV.U32 R186, RZ, RZ, R81 ;  /* 0x000000ffffba7224 */ /* 0x000fe200078e0051 */
[----:B------:R-:W-:Y:S01]  /*adc0*/  FSEL R180, R94, -INF , !P3 ;  /* 0xff8000005eb47808 */ /* 0x000fe20005800000 */
[----:B------:R2:W3:Y:S01]  /*add0*/  MUFU.EX2 R19, R3 ;  /* 0x0000000300137308 */ /* 0x0004e20000000800 */
[----:B------:R-:W-:Y:S01]  /*ade0*/  FMNMX.FTZ R5, R174, R5, !PT ;  /* 0x00000005ae057209 */ /* 0x000fe20007810000 */
[----:B------:R-:W-:Y:S02]  /*adf0*/  FFMA.FTZ R32, R48, c[0x0][0x2d0], -R93 ;  /* 0x0000b40030207a23 */ /* 0x000fe4000001085d */
[----:B------:R-:W-:Y:S01]  /*ae00*/  FFMA.FTZ R48, R196, c[0x0][0x2d0], -R71 ;  /* 0x0000b400c4307a23 */ /* 0x000fe20000010847 */
[----:B------:R-:W-:Y:S01]  /*ae10*/  FMNMX.FTZ R5, R175, R5, !PT ;  /* 0x00000005af057209 */ /* 0x000fe20007810000 */
[--C-:B------:R-:W-:Y:S02]  /*ae20*/  FFMA.FTZ R40, R50, c[0x0][0x2d0], -R93.reuse ;  /* 0x0000b40032287a23 */ /* 0x100fe4000001085d */
[----:B------:R-:W-:Y:S01]  /*ae30*/  FFMA.FTZ R44, R51, c[0x0][0x2d0], -R93 ;  /* 0x0000b400332c7a23 */ /* 0x000fe2000001085d */
[----:B------:R-:W-:Y:S01]  /*ae40*/  FMNMX.FTZ R5, R181, R5, !PT ;  /* 0x00000005b5057209 */ /* 0x000fe20007810000 */
[----:B------:R-:W-:Y:S03]  /*ae50*/  MUFU.EX2 R21, R0 ;  /* 0x0000000000157308 */ /* 0x000fe60000000800 */
[----:B------:R-:W-:Y:S01]  /*ae60*/  FMNMX.FTZ R5, R182, R5, !PT ;  /* 0x00000005b6057209 */ /* 0x000fe20007810000 */
[----:B-1----:R-:W-:Y:S06]  /*ae70*/  FFMA.FTZ R4, R185, c[0x0][0x2d0], -R71 ;  /* 0x0000b400b9047a23 */ /* 0x002fec0000010847 */
[----:B------:R1:W4:Y:S01]  /*ae80*/  MUFU.EX2 R83, R4 ;  /* 0x0000000400537308 */ /* 0x0003220000000800 */
[--C-:B--2---:R-:W-:Y:S02]  /*ae90*/  FFMA.FTZ R3, R8, c[0x0][0x2d0], -R93.reuse ;  /* 0x0000b40008037a23 */ /* 0x104fe4000001085d */
[--C-:B------:R-:W-:Y:S01]  /*aea0*/  FFMA.FTZ R8, R189, c[0x0][0x2d0], -R92.reuse ;  /* 0x0000b400bd087a23 */ /* 0x100fe2000001085c */
[----:B---3--:R-:W-:Y:S06]  /*aeb0*/  MOV R189, R19 ;  /* 0x0000001300bd7202 */ /* 0x008fec0000000f00 */
[----:B------:R2:W-:Y:S10]  /*aec0*/  MUFU.EX2 R185, R3 ;  /* 0x0000000300b97308 */ /* 0x0005f40000000800 */
[----:B------:R-:W-:Y:S01]  /*aed0*/  MUFU.EX2 R25, R2 ;  /* 0x0000000200197308 */ /* 0x000fe20000000800 */
[--C-:B-1----:R-:W-:Y:S01]  /*aee0*/  FFMA.FTZ R4, R38, c[0x0][0x2d0], -R92.reuse ;  /* 0x0000b40026047a23 */ /* 0x102fe2000001085c */
[----:B----4-:R-:W-:Y:S01]  /*aef0*/  F2FP.BF16.PACK_AB R74, R83, R86 ;  /* 0x00000056534a723e */ /* 0x010fe200000010ff */
[----:B------:R-:W-:Y:S07]  /*af00*/  LDSM.16.MT88.4 R36, [R216+0x100] ;  /* 0x00010000d824783b */ /* 0x000fee0000004200 */
[----:B------:R1:W3:Y:S01]  /*af10*/  MUFU.EX2 R184, R4 ;  /* 0x0000000400b87308 */ /* 0x0002e20000000800 */
[--C-:B--2---:R-:W-:Y:S09]  /*af20*/  FFMA.FTZ R3, R9, c[0x0][0x2d0], -R93.reuse ;  /* 0x0000b40009037a23 */ /* 0x104ff2000001085d */
[----:B------:R2:W4:Y:S10]  /*af30*/  MUFU.EX2 R59, R3 ;  /* 0x00000003003b7308 */ /* 0x0005340000000800 */
[----:B------:R-:W-:Y:S01]  /*af40*/  MUFU.EX2 R34, R8 ;  /* 0x0000000800227308 */ /* 0x000fe20000000800 */
[----:B-1----:R-:W-:Y:S02]  /*af50*/  FMNMX.FTZ R4, R177, R5, !PT ;  /* 0x00000005b1047209 */ /* 0x002fe40007810000 */
[----:B---3--:R-:W-:Y:S02]  /*af60*/  MOV R192, R184 ;  /* 0x000000b800c07202 */ /* 0x008fe40000000f00 */
[----:B------:R-:W-:Y:S04]  /*af70*/  FMNMX.FTZ R4, R176, R4, !PT ;  /* 0x00000004b0047209 */ /* 0x000fe80007810000 */
[----:B------:R-:W-:Y:S01]  /*af80*/  FMNMX.FTZ R4, R178, R4, !PT ;  /* 0x00000004b2047209 */ /* 0x000fe20007810000 */
[--C-:B--2---:R-:W-:Y:S01]  /*af90*/  FFMA.FTZ R3, R12, c[0x0][0x2d0], -R93.reuse ;  /* 0x0000b4000c037a23 */ /* 0x104fe2000001085d */
[----:B----4-:R-:W-:Y:S01]  /*afa0*/  F2FP.BF16.PACK_AB R64, R59, R185 ;  /* 0x000000b93b40723e */ /* 0x010fe200000010ff */
[----:B------:R-:W-:Y:S01]  /*afb0*/  FFMA.FTZ R12, R191, c[0x0][0x2d0], -R92 ;  /* 0x0000b400bf0c7a23 */ /* 0x000fe2000001085c */
[----:B------:R-:W-:Y:S01]  /*afc0*/  FMNMX.FTZ R0, R179, R4, !PT ;  /* 0x00000004b3007209 */ /* 0x000fe20007810000 */
[----:B------:R1:W-:Y:S01]  /*afd0*/  MUFU.EX2 R61, R3 ;  /* 0x00000003003d7308 */ /* 0x0003e20000000800 */
[----:B------:R-:W-:Y:S02]  /*afe0*/  FFMA.FTZ R4, R13, c[0x0][0x2d0], -R93 ;  /* 0x0000b4000d047a23 */ /* 0x000fe4000001085d */
[----:B------:R-:W-:Y:S01]  /*aff0*/  FMNMX.FTZ R0, R180, R0, !PT ;  /* 0x00000000b4007209 */ /* 0x000fe20007810000 */
[----:B------:R-:W-:Y:S02]  /*b000*/  IMAD.MOV.U32 R191, RZ, RZ, R185 ;  /* 0x000000ffffbf7224 */ /* 0x000fe400078e00b9 */
[----:B------:R-:W-:Y:S01]  /*b010*/  IMAD.MOV.U32 R185, RZ, RZ, R89 ;  /* 0x000000ffffb97224 */ /* 0x000fe200078e0059 */
[----:B------:R-:W-:Y:S03]  /*b020*/  FMNMX.FTZ R0, R70, R0, !PT ;  /* 0x0000000046007209 */ /* 0x000fe60007810000 */
[----:B------:R2:W-:Y:S02]  /*b030*/  MUFU.EX2 R18, R4 ;  /* 0x0000000400127308 */ /* 0x0005e40000000800 */
[----:B------:R-:W1:Y:S02]  /*b040*/  SHFL.BFLY PT, R2, R0, 0x2, 0x1f ;  /* 0x0c401f0000027f89 */ /* 0x000e6400000e0000 */
[----:B-1----:R-:W-:Y:S01]  /*b050*/  FMNMX.FTZ R3, R0, R2, !PT ;  /* 0x0000000200037209 */ /* 0x002fe20007810000 */
[----:B------:R-:W-:Y:S01]  /*b060*/  FFMA.FTZ R2, R188, c[0x0][0x2d0], -R71 ;  /* 0x0000b400bc027a23 */ /* 0x000fe20000010847 */
[----:B------:R-:W-:Y:S01]  /*b070*/  FSEL R0, R134, RZ, P2 ;  /* 0x000000ff86007208 */ /* 0x000fe20001000000 */
[----:B------:R-:W-:Y:S03]  /*b080*/  IMAD.MOV.U32 R188, RZ, RZ, R21 ;  /* 0x000000ffffbc7224 */ /* 0x000fe600078e0015 */
[----:B------:R1:W-:Y:S01]  /*b090*/  MUFU.EX2 R33, R2 ;  /* 0x0000000200217308 */ /* 0x0003e20000000800 */
[----:B--2---:R-:W2:Y:S01]  /*b0a0*/  SHFL.BFLY PT, R4, R3, 0x1, 0x1f ;  /* 0x0c201f0003047f89 */ /* 0x004ea200000e0000 */
[----:B------:R-:W-:Y:S01]  /*b0b0*/  FADD.FTZ R0, -R0, R135 ;  /* 0x0000008700007221 */ /* 0x000fe20000010100 */
[----:B------:R-:W-:Y:S02]  /*b0c0*/  F2FP.BF16.PACK_AB R73, R188, R184 ;  /* 0x000000b8bc49723e */ /* 0x000fe400000010ff */
[----:B------:R-:W-:Y:S01]  /*b0d0*/  MOV R184, R87 ;  /* 0x0000005700b87202 */ /* 0x000fe20000000f00 */
[----:B------:R-:W-:Y:S03]  /*b0e0*/  FMUL.FTZ R0, R0, c[0x0][0x2d0] ;  /* 0x0000b40000007a20 */ /* 0x000fe60000410000 */
[----:B------:R-:W3:Y:S01]  /*b0f0*/  LDSM.16.MT88.4 R20, [R213+0x100] ;  /* 0x00010000d514783b */ /* 0x000ee20000004200 */
[----:B------:R4:W5:Y:S01]  /*b100*/  MUFU.EX2 R69, R0 ;  /* 0x0000000000457308 */ /* 0x0009620000000800 */
[----:B-1----:R-:W-:Y:S02]  /*b110*/  FSEL R2, R133, RZ, P1 ;  /* 0x000000ff85027208 */ /* 0x002fe40000800000 */
[----:B--2---:R-:W-:Y:S03]  /*b120*/  FMNMX.FTZ R3, R3, R4, !PT ;  /* 0x0000000403037209 */ /* 0x004fe60007810000 */
[----:B------:R-:W-:Y:S02]  /*b130*/  FADD.FTZ R2, -R2, R136 ;  /* 0x0000008802027221 */ /* 0x000fe40000010100 */
[----:B------:R-:W-:Y:S02]  /*b140*/  FMUL.FTZ R94, R3, c[0x0][0x2d0] ;  /* 0x0000b400035e7a20 */ /* 0x000fe40000410000 */
[----:B------:R-:W-:Y:S01]  /*b150*/  FMUL.FTZ R2, R2, c[0x0][0x2d0] ;  /* 0x0000b40002027a20 */ /* 0x000fe20000410000 */
[----:B----4-:R-:W-:Y:S01]  /*b160*/  FSEL R0, R132, RZ, P0 ;  /* 0x000000ff84007208 */ /* 0x010fe20000000000 */
[----:B-----5:R-:W-:Y:S01]  /*b170*/  FMUL.FTZ R17, R69, R153 ;  /* 0x0000009945117220 */ /* 0x020fe20000410000 */
[----:B------:R-:W-:Y:S01]  /*b180*/  MOV R153, R192 ;  /* 0x000000c000997202 */ /* 0x000fe20000000f00 */
[----:B------:R-:W1:Y:S01]  /*b190*/  MUFU.EX2 R68, R2 ;  /* 0x0000000200447308 */ /* 0x000e620000000800 */
[----:B------:R-:W-:Y:S01]  /*b1a0*/  FSETP.NEU.FTZ.AND P0, PT, R3, -INF , PT ;  /* 0xff8000000300780b */ /* 0x000fe20003f1d000 */
[----:B------:R-:W-:Y:S02]  /*b1b0*/  FADD.FTZ R0, -R0, R137 ;  /* 0x0000008900007221 */ /* 0x000fe40000010100 */
[----:B------:R-:W-:Y:S01]  /*b1c0*/  FMUL.FTZ R16, R69, R152 ;  /* 0x0000009845107220 */ /* 0x000fe20000410000 */
[----:B------:R-:W-:Y:S01]  /*b1d0*/  FSEL R94, R94, RZ, P0 ;  /* 0x000000ff5e5e7208 */ /* 0x000fe20000000000 */
[----:B------:R-:W-:Y:S01]  /*b1e0*/  FMUL.FTZ R0, R0, c[0x0][0x2d0] ;  /* 0x0000b40000007a20 */ /* 0x000fe20000410000 */
[----:B------:R-:W-:Y:S01]  /*b1f0*/  MOV R152, R88 ;  /* 0x0000005800987202 */ /* 0x000fe20000000f00 */
[----:B------:R-:W-:Y:S02]  /*b200*/  FFMA.FTZ R88, R202, c[0x0][0x2d0], -R92 ;  /* 0x0000b400ca587a23 */ /* 0x000fe4000001085c */
[----:B------:R2:W4:Y:S01]  /*b210*/  MUFU.EX2 R2, R0 ;  /* 0x0000000000027308 */ /* 0x0005220000000800 */
[--C-:B------:R-:W-:Y:S09]  /*b220*/  FFMA.FTZ R4, R14, c[0x0][0x2d0], -R94.reuse ;  /* 0x0000b4000e047a23 */ /* 0x100ff2000001085e */
[----:B------:R5:W-:Y:S01]  /*b230*/  MUFU.EX2 R5, R4 ;  /* 0x0000000400057308 */ /* 0x000be20000000800 */
[C---:B-1----:R-:W-:Y:S02]  /*b240*/  FMUL.FTZ R6, R68.reuse, R142 ;  /* 0x0000008e44067220 */ /* 0x042fe40000410000 */
[C---:B------:R-:W-:Y:S01]  /*b250*/  FMUL.FTZ R7, R68.reuse, R143 ;  /* 0x0000008f44077220 */ /* 0x040fe20000410000 */
[----:B------:R-:W-:Y:S01]  /*b260*/  MOV R143, R18 ;  /* 0x00000012008f7202 */ /* 0x000fe20000000f00 */
[C---:B------:R-:W-:Y:S05]  /*b270*/  FMUL.FTZ R18, R68.reuse, R154 ;  /* 0x0000009a44127220 */ /* 0x040fea0000410000 */
[----:B------:R1:W-:Y:S01]  /*b280*/  MUFU.EX2 R142, R12 ;  /* 0x0000000c008e7308 */ /* 0x0003e20000000800 */
[----:B------:R-:W-:Y:S01]  /*b290*/  F2FP.BF16.PACK_AB R66, R143, R61 ;  /* 0x0000003d8f42723e */ /* 0x000fe200000010ff */
[----:B------:R-:W-:Y:S02]  /*b2a0*/  FMUL.FTZ R19, R68, R155 ;  /* 0x0000009b44137220 */ /* 0x000fe40000410000 */
[--C-:B--2---:R-:W-:Y:S02]  /*b2b0*/  FFMA.FTZ R0, R10, c[0x0][0x2d0], -R94.reuse ;  /* 0x0000b4000a007a23 */ /* 0x104fe4000001085e */
[----:B------:R-:W-:Y:S02]  /*b2c0*/  IMAD.MOV.U32 R154, RZ, RZ, R191 ;  /* 0x000000ffff9a7224 */ /* 0x000fe400078e00bf */
[C---:B----4-:R-:W-:Y:S02]  /*b2d0*/  FMUL.FTZ R8, R2.reuse, R144 ;  /* 0x0000009002087220 */ /* 0x050fe40000410000 */
[----:B------:R2:W-:Y:S01]  /*b2e0*/  MUFU.EX2 R135, R0 ;  /* 0x0000000000877308 */ /* 0x0005e20000000800 */
[C---:B------:R-:W-:Y:S02]  /*b2f0*/  FMUL.FTZ R9, R2.reuse, R145 ;  /* 0x0000009102097220 */ /* 0x040fe40000410000 */
[C---:B------:R-:W-:Y:S01]  /*b300*/  FMUL.FTZ R13, R2.reuse, R149 ;  /* 0x00000095020d7220 */ /* 0x040fe20000410000 */
[----:B------:R-:W-:Y:S01]  /*b310*/  MOV R149, R86 ;  /* 0x0000005600957202 */ /* 0x000fe20000000f00 */
[--C-:B-----5:R-:W-:Y:S02]  /*b320*/  FFMA.FTZ R4, R15, c[0x0][0x2d0], -R94.reuse ;  /* 0x0000b4000f047a23 */ /* 0x120fe4000001085e */
[----:B------:R-:W-:Y:S02]  /*b330*/  IMAD.MOV.U32 R144, RZ, RZ, R83 ;  /* 0x000000ffff907224 */ /* 0x000fe400078e0053 */
[C---:B------:R-:W-:Y:S01]  /*b340*/  FMUL.FTZ R41, R2.reuse, R109 ;  /* 0x0000006d02297220 */ /* 0x040fe20000410000 */
[----:B------:R4:W-:Y:S01]  /*b350*/  MUFU.EX2 R58, R4 ;  /* 0x00000004003a7308 */ /* 0x0009e20000000800 */
[C---:B------:R-:W-:Y:S02]  /*b360*/  FMUL.FTZ R29, R2.reuse, R101 ;  /* 0x00000065021d7220 */ /* 0x040fe40000410000 */
[C---:B------:R-:W-:Y:S02]  /*b370*/  FMUL.FTZ R45, R2.reuse, R169 ;  /* 0x000000a9022d7220 */ /* 0x040fe40000410000 */
[----:B-1----:R-:W-:Y:S02]  /*b380*/  FMUL.FTZ R12, R2, R148 ;  /* 0x00000094020c7220 */ /* 0x002fe40000410000 */
[C---:B------:R-:W-:Y:S01]  /*b390*/  FMUL.FTZ R50, R68.reuse, R114 ;  /* 0x0000007244327220 */ /* 0x040fe20000410000 */
[----:B------:R-:W-:Y:S01]  /*b3a0*/  MOV R114, R95 ;  /* 0x0000005f00727202 */ /* 0x000fe20000000f00 */
[----:B------:R-:W-:Y:S01]  /*b3b0*/  FMUL.FTZ R51, R68, R115 ;  /* 0x0000007344337220 */ /* 0x000fe20000410000 */
[----:B------:R1:W-:Y:S01]  /*b3c0*/  MUFU.EX2 R101, R32 ;  /* 0x0000002000657308 */ /* 0x0003e20000000800 */
[----:B------:R-:W-:Y:S01]  /*b3d0*/  FMUL.FTZ R28, R2, R100 ;  /* 0x00000064021c7220 */ /* 0x000fe20000410000 */
[----:B------:R-:W-:Y:S01]  /*b3e0*/  MOV R95, R80 ;  /* 0x00000050005f7202 */ /* 0x000fe20000000f00 */
[----:B------:R-:W-:Y:S01]  /*b3f0*/  IMAD.MOV.U32 R148, RZ, RZ, R63 ;  /* 0x000000ffff947224 */ /* 0x000fe200078e003f */
[----:B------:R-:W5:Y:S01]  /*b400*/  LDSM.16.MT88.4 R80, [R213+0x900] ;  /* 0x00090000d550783b */ /* 0x000f620000004200 */
[----:B--2---:R-:W-:Y:S05]  /*b410*/  FFMA.FTZ R0, R11, c[0x0][0x2d0], -R94 ;  /* 0x0000b4000b007a23 */ /* 0x004fea000001085e */
[----:B------:R2:W2:Y:S01]  /*b420*/  MUFU.EX2 R136, R0 ;  /* 0x0000000000887308 */ /* 0x0004a20000000800 */
[----:B----4-:R-:W-:Y:S02]  /*b430*/  FFMA.FTZ R4, R190, c[0x0][0x2d0], -R71 ;  /* 0x0000b400be047a23 */ /* 0x010fe40000010847 */
[----:B------:R-:W-:Y:S02]  /*b440*/  IMAD.MOV.U32 R190, RZ, RZ, R24 ;  /* 0x000000ffffbe7224 */ /* 0x000fe400078e0018 */
[----:B------:R-:W-:Y:S05]  /*b450*/  FFMA.FTZ R24, R194, c[0x0][0x2d0], -R92 ;  /* 0x0000b400c2187a23 */ /* 0x000fea000001085c */
[----:B------:R4:W3:Y:S01]  /*b460*/  MUFU.EX2 R90, R4 ;  /* 0x00000004005a7308 */ /* 0x0008e20000000800 */
[----:B------:R-:W-:Y:S02]  /*b470*/  F2FP.BF16.PACK_AB R72, R190, R63 ;  /* 0x0000003fbe48723e */ /* 0x000fe400000010ff */
[----:B------:R-:W-:Y:S01]  /*b480*/  MOV R155, R190 ;  /* 0x000000be009b7202 */ /* 0x000fe20000000f00 */
[----:B-1----:R-:W-:Y:S06]  /*b490*/  FMUL.FTZ R32, R69, R104 ;  /* 0x0000006845207220 */ /* 0x002fec0000410000 */
[----:B------:R1:W-:Y:S01]  /*b4a0*/  MUFU.EX2 R31, R24 ;  /* 0x00000018001f7308 */ /* 0x0003e20000000800 */
[----:B--2---:R-:W-:Y:S02]  /*b4b0*/  FSEL R0, R3, RZ, P0 ;  /* 0x000000ff03007208 */ /* 0x004fe40000000000 */
[----:B------:R-:W-:Y:S02]  /*b4c0*/  F2FP.BF16.PACK_AB R65, R136, R135 ;  /* 0x000000878841723e */ /* 0x000fe400000010ff */
[----:B------:R-:W-:Y:S01]  /*b4d0*/  ISETP.GT.AND P0, PT, R229, UR4, PT ;  /* 0x00000004e5007c0c */ /* 0x000fe2000bf04270 */
[----:B------:R-:W-:Y:S01]  /*b4e0*/  FADD.FTZ R0, -R0, R138 ;  /* 0x0000008a00007221 */ /* 0x000fe20000010100 */
[----:B------:R-:W-:Y:S01]  /*b4f0*/  MOV R138, R25 ;  /* 0x00000019008a7202 */ /* 0x000fe20000000f00 */
[----:B------:R-:W-:Y:S01]  /*b500*/  FMUL.FTZ R25, R2, R161 ;  /* 0x000000a102197220 */ /* 0x000fe20000410000 */
[----:B------:R-:W-:Y:S01]  /*b510*/  MOV R161, R33 ;  /* 0x0000002100a17202 */ /* 0x000fe20000000f00 */
[----:B------:R-:W-:Y:S01]  /*b520*/  FMUL.FTZ R0, R0, c[0x0][0x2d0] ;  /* 0x0000b40000007a20 */ /* 0x000fe20000410000 */
[----:B------:R-:W-:Y:S01]  /*b530*/  F2FP.BF16.PACK_AB R75, R189, R138 ;  /* 0x0000008abd4b723e */ /* 0x000fe200000010ff */
[----:B----4-:R-:W-:Y:S01]  /*b540*/  FMUL.FTZ R4, R69, R140 ;  /* 0x0000008c45047220 */ /* 0x010fe20000410000 */
[----:B------:R2:W-:Y:S01]  /*b550*/  MUFU.EX2 R137, R44 ;  /* 0x0000002c00897308 */ /* 0x0005e20000000800 */
[----:B------:R-:W-:Y:S01]  /*b560*/  IMAD.MOV.U32 R140, RZ, RZ, R5 ;  /* 0x000000ffff8c7224 */ /* 0x000fe200078e0005 */
[----:B------:R-:W-:Y:S01]  /*b570*/  IADD3 R229, R229, -0x1, RZ ;  /* 0xffffffffe5e57810 */ /* 0x000fe20007ffe0ff */
[C---:B------:R-:W-:Y:S01]  /*b580*/  FMUL.FTZ R5, R69.reuse, R141 ;  /* 0x0000008d45057220 */ /* 0x040fe20000410000 */
[----:B---3--:R-:W-:Y:S01]  /*b590*/  MOV R141, R90 ;  /* 0x0000005a008d7202 */ /* 0x008fe20000000f00 */
[----:B------:R-:W-:Y:S01]  /*b5a0*/  FMUL.FTZ R33, R69, R105 ;  /* 0x0000006945217220 */ /* 0x000fe20000410000 */
[----:B------:R-:W-:Y:S01]  /*b5b0*/  F2FP.BF16.PACK_AB R67, R58, R140 ;  /* 0x0000008c3a43723e */ /* 0x000fe200000010ff */
[----:B-1----:R-:W-:Y:S03]  /*b5c0*/  FMUL.FTZ R24, R2, R160 ;  /* 0x000000a002187220 */ /* 0x002fe60000410000 */
[-C--:B------:R-:W-:Y:S01]  /*b5d0*/  HMMA.16816.F32.BF16 R4, R72, R20.reuse, R4 ;  /* 0x000000144804723c */ /* 0x080fe20000041804 */
[----:B------:R-:W1:Y:S01]  /*b5e0*/  MUFU.EX2 R0, R0 ;  /* 0x0000000000007308 */ /* 0x000e620000000800 */
[----:B------:R-:W-:Y:S02]  /*b5f0*/  IMAD.MOV.U32 R160, RZ, RZ, R34 ;  /* 0x000000ffffa07224 */ /* 0x000fe400078e0022 */
[----:B------:R-:W-:Y:S02]  /*b600*/  FMUL.FTZ R34, R68, R106 ;  /* 0x0000006a44227220 */ /* 0x000fe40000410000 */
[----:B--2---:R-:W-:Y:S02]  /*b610*/  FMUL.FTZ R44, R2, R168 ;  /* 0x000000a8022c7220 */ /* 0x004fe40000410000 */
[C---:B-1----:R-:W-:Y:S01]  /*b620*/  FMUL.FTZ R10, R0.reuse, R146 ;  /* 0x00000092000a7220 */ /* 0x042fe20000410000 */
[----:B------:R-:W-:Y:S03]  /*b630*/  MOV R146, R58 ;  /* 0x0000003a00927202 */ /* 0x000fe60000000f00 */
[----:B------:R-:W-:Y:S02]  /*b640*/  FMUL.FTZ R11, R0, R147 ;  /* 0x00000093000b7220 */ /* 0x000fe40000410000 */
[--C-:B------:R-:W-:Y:S02]  /*b650*/  FFMA.FTZ R58, R57, c[0x0][0x2d0], -R94.reuse ;  /* 0x0000b400393a7a23 */ /* 0x100fe4000001085e */
[----:B------:R-:W-:Y:S02]  /*b660*/  IMAD.MOV.U32 R147, RZ, RZ, R61 ;  /* 0x000000ffff937224 */ /* 0x000fe400078e003d */
[----:B------:R-:W-:Y:S01]  /*b670*/  FMUL.FTZ R61, R2, R125 ;  /* 0x0000007d023d7220 */ /* 0x000fe20000410000 */
[C---:B------:R-:W-:Y:S01]  /*b680*/  HMMA.16816.F32.BF16 R8, R64.reuse, R20, R8 ;  /* 0x000000144008723c */ /* 0x040fe20000041808 */
[C---:B------:R-:W-:Y:S01]  /*b690*/  FMUL.FTZ R14, R0.reuse, R150 ;  /* 0x00000096000e7220 */ /* 0x040fe20000410000 */
[----:B------:R-:W2:Y:S01]  /*b6a0*/  LDL.LU R125, [R1+0x10] ;  /* 0x00001000017d7983 */ /* 0x000ea20000300800 */
[----:B------:R-:W-:Y:S01]  /*b6b0*/  FMUL.FTZ R15, R0, R151 ;  /* 0x00000097000f7220 */ /* 0x000fe20000410000 */
[----:B------:R-:W-:Y:S01]  /*b6c0*/  MOV R151, R62 ;  /* 0x0000003e00977202 */ /* 0x000fe20000000f00 */
[----:B------:R-:W-:Y:S02]  /*b6d0*/  FFMA.FTZ R62, R60, c[0x0][0x2d0], -R94 ;  /* 0x0000b4003c3e7a23 */ /* 0x000fe4000001085e */
[----:B------:R-:W-:Y:S02]  /*b6e0*/  FFMA.FTZ R20, R193, c[0x0][0x2d0], -R71 ;  /* 0x0000b400c1147a23 */ /* 0x000fe40000010847 */
[----:B------:R-:W-:Y:S01]  /*b6f0*/  FMUL.FTZ R60, R2, R124 ;  /* 0x0000007c023c7220 */ /* 0x000fe20000410000 */
[-C--:B------:R-:W-:Y:S01]  /*b700*/  HMMA.16816.F32.BF16 R12, R64, R22.reuse, R12 ;  /* 0x00000016400c723c */ /* 0x080fe2000004180c */
[----:B------:R1:W3:Y:S01]  /*b710*/  MUFU.EX2 R91, R20 ;  /* 0x00000014005b7308 */ /* 0x0002e20000000800 */
[----:B------:R-:W4:Y:S01]  /*b720*/  LDL.LU R124, [R1+0x14] ;  /* 0x00001400017c7983 */ /* 0x000f220000300800 */
[C---:B------:R-:W-:Y:S02]  /*b730*/  FMUL.FTZ R21, R69.reuse, R157 ;  /* 0x0000009d45157220 */ /* 0x040fe40000410000 */
[C---:B------:R-:W-:Y:S02]  /*b740*/  FMUL.FTZ R26, R0.reuse, R162 ;  /* 0x000000a2001a7220 */ /* 0x040fe40000410000 */
[C---:B------:R-:W-:Y:S01]  /*b750*/  FMUL.FTZ R27, R0.reuse, R163 ;  /* 0x000000a3001b7220 */ /* 0x040fe20000410000 */
[C---:B------:R-:W-:Y:S01]  /*b760*/  HMMA.16816.F32.BF16 R16, R72.reuse, R22, R16 ;  /* 0x000000164810723c */ /* 0x040fe20000041810 */
[C---:B------:R-:W-:Y:S02]  /*b770*/  FMUL.FTZ R30, R0.reuse, R102 ;  /* 0x00000066001e7220 */ /* 0x040fe40000410000 */
[----:B------:R5:W-:Y:S01]  /*b780*/  MUFU.EX2 R157, R48 ;  /* 0x00000030009d7308 */ /* 0x000be20000000800 */
[----:B------:R-:W-:Y:S01]  /*b790*/  IMAD.MOV.U32 R102, RZ, RZ, R31 ;  /* 0x000000ffff667224 */ /* 0x000fe200078e001f */
[----:B------:R-:W-:Y:S01]  /*b7a0*/  MOV R163, R152 ;  /* 0x0000009800a37202 */ /* 0x000fe20000000f00 */
[----:B------:R-:W-:Y:S01]  /*b7b0*/  FMUL.FTZ R31, R0, R103 ;  /* 0x00000067001f7220 */ /* 0x000fe20000410000 */
[----:B------:R-:W-:Y:S01]  /*b7c0*/  MOV R103, R35 ;  /* 0x0000002300677202 */ /* 0x000fe20000000f00 */
[C---:B------:R-:W-:Y:S04]  /*b7d0*/  FMUL.FTZ R22, R68.reuse, R158 ;  /* 0x0000009e44167220 */ /* 0x040fe80000410000 */
[C---:B------:R-:W-:Y:S01]  /*b7e0*/  FMUL.FTZ R23, R68.reuse, R159 ;  /* 0x0000009f44177220 */ /* 0x040fe20000410000 */
[----:B------:R5:W-:Y:S01]  /*b7f0*/  MUFU.EX2 R158, R40 ;  /* 0x00000028009e7308 */ /* 0x000be20000000800 */
[----:B------:R-:W-:Y:S02]  /*b800*/  FMUL.FTZ R35, R68, R107 ;  /* 0x0000006b44237220 */ /* 0x000fe40000410000 */
[C---:B------:R-:W-:Y:S02]  /*b810*/  FMUL.FTZ R42, R0.reuse, R110 ;  /* 0x0000006e002a7220 */ /* 0x040fe40000410000 */
[C---:B-1----:R-:W-:Y:S02]  /*b820*/  FMUL.FTZ R20, R69.reuse, R156 ;  /* 0x0000009c45147220 */ /* 0x042fe40000410000 */
[----:B---3--:R-:W-:Y:S02]  /*b830*/  IMAD.MOV.U32 R115, RZ, RZ, R91 ;  /* 0x000000ffff737224 */ /* 0x008fe400078e005b */
[----:B------:R-:W-:Y:S01]  /*b840*/  IMAD.MOV.U32 R152, RZ, RZ, R148 ;  /* 0x000000ffff987224 */ /* 0x000fe200078e0094 */
[----:B------:R-:W-:Y:S01]  /*b850*/  MOV R148, R147 ;  /* 0x0000009300947202 */ /* 0x000fe20000000f00 */
[----:B------:R-:W-:Y:S01]  /*b860*/  IMAD.MOV.U32 R156, RZ, RZ, R188 ;  /* 0x000000ffff9c7224 */ /* 0x000fe200078e00bc */
[-C--:B------:R-:W-:Y:S01]  /*b870*/  HMMA.16816.F32.BF16 R20, R72, R36.reuse, R20 ;  /* 0x000000244814723c */ /* 0x080fe20000041814 */
[C---:B------:R-:W-:Y:S02]  /*b880*/  FMUL.FTZ R43, R0.reuse, R111 ;  /* 0x0000006f002b7220 */ /* 0x040fe40000410000 */
[----:B-----5:R-:W-:Y:S02]  /*b890*/  FMUL.FTZ R48, R69, R112 ;  /* 0x0000007045307220 */ /* 0x020fe40000410000 */
[----:B------:R1:W-:Y:S01]  /*b8a0*/  MUFU.EX2 R112, R58 ;  /* 0x0000003a00707308 */ /* 0x0003e20000000800 */
[C---:B------:R-:W-:Y:S02]  /*b8b0*/  FMUL.FTZ R46, R0.reuse, R170 ;  /* 0x000000aa002e7220 */ /* 0x040fe40000410000 */
[C---:B------:R-:W-:Y:S01]  /*b8c0*/  HMMA.16816.F32.BF16 R24, R64.reuse, R36, R24 ;  /* 0x000000244018723c */ /* 0x040fe20000041818 */
[----:B------:R-:W-:Y:S03]  /*b8d0*/  FMUL.FTZ R47, R0, R171 ;  /* 0x000000ab002f7220 */ /* 0x000fe60000410000 */
[C---:B------:R-:W-:Y:S02]  /*b8e0*/  FMUL.FTZ R40, R2.reuse, R108 ;  /* 0x0000006c02287220 */ /* 0x040fe40000410000 */
[----:B------:R-:W-:Y:S01]  /*b8f0*/  FMUL.FTZ R57, R2, R121 ;  /* 0x0000007902397220 */ /* 0x000fe20000410000 */
[----:B------:R3:W-:Y:S01]  /*b900*/  MUFU.EX2 R108, R62 ;  /* 0x0000003e006c7308 */ /* 0x0007e20000000800 */
[-C--:B------:R-:W-:Y:S01]  /*b910*/  HMMA.16816.F32.BF16 R28, R64, R38.reuse, R28 ;  /* 0x00000026401c723c */ /* 0x080fe2000004181c */
[----:B------:R-:W-:Y:S03]  /*b920*/  FFMA.FTZ R36, R49, c[0x0][0x2d0], -R93 ;  /* 0x0000b40031247a23 */ /* 0x000fe6000001085d */
[C---:B------:R-:W-:Y:S02]  /*b930*/  FMUL.FTZ R37, R69.reuse, R165 ;  /* 0x000000a545257220 */ /* 0x040fe40000410000 */
[C---:B------:R-:W-:Y:S02]  /*b940*/  FMUL.FTZ R49, R69.reuse, R113 ;  /* 0x0000007145317220 */ /* 0x040fe40000410000 */
[C---:B------:R-:W-:Y:S01]  /*b950*/  HMMA.16816.F32.BF16 R32, R72.reuse, R38, R32 ;  /* 0x000000264820723c */ /* 0x040fe20000041820 */
[----:B------:R5:W-:Y:S03]  /*b960*/  MUFU.EX2 R100, R36 ;  /* 0x0000002400647308 */ /* 0x000be60000000800 */
[----:B------:R-:W-:Y:S02]  /*b970*/  IMAD.MOV.U32 R150, RZ, RZ, R59 ;  /* 0x000000ffff967224 */ /* 0x000fe400078e003b */
[----:B-1----:R-:W-:Y:S02]  /*b980*/  FMUL.FTZ R58, R0, R122 ;  /* 0x0000007a003a7220 */ /* 0x002fe40000410000 */
[C---:B------:R-:W-:Y:S03]  /*b990*/  FMUL.FTZ R38, R68.reuse, R166 ;  /* 0x000000a644267220 */ /* 0x040fe60000410000 */
[----:B------:R1:W-:Y:S01]  /*b9a0*/  MUFU.EX2 R166, R88 ;  /* 0x0000005800a67308 */ /* 0x0003e20000000800 */
[----:B------:R-:W-:Y:S02]  /*b9b0*/  FMUL.FTZ R39, R68, R167 ;  /* 0x000000a744277220 */ /* 0x000fe40000410000 */
[C---:B------:R-:W-:Y:S02]  /*b9c0*/  FMUL.FTZ R59, R0.reuse, R123 ;  /* 0x0000007b003b7220 */ /* 0x040fe40000410000 */
[C---:B---3--:R-:W-:Y:S02]  /*b9d0*/  FMUL.FTZ R62, R0.reuse, R126 ;  /* 0x0000007e003e7220 */ /* 0x048fe40000410000 */
[----:B------:R-:W-:Y:S02]  /*b9e0*/  FMUL.FTZ R63, R0, R127 ;  /* 0x0000007f003f7220 */ /* 0x000fe40000410000 */
[----:B------:R-:W-:Y:S02]  /*b9f0*/  IMAD.MOV.U32 R113, RZ, RZ, R137 ;  /* 0x000000ffff717224 */ /* 0x000fe400078e0089 */
[----:B------:R-:W-:Y:S02]  /*ba00*/  IMAD.MOV.U32 R137, RZ, RZ, R85 ;  /* 0x000000ffff897224 */ /* 0x000fe400078e0055 */
[----:B------:R-:W-:Y:S01]  /*ba10*/  IMAD.MOV.U32 R147, RZ, RZ, R146 ;  /* 0x000000ffff937224 */ /* 0x000fe200078e0092 */
[----:B------:R-:W-:Y:S01]  /*ba20*/  MOV R146, R144 ;  /* 0x0000009000927202 */ /* 0x000fe20000000f00 */
[C---:B-----5:R-:W-:Y:S02]  /*ba30*/  FMUL.FTZ R36, R69.reuse, R164 ;  /* 0x000000a445247220 */ /* 0x060fe40000410000 */
[----:B------:R-:W-:Y:S02]  /*ba40*/  IMAD.MOV.U32 R144, RZ, RZ, R189 ;  /* 0x000000ffff907224 */ /* 0x000fe400078e00bd */
[----:B------:R-:W-:Y:S02]  /*ba50*/  IMAD.MOV.U32 R159, RZ, RZ, R186 ;  /* 0x000000ffff9f7224 */ /* 0x000fe400078e00ba */
[----:B------:R-:W-:Y:S01]  /*ba60*/  IMAD.MOV.U32 R162, RZ, RZ, R185 ;  /* 0x000000ffffa27224 */ /* 0x000fe200078e00b9 */
[-C--:B------:R-:W-:Y:S01]  /*ba70*/  HMMA.16816.F32.BF16 R36, R72, R52.reuse, R36 ;  /* 0x000000344824723c */ /* 0x080fe20000041824 */
[----:B-1----:R-:W-:Y:S07]  /*ba80*/  LDSM.16.MT88.4 R88, [R214+0x900] ;  /* 0x00090000d658783b */ /* 0x002fee0000004200 */
[C---:B------:R-:W-:Y:S07]  /*ba90*/  HMMA.16816.F32.BF16 R40, R64.reuse, R52, R40 ;  /* 0x000000344028723c */ /* 0x040fee0000041828 */
[--C-:B------:R-:W-:Y:S01]  /*baa0*/  FFMA.FTZ R52, R56, c[0x0][0x2d0], -R94.reuse ;  /* 0x0000b40038347a23 */ /* 0x100fe2000001085e */
[-C--:B------:R-:W-:Y:S01]  /*bab0*/  HMMA.16816.F32.BF16 R44, R64, R54.reuse, R44 ;  /* 0x00000036402c723c */ /* 0x080fe2000004182c */
[----:B------:R-:W-:Y:S02]  /*bac0*/  FMUL.FTZ R56, R2, R120 ;  /* 0x0000007802387220 */ /* 0x000fe40000410000 */
[----:B------:R1:W3:Y:S01]  /*bad0*/  MUFU.EX2 R104, R52 ;  /* 0x0000003400687308 */ /* 0x0002e20000000800 */
[C---:B------:R-:W-:Y:S04]  /*bae0*/  FMUL.FTZ R53, R69.reuse, R117 ;  /* 0x0000007545357220 */ /* 0x040fe80000410000 */
[C---:B------:R-:W-:Y:S07]  /*baf0*/  HMMA.16816.F32.BF16 R48, R72.reuse, R54, R48 ;  /* 0x000000364830723c */ /* 0x040fee0000041830 */
[C---:B------:R-:W-:Y:S02]  /*bb00*/  FMUL.FTZ R54, R68.reuse, R118 ;  /* 0x0000007644367220 */ /* 0x040fe40000410000 */
[----:B------:R-:W-:Y:S03]  /*bb10*/  FMUL.FTZ R55, R68, R119 ;  /* 0x0000007744377220 */ /* 0x000fe60000410000 */
[C---:B-1----:R-:W-:Y:S07]  /*bb20*/  FMUL.FTZ R52, R69.reuse, R116 ;  /* 0x0000007445347220 */ /* 0x042fee0000410000 */
[-C--:B------:R-:W-:Y:S08]  /*bb30*/  HMMA.16816.F32.BF16 R52, R72, R76.reuse, R52 ;  /* 0x0000004c4834723c */ /* 0x080ff00000041834 */
[C---:B------:R-:W-:Y:S07]  /*bb40*/  HMMA.16816.F32.BF16 R56, R64.reuse, R76, R56 ;  /* 0x0000004c4038723c */ /* 0x040fee0000041838 */
[----:B------:R-:W-:Y:S01]  /*bb50*/  FFMA.FTZ R76, R84, c[0x0][0x2d0], -R94 ;  /* 0x0000b400544c7a23 */ /* 0x000fe2000001085e */
[-C--:B------:R-:W-:Y:S01]  /*bb60*/  HMMA.16816.F32.BF16 R60, R64, R78.reuse, R60 ;  /* 0x0000004e403c723c */ /* 0x080fe2000004183c */
[----:B---3--:R-:W-:Y:S01]  /*bb70*/  F2FP.BF16.PACK_AB R77, R112, R104 ;  /* 0x00000068704d723e */ /* 0x008fe200000010ff */
[----:B------:R-:W1:Y:S01]  /*bb80*/  LDSM.16.MT88.4 R84, [R216+0x900] ;  /* 0x00090000d854783b */ /* 0x000e620000004200 */
[----:B------:R3:W5:Y:S04]  /*bb90*/  MUFU.EX2 R145, R76 ;  /* 0x0000004c00917308 */ /* 0x0007680000000800 */
[C---:B------:R-:W-:Y:S02]  /*bba0*/  FMUL.FTZ R64, R69.reuse, R128 ;  /* 0x0000008045407220 */ /* 0x040fe40000410000 */
[----:B------:R-:W-:Y:S03]  /*bbb0*/  FMUL.FTZ R65, R69, R129 ;  /* 0x0000008145417220 */ /* 0x000fe60000410000 */
[C---:B------:R-:W-:Y:S02]  /*bbc0*/  FMUL.FTZ R66, R68.reuse, R130 ;  /* 0x0000008244427220 */ /* 0x040fe40000410000 */
[----:B------:R-:W-:Y:S07]  /*bbd0*/  FMUL.FTZ R67, R68, R131 ;  /* 0x0000008344437220 */ /* 0x000fee0000410000 */
[----:B------:R-:W-:Y:S01]  /*bbe0*/  HMMA.16816.F32.BF16 R64, R72, R78, R64 ;  /* 0x0000004e4840723c */ /* 0x000fe20000041840 */
[--C-:B---3--:R-:W-:Y:S06]  /*bbf0*/  FFMA.FTZ R76, R197, c[0x0][0x2d0], -R71.reuse ;  /* 0x0000b400c54c7a23 */ /* 0x108fec0000010847 */
[----:B------:R-:W-:Y:S02]  /*bc00*/  F2FP.BF16.PACK_AB R74, R115, R103 ;  /* 0x00000067734a723e */ /* 0x000fe400000010ff */
[----:B------:R-:W-:Y:S01]  /*bc10*/  F2FP.BF16.PACK_AB R75, R114, R102 ;  /* 0x00000066724b723e */ /* 0x000fe200000010ff */
[----:B------:R3:W-:Y:S02]  /*bc20*/  MUFU.EX2 R105, R76 ;  /* 0x0000004c00697308 */ /* 0x0007e40000000800 */
[----:B------:R-:W-:Y:S02]  /*bc30*/  F2FP.BF16.PACK_AB R72, R141, R161 ;  /* 0x000000a18d48723e */ /* 0x000fe400000010ff */
[----:B------:R-:W-:Y:S02]  /*bc40*/  F2FP.BF16.PACK_AB R73, R142, R160 ;  /* 0x000000a08e49723e */ /* 0x000fe400000010ff */
[----:B------:R-:W-:Y:S02]  /*bc50*/  F2FP.BF16.PACK_AB R78, R113, R158 ;  /* 0x0000009e714e723e */ /* 0x000fe400000010ff */
[----:B-----5:R-:W-:Y:S03]  /*bc60*/  F2FP.BF16.PACK_AB R79, R145, R108 ;  /* 0x0000006c914f723e */ /* 0x020fe600000010ff */
[-C--:B------:R-:W-:Y:S01]  /*bc70*/  HMMA.16816.F32.BF16 R4, R72, R80.reuse, R4 ;  /* 0x000000504804723c */ /* 0x080fe20000041804 */
[--C-:B---3--:R-:W-:Y:S04]  /*bc80*/  FFMA.FTZ R76, R198, c[0x0][0x2d0], -R92.reuse ;  /* 0x0000b400c64c7a23 */ /* 0x108fe8000001085c */
[----:B------:R3:W-:Y:S02]  /*bc90*/  MUFU.EX2 R167, R76 ;  /* 0x0000004c00a77308 */ /* 0x0007e40000000800 */
[----:B---3--:R-:W-:Y:S07]  /*bca0*/  F2FP.BF16.PACK_AB R76, R100, R101 ;  /* 0x00000065644c723e */ /* 0x008fee00000010ff */
[C---:B------:R-:W-:Y:S07]  /*bcb0*/  HMMA.16816.F32.BF16 R8, R76.reuse, R80, R8 ;  /* 0x000000504c08723c */ /* 0x040fee0000041808 */
[--C-:B------:R-:W-:Y:S01]  /*bcc0*/  FFMA.FTZ R80, R203, c[0x0][0x2d0], -R71.reuse ;  /* 0x0000b400cb507a23 */ /* 0x100fe20000010847 */
[-C--:B------:R-:W-:Y:S03]  /*bcd0*/  HMMA.16816.F32.BF16 R12, R76, R82.reuse, R12 ;  /* 0x000000524c0c723c */ /* 0x080fe6000004180c */
[----:B------:R3:W-:Y:S05]  /*bce0*/  MUFU.EX2 R106, R80 ;  /* 0x00000050006a7308 */ /* 0x0007ea0000000800 */
[C---:B------:R-:W-:Y:S08]  /*bcf0*/  HMMA.16816.F32.BF16 R16, R72.reuse, R82, R16 ;  /* 0x000000524810723c */ /* 0x040ff00000041810 */
[-C--:B-1----:R-:W-:Y:S08]  /*bd00*/  HMMA.16816.F32.BF16 R20, R72, R84.reuse, R20 ;  /* 0x000000544814723c */ /* 0x082ff00000041814 */
[C---:B------:R-:W-:Y:S01]  /*bd10*/  HMMA.16816.F32.BF16 R24, R76.reuse, R84, R24 ;  /* 0x000000544c18723c */ /* 0x040fe20000041818 */
[----:B---3--:R-:W-:Y:S06]  /*bd20*/  FFMA.FTZ R80, R204, c[0x0][0x2d0], -R71 ;  /* 0x0000b400cc507a23 */ /* 0x008fec0000010847 */
[--C-:B------:R-:W-:Y:S01]  /*bd30*/  FFMA.FTZ R84, R199, c[0x0][0x2d0], -R93.reuse ;  /* 0x0000b400c7547a23 */ /* 0x100fe2000001085d */
[-C--:B------:R-:W-:Y:S01]  /*bd40*/  HMMA.16816.F32.BF16 R28, R76, R86.reuse, R28 ;  /* 0x000000564c1c723c */ /* 0x080fe2000004181c */
[----:B------:R1:W3:Y:S07]  /*bd50*/  MUFU.EX2 R107, R80 ;  /* 0x00000050006b7308 */ /* 0x0002ee0000000800 */
[C---:B------:R-:W-:Y:S03]  /*bd60*/  HMMA.16816.F32.BF16 R32, R72.reuse, R86, R32 ;  /* 0x000000564820723c */ /* 0x040fe60000041820 */
[----:B------:R5:W-:Y:S05]  /*bd70*/  MUFU.EX2 R164, R84 ;  /* 0x0000005400a47308 */ /* 0x000bea0000000800 */
[-C--:B------:R-:W-:Y:S08]  /*bd80*/  HMMA.16816.F32.BF16 R36, R72, R88.reuse, R36 ;  /* 0x000000584824723c */ /* 0x080ff00000041824 */
[C---:B------:R-:W-:Y:S01]  /*bd90*/  HMMA.16816.F32.BF16 R40, R76.reuse, R88, R40 ;  /* 0x000000584c28723c */ /* 0x040fe20000041828 */
[----:B-1----:R-:W-:Y:S04]  /*bda0*/  FFMA.FTZ R80, R205, c[0x0][0x2d0], -R92 ;  /* 0x0000b400cd507a23 */ /* 0x002fe8000001085c */
[----:B------:R1:W-:Y:S02]  /*bdb0*/  MUFU.EX2 R205, R80 ;  /* 0x0000005000cd7308 */ /* 0x0003e40000000800 */
[----:B------:R-:W-:Y:S01]  /*bdc0*/  FFMA.FTZ R88, R97, c[0x0][0x2d0], -R94 ;  /* 0x0000b40061587a23 */ /* 0x000fe2000001085e */
[-C--:B------:R-:W-:Y:S01]  /*bdd0*/  HMMA.16816.F32.BF16 R44, R76, R90.reuse, R44 ;  /* 0x0000005a4c2c723c */ /* 0x080fe2000004182c */
[----:B-----5:R-:W-:Y:S06]  /*bde0*/  FFMA.FTZ R84, R200, c[0x0][0x2d0], -R93 ;  /* 0x0000b400c8547a23 */ /* 0x020fec000001085d */
[----:B------:R5:W-:Y:S01]  /*bdf0*/  MUFU.EX2 R202, R88 ;  /* 0x0000005800ca7308 */ /* 0x000be20000000800 */
[C---:B------:R-:W-:Y:S09]  /*be00*/  HMMA.16816.F32.BF16 R48, R72.reuse, R90, R48 ;  /* 0x0000005a4830723c */ /* 0x040ff20000041830 */
[----:B------:R2:W-:Y:S03]  /*be10*/  MUFU.EX2 R111, R84 ;  /* 0x00000054006f7308 */ /* 0x0005e60000000800 */
[----:B-1----:R-:W-:Y:S02]  /*be20*/  FFMA.FTZ R80, R206, c[0x0][0x2d0], -R92 ;  /* 0x0000b400ce507a23 */ /* 0x002fe4000001085c */
[----:B---3--:R-:W-:Y:S01]  /*be30*/  IMAD.MOV.U32 R206, RZ, RZ, R107 ;  /* 0x000000ffffce7224 */ /* 0x008fe200078e006b */
[----:B------:R-:W-:Y:S04]  /*be40*/  MOV R107, R184 ;  /* 0x000000b8006b7202 */ /* 0x000fe80000000f00 */
[----:B------:R1:W-:Y:S01]  /*be50*/  MUFU.EX2 R204, R80 ;  /* 0x0000005000cc7308 */ /* 0x0003e20000000800 */
[----:B-----5:R-:W-:Y:S02]  /*be60*/  FFMA.FTZ R88, R98, c[0x0][0x2d0], -R94 ;  /* 0x0000b40062587a23 */ /* 0x020fe4000001085e */
[--C-:B--2---:R-:W-:Y:S07]  /*be70*/  FFMA.FTZ R84, R201, c[0x0][0x2d0], -R93.reuse ;  /* 0x0000b400c9547a23 */ /* 0x104fee000001085d */
[----:B------:R2:W-:Y:S01]  /*be80*/  MUFU.EX2 R201, R88 ;  /* 0x0000005800c97308 */ /* 0x0005e20000000800 */
[----:B-1----:R-:W-:Y:S09]  /*be90*/  FFMA.FTZ R80, R139, c[0x0][0x2d0], -R93 ;  /* 0x0000b4008b507a23 */ /* 0x002ff2000001085d */
[----:B------:R1:W3:Y:S10]  /*bea0*/  MUFU.EX2 R110, R84 ;  /* 0x00000054006e7308 */ /* 0x0002f40000000800 */
[----:B------:R5:W-:Y:S01]  /*beb0*/  MUFU.EX2 R165, R80 ;  /* 0x0000005000a57308 */ /* 0x000be20000000800 */
[----:B--2---:R-:W-:Y:S01]  /*bec0*/  FFMA.FTZ R88, R232, c[0x0][0x2d0], -R92 ;  /* 0x0000b400e8587a23 */ /* 0x004fe2000001085c */
[----:B------:R-:W-:Y:S08]  /*bed0*/  MOV R232, R157 ;  /* 0x0000009d00e87202 */ /* 0x000ff00000000f00 */
[----:B------:R2:W-:Y:S01]  /*bee0*/  MUFU.EX2 R169, R88 ;  /* 0x0000005800a97308 */ /* 0x0005e20000000800 */
[--C-:B-1----:R-:W-:Y:S01]  /*bef0*/  FFMA.FTZ R84, R207, c[0x0][0x2d0], -R71.reuse ;  /* 0x0000b400cf547a23 */ /* 0x102fe20000010847 */
[----:B------:R-:W-:Y:S02]  /*bf00*/  MOV R207, R106 ;  /* 0x0000006a00cf7202 */ /* 0x000fe40000000f00 */
[----:B------:R-:W-:Y:S06]  /*bf10*/  MOV R106, R95 ;  /* 0x0000005f006a7202 */ /* 0x000fec0000000f00 */
[----:B------:R1:W-:Y:S01]  /*bf20*/  MUFU.EX2 R203, R84 ;  /* 0x0000005400cb7308 */ /* 0x0003e20000000800 */
[----:B-----5:R-:W5:Y:S08]  /*bf30*/  LDSM.16.MT88.4 R80, [R215+0x900] ;  /* 0x00090000d750783b */ /* 0x020f700000004200 */
[----:B--2---:R-:W-:Y:S01]  /*bf40*/  LDSM.16.MT88.4 R88, [R214+0x1100] ;  /* 0x00110000d658783b */ /* 0x004fe20000004200 */
[--C-:B-1----:R-:W-:Y:S04]  /*bf50*/  FFMA.FTZ R84, R96, c[0x0][0x2d0], -R94.reuse ;  /* 0x0000b40060547a23 */ /* 0x102fe8000001085e */
[----:B------:R1:W2:Y:S01]  /*bf60*/  MUFU.EX2 R109, R84 ;  /* 0x00000054006d7308 */ /* 0x0002a20000000800 */
[-C--:B-----5:R-:W-:Y:S08]  /*bf70*/  HMMA.16816.F32.BF16 R52, R72, R80.reuse, R52 ;  /* 0x000000504834723c */ /* 0x0a0ff00000041834 */
[C---:B------:R-:W-:Y:S01]  /*bf80*/  HMMA.16816.F32.BF16 R56, R76.reuse, R80, R56 ;  /* 0x000000504c38723c */ /* 0x040fe20000041838 */
[----:B-1----:R-:W1:Y:S06]  /*bf90*/  LDSM.16.MT88.4 R84, [R213+0x1100] ;  /* 0x00110000d554783b */ /* 0x002e6c0000004200 */
[----:B------:R-:W-:Y:S01]  /*bfa0*/  FFMA.FTZ R80, R99, c[0x0][0x2d0], -R94 ;  /* 0x0000b40063507a23 */ /* 0x000fe2000001085e */
[-C--:B------:R-:W-:Y:S03]  /*bfb0*/  HMMA.16816.F32.BF16 R60, R76, R82.reuse, R60 ;  /* 0x000000524c3c723c */ /* 0x080fe6000004183c */
[----:B------:R5:W4:Y:S04]  /*bfc0*/  MUFU.EX2 R200, R80 ;  /* 0x0000005000c87308 */ /* 0x000b280000000800 */
[----:B------:R-:W-:Y:S01]  /*bfd0*/  FFMA.FTZ R76, R208, c[0x0][0x2d0], -R71 ;  /* 0x0000b400d04c7a23 */ /* 0x000fe20000010847 */
[----:B------:R-:W-:Y:S01]  /*bfe0*/  HMMA.16816.F32.BF16 R64, R72, R82, R64 ;  /* 0x000000524840723c */ /* 0x000fe20000041840 */
[----:B---3--:R-:W-:Y:S03]  /*bff0*/  F2FP.BF16.PACK_AB R78, R110, R111 ;  /* 0x0000006f6e4e723e */ /* 0x008fe600000010ff */
[----:B--2---:R-:W-:Y:S01]  /*c000*/  F2FP.BF16.PACK_AB R77, R202, R109 ;  /* 0x0000006dca4d723e */ /* 0x004fe200000010ff */
[----:B------:R2:W-:Y:S01]  /*c010*/  MUFU.EX2 R171, R76 ;  /* 0x0000004c00ab7308 */ /* 0x0005e20000000800 */
[----:B------:R-:W-:Y:S02]  /*c020*/  MOV R208, R145 ;  /* 0x0000009100d07202 */ /* 0x000fe40000000f00 */
[----:B------:R-:W-:Y:S04]  /*c030*/  F2FP.BF16.PACK_AB R73, R166, R167 ;  /* 0x000000a7a649723e */ /* 0x000fe800000010ff */
[----:B------:R-:W-:Y:S02]  /*c040*/  F2FP.BF16.PACK_AB R74, R206, R207 ;  /* 0x000000cfce4a723e */ /* 0x000fe400000010ff */
[----:B------:R-:W-:Y:S01]  /*c050*/  F2FP.BF16.PACK_AB R75, R204, R205 ;  /* 0x000000cdcc4b723e */ /* 0x000fe200000010ff */
[----:B-----5:R-:W3:Y:S01]  /*c060*/  LDSM.16.MT88.4 R80, [R216+0x1100] ;  /* 0x00110000d850783b */ /* 0x020ee20000004200 */
[----:B----4-:R-:W-:Y:S01]  /*c070*/  F2FP.BF16.PACK_AB R79, R200, R201 ;  /* 0x000000c9c84f723e */ /* 0x010fe200000010ff */
[----:B--2---:R-:W-:Y:S02]  /*c080*/  FFMA.FTZ R76, R210, c[0x0][0x2d0], -R92 ;  /* 0x0000b400d24c7a23 */ /* 0x004fe4000001085c */
[----:B------:R-:W-:Y:S01]  /*c090*/  IMAD.MOV.U32 R210, RZ, RZ, R105 ;  /* 0x000000ffffd27224 */ /* 0x000fe200078e0069 */
[----:B------:R-:W-:Y:S01]  /*c0a0*/  MOV R105, R187 ;  /* 0x000000bb00697202 */ /* 0x000fe20000000f00 */
[----:B------:R2:W-:Y:S03]  /*c0b0*/  MUFU.EX2 R170, R76 ;  /* 0x0000004c00aa7308 */ /* 0x0005e60000000800 */
[----:B------:R-:W-:Y:S01]  /*c0c0*/  F2FP.BF16.PACK_AB R72, R210, R157 ;  /* 0x0000009dd248723e */ /* 0x000fe200000010ff */
[----:B------:R-:W-:Y:S04]  /*c0d0*/  IMAD.MOV.U32 R157, RZ, RZ, R153 ;  /* 0x000000ffff9d7224 */ /* 0x000fe800078e0099 */
[----:B------:R-:W-:Y:S02]  /*c0e0*/  FFMA.FTZ R68, R68, R124, R157 ;  /* 0x0000007c44447223 */ /* 0x000fe4000001009d */
[-C--:B-1----:R-:W-:Y:S01]  /*c0f0*/  HMMA.16816.F32.BF16 R4, R72, R84.reuse, R4 ;  /* 0x000000544804723c */ /* 0x082fe20000041804 */
[----:B--2---:R-:W-:Y:S07]  /*c100*/  F2FP.BF16.PACK_AB R76, R164, R165 ;  /* 0x000000a5a44c723e */ /* 0x004fee00000010ff */
[C---:B------:R-:W-:Y:S07]  /*c110*/  HMMA.16816.F32.BF16 R8, R76.reuse, R84, R8 ;  /* 0x000000544c08723c */ /* 0x040fee0000041808 */
[--C-:B------:R-:W-:Y:S01]  /*c120*/  FFMA.FTZ R84, R234, c[0x0][0x2d0], -R71.reuse ;  /* 0x0000b400ea547a23 */ /* 0x100fe20000010847 */
[-C--:B------:R-:W-:Y:S01]  /*c130*/  HMMA.16816.F32.BF16 R12, R76, R86.reuse, R12 ;  /* 0x000000564c0c723c */ /* 0x080fe2000004180c */
[----:B------:R-:W-:Y:S02]  /*c140*/  IMAD.MOV.U32 R234, RZ, RZ, R104 ;  /* 0x000000ffffea7224 */ /* 0x000fe400078e0068 */
[----:B------:R1:W-:Y:S05]  /*c150*/  MUFU.EX2 R199, R84 ;  /* 0x0000005400c77308 */ /* 0x0003ea0000000800 */
[C---:B------:R-:W-:Y:S08]  /*c160*/  HMMA.16816.F32.BF16 R16, R72.reuse, R86, R16 ;  /* 0x000000564810723c */ /* 0x040ff00000041810 */
[-C--:B---3--:R-:W-:Y:S08]  /*c170*/  HMMA.16816.F32.BF16 R20, R72, R80.reuse, R20 ;  /* 0x000000504814723c */ /* 0x088ff00000041814 */
[C---:B------:R-:W-:Y:S01]  /*c180*/  HMMA.16816.F32.BF16 R24, R76.reuse, R80, R24 ;  /* 0x000000504c18723c */ /* 0x040fe20000041818 */
[----:B-1----:R-:W-:Y:S03]  /*c190*/  FFMA.FTZ R84, R235, c[0x0][0x2d0], -R71 ;  /* 0x0000b400eb547a23 */ /* 0x002fe60000010847 */
[----:B------:R-:W-:Y:S03]  /*c1a0*/  MOV R235, R158 ;  /* 0x0000009e00eb7202 */ /* 0x000fe60000000f00 */
[--C-:B------:R-:W-:Y:S01]  /*c1b0*/  FFMA.FTZ R80, R209, c[0x0][0x2d0], -R93.reuse ;  /* 0x0000b400d1507a23 */ /* 0x100fe2000001085d */
[-C--:B------:R-:W-:Y:S01]  /*c1c0*/  HMMA.16816.F32.BF16 R28, R76, R82.reuse, R28 ;  /* 0x000000524c1c723c */ /* 0x080fe2000004181c */
[----:B------:R1:W-:Y:S03]  /*c1d0*/  MUFU.EX2 R198, R84 ;  /* 0x0000005400c67308 */ /* 0x0003e60000000800 */
[----:B------:R-:W-:Y:S01]  /*c1e0*/  MOV R158, R152 ;  /* 0x00000098009e7202 */ /* 0x000fe20000000f00 */
[----:B------:R-:W-:Y:S01]  /*c1f0*/  IMAD.MOV.U32 R209, RZ, RZ, R234 ;  /* 0x000000ffffd17224 */ /* 0x000fe200078e00ea */
[----:B------:R-:W-:Y:S02]  /*c200*/  MOV R234, R112 ;  /* 0x0000007000ea7202 */ /* 0x000fe40000000f00 */
[C---:B------:R-:W-:Y:S01]  /*c210*/  HMMA.16816.F32.BF16 R32, R72.reuse, R82, R32 ;  /* 0x000000524820723c */ /* 0x040fe20000041820 */
[----:B------:R-:W-:Y:S02]  /*c220*/  FFMA.FTZ R69, R69, R125, R158 ;  /* 0x0000007d45457223 */ /* 0x000fe4000001009e */
[----:B------:R2:W-:Y:S05]  /*c230*/  MUFU.EX2 R168, R80 ;  /* 0x0000005000a87308 */ /* 0x0005ea0000000800 */
[-C--:B------:R-:W-:Y:S08]  /*c240*/  HMMA.16816.F32.BF16 R36, R72, R88.reuse, R36 ;  /* 0x000000584824723c */ /* 0x080ff00000041824 */
[C---:B------:R-:W-:Y:S01]  /*c250*/  HMMA.16816.F32.BF16 R40, R76.reuse, R88, R40 ;  /* 0x000000584c28723c */ /* 0x040fe20000041828 */
[----:B-1----:R-:W-:Y:S03]  /*c260*/  FFMA.FTZ R84, R236, c[0x0][0x2d0], -R92 ;  /* 0x0000b400ec547a23 */ /* 0x002fe6000001085c */
[----:B------:R-:W-:Y:S01]  /*c270*/  IMAD.MOV.U32 R236, RZ, RZ, R156 ;  /* 0x000000ffffec7224 */ /* 0x000fe200078e009c */
[----:B------:R1:W-:Y:S01]  /*c280*/  MUFU.EX2 R196, R84 ;  /* 0x0000005400c47308 */ /* 0x0003e20000000800 */
[----:B------:R-:W-:Y:S01]  /*c290*/  MOV R156, R154 ;  /* 0x0000009a009c7202 */ /* 0x000fe20000000f00 */
[----:B------:R-:W-:Y:S01]  /*c2a0*/  FFMA.FTZ R88, R173, c[0x0][0x2d0], -R94 ;  /* 0x0000b400ad587a23 */ /* 0x000fe2000001085e */
[-C--:B------:R-:W-:Y:S01]  /*c2b0*/  HMMA.16816.F32.BF16 R44, R76, R90.reuse, R44 ;  /* 0x0000005a4c2c723c */ /* 0x080fe2000004182c */
[----:B--2---:R-:W-:Y:S03]  /*c2c0*/  FFMA.FTZ R80, R211, c[0x0][0x2d0], -R93 ;  /* 0x0000b400d3507a23 */ /* 0x004fe6000001085d */
[----:B------:R-:W-:Y:S01]  /*c2d0*/  MOV R211, R235 ;  /* 0x000000eb00d37202 */ /* 0x000fe20000000f00 */
[----:B------:R-:W-:Y:S02]  /*c2e0*/  IMAD.MOV.U32 R235, RZ, RZ, R113 ;  /* 0x000000ffffeb7224 */ /* 0x000fe400078e0071 */
[----:B------:R2:W-:Y:S01]  /*c2f0*/  MUFU.EX2 R119, R88 ;  /* 0x0000005800777308 */ /* 0x0005e20000000800 */
[C---:B------:R-:W-:Y:S09]  /*c300*/  HMMA.16816.F32.BF16 R48, R72.reuse, R90, R48 ;  /* 0x0000005a4830723c */ /* 0x040ff20000041830 */
[----:B------:R3:W-:Y:S03]  /*c310*/  MUFU.EX2 R195, R80 ;  /* 0x0000005000c37308 */ /* 0x0007e60000000800 */
[----:B-1----:R-:W-:Y:S01]  /*c320*/  FFMA.FTZ R84, R237, c[0x0][0x2d0], -R92 ;  /* 0x0000b400ed547a23 */ /* 0x002fe2000001085c */
[----:B------:R-:W-:Y:S02]  /*c330*/  MOV R237, R155 ;  /* 0x0000009b00ed7202 */ /* 0x000fe40000000f00 */
[----:B------:R-:W-:Y:S04]  /*c340*/  LDSM.16.MT88.4 R152, [R213+0x2900] ;  /* 0x00290000d598783b */ /* 0x000fe80000004200 */
[----:B------:R1:W-:Y:S01]  /*c350*/  MUFU.EX2 R197, R84 ;  /* 0x0000005400c57308 */ /* 0x0003e20000000800 */
[----:B--2---:R-:W-:Y:S09]  /*c360*/  FFMA.FTZ R88, R174, c[0x0][0x2d0], -R94 ;  /* 0x0000b400ae587a23 */ /* 0x004ff2000001085e */
[----:B------:R2:W-:Y:S01]  /*c370*/  MUFU.EX2 R118, R88 ;  /* 0x0000005800767308 */ /* 0x0005e20000000800 */
[----:B---3--:R-:W-:Y:S02]  /*c380*/  FFMA.FTZ R80, R230, c[0x0][0x2d0], -R93 ;  /* 0x0000b400e6507a23 */ /* 0x008fe4000001085d */
[----:B------:R-:W-:Y:S07]  /*c390*/  IMAD.MOV.U32 R230, RZ, RZ, R147 ;  /* 0x000000ffffe67224 */ /* 0x000fee00078e0093 */
[----:B------:R3:W-:Y:S01]  /*c3a0*/  MUFU.EX2 R193, R80 ;  /* 0x0000005000c17308 */ /* 0x0007e20000000800 */
[----:B-1----:R-:W1:Y:S01]  /*c3b0*/  LDSM.16.MT88.4 R84, [R215+0x1100] ;  /* 0x00110000d754783b */ /* 0x002e620000004200 */
[----:B--2---:R-:W-:Y:S08]  /*c3c0*/  FFMA.FTZ R88, R243, c[0x0][0x2d0], -R92 ;  /* 0x0000b400f3587a23 */ /* 0x004ff0000001085c */
[----:B------:R2:W-:Y:S01]  /*c3d0*/  MUFU.EX2 R189, R88 ;  /* 0x0000005800bd7308 */ /* 0x0005e20000000800 */
[----:B---3--:R-:W-:Y:S01]  /*c3e0*/  FFMA.FTZ R80, R233, c[0x0][0x2d0], -R93 ;  /* 0x0000b400e9507a23 */ /* 0x008fe2000001085d */
[----:B------:R-:W-:Y:S08]  /*c3f0*/  MOV R233, R142 ;  /* 0x0000008e00e97202 */ /* 0x000ff00000000f00 */
[----:B------:R3:W4:Y:S01]  /*c400*/  MUFU.EX2 R194, R80 ;  /* 0x0000005000c27308 */ /* 0x0007220000000800 */
[----:B--2---:R-:W-:Y:S01]  /*c410*/  LDSM.16.MT88.4 R88, [R214+0x1900] ;  /* 0x00190000d658783b */ /* 0x004fe20000004200 */
[-C--:B-1----:R-:W-:Y:S08]  /*c420*/  HMMA.16816.F32.BF16 R52, R72, R84.reuse, R52 ;  /* 0x000000544834723c */ /* 0x082ff00000041834 */
[C---:B------:R-:W-:Y:S01]  /*c430*/  HMMA.16816.F32.BF16 R56, R76.reuse, R84, R56 ;  /* 0x000000544c38723c */ /* 0x040fe20000041838 */
[----:B---3--:R-:W-:Y:S03]  /*c440*/  FFMA.FTZ R80, R238, c[0x0][0x2d0], -R71 ;  /* 0x0000b400ee507a23 */ /* 0x008fe60000010847 */
[----:B------:R-:W-:Y:S01]  /*c450*/  IMAD.MOV.U32 R238, RZ, RZ, R141 ;  /* 0x000000ffffee7224 */ /* 0x000fe200078e008d */
[----:B------:R1:W-:Y:S02]  /*c460*/  MUFU.EX2 R192, R80 ;  /* 0x0000005000c07308 */ /* 0x0003e40000000800 */
[--C-:B------:R-:W-:Y:S01]  /*c470*/  FFMA.FTZ R84, R175, c[0x0][0x2d0], -R94.reuse ;  /* 0x0000b400af547a23 */ /* 0x100fe2000001085e */
[-C--:B------:R-:W-:Y:S07]  /*c480*/  HMMA.16816.F32.BF16 R60, R76, R86.reuse, R60 ;  /* 0x000000564c3c723c */ /* 0x080fee000004183c */
[--C-:B------:R-:W-:Y:S01]  /*c490*/  FFMA.FTZ R76, R239, c[0x0][0x2d0], -R71.reuse ;  /* 0x0000b400ef4c7a23 */ /* 0x100fe20000010847 */
[----:B------:R-:W-:Y:S01]  /*c4a0*/  HMMA.16816.F32.BF16 R64, R72, R86, R64 ;  /* 0x000000564840723c */ /* 0x000fe20000041840 */
[----:B------:R-:W2:Y:S03]  /*c4b0*/  MUFU.EX2 R98, R84 ;  /* 0x0000005400627308 */ /* 0x000ea60000000800 */
[----:B----4-:R-:W-:Y:S02]  /*c4c0*/  F2FP.BF16.PACK_AB R78, R194, R193 ;  /* 0x000000c1c24e723e */ /* 0x010fe400000010ff */
[----:B------:R-:W-:Y:S02]  /*c4d0*/  MOV R239, R140 ;  /* 0x0000008c00ef7202 */ /* 0x000fe40000000f00 */
[----:B------:R-:W-:Y:S03]  /*c4e0*/  F2FP.BF16.PACK_AB R72, R171, R203 ;  /* 0x000000cbab48723e */ /* 0x000fe600000010ff */
[----:B------:R3:W-:Y:S01]  /*c4f0*/  MUFU.EX2 R190, R76 ;  /* 0x0000004c00be7308 */ /* 0x0007e20000000800 */
[----:B------:R-:W-:Y:S01]  /*c500*/  F2FP.BF16.PACK_AB R73, R169, R170 ;  /* 0x000000aaa949723e */ /* 0x000fe200000010ff */
[----:B-1----:R-:W-:Y:S01]  /*c510*/  FFMA.FTZ R80, R172, c[0x0][0x2d0], -R94 ;  /* 0x0000b400ac507a23 */ /* 0x002fe2000001085e */
[----:B------:R-:W-:Y:S02]  /*c520*/  F2FP.BF16.PACK_AB R74, R198, R199 ;  /* 0x000000c7c64a723e */ /* 0x000fe400000010ff */
[----:B------:R-:W-:Y:S05]  /*c530*/  F2FP.BF16.PACK_AB R75, R197, R196 ;  /* 0x000000c4c54b723e */ /* 0x000fea00000010ff */
[----:B------:R1:W4:Y:S01]  /*c540*/  MUFU.EX2 R191, R80 ;  /* 0x0000005000bf7308 */ /* 0x0003220000000800 */
[----:B--2---:R-:W-:Y:S01]  /*c550*/  F2FP.BF16.PACK_AB R79, R98, R118 ;  /* 0x00000076624f723e */ /* 0x004fe200000010ff */
[----:B------:R-:W-:Y:S01]  /*c560*/  LDSM.16.MT88.4 R84, [R216+0x1900] ;  /* 0x00190000d854783b */ /* 0x000fe20000004200 */
[--C-:B---3--:R-:W-:Y:S01]  /*c570*/  FFMA.FTZ R76, R240, c[0x0][0x2d0], -R92.reuse ;  /* 0x0000b400f04c7a23 */ /* 0x108fe2000001085c */
[----:B------:R-:W-:Y:S06]  /*c580*/  MOV R240, R146 ;  /* 0x0000009200f07202 */ /* 0x000fec0000000f00 */
[----:B------:R2:W-:Y:S01]  /*c590*/  MUFU.EX2 R117, R76 ;  /* 0x0000004c00757308 */ /* 0x0005e20000000800 */
[----:B-1----:R-:W1:Y:S01]  /*c5a0*/  LDSM.16.MT88.4 R80, [R213+0x1900] ;  /* 0x00190000d550783b */ /* 0x002e620000004200 */
[----:B----4-:R-:W-:Y:S02]  /*c5b0*/  F2FP.BF16.PACK_AB R77, R119, R191 ;  /* 0x000000bf774d723e */ /* 0x010fe400000010ff */
[----:B--2---:R-:W-:Y:S01]  /*c5c0*/  F2FP.BF16.PACK_AB R76, R195, R168 ;  /* 0x000000a8c34c723e */ /* 0x004fe200000010ff */
[-C--:B-1----:R-:W-:Y:S08]  /*c5d0*/  HMMA.16816.F32.BF16 R4, R72, R80.reuse, R4 ;  /* 0x000000504804723c */ /* 0x082ff00000041804 */
[C---:B------:R-:W-:Y:S07]  /*c5e0*/  HMMA.16816.F32.BF16 R8, R76.reuse, R80, R8 ;  /* 0x000000504c08723c */ /* 0x040fee0000041808 */
[--C-:B------:R-:W-:Y:S01]  /*c5f0*/  FFMA.FTZ R80, R245, c[0x0][0x2d0], -R71.reuse ;  /* 0x0000b400f5507a23 */ /* 0x100fe20000010847 */
[-C--:B------:R-:W-:Y:S03]  /*c600*/  HMMA.16816.F32.BF16 R12, R76, R82.reuse, R12 ;  /* 0x000000524c0c723c */ /* 0x080fe6000004180c */
[----:B------:R1:W-:Y:S05]  /*c610*/  MUFU.EX2 R123, R80 ;  /* 0x00000050007b7308 */ /* 0x0003ea0000000800 */
[C---:B------:R-:W-:Y:S08]  /*c620*/  HMMA.16816.F32.BF16 R16, R72.reuse, R82, R16 ;  /* 0x000000524810723c */ /* 0x040ff00000041810 */
[-C--:B------:R-:W-:Y:S08]  /*c630*/  HMMA.16816.F32.BF16 R20, R72, R84.reuse, R20 ;  /* 0x000000544814723c */ /* 0x080ff00000041814 */
[C---:B------:R-:W-:Y:S01]  /*c640*/  HMMA.16816.F32.BF16 R24, R76.reuse, R84, R24 ;  /* 0x000000544c18723c */ /* 0x040fe20000041818 */
[----:B-1----:R-:W-:Y:S06]  /*c650*/  FFMA.FTZ R80, R247, c[0x0][0x2d0], -R71 ;  /* 0x0000b400f7507a23 */ /* 0x002fec0000010847 */
[--C-:B------:R-:W-:Y:S01]  /*c660*/  FFMA.FTZ R84, R242, c[0x0][0x2d0], -R93.reuse ;  /* 0x0000b400f2547a23 */ /* 0x100fe2000001085d */
[-C--:B------:R-:W-:Y:S01]  /*c670*/  HMMA.16816.F32.BF16 R28, R76, R86.reuse, R28 ;  /* 0x000000564c1c723c */ /* 0x080fe2000004181c */
[----:B------:R1:W-:Y:S07]  /*c680*/  MUFU.EX2 R188, R80 ;  /* 0x0000005000bc7308 */ /* 0x0003ee0000000800 */
        /* <DEDUP_REMOVED lines=8> */
[--C-:B--2---:R-:W-:Y:S06]  /*c710*/  FFMA.FTZ R84, R244, c[0x0][0x2d0], -R93.reuse ;  /* 0x0000b400f4547a23 */ /* 0x104fec000001085d */
[----:B------:R2:W-:Y:S01]  /*c720*/  MUFU.EX2 R97, R88 ;  /* 0x0000005800617308 */ /* 0x0005e20000000800 */
[C---:B------:R-:W-:Y:S09]  /*c730*/  HMMA.16816.F32.BF16 R48, R72.reuse, R90, R48 ;  /* 0x0000005a4830723c */ /* 0x040ff20000041830 */
[----:B------:R3:W-:Y:S03]  /*c740*/  MUFU.EX2 R186, R84 ;  /* 0x0000005400ba7308 */ /* 0x0007e60000000800 */
[----:B-1----:R-:W-:Y:S07]  /*c750*/  FFMA.FTZ R80, R249, c[0x0][0x2d0], -R92 ;  /* 0x0000b400f9507a23 */ /* 0x002fee000001085c */
[----:B------:R1:W-:Y:S01]  /*c760*/  MUFU.EX2 R187, R80 ;  /* 0x0000005000bb7308 */ /* 0x0003e20000000800 */
[----:B--2---:R-:W-:Y:S09]  /*c770*/  FFMA.FTZ R88, R177, c[0x0][0x2d0], -R94 ;  /* 0x0000b400b1587a23 */ /* 0x004ff2000001085e */
[----:B------:R2:W-:Y:S01]  /*c780*/  MUFU.EX2 R96, R88 ;  /* 0x0000005800607308 */ /* 0x0005e20000000800 */
[--C-:B---3--:R-:W-:Y:S09]  /*c790*/  FFMA.FTZ R84, R246, c[0x0][0x2d0], -R93.reuse ;  /* 0x0000b400f6547a23 */ /* 0x108ff2000001085d */
[----:B------:R3:W4:Y:S01]  /*c7a0*/  MUFU.EX2 R185, R84 ;  /* 0x0000005400b97308 */ /* 0x0007220000000800 */
[----:B-1----:R-:W-:Y:S09]  /*c7b0*/  FFMA.FTZ R80, R241, c[0x0][0x2d0], -R93 ;  /* 0x0000b400f1507a23 */ /* 0x002ff2000001085d */
[----:B------:R1:W-:Y:S01]  /*c7c0*/  MUFU.EX2 R116, R80 ;  /* 0x0000005000747308 */ /* 0x0003e20000000800 */
[----:B--2---:R-:W-:Y:S09]  /*c7d0*/  FFMA.FTZ R88, R107, c[0x0][0x2d0], -R92 ;  /* 0x0000b4006b587a23 */ /* 0x004ff2000001085c */
[----:B------:R2:W-:Y:S01]  /*c7e0*/  MUFU.EX2 R172, R88 ;  /* 0x0000005800ac7308 */ /* 0x0005e20000000800 */
[--C-:B---3--:R-:W-:Y:S09]  /*c7f0*/  FFMA.FTZ R84, R250, c[0x0][0x2d0], -R71.reuse ;  /* 0x0000b400fa547a23 */ /* 0x108ff20000010847 */
[----:B------:R3:W-:Y:S01]  /*c800*/  MUFU.EX2 R184, R84 ;  /* 0x0000005400b87308 */ /* 0x0007e20000000800 */
[----:B-1----:R-:W1:Y:S08]  /*c810*/  LDSM.16.MT88.4 R80, [R215+0x1900] ;  /* 0x00190000d750783b */ /* 0x002e700000004200 */
[----:B--2---:R-:W-:Y:S01]  /*c820*/  LDSM.16.MT88.4 R88, [R214+0x2100] ;  /* 0x00210000d658783b */ /* 0x004fe20000004200 */
[--C-:B---3--:R-:W-:Y:S04]  /*c830*/  FFMA.FTZ R84, R181, c[0x0][0x2d0], -R94.reuse ;  /* 0x0000b400b5547a23 */ /* 0x108fe8000001085e */
[----:B------:R2:W3:Y:S01]  /*c840*/  MUFU.EX2 R120, R84 ;  /* 0x0000005400787308 */ /* 0x0004e20000000800 */
[-C--:B-1----:R-:W-:Y:S08]  /*c850*/  HMMA.16816.F32.BF16 R52, R72, R80.reuse, R52 ;  /* 0x000000504834723c */ /* 0x082ff00000041834 */
[C---:B------:R-:W-:Y:S01]  /*c860*/  HMMA.16816.F32.BF16 R56, R76.reuse, R80, R56 ;  /* 0x000000504c38723c */ /* 0x040fe20000041838 */
[----:B--2---:R-:W1:Y:S06]  /*c870*/  LDSM.16.MT88.4 R84, [R213+0x2100] ;  /* 0x00210000d554783b */ /* 0x004e6c0000004200 */
[----:B------:R-:W-:Y:S01]  /*c880*/  FFMA.FTZ R80, R176, c[0x0][0x2d0], -R94 ;  /* 0x0000b400b0507a23 */ /* 0x000fe2000001085e */
[-C--:B------:R-:W-:Y:S03]  /*c890*/  HMMA.16816.F32.BF16 R60, R76, R82.reuse, R60 ;  /* 0x000000524c3c723c */ /* 0x080fe6000004183c */
[----:B------:R2:W5:Y:S04]  /*c8a0*/  MUFU.EX2 R95, R80 ;  /* 0x00000050005f7308 */ /* 0x0005680000000800 */
[--C-:B------:R-:W-:Y:S01]  /*c8b0*/  FFMA.FTZ R76, R251, c[0x0][0x2d0], -R71.reuse ;  /* 0x0000b400fb4c7a23 */ /* 0x100fe20000010847 */
[----:B------:R-:W-:Y:S01]  /*c8c0*/  HMMA.16816.F32.BF16 R64, R72, R82, R64 ;  /* 0x000000524840723c */ /* 0x000fe20000041840 */
[----:B----4-:R-:W-:Y:S03]  /*c8d0*/  F2FP.BF16.PACK_AB R78, R185, R186 ;  /* 0x000000bab94e723e */ /* 0x010fe600000010ff */
[----:B---3--:R-:W-:Y:S01]  /*c8e0*/  F2FP.BF16.PACK_AB R77, R97, R120 ;  /* 0x00000078614d723e */ /* 0x008fe200000010ff */
[----:B------:R3:W4:Y:S02]  /*c8f0*/  MUFU.EX2 R175, R76 ;  /* 0x0000004c00af7308 */ /* 0x0007240000000800 */
[----:B------:R-:W-:Y:S02]  /*c900*/  F2FP.BF16.PACK_AB R72, R190, R192 ;  /* 0x000000c0be48723e */ /* 0x000fe400000010ff */
[----:B------:R-:W-:Y:S03]  /*c910*/  F2FP.BF16.PACK_AB R73, R189, R117 ;  /* 0x00000075bd49723e */ /* 0x000fe600000010ff */
[----:B------:R-:W-:Y:S02]  /*c920*/  F2FP.BF16.PACK_AB R74, R188, R123 ;  /* 0x0000007bbc4a723e */ /* 0x000fe400000010ff */
[----:B------:R-:W-:Y:S01]  /*c930*/  F2FP.BF16.PACK_AB R75, R187, R122 ;  /* 0x0000007abb4b723e */ /* 0x000fe200000010ff */
[----:B--2---:R-:W2:Y:S01]  /*c940*/  LDSM.16.MT88.4 R80, [R216+0x2100] ;  /* 0x00210000d850783b */ /* 0x004ea20000004200 */
[----:B-----5:R-:W-:Y:S05]  /*c950*/  F2FP.BF16.PACK_AB R79, R95, R96 ;  /* 0x000000605f4f723e */ /* 0x020fea00000010ff */
[-C--:B-1----:R-:W-:Y:S01]  /*c960*/  HMMA.16816.F32.BF16 R4, R72, R84.reuse, R4 ;  /* 0x000000544804723c */ /* 0x082fe20000041804 */
[--C-:B---3--:R-:W-:Y:S01]  /*c970*/  FFMA.FTZ R76, R252, c[0x0][0x2d0], -R92.reuse ;  /* 0x0000b400fc4c7a23 */ /* 0x108fe2000001085c */
[----:B----4-:R-:W-:Y:S03]  /*c980*/  F2FP.BF16.PACK_AB R128, R175, R184 ;  /* 0x000000b8af80723e */ /* 0x010fe600000010ff */
[----:B------:R1:W3:Y:S02]  /*c990*/  MUFU.EX2 R174, R76 ;  /* 0x0000004c00ae7308 */ /* 0x0002e40000000800 */
[----:B-1----:R-:W-:Y:S02]  /*c9a0*/  F2FP.BF16.PACK_AB R76, R121, R116 ;  /* 0x00000074794c723e */ /* 0x002fe400000010ff */
[----:B---3--:R-:W-:Y:S05]  /*c9b0*/  F2FP.BF16.PACK_AB R129, R172, R174 ;  /* 0x000000aeac81723e */ /* 0x008fea00000010ff */
[C---:B------:R-:W-:Y:S07]  /*c9c0*/  HMMA.16816.F32.BF16 R8, R76.reuse, R84, R8 ;  /* 0x000000544c08723c */ /* 0x040fee0000041808 */
[--C-:B------:R-:W-:Y:S01]  /*c9d0*/  FFMA.FTZ R84, R106, c[0x0][0x2d0], -R71.reuse ;  /* 0x0000b4006a547a23 */ /* 0x100fe20000010847 */
[-C--:B------:R-:W-:Y:S01]  /*c9e0*/  HMMA.16816.F32.BF16 R12, R76, R86.reuse, R12 ;  /* 0x000000564c0c723c */ /* 0x080fe2000004180c */
[----:B------:R-:W-:Y:S02]  /*c9f0*/  FFMA.FTZ R71, R105, c[0x0][0x2d0], -R71 ;  /* 0x0000b40069477a23 */ /* 0x000fe40000010847 */
[----:B------:R-:W-:Y:S01]  /*ca00*/  LDSM.16.MT88.4 R104, [R216+0x2900] ;  /* 0x00290000d868783b */ /* 0x000fe20000004200 */
[----:B------:R1:W-:Y:S04]  /*ca10*/  MUFU.EX2 R173, R84 ;  /* 0x0000005400ad7308 */ /* 0x0003e80000000800 */
[C---:B------:R-:W-:Y:S06]  /*ca20*/  HMMA.16816.F32.BF16 R16, R72.reuse, R86, R16 ;  /* 0x000000564810723c */ /* 0x040fec0000041810 */
[----:B------:R3:W4:Y:S02]  /*ca30*/  MUFU.EX2 R139, R71 ;  /* 0x00000047008b7308 */ /* 0x0007240000000800 */
[-C--:B--2---:R-:W-:Y:S08]  /*ca40*/  HMMA.16816.F32.BF16 R20, R72, R80.reuse, R20 ;  /* 0x000000504814723c */ /* 0x084ff00000041814 */
[C---:B------:R-:W-:Y:S01]  /*ca50*/  HMMA.16816.F32.BF16 R24, R76.reuse, R80, R24 ;  /* 0x000000504c18723c */ /* 0x040fe20000041818 */
[----:B-1----:R-:W1:Y:S07]  /*ca60*/  LDSM.16.MT88.4 R84, [R215+0x2100] ;  /* 0x00210000d754783b */ /* 0x002e6e0000004200 */
[-C--:B------:R-:W-:Y:S01]  /*ca70*/  HMMA.16816.F32.BF16 R28, R76, R82.reuse, R28 ;  /* 0x000000524c1c723c */ /* 0x080fe2000004181c */
[----:B---3--:R-:W-:Y:S03]  /*ca80*/  FFMA.FTZ R71, R151, c[0x0][0x2d0], -R92 ;  /* 0x0000b40097477a23 */ /* 0x008fe6000001085c */
[----:B----4-:R-:W-:Y:S01]  /*ca90*/  F2FP.BF16.PACK_AB R130, R139, R173 ;  /* 0x000000ad8b82723e */ /* 0x010fe200000010ff */
[----:B------:R-:W-:Y:S01]  /*caa0*/  IMAD.MOV.U32 R151, RZ, RZ, R150 ;  /* 0x000000ffff977224 */ /* 0x000fe200078e0096 */
[----:B------:R-:W-:Y:S02]  /*cab0*/  MOV R150, R149 ;  /* 0x0000009500967202 */ /* 0x000fe40000000f00 */
[C---:B------:R-:W-:Y:S01]  /*cac0*/  HMMA.16816.F32.BF16 R32, R72.reuse, R82, R32 ;  /* 0x000000524820723c */ /* 0x040fe20000041820 */
[----:B------:R-:W2:Y:S03]  /*cad0*/  LDL.LU R83, [R1+0x18] ;  /* 0x0000180001537983 */ /* 0x000ea60000300800 */
[----:B------:R-:W-:Y:S01]  /*cae0*/  FFMA.FTZ R92, R137, c[0x0][0x2d0], -R92 ;  /* 0x0000b400895c7a23 */ /* 0x000fe2000001085c */
[----:B------:R-:W-:Y:S01]  /*caf0*/  MOV R149, R138 ;  /* 0x0000008a00957202 */ /* 0x000fe20000000f00 */
[----:B------:R-:W-:Y:S01]  /*cb00*/  IMAD.MOV.U32 R158, RZ, RZ, R150 ;  /* 0x000000ffff9e7224 */ /* 0x000fe200078e0096 */
[----:B------:R3:W-:Y:S02]  /*cb10*/  MUFU.EX2 R138, R71 ;  /* 0x00000047008a7308 */ /* 0x0007e40000000800 */
[----:B------:R-:W-:Y:S01]  /*cb20*/  MOV R157, R149 ;  /* 0x00000095009d7202 */ /* 0x000fe20000000f00 */
[-C--:B------:R-:W-:Y:S07]  /*cb30*/  HMMA.16816.F32.BF16 R36, R72, R88.reuse, R36 ;  /* 0x000000584824723c */ /* 0x080fee0000041824 */
[----:B------:R-:W4:Y:S01]  /*cb40*/  MUFU.EX2 R137, R92 ;  /* 0x0000005c00897308 */ /* 0x000f220000000800 */
[C---:B------:R-:W-:Y:S08]  /*cb50*/  HMMA.16816.F32.BF16 R40, R76.reuse, R88, R40 ;  /* 0x000000584c28723c */ /* 0x040ff00000041828 */
[-C--:B------:R-:W-:Y:S01]  /*cb60*/  HMMA.16816.F32.BF16 R44, R76, R90.reuse, R44 ;  /* 0x0000005a4c2c723c */ /* 0x080fe2000004182c */
[--C-:B---3--:R-:W-:Y:S03]  /*cb70*/  FFMA.FTZ R71, R163, c[0x0][0x2d0], -R93.reuse ;  /* 0x0000b400a3477a23 */ /* 0x108fe6000001085d */
[----:B------:R-:W-:Y:S04]  /*cb80*/  IMAD.MOV.U32 R163, RZ, RZ, R144 ;  /* 0x000000ffffa37224 */ /* 0x000fe800078e0090 */
[C---:B------:R-:W-:Y:S01]  /*cb90*/  HMMA.16816.F32.BF16 R48, R72.reuse, R90, R48 ;  /* 0x0000005a4830723c */ /* 0x040fe20000041830 */
[----:B------:R3:W-:Y:S03]  /*cba0*/  MUFU.EX2 R99, R71 ;  /* 0x0000004700637308 */ /* 0x0007e60000000800 */
[----:B----4-:R-:W-:Y:S04]  /*cbb0*/  F2FP.BF16.PACK_AB R131, R137, R138 ;  /* 0x0000008a8983723e */ /* 0x010fe800000010ff */
[-C--:B-1----:R-:W-:Y:S08]  /*cbc0*/  HMMA.16816.F32.BF16 R52, R72, R84.reuse, R52 ;  /* 0x000000544834723c */ /* 0x082ff00000041834 */
[C---:B------:R-:W-:Y:S08]  /*cbd0*/  HMMA.16816.F32.BF16 R56, R76.reuse, R84, R56 ;  /* 0x000000544c38723c */ /* 0x040ff00000041838 */
[-C--:B------:R-:W-:Y:S01]  /*cbe0*/  HMMA.16816.F32.BF16 R60, R76, R86.reuse, R60 ;  /* 0x000000564c3c723c */ /* 0x080fe2000004183c */
[----:B---3--:R-:W-:Y:S03]  /*cbf0*/  FFMA.FTZ R71, R162, c[0x0][0x2d0], -R93 ;  /* 0x0000b400a2477a23 */ /* 0x008fe6000001085d */
[----:B------:R-:W-:Y:S01]  /*cc00*/  MOV R162, R143 ;  /* 0x0000008f00a27202 */ /* 0x000fe20000000f00 */
[----:B------:R1:W3:Y:S03]  /*cc10*/  MUFU.EX2 R92, R71 ;  /* 0x00000047005c7308 */ /* 0x0002e60000000800 */
[----:B------:R-:W-:Y:S08]  /*cc20*/  HMMA.16816.F32.BF16 R64, R72, R86, R64 ;  /* 0x000000564840723c */ /* 0x000ff00000041840 */
[-C--:B------:R-:W-:Y:S07]  /*cc30*/  HMMA.16816.F32.BF16 R140, R128, R152.reuse, R4 ;  /* 0x00000098808c723c */ /* 0x080fee0000041804 */
[----:B------:R-:W-:Y:S01]  /*cc40*/  FADD.FTZ R4, R237, R69 ;  /* 0x00000045ed047221 */ /* 0x000fe20000010000 */
[----:B------:R-:W-:Y:S01]  /*cc50*/  MOV R237, R115 ;  /* 0x0000007300ed7202 */ /* 0x000fe20000000f00 */
[----:B------:R-:W-:Y:S03]  /*cc60*/  FADD.FTZ R6, R236, R68 ;  /* 0x00000044ec067221 */ /* 0x000fe60000010000 */
[----:B------:R-:W-:Y:S01]  /*cc70*/  FADD.FTZ R4, R158, R4 ;  /* 0x000000049e047221 */ /* 0x000fe20000010000 */
[----:B------:R-:W-:Y:S01]  /*cc80*/  MOV R236, R114 ;  /* 0x0000007200ec7202 */ /* 0x000fe20000000f00 */
[--C-:B-1----:R-:W-:Y:S01]  /*cc90*/  FFMA.FTZ R71, R159, c[0x0][0x2d0], -R93.reuse ;  /* 0x0000b4009f477a23 */ /* 0x102fe2000001085d */
[----:B------:R-:W1:Y:S01]  /*cca0*/  LDSM.16.MT88.4 R112, [R214+0x2900] ;  /* 0x00290000d670783b */ /* 0x000e620000004200 */
[----:B------:R-:W-:Y:S01]  /*ccb0*/  FFMA.FTZ R93, R183, c[0x0][0x2d0], -R93 ;  /* 0x0000b400b75d7a23 */ /* 0x000fe2000001085d */
[----:B---3--:R-:W-:Y:S01]  /*ccc0*/  F2FP.BF16.PACK_AB R124, R92, R99 ;  /* 0x000000635c7c723e */ /* 0x008fe200000010ff */
[----:B------:R-:W-:Y:S01]  /*ccd0*/  FADD.FTZ R6, R157, R6 ;  /* 0x000000069d067221 */ /* 0x000fe20000010000 */
[----:B------:R3:W-:Y:S01]  /*cce0*/  MUFU.EX2 R82, R71 ;  /* 0x0000004700527308 */ /* 0x0007e20000000800 */
[----:B------:R-:W-:Y:S01]  /*ccf0*/  FADD.FTZ R4, R240, R4 ;  /* 0x00000004f0047221 */ /* 0x000fe20000010000 */
[----:B------:R-:W-:Y:S08]  /*cd00*/  MOV R159, R151 ;  /* 0x00000097009f7202 */ /* 0x000ff00000000f00 */
[----:B------:R-:W4:Y:S01]  /*cd10*/  MUFU.EX2 R93, R93 ;  /* 0x0000005d005d7308 */ /* 0x000f220000000800 */
[--C-:B---3--:R-:W-:Y:S09]  /*cd20*/  FFMA.FTZ R71, R178, c[0x0][0x2d0], -R94.reuse ;  /* 0x0000b400b2477a23 */ /* 0x108ff2000001085e */
[----:B------:R3:W-:Y:S01]  /*cd30*/  MUFU.EX2 R80, R71 ;  /* 0x0000004700507308 */ /* 0x0007e20000000800 */
[----:B----4-:R-:W-:Y:S01]  /*cd40*/  F2FP.BF16.PACK_AB R126, R93, R82 ;  /* 0x000000525d7e723e */ /* 0x010fe200000010ff */
[--C-:B---3--:R-:W-:Y:S08]  /*cd50*/  FFMA.FTZ R71, R179, c[0x0][0x2d0], -R94.reuse ;  /* 0x0000b400b3477a23 */ /* 0x108ff0000001085e */
[----:B------:R3:W4:Y:S02]  /*cd60*/  MUFU.EX2 R81, R71 ;  /* 0x0000004700517308 */ /* 0x0007240000000800 */
[--C-:B---3--:R-:W-:Y:S01]  /*cd70*/  FFMA.FTZ R71, R180, c[0x0][0x2d0], -R94.reuse ;  /* 0x0000b400b4477a23 */ /* 0x108fe2000001085e */
[----:B----4-:R-:W-:Y:S01]  /*cd80*/  F2FP.BF16.PACK_AB R125, R81, R80 ;  /* 0x00000050517d723e */ /* 0x010fe200000010ff */
[----:B------:R-:W-:Y:S02]  /*cd90*/  FFMA.FTZ R94, R70, c[0x0][0x2d0], -R94 ;  /* 0x0000b400465e7a23 */ /* 0x000fe4000001085e */
[----:B------:R-:W3:Y:S04]  /*cda0*/  LDL.LU R70, [R1+0x1c] ;  /* 0x00001c0001467983 */ /* 0x000ee80000300800 */
[----:B------:R-:W-:Y:S10]  /*cdb0*/  MUFU.EX2 R71, R71 ;  /* 0x0000004700477308 */ /* 0x000ff40000000800 */
[----:B------:R-:W4:Y:S02]  /*cdc0*/  MUFU.EX2 R94, R94 ;  /* 0x0000005e005e7308 */ /* 0x000f240000000800 */
[----:B----4-:R-:W-:Y:S07]  /*cdd0*/  F2FP.BF16.PACK_AB R127, R94, R71 ;  /* 0x000000475e7f723e */ /* 0x010fee00000010ff */
[C---:B------:R-:W-:Y:S01]  /*cde0*/  HMMA.16816.F32.BF16 R144, R124.reuse, R152, R8 ;  /* 0x000000987c90723c */ /* 0x040fe20000041808 */
[----:B--2---:R-:W-:Y:S01]  /*cdf0*/  FFMA.FTZ R2, R2, R83, R156 ;  /* 0x0000005302027223 */ /* 0x004fe2000001009c */
[----:B------:R-:W-:Y:S06]  /*ce00*/  MOV R156, R148 ;  /* 0x00000094009c7202 */ /* 0x000fec0000000f00 */
[-C--:B------:R-:W-:Y:S01]  /*ce10*/  HMMA.16816.F32.BF16 R148, R124, R154.reuse, R12 ;  /* 0x0000009a7c94723c */ /* 0x080fe2000004180c */
[----:B------:R-:W-:Y:S04]  /*ce20*/  FADD.FTZ R2, R159, R2 ;  /* 0x000000029f027221 */ /* 0x000fe80000010000 */
[----:B------:R-:W-:Y:S02]  /*ce30*/  FADD.FTZ R5, R156, R2 ;  /* 0x000000029c057221 */ /* 0x000fe40000010000 */
[----:B------:R-:W-:Y:S01]  /*ce40*/  FADD.FTZ R2, R163, R6 ;  /* 0x00000006a3027221 */ /* 0x000fe20000010000 */
[C---:B------:R-:W-:Y:S01]  /*ce50*/  HMMA.16816.F32.BF16 R152, R128.reuse, R154, R16 ;  /* 0x0000009a8098723c */ /* 0x040fe20000041810 */
[----:B------:R-:W-:Y:S07]  /*ce60*/  FADD.FTZ R6, R161, R4 ;  /* 0x00000004a1067221 */ /* 0x000fee0000010000 */
[-C--:B------:R-:W-:Y:S01]  /*ce70*/  HMMA.16816.F32.BF16 R156, R128, R104.reuse, R20 ;  /* 0x00000068809c723c */ /* 0x080fe20000041814 */
[----:B---3--:R-:W-:Y:S03]  /*ce80*/  FFMA.FTZ R8, R0, R70, R135 ;  /* 0x0000004600087223 */ /* 0x008fe60000010087 */
[----:B------:R-:W-:Y:S02]  /*ce90*/  FADD.FTZ R0, R162, R5 ;  /* 0x00000005a2007221 */ /* 0x000fe40000010000 */
[----:B------:R-:W-:Y:S01]  /*cea0*/  FADD.FTZ R8, R136, R8 ;  /* 0x0000000888087221 */ /* 0x000fe20000010000 */
[----:B------:R-:W-:Y:S01]  /*ceb0*/  MOV R136, R133 ;  /* 0x0000008500887202 */ /* 0x000fe20000000f00 */
[----:B------:R-:W-:Y:S04]  /*cec0*/  FADD.FTZ R5, R160, R2 ;  /* 0x00000002a0057221 */ /* 0x000fe80000010000 */
[----:B------:R-:W-:Y:S01]  /*ced0*/  FADD.FTZ R7, R101, R0 ;  /* 0x0000000065077221 */ /* 0x000fe20000010000 */
[C---:B------:R-:W-:Y:S01]  /*cee0*/  HMMA.16816.F32.BF16 R160, R124.reuse, R104, R24 ;  /* 0x000000687ca0723c */ /* 0x040fe20000041818 */
[----:B------:R-:W-:Y:S02]  /*cef0*/  FADD.FTZ R4, R239, R8 ;  /* 0x00000008ef047221 */ /* 0x000fe40000010000 */
[----:B------:R-:W-:Y:S02]  /*cf00*/  FADD.FTZ R2, R238, R6 ;  /* 0x00000006ee027221 */ /* 0x000fe40000010000 */
[----:B------:R-:W-:Y:S02]  /*cf10*/  FADD.FTZ R0, R233, R5 ;  /* 0x00000005e9007221 */ /* 0x000fe40000010000 */
[----:B------:R-:W-:Y:S02]  /*cf20*/  FADD.FTZ R7, R100, R7 ;  /* 0x0000000764077221 */ /* 0x000fe40000010000 */
[----:B------:R-:W-:Y:S03]  /*cf30*/  FADD.FTZ R4, R230, R4 ;  /* 0x00000004e6047221 */ /* 0x000fe60000010000 */
[----:B------:R-:W-:Y:S02]  /*cf40*/  FADD.FTZ R6, R103, R2 ;  /* 0x0000000267067221 */ /* 0x000fe40000010000 */
[----:B------:R-:W-:Y:S02]  /*cf50*/  FADD.FTZ R5, R102, R0 ;  /* 0x0000000066057221 */ /* 0x000fe40000010000 */
[----:B------:R-:W-:Y:S01]  /*cf60*/  FADD.FTZ R2, R211, R7 ;  /* 0x00000007d3027221 */ /* 0x000fe20000010000 */
[-C--:B------:R-:W-:Y:S01]  /*cf70*/  HMMA.16816.F32.BF16 R100, R124, R106.reuse, R28 ;  /* 0x0000006a7c64723c */ /* 0x080fe2000004181c */
[----:B------:R-:W-:Y:S02]  /*cf80*/  FADD.FTZ R4, R209, R4 ;  /* 0x00000004d1047221 */ /* 0x000fe40000010000 */
[----:B------:R-:W-:Y:S02]  /*cf90*/  FADD.FTZ R0, R237, R6 ;  /* 0x00000006ed007221 */ /* 0x000fe40000010000 */
[----:B------:R-:W-:Y:S02]  /*cfa0*/  FADD.FTZ R10, R236, R5 ;  /* 0x00000005ec0a7221 */ /* 0x000fe40000010000 */
[----:B------:R-:W-:Y:S01]  /*cfb0*/  FADD.FTZ R11, R234, R4 ;  /* 0x00000004ea0b7221 */ /* 0x000fe20000010000 */
[C---:B------:R-:W-:Y:S01]  /*cfc0*/  HMMA.16816.F32.BF16 R104, R128.reuse, R106, R32 ;  /* 0x0000006a8068723c */ /* 0x040fe20000041820 */
[----:B------:R-:W-:Y:S01]  /*cfd0*/  FADD.FTZ R8, R235, R2 ;  /* 0x00000002eb087221 */ /* 0x000fe20000010000 */
[----:B------:R-:W2:Y:S02]  /*cfe0*/  LDSM.16.MT88.4 R4, [R215+0x2900] ;  /* 0x00290000d704783b */ /* 0x000ea40000004200 */
        /* <DEDUP_REMOVED lines=8> */
[-C--:B-1----:R-:W-:Y:S01]  /*d070*/  HMMA.16816.F32.BF16 R164, R128, R112.reuse, R36 ;  /* 0x0000007080a4723c */ /* 0x082fe20000041824 */
        /* <DEDUP_REMOVED lines=22> */
[----:B------:R-:W-:Y:S03]  /*d1e0*/  FADD.FTZ R8, R191, R8 ;  /* 0x00000008bf087221 */ /* 0x000fe60000010000 */
        /* <DEDUP_REMOVED lines=8> */
[----:B------:R-:W-:Y:S01]  /*d270*/  FADD.FTZ R2, R190, R10 ;  /* 0x0000000abe027221 */ /* 0x000fe20000010000 */
[-C--:B--2---:R-:W-:Y:S01]  /*d280*/  HMMA.16816.F32.BF16 R116, R128, R4.reuse, R52 ;  /* 0x000000048074723c */ /* 0x084fe20000041834 */
[----:B------:R-:W-:Y:S02]  /*d290*/  FADD.FTZ R8, R98, R8 ;  /* 0x0000000862087221 */ /* 0x000fe40000010000 */
[----:B------:R-:W-:Y:S02]  /*d2a0*/  FADD.FTZ R0, R189, R11 ;  /* 0x0000000bbd007221 */ /* 0x000fe40000010000 */
[----:B------:R-:W-:Y:S02]  /*d2b0*/  FADD.FTZ R10, R121, R9 ;  /* 0x00000009790a7221 */ /* 0x000fe40000010000 */
[----:B------:R-:W-:Y:S02]  /*d2c0*/  FADD.FTZ R11, R123, R2 ;  /* 0x000000027b0b7221 */ /* 0x000fe40000010000 */
[----:B------:R-:W-:Y:S03]  /*d2d0*/  FADD.FTZ R8, R120, R8 ;  /* 0x0000000878087221 */ /* 0x000fe60000010000 */
[----:B------:R-:W-:Y:S02]  /*d2e0*/  FADD.FTZ R9, R122, R0 ;  /* 0x000000007a097221 */ /* 0x000fe40000010000 */
[----:B------:R-:W-:Y:S01]  /*d2f0*/  FADD.FTZ R2, R186, R10 ;  /* 0x0000000aba027221 */ /* 0x000fe20000010000 */
[C---:B------:R-:W-:Y:S01]  /*d300*/  HMMA.16816.F32.BF16 R120, R124.reuse, R4, R56 ;  /* 0x000000047c78723c */ /* 0x040fe20000041838 */
[----:B------:R-:W-:Y:S02]  /*d310*/  FADD.FTZ R0, R188, R11 ;  /* 0x0000000bbc007221 */ /* 0x000fe40000010000 */
[----:B------:R-:W-:Y:S04]  /*d320*/  IMAD.MOV.U32 R135, RZ, RZ, R134 ;  /* 0x000000ffff877224 */ /* 0x000fe800078e0086 */
[----:B------:R-:W-:Y:S01]  /*d330*/  FADD.FTZ R4, R97, R8 ;  /* 0x0000000861047221 */ /* 0x000fe20000010000 */
[-C--:B------:R-:W-:Y:S01]  /*d340*/  HMMA.16816.F32.BF16 R124, R124, R6.reuse, R60 ;  /* 0x000000067c7c723c */ /* 0x080fe2000004183c */
[----:B------:R-:W-:Y:S03]  /*d350*/  FADD.FTZ R8, R187, R9 ;  /* 0x00000009bb087221 */ /* 0x000fe60000010000 */
[----:B------:R-:W-:Y:S02]  /*d360*/  FADD.FTZ R9, R185, R2 ;  /* 0x00000002b9097221 */ /* 0x000fe40000010000 */
[----:B------:R-:W-:Y:S02]  /*d370*/  FADD.FTZ R4, R96, R4 ;  /* 0x0000000460047221 */ /* 0x000fe40000010000 */
[----:B------:R-:W-:Y:S01]  /*d380*/  FADD.FTZ R5, R184, R0 ;  /* 0x00000000b8057221 */ /* 0x000fe20000010000 */
[----:B------:R-:W-:Y:S03]  /*d390*/  HMMA.16816.F32.BF16 R128, R128, R6, R64 ;  /* 0x000000068080723c */ /* 0x000fe60000041840 */
[----:B------:R-:W-:Y:S02]  /*d3a0*/  FADD.FTZ R2, R174, R8 ;  /* 0x00000008ae027221 */ /* 0x000fe40000010000 */
[----:B------:R-:W-:Y:S02]  /*d3b0*/  FADD.FTZ R4, R95, R4 ;  /* 0x000000045f047221 */ /* 0x000fe40000010000 */
[----:B------:R-:W-:Y:S02]  /*d3c0*/  FADD.FTZ R0, R99, R9 ;  /* 0x0000000963007221 */ /* 0x000fe40000010000 */
[----:B------:R-:W-:Y:S03]  /*d3d0*/  FADD.FTZ R5, R175, R5 ;  /* 0x00000005af057221 */ /* 0x000fe60000010000 */
[----:B------:R-:W-:Y:S02]  /*d3e0*/  FADD.FTZ R8, R172, R2 ;  /* 0x00000002ac087221 */ /* 0x000fe40000010000 */
[----:B------:R-:W-:Y:S02]  /*d3f0*/  FADD.FTZ R2, R80, R4 ;  /* 0x0000000450027221 */ /* 0x000fe40000010000 */
[----:B------:R-:W-:Y:S02]  /*d400*/  FADD.FTZ R4, R92, R0 ;  /* 0x000000005c047221 */ /* 0x000fe40000010000 */
[----:B------:R-:W-:Y:S02]  /*d410*/  FADD.FTZ R0, R173, R5 ;  /* 0x00000005ad007221 */ /* 0x000fe40000010000 */
[----:B------:R-:W-:Y:S01]  /*d420*/  FADD.FTZ R5, R138, R8 ;  /* 0x000000088a057221 */ /* 0x000fe20000010000 */
[----:B------:R-:W-:Y:S01]  /*d430*/  MOV R138, R3 ;  /* 0x00000003008a7202 */ /* 0x000fe20000000f00 */
[----:B------:R-:W-:Y:S02]  /*d440*/  FADD.FTZ R6, R139, R0 ;  /* 0x000000008b067221 */ /* 0x000fe40000010000 */
[----:B------:R-:W-:Y:S01]  /*d450*/  FADD.FTZ R5, R137, R5 ;  /* 0x0000000589057221 */ /* 0x000fe20000010000 */
[----:B------:R-:W-:Y:S01]  /*d460*/  MOV R137, R132 ;  /* 0x0000008400897202 */ /* 0x000fe20000000f00 */
[----:B------:R-:W-:Y:S01]  /*d470*/  FADD.FTZ R2, R81, R2 ;  /* 0x0000000251027221 */ /* 0x000fe20000010000 */
[----:B------:R1:W-:Y:S01]  /*d480*/  STL [R1+0x10], R6 ;  /* 0x0000100601007387 */ /* 0x0003e20000100800 */
[----:B------:R-:W-:Y:S02]  /*d490*/  FADD.FTZ R4, R82, R4 ;  /* 0x0000000452047221 */ /* 0x000fe40000010000 */
[----:B------:R-:W-:Y:S01]  /*d4a0*/  FADD.FTZ R0, R71, R2 ;  /* 0x0000000247007221 */ /* 0x000fe20000010000 */
[----:B------:R1:W-:Y:S01]  /*d4b0*/  STL [R1+0x14], R5 ;  /* 0x0000140501007387 */ /* 0x0003e20000100800 */
[----:B------:R-:W-:Y:S02]  /*d4c0*/  FADD.FTZ R2, R93, R4 ;  /* 0x000000045d027221 */ /* 0x000fe40000010000 */
[----:B------:R-:W-:Y:S03]  /*d4d0*/  FADD.FTZ R0, R94, R0 ;  /* 0x000000005e007221 */ /* 0x000fe60000010000 */
[----:B------:R1:W-:Y:S04]  /*d4e0*/  STL [R1+0x18], R2 ;  /* 0x0000180201007387 */ /* 0x0003e80000100800 */
[----:B------:R1:W-:Y:S01]  /*d4f0*/  STL [R1+0x1c], R0 ;  /* 0x00001c0001007387 */ /* 0x0003e20000100800 */
[----:B------:R-:W-:-:S05]  /*d500*/  @P0 BRA `(.L_x_498) ;  /* 0xffffa49000000947 */ /* 0x000fca000383ffff */
.L_x_481:
[----:B------:R-:W2:Y:S01]  /*d510*/  S2UR UR6, SR_CTAID.X ;  /* 0x00000000000679c3 */ /* 0x000ea20000002500 */
[----:B------:R-:W-:Y:S01]  /*d520*/  ULDC.64 UR4, c[0x0][0x2c8] ;  /* 0x0000b20000047ab9 */ /* 0x000fe20000000a00 */
[----:B------:R-:W-:Y:S01]  /*d530*/  PLOP3.LUT P0, PT, PT, PT, UP1, 0x40, 0x0 ;  /* 0x000000000000781c */ /* 0x000fe20003f0e818 */
[----:B--2---:R-:W-:-:S04]  /*d540*/  ULEA UR6, UR6, 0x7f, 0x7 ;  /* 0x0000007f06067891 */ /* 0x004fc8000f8e383f */
[----:B------:R-:W-:-:S03]  /*d550*/  UIMAD.WIDE.U32 UR14, UR6, UR4, URZ ;  /* 0x00000004060e72a5 */ /* 0x000fc6000f8e003f */
[----:B------:R-:W-:Y:S02]  /*d560*/  ULDC UR4, c[0x0][0x168] ;  /* 0x00005a0000047ab9 */ /* 0x000fe40000000800 */
[----:B------:R-:W-:Y:S02]  /*d570*/  UIADD3 UR4, -UR4, 0x1, URZ ;  /* 0x0000000104047890 */ /* 0x000fe4000fffe13f */
[----:B------:R-:W-:-:S03]  /*d580*/  @UP2 USHF.R.U32.HI UR6, URZ, UR5, UR15 ;  /* 0x000000053f062299 */ /* 0x000fc6000801160f */
[----:B------:R-:W-:Y:S02]  /*d590*/  ULDC UR5, c[0x0][0x1d0] ;  /* 0x0000740000057ab9 */ /* 0x000fe40000000800 */
[----:B------:R-:W-:-:S03]  /*d5a0*/  UIADD3 UR5, UR6, UR5, UR4 ;  /* 0x0000000506057290 */ /* 0x000fc6000fffe004 */
[----:B------:R-:W-:Y:S02]  /*d5b0*/  ULDC UR4, c[0x0][0x324] ;  /* 0x0000c90000047ab9 */ /* 0x000fe40000000800 */
[----:B------:R-:W-:-:S06]  /*d5c0*/  UIADD3 UR4, UR5, -UR4, URZ ;  /* 0x8000000405047290 */ /* 0x000fcc000fffe03f */
[----:B-1----:R-:W-:Y:S01]  /*d5d0*/  MOV R2, UR4 ;  /* 0x0000000400027c02 */ /* 0x002fe20008000f00 */
        /* <DEDUP_REMOVED lines=11> */
.L_x_500:
[----:B------:R-:W-:-:S04]  /*d690*/  MOV R4, c[0x0][0x32c] ;  /* 0x0000cb0000047a02 */ /* 0x000fc80000000f00 */
[----:B------:R-:W-:-:S13]  /*d6a0*/  ISETP.NE.AND P0, PT, R4, 0x1, PT ;  /* 0x000000010400780c */ /* 0x000fda0003f05270 */
[----:B------:R-:W-:-:S05]  /*d6b0*/  @P0 IMAD.HI.U32 R4, R0, c[0x0][0x330], RZ ;  /* 0x0000cc0000040a27 */ /* 0x000fca00078e00ff */
[----:B------:R-:W-:-:S05]  /*d6c0*/  @P0 SHF.R.U32.HI R0, RZ, c[0x0][0x334], R4 ;  /* 0x0000cd00ff000a19 */ /* 0x000fca0000011604 */
.L_x_501:
[----:B------:R-:W-:-:S05]  /*d6d0*/  IMAD R0, R0, c[0x0][0x32c], RZ ;  /* 0x0000cb0000007a24 */ /* 0x000fca00078e02ff */
[----:B------:R-:W-:-:S03]  /*d6e0*/  IMNMX R2, R2, R0, !PT ;  /* 0x0000000002027217 */ /* 0x000fc60007800200 */
.L_x_499:
[----:B------:R-:W2:Y:S01]  /*d6f0*/  LDL R4, [R1] ;  /* 0x0000000001047983 */ /* 0x000ea20000100800 */
[----:B------:R-:W-:-:S05]  /*d700*/  IADD3 R2, R2, 0x5f, RZ ;  /* 0x0000005f02027810 */ /* 0x000fca0007ffe0ff */
[----:B------:R-:W-:-:S05]  /*d710*/  IMAD.HI R2, R2, 0x2aaaaaab, RZ ;  /* 0x2aaaaaab02027827 */ /* 0x000fca00078e02ff */
[----:B------:R-:W-:-:S04]  /*d720*/  SHF.R.U32.HI R0, RZ, 0x1f, R2 ;  /* 0x0000001fff007819 */ /* 0x000fc80000011602 */
[----:B------:R-:W-:-:S04]  /*d730*/  LEA.HI.SX32 R0, R2, R0, 0x1c ;  /* 0x0000000002007211 */ /* 0x000fc800078fe2ff */
[----:B--2---:R-:W-:-:S04]  /*d740*/  IMNMX R237, R4, R0, !PT ;  /* 0x0000000004ed7217 */ /* 0x004fc80007800200 */
[----:B------:R-:W-:-:S13]  /*d750*/  ISETP.GE.AND P0, PT, R229, R237, PT ;  /* 0x000000ede500720c */ /* 0x000fda0003f06270 */
[----:B------:R-:W-:Y:S05]  /*d760*/  @!P0 BRA `(.L_x_502) ;  /* 0x0000369000008947 */ /* 0x000fea0003800000 */
[----:B------:R-:W-:Y:S01]  /*d770*/  MOV R135, R133 ;  /* 0x0000008500877202 */ /* 0x000fe20000000f00 */
[----:B------:R-:W-:Y:S01]  /*d780*/  IMAD.MOV.U32 R139, RZ, RZ, R3 ;  /* 0x000000ffff8b7224 */ /* 0x000fe200078e0003 */
[----:B------:R-:W-:Y:S01]  /*d790*/  MOV R0, R134 ;  /* 0x0000008600007202 */ /* 0x000fe20000000f00 */
[----:B------:R-:W-:Y:S01]  /*d7a0*/  IMAD.MOV.U32 R230, RZ, RZ, R229 ;  /* 0x000000ffffe67224 */ /* 0x000fe200078e00e5 */
[----:B------:R-:W-:Y:S01]  /*d7b0*/  MOV R138, R132 ;  /* 0x00000084008a7202 */ /* 0x000fe20000000f00 */
[----:B------:R-:W-:Y:S01]  /*d7c0*/  IMAD.MOV.U32 R239, RZ, RZ, c[0x0][0x1e4] ;  /* 0x00007900ffef7624 */ /* 0x000fe200078e00ff */
[----:B------:R-:W-:Y:S02]  /*d7d0*/  MOV R238, c[0x0][0x1e0] ;  /* 0x0000780000ee7a02 */ /* 0x000fe40000000f00 */
.L_x_503:
[----:B------:R-:W2:Y:S01]  /*d7e0*/  LDL R229, [R1] ;  /* 0x0000000001e57983 */ /* 0x000ea20000100800 */
[----:B------:R-:W-:Y:S04]  /*d7f0*/  DEPBAR.LE SB0, 0x0 ;  /* 0x000080000000791a */ /* 0x000fe80000000000 */
[----:B------:R-:W-:Y:S08]  /*d800*/  BAR.SYNC.DEFER_BLOCKING 0x0 ;  /* 0x0000000000007b1d */ /* 0x000ff00000010000 */
[----:B------:R-:W-:Y:S08]  /*d810*/  LDSM.16.M88.4 R96, [R219+0x6100] ;  /* 0x00610000db60783b */ /* 0x000ff00000000200 */
[----:B------:R-:W3:Y:S06]  /*d820*/  LDL.64 R202, [R1+0x40] ;  /* 0x0000400001ca7983 */ /* 0x000eec0000100a00 */
[----:B------:R-:W4:Y:S06]  /*d830*/  LDL.64 R200, [R1+0x48] ;  /* 0x0000480001c87983 */ /* 0x000f2c0000100a00 */
[----:B------:R-:W1:Y:S08]  /*d840*/  LDSM.16.M88.4 R16, [R212+0x3100] ;  /* 0x00310000d410783b */ /* 0x000e700000000200 */
[----:B------:R-:W5:Y:S08]  /*d850*/  LDSM.16.M88.4 R92, [R219+0x8100] ;  /* 0x00810000db5c783b */ /* 0x000f700000000200 */
[----:B------:R-:W5:Y:S08]  /*d860*/  LDSM.16.M88.4 R32, [R212+0x3900] ;  /* 0x00390000d420783b */ /* 0x000f700000000200 */
[----:B------:R-:W4:Y:S06]  /*d870*/  LDL.64 R242, [R1+0x28] ;  /* 0x0000280001f27983 */ /* 0x000f2c0000100a00 */
[----:B------:R-:W5:Y:S08]  /*d880*/  LDSM.16.M88.4 R48, [R212+0x4100] ;  /* 0x00410000d430783b */ /* 0x000f700000000200 */
[----:B------:R-:W4:Y:S01]  /*d890*/  LDL.64 R240, [R1+0x38] ;  /* 0x0000380001f07983 */ /* 0x000f220000100a00 */
[-C--:B-1----:R-:W-:Y:S05]  /*d8a0*/  HMMA.16816.F32.BF16 R4, R96, R16.reuse, RZ ;  /* 0x000000106004723c */ /* 0x082fea00000418ff */
[----:B------:R-:W1:Y:S03]  /*d8b0*/  LDSM.16.M88.4 R64, [R212+0x4900] ;  /* 0x00490000d440783b */ /* 0x000e660000000200 */
[C---:B-----5:R-:W-:Y:S05]  /*d8c0*/  HMMA.16816.F32.BF16 R8, R92.reuse, R16, RZ ;  /* 0x000000105c08723c */ /* 0x060fea00000418ff */
[----:B------:R-:W5:Y:S03]  /*d8d0*/  LDSM.16.M88.4 R80, [R212+0x5100] ;  /* 0x00510000d450783b */ /* 0x000f660000000200 */
[-C--:B------:R-:W-:Y:S05]  /*d8e0*/  HMMA.16816.F32.BF16 R12, R92, R18.reuse, RZ ;  /* 0x000000125c0c723c */ /* 0x080fea00000418ff */
[----:B------:R-:W1:Y:S03]  /*d8f0*/  LDSM.16.M88.4 R172, [R212+0x5900] ;  /* 0x00590000d4ac783b */ /* 0x000e660000000200 */
[C---:B------:R-:W-:Y:S05]  /*d900*/  HMMA.16816.F32.BF16 R16, R96.reuse, R18, RZ ;  /* 0x000000126010723c */ /* 0x040fea00000418ff */
[----:B------:R-:W-:Y:S03]  /*d910*/  LDSM.16.M88.4 R176, [R222+0x6100] ;  /* 0x00610000deb0783b */ /* 0x000fe60000000200 */
[-C--:B------:R-:W-:Y:S05]  /*d920*/  HMMA.16816.F32.BF16 R20, R96, R32.reuse, RZ ;  /* 0x000000206014723c */ /* 0x080fea00000418ff */
[----:B------:R-:W1:Y:S03]  /*d930*/  LDSM.16.M88.4 R180, [R223] ;  /* 0x00000000dfb4783b */ /* 0x000e660000000200 */
[C---:B------:R-:W-:Y:S05]  /*d940*/  HMMA.16816.F32.BF16 R24, R92.reuse, R32, RZ ;  /* 0x000000205c18723c */ /* 0x040fea00000418ff */
[----:B------:R-:W1:Y:S03]  /*d950*/  LDSM.16.M88.4 R184, [R222+0x8100] ;  /* 0x00810000deb8783b */ /* 0x000e660000000200 */
[-C--:B------:R-:W-:Y:S05]  /*d960*/  HMMA.16816.F32.BF16 R28, R92, R34.reuse, RZ ;  /* 0x000000225c1c723c */ /* 0x080fea00000418ff */
[----:B------:R-:W1:Y:S03]  /*d970*/  LDSM.16.M88.4 R188, [R228] ;  /* 0x00000000e4bc783b */ /* 0x000e660000000200 */
[C---:B------:R-:W-:Y:S05]  /*d980*/  HMMA.16816.F32.BF16 R32, R96.reuse, R34, RZ ;  /* 0x000000226020723c */ /* 0x040fea00000418ff */
[----:B------:R-:W2:Y:S03]  /*d990*/  LDSM.16.M88.4 R192, [R227] ;  /* 0x00000000e3c0783b */ /* 0x000ea60000000200 */
[-C--:B------:R-:W-:Y:S08]  /*d9a0*/  HMMA.16816.F32.BF16 R36, R96, R48.reuse, RZ ;  /* 0x000000306024723c */ /* 0x080ff000000418ff */
[C---:B------:R-:W-:Y:S08]  /*d9b0*/  HMMA.16816.F32.BF16 R40, R92.reuse, R48, RZ ;  /* 0x000000305c28723c */ /* 0x040ff000000418ff */
[-C--:B------:R-:W-:Y:S08]  /*d9c0*/  HMMA.16816.F32.BF16 R44, R92, R50.reuse, RZ ;  /* 0x000000325c2c723c */ /* 0x080ff000000418ff */
[C---:B------:R-:W-:Y:S08]  /*d9d0*/  HMMA.16816.F32.BF16 R48, R96.reuse, R50, RZ ;  /* 0x000000326030723c */ /* 0x040ff000000418ff */
[-C--:B-1----:R-:W-:Y:S08]  /*d9e0*/  HMMA.16816.F32.BF16 R52, R96, R64.reuse, RZ ;  /* 0x000000406034723c */ /* 0x082ff000000418ff */
[C---:B------:R-:W-:Y:S08]  /*d9f0*/  HMMA.16816.F32.BF16 R56, R92.reuse, R64, RZ ;  /* 0x000000405c38723c */ /* 0x040ff000000418ff */
[-C--:B------:R-:W-:Y:S08]  /*da00*/  HMMA.16816.F32.BF16 R60, R92, R66.reuse, RZ ;  /* 0x000000425c3c723c */ /* 0x080ff000000418ff */
[C---:B------:R-:W-:Y:S08]  /*da10*/  HMMA.16816.F32.BF16 R64, R96.reuse, R66, RZ ;  /* 0x000000426040723c */ /* 0x040ff000000418ff */
[-C--:B-----5:R-:W-:Y:S08]  /*da20*/  HMMA.16816.F32.BF16 R68, R96, R80.reuse, RZ ;  /* 0x000000506044723c */ /* 0x0a0ff000000418ff */
[C---:B------:R-:W-:Y:S08]  /*da30*/  HMMA.16816.F32.BF16 R72, R92.reuse, R80, RZ ;  /* 0x000000505c48723c */ /* 0x040ff000000418ff */
[-C--:B------:R-:W-:Y:S08]  /*da40*/  HMMA.16816.F32.BF16 R76, R92, R82.reuse, RZ ;  /* 0x000000525c4c723c */ /* 0x080ff000000418ff */
[C---:B------:R-:W-:Y:S08]  /*da50*/  HMMA.16816.F32.BF16 R80, R96.reuse, R82, RZ ;  /* 0x000000526050723c */ /* 0x040ff000000418ff */
[-C--:B------:R-:W-:Y:S08]  /*da60*/  HMMA.16816.F32.BF16 R84, R96, R172.reuse, RZ ;  /* 0x000000ac6054723c */ /* 0x080ff000000418ff */
[C---:B------:R-:W-:Y:S08]  /*da70*/  HMMA.16816.F32.BF16 R88, R92.reuse, R172, RZ ;  /* 0x000000ac5c58723c */ /* 0x040ff000000418ff */
[-C--:B------:R-:W-:Y:S08]  /*da80*/  HMMA.16816.F32.BF16 R92, R92, R174.reuse, RZ ;  /* 0x000000ae5c5c723c */ /* 0x080ff000000418ff */
[----:B------:R-:W-:Y:S01]  /*da90*/  HMMA.16816.F32.BF16 R96, R96, R174, RZ ;  /* 0x000000ae6060723c */ /* 0x000fe200000418ff */
[----:B------:R-:W1:Y:S07]  /*daa0*/  LDSM.16.M88.4 R172, [R226] ;  /* 0x00000000e2ac783b */ /* 0x000e6e0000000200 */
[-C--:B------:R-:W-:Y:S08]  /*dab0*/  HMMA.16816.F32.BF16 R4, R176, R180.reuse, R4 ;  /* 0x000000b4b004723c */ /* 0x080ff00000041804 */
[C---:B------:R-:W-:Y:S08]  /*dac0*/  HMMA.16816.F32.BF16 R8, R184.reuse, R180, R8 ;  /* 0x000000b4b808723c */ /* 0x040ff00000041808 */
[-C--:B------:R-:W-:Y:S03]  /*dad0*/  HMMA.16816.F32.BF16 R12, R184, R182.reuse, R12 ;  /* 0x000000b6b80c723c */ /* 0x080fe6000004180c */
[----:B--2---:R-:W-:Y:S05]  /*dae0*/  ISETP.GT.AND P0, PT, R229, R230, PT ;  /* 0x000000e6e500720c */ /* 0x004fea0003f04270 */
[C---:B------:R-:W-:Y:S01]  /*daf0*/  HMMA.16816.F32.BF16 R16, R176.reuse, R182, R16 ;  /* 0x000000b6b010723c */ /* 0x040fe20000041810 */
[----:B------:R-:W2:Y:S07]  /*db00*/  LDSM.16.M88.4 R180, [R225] ;  /* 0x00000000e1b4783b */ /* 0x000eae0000000200 */
[-C--:B------:R-:W-:Y:S04]  /*db10*/  HMMA.16816.F32.BF16 R20, R176, R188.reuse, R20 ;  /* 0x000000bcb014723c */ /* 0x080fe80000041814 */
[----:B------:R-:W-:Y:S01]  /*db20*/  @!P0 SHF.R.S32.HI R2, RZ, 0x1f, R230 ;  /* 0x0000001fff028819 */ /* 0x000fe200000114e6 */
[----:B------:R-:W-:Y:S03]  /*db30*/  @!P0 IMAD.WIDE.U32 R132, R230, c[0x0][0x208], RZ ;  /* 0x00008200e6848a25 */ /* 0x000fe600078e00ff */
[C---:B------:R-:W-:Y:S04]  /*db40*/  HMMA.16816.F32.BF16 R24, R184.reuse, R188, R24 ;  /* 0x000000bcb818723c */ /* 0x040fe80000041818 */
[----:B------:R-:W-:Y:S04]  /*db50*/  @!P0 IMAD R2, R2, c[0x0][0x208], RZ ;  /* 0x0000820002028a24 */ /* 0x000fe800078e02ff */
[-C--:B------:R-:W-:Y:S04]  /*db60*/  HMMA.16816.F32.BF16 R28, R184, R190.reuse, R28 ;  /* 0x000000beb81c723c */ /* 0x080fe8000004181c */
[----:B------:R-:W-:Y:S04]  /*db70*/  @!P0 IMAD R2, R230, c[0x0][0x20c], R2 ;  /* 0x00008300e6028a24 */ /* 0x000fe800078e0202 */
[C---:B------:R-:W-:Y:S01]  /*db80*/  HMMA.16816.F32.BF16 R32, R176.reuse, R190, R32 ;  /* 0x000000beb020723c */ /* 0x040fe20000041820 */
[----:B------:R-:W5:Y:S03]  /*db90*/  LDSM.16.M88.4 R188, [R224] ;  /* 0x00000000e0bc783b */ /* 0x000f660000000200 */
[----:B---3--:R-:W-:Y:S02]  /*dba0*/  @!P0 MOV R3, R203 ;  /* 0x000000cb00038202 */ /* 0x008fe40000000f00 */
[----:B------:R-:W-:Y:S02]  /*dbb0*/  @!P0 IADD3 R133, R133, R2, RZ ;  /* 0x0000000285858210 */ /* 0x000fe40007ffe0ff */
[-C--:B------:R-:W-:Y:S04]  /*dbc0*/  HMMA.16816.F32.BF16 R36, R176, R192.reuse, R36 ;  /* 0x000000c0b024723c */ /* 0x080fe80000041824 */
[----:B----4-:R-:W-:Y:S04]  /*dbd0*/  @!P0 MOV R2, R200 ;  /* 0x000000c800028202 */ /* 0x010fe80000000f00 */
[C---:B------:R-:W-:Y:S04]  /*dbe0*/  HMMA.16816.F32.BF16 R40, R184.reuse, R192, R40 ;  /* 0x000000c0b828723c */ /* 0x040fe80000041828 */
[----:B------:R-:W-:Y:S04]  /*dbf0*/  @!P0 IMAD.WIDE.U32 R2, R132, 0x60, R2 ;  /* 0x0000006084028825 */ /* 0x000fe800078e0002 */
[-C--:B------:R-:W-:Y:S04]  /*dc00*/  HMMA.16816.F32.BF16 R44, R184, R194.reuse, R44 ;  /* 0x000000c2b82c723c */ /* 0x080fe8000004182c */
[----:B------:R-:W-:Y:S01]  /*dc10*/  @!P0 IMAD R132, R133, 0x60, RZ ;  /* 0x0000006085848824 */ /* 0x000fe200078e02ff */
[----:B------:R-:W-:Y:S03]  /*dc20*/  @!P0 LEA R198, P1, R2, c[0x0][0x1f8], 0x1 ;  /* 0x00007e0002c68a11 */ /* 0x000fe600078208ff */
[C---:B------:R-:W-:Y:S04]  /*dc30*/  HMMA.16816.F32.BF16 R48, R176.reuse, R194, R48 ;  /* 0x000000c2b030723c */ /* 0x040fe80000041830 */
[----:B------:R-:W-:Y:S02]  /*dc40*/  @!P0 IADD3 R3, R3, R132, RZ ;  /* 0x0000008403038210 */ /* 0x000fe40007ffe0ff */
[----:B------:R-:W-:Y:S02]  /*dc50*/  @!P0 IADD3 R196, P2, R198, UR9, RZ ;  /* 0x00000009c6c48c10 */ /* 0x000fe4000ff5e0ff */
[-C--:B-1----:R-:W-:Y:S04]  /*dc60*/  HMMA.16816.F32.BF16 R52, R176, R172.reuse, R52 ;  /* 0x000000acb034723c */ /* 0x082fe80000041834 */
[----:B------:R-:W-:Y:S02]  /*dc70*/  @!P0 LEA.HI.X R199, R2, c[0x0][0x1fc], R3, 0x1, P1 ;  /* 0x00007f0002c78a11 */ /* 0x000fe400008f0c03 */
[----:B------:R-:W-:Y:S02]  /*dc80*/  @!P0 IADD3 R136, P1, R196, UR9, RZ ;  /* 0x00000009c4888c10 */ /* 0x000fe4000ff3e0ff */
[C---:B------:R-:W-:Y:S01]  /*dc90*/  HMMA.16816.F32.BF16 R56, R184.reuse, R172, R56 ;  /* 0x000000acb838723c */ /* 0x040fe20000041838 */
[----:B------:R-:W-:Y:S01]  /*dca0*/  @!PT LDS RZ, [RZ] ;  /* 0x00000000fffff984 */ /* 0x000fe20000000800 */
[----:B------:R-:W-:Y:S01]  /*dcb0*/  @!PT LDS RZ, [RZ] ;  /* 0x00000000fffff984 */ /* 0x000fe20000000800 */
[----:B------:R-:W-:Y:S01]  /*dcc0*/  @!PT LDS RZ, [RZ] ;  /* 0x00000000fffff984 */ /* 0x000fe20000000800 */
[----:B------:R1:W-:Y:S03]  /*dcd0*/  @!P0 LDGSTS.E.BYPASS.LTC128B.128 [R231+0x100], [R198.64], !P6 ;  /* 0x00100000c6e78fae */ /* 0x0003e6000f101d4c */
[----:B------:R-:W-:Y:S02]  /*dce0*/  @!P0 IADD3.X R197, R199, UR8, RZ, P2, !PT ;  /* 0x00000008c7c58c10 */ /* 0x000fe400097fe4ff */
[----:B------:R-:W-:Y:S02]  /*dcf0*/  @!P0 IADD3 R132, P3, R136, UR9, RZ ;  /* 0x0000000988848c10 */ /* 0x000fe4000ff7e0ff */
[-C--:B------:R-:W-:Y:S01]  /*dd00*/  HMMA.16816.F32.BF16 R60, R184, R174.reuse, R60 ;  /* 0x000000aeb83c723c */ /* 0x080fe2000004183c */
[----:B------:R1:W-:Y:S03]  /*dd10*/  @!P0 LDGSTS.E.BYPASS.LTC128B.128 [R231+0x900], [R196.64], !P6 ;  /* 0x00900000c4e78fae */ /* 0x0003e6000f101d4c */
[----:B------:R-:W-:Y:S02]  /*dd20*/  @!P0 IADD3.X R137, R197, UR8, RZ, P1, !PT ;  /* 0x00000008c5898c10 */ /* 0x000fe40008ffe4ff */
[----:B------:R-:W-:Y:S02]  /*dd30*/  @!P0 IADD3 R2, P2, R132, UR9, RZ ;  /* 0x0000000984028c10 */ /* 0x000fe4000ff5e0ff */
[C---:B------:R-:W-:Y:S01]  /*dd40*/  HMMA.16816.F32.BF16 R64, R176.reuse, R174, R64 ;  /* 0x000000aeb040723c */ /* 0x040fe20000041840 */
[----:B------:R3:W-:Y:S03]  /*dd50*/  @!P0 LDGSTS.E.BYPASS.LTC128B.128 [R231+0x1100], [R136.64], !P6 ;  /* 0x0110000088e78fae */ /* 0x0007e6000f101d4c */
[----:B------:R-:W-:Y:S02]  /*dd60*/  @!P0 IADD3.X R133, R137, UR8, RZ, P3, !PT ;  /* 0x0000000889858c10 */ /* 0x000fe40009ffe4ff */
[----:B------:R-:W-:Y:S02]  /*dd70*/  @!P0 IADD3 R192, P1, R2, UR9, RZ ;  /* 0x0000000902c08c10 */ /* 0x000fe4000ff3e0ff */
[-C--:B--2---:R-:W-:Y:S01]  /*dd80*/  HMMA.16816.F32.BF16 R68, R176, R180.reuse, R68 ;  /* 0x000000b4b044723c */ /* 0x084fe20000041844 */
[----:B------:R2:W-:Y:S03]  /*dd90*/  @!P0 LDGSTS.E.BYPASS.LTC128B.128 [R231+0x1900], [R132.64], !P6 ;  /* 0x0190000084e78fae */ /* 0x0005e6000f101d4c */
[----:B------:R-:W-:Y:S04]  /*dda0*/  @!P0 IADD3.X R3, R133, UR8, RZ, P2, !PT ;  /* 0x0000000885038c10 */ /* 0x000fe800097fe4ff */
[C---:B------:R-:W-:Y:S01]  /*ddb0*/  HMMA.16816.F32.BF16 R72, R184.reuse, R180, R72 ;  /* 0x000000b4b848723c */ /* 0x040fe20000041848 */
[----:B------:R4:W-:Y:S03]  /*ddc0*/  @!P0 LDGSTS.E.BYPASS.LTC128B.128 [R231+0x2100], [R2.64], !P6 ;  /* 0x0210000002e78fae */ /* 0x0009e6000f101d4c */
[----:B------:R-:W-:Y:S04]  /*ddd0*/  @!P0 IADD3.X R193, R3, UR8, RZ, P1, !PT ;  /* 0x0000000803c18c10 */ /* 0x000fe80008ffe4ff */
[-C--:B------:R-:W-:Y:S01]  /*dde0*/  HMMA.16816.F32.BF16 R76, R184, R182.reuse, R76 ;  /* 0x000000b6b84c723c */ /* 0x080fe2000004184c */
[----:B------:R2:W-:Y:S02]  /*ddf0*/  @!P0 LDGSTS.E.BYPASS.LTC128B.128 [R231+0x2900], [R192.64], !P6 ;  /* 0x02900000c0e78fae */ /* 0x0005e4000f101d4c */
[C---:B------:R-:W-:Y:S02]  /*de00*/  ISETP.GT.AND P0, PT, R230.reuse, R229, PT ;  /* 0x000000e5e600720c */ /* 0x040fe40003f04270 */
[----:B------:R-:W-:Y:S03]  /*de10*/  IADD3 R229, R230, -0x1, RZ ;  /* 0xffffffffe6e57810 */ /* 0x000fe60007ffe0ff */
[C---:B------:R-:W-:Y:S01]  /*de20*/  HMMA.16816.F32.BF16 R80, R176.reuse, R182, R80 ;  /* 0x000000b6b050723c */ /* 0x040fe20000041850 */
[----:B-1----:R-:W-:Y:S07]  /*de30*/  LDSM.16.M88.4 R196, [R218+0x3100] ;  /* 0x00310000dac4783b */ /* 0x002fee0000000200 */
[-C--:B-----5:R-:W-:Y:S01]  /*de40*/  HMMA.16816.F32.BF16 R84, R176, R188.reuse, R84 ;  /* 0x000000bcb054723c */ /* 0x0a0fe20000041854 */
[----:B------:R-:W-:Y:S07]  /*de50*/  LDSM.16.M88.4 R200, [R220+0x8100] ;  /* 0x00810000dcc8783b */ /* 0x000fee0000000200 */
[C---:B------:R-:W-:Y:S01]  /*de60*/  HMMA.16816.F32.BF16 R88, R184.reuse, R188, R88 ;  /* 0x000000bcb858723c */ /* 0x040fe20000041858 */
[----:B------:R-:W0:Y:S07]  /*de70*/  LDGDEPBAR ;  /* 0x00000000000079af */ /* 0x000e2e0000000000 */
[-C--:B------:R-:W-:Y:S01]  /*de80*/  HMMA.16816.F32.BF16 R92, R184, R190.reuse, R92 ;  /* 0x000000beb85c723c */ /* 0x080fe2000004185c */
[----:B--2---:R-:W1:Y:S07]  /*de90*/  LDSM.16.M88.4 R192, [R220+0x6100] ;  /* 0x00610000dcc0783b */ /* 0x004e6e0000000200 */
[----:B------:R-:W-:Y:S01]  /*dea0*/  HMMA.16816.F32.BF16 R96, R176, R190, R96 ;  /* 0x000000beb060723c */ /* 0x000fe20000041860 */
[----:B------:R-:W2:Y:S08]  /*deb0*/  LDSM.16.M88.4 R204, [R218+0x3900] ;  /* 0x00390000dacc783b */ /* 0x000eb00000000200 */
[----:B------:R-:W5:Y:S08]  /*dec0*/  LDSM.16.M88.4 R208, [R218+0x4100] ;  /* 0x00410000dad0783b */ /* 0x000f700000000200 */
[----:B------:R-:W2:Y:S08]  /*ded0*/  LDSM.16.M88.4 R172, [R218+0x4900] ;  /* 0x00490000daac783b */ /* 0x000eb00000000200 */
[----:B------:R-:W2:Y:S01]  /*dee0*/  LDSM.16.M88.4 R176, [R218+0x5100] ;  /* 0x00510000dab0783b */ /* 0x000ea20000000200 */
[-C--:B-1----:R-:W-:Y:S07]  /*def0*/  HMMA.16816.F32.BF16 R4, R192, R196.reuse, R4 ;  /* 0x000000c4c004723c */ /* 0x082fee0000041804 */
[----:B------:R-:W1:Y:S01]  /*df00*/  LDSM.16.M88.4 R180, [R218+0x5900] ;  /* 0x00590000dab4783b */ /* 0x000e620000000200 */
[C---:B------:R-:W-:Y:S07]  /*df10*/  HMMA.16816.F32.BF16 R8, R200.reuse, R196, R8 ;  /* 0x000000c4c808723c */ /* 0x040fee0000041808 */
[----:B------:R-:W-:Y:S01]  /*df20*/  LDSM.16.M88.4 R184, [R221+0x6100] ;  /* 0x00610000ddb8783b */ /* 0x000fe20000000200 */
[-C--:B------:R-:W-:Y:S07]  /*df30*/  HMMA.16816.F32.BF16 R12, R200, R198.reuse, R12 ;  /* 0x000000c6c80c723c */ /* 0x080fee000004180c */
[----:B------:R-:W1:Y:S01]  /*df40*/  LDSM.16.M88.4 R188, [R217] ;  /* 0x00000000d9bc783b */ /* 0x000e620000000200 */
[C---:B------:R-:W-:Y:S07]  /*df50*/  HMMA.16816.F32.BF16 R16, R192.reuse, R198, R16 ;  /* 0x000000c6c010723c */ /* 0x040fee0000041810 */
[----:B------:R-:W-:Y:S01]  /*df60*/  LDSM.16.M88.4 R196, [R217+0x800] ;  /* 0x00080000d9c4783b */ /* 0x000fe20000000200 */
[-C--:B--2---:R-:W-:Y:S08]  /*df70*/  HMMA.16816.F32.BF16 R20, R192, R204.reuse, R20 ;  /* 0x000000ccc014723c */ /* 0x084ff00000041814 */
[C---:B------:R-:W-:Y:S08]  /*df80*/  HMMA.16816.F32.BF16 R24, R200.reuse, R204, R24 ;  /* 0x000000ccc818723c */ /* 0x040ff00000041818 */
[-C--:B------:R-:W-:Y:S08]  /*df90*/  HMMA.16816.F32.BF16 R28, R200, R206.reuse, R28 ;  /* 0x000000cec81c723c */ /* 0x080ff0000004181c */
[C---:B------:R-:W-:Y:S01]  /*dfa0*/  HMMA.16816.F32.BF16 R32, R192.reuse, R206, R32 ;  /* 0x000000cec020723c */ /* 0x040fe20000041820 */
[----:B------:R-:W-:Y:S07]  /*dfb0*/  LDSM.16.M88.4 R204, [R217+0x1000] ;  /* 0x00100000d9cc783b */ /* 0x000fee0000000200 */
[-C--:B-----5:R-:W-:Y:S08]  /*dfc0*/  HMMA.16816.F32.BF16 R36, R192, R208.reuse, R36 ;  /* 0x000000d0c024723c */ /* 0x0a0ff00000041824 */
        /* <DEDUP_REMOVED lines=13> */
[----:B------:R-:W5:Y:S07]  /*e0a0*/  LDSM.16.M88.4 R176, [R217+0x2000] ;  /* 0x00200000d9b0783b */ /* 0x000f6e0000000200 */
[-C--:B-1----:R-:W-:Y:S08]  /*e0b0*/  HMMA.16816.F32.BF16 R84, R192, R180.reuse, R84 ;  /* 0x000000b4c054723c */ /* 0x082ff00000041854 */
[C---:B------:R-:W-:Y:S08]  /*e0c0*/  HMMA.16816.F32.BF16 R88, R200.reuse, R180, R88 ;  /* 0x000000b4c858723c */ /* 0x040ff00000041858 */
[-C--:B------:R-:W-:Y:S08]  /*e0d0*/  HMMA.16816.F32.BF16 R92, R200, R182.reuse, R92 ;  /* 0x000000b6c85c723c */ /* 0x080ff0000004185c */
[----:B------:R-:W-:Y:S01]  /*e0e0*/  HMMA.16816.F32.BF16 R96, R192, R182, R96 ;  /* 0x000000b6c060723c */ /* 0x000fe20000041860 */
[----:B------:R-:W1:Y:S01]  /*e0f0*/  LDSM.16.M88.4 R180, [R217+0x2800] ;  /* 0x00280000d9b4783b */ /* 0x000e620000000200 */
[----:B------:R-:W-:Y:S06]  /*e100*/  DEPBAR.LE SB0, 0x0 ;  /* 0x000080000000791a */ /* 0x000fec0000000000 */
[-C--:B------:R-:W-:Y:S01]  /*e110*/  HMMA.16816.F32.BF16 R4, R184, R188.reuse, R4 ;  /* 0x000000bcb804723c */ /* 0x080fe20000041804 */
[----:B------:R-:W-:Y:S07]  /*e120*/  BAR.SYNC.DEFER_BLOCKING 0x0 ;  /* 0x0000000000007b1d */ /* 0x000fee0000010000 */
[C---:B--2---:R-:W-:Y:S08]  /*e130*/  HMMA.16816.F32.BF16 R8, R172.reuse, R188, R8 ;  /* 0x000000bcac08723c */ /* 0x044ff00000041808 */
[-C--:B------:R-:W-:Y:S08]  /*e140*/  HMMA.16816.F32.BF16 R12, R172, R190.reuse, R12 ;  /* 0x000000beac0c723c */ /* 0x080ff0000004180c */
[C---:B------:R-:W-:Y:S04]  /*e150*/  HMMA.16816.F32.BF16 R16, R184.reuse, R190, R16 ;  /* 0x000000beb810723c */ /* 0x040fe80000041810 */
[----:B----4-:R-:W-:Y:S02]  /*e160*/  FMNMX.FTZ R2, R4, R0, !PT ;  /* 0x0000000004027209 */ /* 0x010fe40007810000 */
[----:B------:R-:W-:Y:S02]  /*e170*/  FMNMX.FTZ R3, R6, R135, !PT ;  /* 0x0000008706037209 */ /* 0x000fe40007810000 */
[-C--:B------:R-:W-:Y:S04]  /*e180*/  HMMA.16816.F32.BF16 R20, R184, R196.reuse, R20 ;  /* 0x000000c4b814723c */ /* 0x080fe80000041814 */
        /* <DEDUP_REMOVED lines=78> */
[----:B---3--:R-:W1:Y:S01]  /*e670*/  SHFL.BFLY PT, R137, R134, 0x2, 0x1f ;  /* 0x0c401f0086897f89 */ /* 0x008e6200000e0000 */
        /* <DEDUP_REMOVED lines=29> */
[C---:B------:R-:W-:Y:S01]  /*e850*/  FADD.FTZ R0, -R134.reuse, R0 ;  /* 0x0000000086007221 */ /* 0x040fe20000010100 */
[----:B------:R-:W-:Y:S01]  /*e860*/  FMNMX.FTZ R132, R47, R132, !PT ;  /* 0x000000842f847209 */ /* 0x000fe20007810000 */
[----:B------:R-:W-:Y:S01]  /*e870*/  FMUL.FTZ R180, R134, c[0x0][0x2d0] ;  /* 0x0000b40086b47a20 */ /* 0x000fe20000410000 */
[----:B--2---:R-:W-:Y:S03]  /*e880*/  FMNMX.FTZ R3, R3, R133, !PT ;  /* 0x0000008503037209 */ /* 0x004fe60007810000 */
[--C-:B------:R-:W-:Y:S01]  /*e890*/  FFMA.FTZ R49, R49, c[0x0][0x2d0], -R180.reuse ;  /* 0x0000b40031317a23 */ /* 0x100fe200000108b4 */
[----:B------:R-:W-:Y:S01]  /*e8a0*/  FMNMX.FTZ R132, R58, R132, !PT ;  /* 0x000000843a847209 */ /* 0x000fe20007810000 */
[--C-:B------:R-:W-:Y:S02]  /*e8b0*/  FFMA.FTZ R52, R52, c[0x0][0x2d0], -R180.reuse ;  /* 0x0000b40034347a23 */ /* 0x100fe400000108b4 */
[----:B------:R-:W-:Y:S01]  /*e8c0*/  MUFU.EX2 R190, R49 ;  /* 0x0000003100be7308 */ /* 0x000fe20000000800 */
[----:B------:R-:W-:Y:S01]  /*e8d0*/  FMNMX.FTZ R132, R59, R132, !PT ;  /* 0x000000843b847209 */ /* 0x000fe20007810000 */
[----:B------:R-:W1:Y:S01]  /*e8e0*/  SHFL.BFLY PT, R172, R3, 0x1, 0x1f ;  /* 0x0c201f0003ac7f89 */ /* 0x000e6200000e0000 */
[----:B---3--:R-:W-:Y:S01]  /*e8f0*/  FMNMX.FTZ R133, R2, R136, !PT ;  /* 0x0000008802857209 */ /* 0x008fe20007810000 */
[----:B------:R-:W-:Y:S01]  /*e900*/  FMUL.FTZ R2, R0, c[0x0][0x2d0] ;  /* 0x0000b40000027a20 */ /* 0x000fe20000410000 */
[----:B------:R-:W-:Y:S01]  /*e910*/  FMNMX.FTZ R132, R62, R132, !PT ;  /* 0x000000843e847209 */ /* 0x000fe20007810000 */
[--C-:B------:R-:W-:Y:S02]  /*e920*/  FFMA.FTZ R53, R53, c[0x0][0x2d0], -R180.reuse ;  /* 0x0000b40035357a23 */ /* 0x100fe400000108b4 */
[----:B------:R-:W-:Y:S01]  /*e930*/  FMUL.FTZ R181, R133, c[0x0][0x2d0] ;  /* 0x0000b40085b57a20 */ /* 0x000fe20000410000 */
[----:B------:R-:W-:Y:S01]  /*e940*/  FMNMX.FTZ R132, R63, R132, !PT ;  /* 0x000000843f847209 */ /* 0x000fe20007810000 */
[----:B------:R2:W3:Y:S01]  /*e950*/  MUFU.EX2 R137, R2 ;  /* 0x0000000200897308 */ /* 0x0004e20000000800 */
[--C-:B------:R-:W-:Y:S02]  /*e960*/  FFMA.FTZ R4, R4, c[0x0][0x2d0], -R180.reuse ;  /* 0x0000b40004047a23 */ /* 0x100fe400000108b4 */
[----:B------:R-:W-:Y:S01]  /*e970*/  FMNMX.FTZ R132, R74, R132, !PT ;  /* 0x000000844a847209 */ /* 0x000fe20007810000 */
[--C-:B------:R-:W-:Y:S02]  /*e980*/  FFMA.FTZ R6, R6, c[0x0][0x2d0], -R181.reuse ;  /* 0x0000b40006067a23 */ /* 0x100fe400000108b5 */
[--C-:B------:R-:W-:Y:S01]  /*e990*/  FFMA.FTZ R50, R50, c[0x0][0x2d0], -R181.reuse ;  /* 0x0000b40032327a23 */ /* 0x100fe200000108b5 */
[----:B------:R-:W-:Y:S01]  /*e9a0*/  FMNMX.FTZ R132, R75, R132, !PT ;  /* 0x000000844b847209 */ /* 0x000fe20007810000 */
[--C-:B------:R-:W-:Y:S02]  /*e9b0*/  FFMA.FTZ R51, R51, c[0x0][0x2d0], -R181.reuse ;  /* 0x0000b40033337a23 */ /* 0x100fe400000108b5 */
[----:B------:R-:W-:Y:S01]  /*e9c0*/  MUFU.EX2 R209, R4 ;  /* 0x0000000400d17308 */ /* 0x000fe20000000800 */
[----:B------:R-:W-:Y:S01]  /*e9d0*/  FMNMX.FTZ R132, R78, R132, !PT ;  /* 0x000000844e847209 */ /* 0x000fe20007810000 */
[--C-:B------:R-:W-:Y:S02]  /*e9e0*/  FFMA.FTZ R54, R54, c[0x0][0x2d0], -R181.reuse ;  /* 0x0000b40036367a23 */ /* 0x100fe400000108b5 */
[--C-:B------:R-:W-:Y:S01]  /*e9f0*/  FFMA.FTZ R55, R55, c[0x0][0x2d0], -R181.reuse ;  /* 0x0000b40037377a23 */ /* 0x100fe200000108b5 */
[----:B------:R-:W-:Y:S01]  /*ea00*/  FMNMX.FTZ R132, R79, R132, !PT ;  /* 0x000000844f847209 */ /* 0x000fe20007810000 */
[----:B------:R-:W-:Y:S02]  /*ea10*/  FFMA.FTZ R7, R7, c[0x0][0x2d0], -R181 ;  /* 0x0000b40007077a23 */ /* 0x000fe400000108b5 */
[--C-:B------:R-:W-:Y:S01]  /*ea20*/  FFMA.FTZ R16, R16, c[0x0][0x2d0], -R180.reuse ;  /* 0x0000b40010107a23 */ /* 0x100fe200000108b4 */
[----:B------:R-:W-:Y:S01]  /*ea30*/  FMNMX.FTZ R132, R90, R132, !PT ;  /* 0x000000845a847209 */ /* 0x000fe20007810000 */
[----:B------:R4:W-:Y:S01]  /*ea40*/  MUFU.EX2 R208, R6 ;  /* 0x0000000600d07308 */ /* 0x0009e20000000800 */
[--C-:B------:R-:W-:Y:S02]  /*ea50*/  FFMA.FTZ R5, R5, c[0x0][0x2d0], -R180.reuse ;  /* 0x0000b40005057a23 */ /* 0x100fe400000108b4 */
[----:B------:R-:W-:Y:S01]  /*ea60*/  FMNMX.FTZ R0, R91, R132, !PT ;  /* 0x000000845b007209 */ /* 0x000fe20007810000 */
[----:B--2---:R-:W-:Y:S01]  /*ea70*/  FADD.FTZ R2, -R133, R135 ;  /* 0x0000008785027221 */ /* 0x004fe20000010100 */
[----:B-1----:R-:W-:Y:S01]  /*ea80*/  FMNMX.FTZ R132, R3, R172, !PT ;  /* 0x000000ac03847209 */ /* 0x002fe20007810000 */
[--C-:B------:R-:W-:Y:S01]  /*ea90*/  FFMA.FTZ R17, R17, c[0x0][0x2d0], -R180.reuse ;  /* 0x0000b40011117a23 */ /* 0x100fe200000108b4 */
[----:B------:R-:W-:Y:S01]  /*eaa0*/  FMNMX.FTZ R0, R94, R0, !PT ;  /* 0x000000005e007209 */ /* 0x000fe20007810000 */
[----:B------:R-:W-:Y:S02]  /*eab0*/  FMUL.FTZ R2, R2, c[0x0][0x2d0] ;  /* 0x0000b40002027a20 */ /* 0x000fe40000410000 */
[----:B------:R1:W-:Y:S01]  /*eac0*/  MUFU.EX2 R235, R5 ;  /* 0x0000000500eb7308 */ /* 0x0003e20000000800 */
[--C-:B------:R-:W-:Y:S01]  /*ead0*/  FFMA.FTZ R18, R18, c[0x0][0x2d0], -R181.reuse ;  /* 0x0000b40012127a23 */ /* 0x100fe200000108b5 */
[----:B------:R-:W-:Y:S01]  /*eae0*/  FMNMX.FTZ R0, R95, R0, !PT ;  /* 0x000000005f007209 */ /* 0x000fe20007810000 */
[----:B------:R-:W-:Y:S02]  /*eaf0*/  FFMA.FTZ R19, R19, c[0x0][0x2d0], -R181 ;  /* 0x0000b40013137a23 */ /* 0x000fe400000108b5 */
[C---:B---3--:R-:W-:Y:S02]  /*eb00*/  FMUL.FTZ R112, R137.reuse, R112 ;  /* 0x0000007089707220 */ /* 0x048fe40000410000 */
[C---:B------:R-:W-:Y:S01]  /*eb10*/  FMUL.FTZ R113, R137.reuse, R113 ;  /* 0x0000007189717220 */ /* 0x040fe20000410000 */
[----:B------:R-:W2:Y:S01]  /*eb20*/  SHFL.BFLY PT, R3, R0, 0x2, 0x1f ;  /* 0x0c401f0000037f89 */ /* 0x000ea200000e0000 */
[C---:B------:R-:W-:Y:S01]  /*eb30*/  FMUL.FTZ R116, R137.reuse, R116 ;  /* 0x0000007489747220 */ /* 0x040fe20000410000 */
[----:B------:R3:W5:Y:S01]  /*eb40*/  MUFU.EX2 R136, R2 ;  /* 0x0000000200887308 */ /* 0x0007620000000800 */
[C---:B------:R-:W-:Y:S02]  /*eb50*/  FMUL.FTZ R117, R137.reuse, R117 ;  /* 0x0000007589757220 */ /* 0x040fe40000410000 */
[--C-:B------:R-:W-:Y:S01]  /*eb60*/  FFMA.FTZ R48, R48, c[0x0][0x2d0], -R180.reuse ;  /* 0x0000b40030307a23 */ /* 0x100fe200000108b4 */
[----:B----4-:R-:W-:Y:S01]  /*eb70*/  @P0 SHF.R.S32.HI R6, RZ, 0x1f, R229 ;  /* 0x0000001fff060819 */ /* 0x010fe200000114e5 */
[C---:B------:R-:W-:Y:S02]  /*eb80*/  FMUL.FTZ R128, R137.reuse, R128 ;  /* 0x0000008089807220 */ /* 0x040fe40000410000 */
[----:B------:R-:W-:Y:S02]  /*eb90*/  FMUL.FTZ R129, R137, R129 ;  /* 0x0000008189817220 */ /* 0x000fe40000410000 */
[--C-:B------:R-:W-:Y:S01]  /*eba0*/  FFMA.FTZ R64, R64, c[0x0][0x2d0], -R180.reuse ;  /* 0x0000b40040407a23 */ /* 0x100fe200000108b4 */
[----:B------:R4:W-:Y:S01]  /*ebb0*/  MUFU.EX2 R211, R7 ;  /* 0x0000000700d37308 */ /* 0x0009e20000000800 */
[----:B------:R-:W-:Y:S02]  /*ebc0*/  @P0 IMAD R6, R6, c[0x0][0x1e0], RZ ;  /* 0x0000780006060a24 */ /* 0x000fe400078e02ff */
[----:B------:R-:W-:Y:S02]  /*ebd0*/  FFMA.FTZ R65, R65, c[0x0][0x2d0], -R180 ;  /* 0x0000b40041417a23 */ /* 0x000fe400000108b4 */
[C---:B-1----:R-:W-:Y:S04]  /*ebe0*/  @P0 IMAD.WIDE.U32 R4, R229.reuse, c[0x0][0x1e0], RZ ;  /* 0x00007800e5040a25 */ /* 0x042fe800078e00ff */
[----:B------:R-:W-:Y:S01]  /*ebf0*/  @P0 IMAD R6, R229, c[0x0][0x1e4], R6 ;  /* 0x00007900e5060a24 */ /* 0x000fe200078e0206 */
[----:B------:R1:W-:Y:S01]  /*ec00*/  MUFU.EX2 R234, R16 ;  /* 0x0000001000ea7308 */ /* 0x0003e20000000800 */
[----:B------:R-:W-:Y:S01]  /*ec10*/  FFMA.FTZ R21, R21, c[0x0][0x2d0], -R180 ;  /* 0x0000b40015157a23 */ /* 0x000fe200000108b4 */
[----:B--2---:R-:W-:Y:S01]  /*ec20*/  FMNMX.FTZ R0, R0, R3, !PT ;  /* 0x0000000300007209 */ /* 0x004fe20007810000 */
[----:B------:R-:W-:Y:S01]  /*ec30*/  FFMA.FTZ R23, R23, c[0x0][0x2d0], -R181 ;  /* 0x0000b40017177a23 */ /* 0x000fe200000108b5 */
[----:B------:R-:W-:Y:S01]  /*ec40*/  @P0 IADD3 R5, R5, R6, RZ ;  /* 0x0000000605050210 */ /* 0x000fe20007ffe0ff */
[----:B---3--:R-:W-:Y:S01]  /*ec50*/  FADD.FTZ R2, -R132, R138 ;  /* 0x0000008a84027221 */ /* 0x008fe20000010100 */
[----:B------:R-:W-:Y:S01]  /*ec60*/  @P0 MOV R6, R240 ;  /* 0x000000f000060202 */ /* 0x000fe20000000f00 */
[----:B-----5:R-:W-:Y:S02]  /*ec70*/  FMUL.FTZ R114, R136, R114 ;  /* 0x0000007288727220 */ /* 0x020fe40000410000 */
[----:B------:R-:W-:Y:S01]  /*ec80*/  FMUL.FTZ R2, R2, c[0x0][0x2d0] ;  /* 0x0000b40002027a20 */ /* 0x000fe20000410000 */
[----:B------:R2:W-:Y:S01]  /*ec90*/  MUFU.EX2 R236, R17 ;  /* 0x0000001100ec7308 */ /* 0x0005e20000000800 */
[C---:B------:R-:W-:Y:S02]  /*eca0*/  FMUL.FTZ R115, R136.reuse, R115 ;  /* 0x0000007388737220 */ /* 0x040fe40000410000 */
[C---:B------:R-:W-:Y:S01]  /*ecb0*/  FMUL.FTZ R118, R136.reuse, R118 ;  /* 0x0000007688767220 */ /* 0x040fe20000410000 */
[----:B----4-:R-:W-:Y:S01]  /*ecc0*/  @P0 MOV R7, R243 ;  /* 0x000000f300070202 */ /* 0x010fe20000000f00 */
[C---:B------:R-:W-:Y:S01]  /*ecd0*/  FMUL.FTZ R119, R136.reuse, R119 ;  /* 0x0000007788777220 */ /* 0x040fe20000410000 */
[----:B------:R-:W3:Y:S01]  /*ece0*/  LDL.LU R243, [R1+0x10] ;  /* 0x0000100001f37983 */ /* 0x000ee20000300800 */
[----:B------:R-:W-:Y:S02]  /*ecf0*/  FMUL.FTZ R130, R136, R130 ;  /* 0x0000008288827220 */ /* 0x000fe40000410000 */
[----:B------:R-:W-:Y:S01]  /*ed00*/  @P0 IMAD.WIDE.U32 R6, R4, 0x60, R6 ;  /* 0x0000006004060825 */ /* 0x000fe200078e0006 */
[----:B------:R4:W5:Y:S01]  /*ed10*/  MUFU.EX2 R135, R2 ;  /* 0x0000000200877308 */ /* 0x0009620000000800 */
[----:B------:R-:W3:Y:S02]  /*ed20*/  LDL.LU R242, [R1+0x14] ;  /* 0x0000140001f27983 */ /* 0x000ee40000300800 */
[----:B------:R-:W-:Y:S01]  /*ed30*/  @P0 IMAD R5, R5, 0x60, RZ ;  /* 0x0000006005050824 */ /* 0x000fe200078e02ff */
[----:B------:R-:W-:Y:S01]  /*ed40*/  @P0 LEA R4, P1, R6, c[0x0][0x1c8], 0x1 ;  /* 0x0000720006040a11 */ /* 0x000fe200078208ff */
[----:B------:R-:W3:Y:S01]  /*ed50*/  LDL.LU R241, [R1+0x18] ;  /* 0x0000180001f17983 */ /* 0x000ee20000300800 */
[----:B-1----:R-:W-:Y:S02]  /*ed60*/  FMUL.FTZ R16, R137, R152 ;  /* 0x0000009889107220 */ /* 0x002fe40000410000 */
[----:B------:R-:W-:Y:S01]  /*ed70*/  @P0 IADD3 R5, R7, R5, RZ ;  /* 0x0000000507050210 */ /* 0x000fe20007ffe0ff */
[----:B------:R-:W3:Y:S01]  /*ed80*/  LDL.LU R240, [R1+0x1c] ;  /* 0x00001c0001f07983 */ /* 0x000ee20000300800 */
[----:B------:R1:W-:Y:S01]  /*ed90*/  MUFU.EX2 R233, R18 ;  /* 0x0000001200e97308 */ /* 0x0003e20000000800 */
[----:B------:R-:W-:Y:S01]  /*eda0*/  FMUL.FTZ R131, R136, R131 ;  /* 0x0000008388837220 */ /* 0x000fe20000410000 */
[----:B------:R-:W-:Y:S01]  /*edb0*/  @P0 LEA.HI.X R5, R6, c[0x0][0x1cc], R5, 0x1, P1 ;  /* 0x0000730006050a11 */ /* 0x000fe200008f0c05 */
[--C-:B------:R-:W-:Y:S02]  /*edc0*/  FFMA.FTZ R32, R32, c[0x0][0x2d0], -R180.reuse ;  /* 0x0000b40020207a23 */ /* 0x100fe400000108b4 */
[----:B--2---:R-:W-:Y:S02]  /*edd0*/  FMUL.FTZ R17, R137, R153 ;  /* 0x0000009989117220 */ /* 0x004fe40000410000 */
[----:B------:R2:W-:Y:S01]  /*ede0*/  @P0 LDGSTS.E.BYPASS.LTC128B.128 [R231+0x3100], [R4.64], !P6 ;  /* 0x0310000004e70fae */ /* 0x0005e2000f101d4c */
[----:B------:R-:W-:Y:S02]  /*edf0*/  FFMA.FTZ R33, R33, c[0x0][0x2d0], -R180 ;  /* 0x0000b40021217a23 */ /* 0x000fe400000108b4 */
[----:B------:R2:W-:Y:S01]  /*ee00*/  MUFU.EX2 R232, R19 ;  /* 0x0000001300e87308 */ /* 0x0005e20000000800 */
[--C-:B------:R-:W-:Y:S02]  /*ee10*/  FFMA.FTZ R34, R34, c[0x0][0x2d0], -R181.reuse ;  /* 0x0000b40022227a23 */ /* 0x100fe400000108b5 */
[----:B------:R-:W-:Y:S02]  /*ee20*/  FFMA.FTZ R35, R35, c[0x0][0x2d0], -R181 ;  /* 0x0000b40023237a23 */ /* 0x000fe400000108b5 */
[----:B----4-:R-:W4:Y:S01]  /*ee30*/  SHFL.BFLY PT, R2, R0, 0x1, 0x1f ;  /* 0x0c201f0000027f89 */ /* 0x010f2200000e0000 */
[C---:B-----5:R-:W-:Y:S02]  /*ee40*/  FMUL.FTZ R100, R135.reuse, R100 ;  /* 0x0000006487647220 */ /* 0x060fe40000410000 */
[C---:B------:R-:W-:Y:S02]  /*ee50*/  FMUL.FTZ R101, R135.reuse, R101 ;  /* 0x0000006587657220 */ /* 0x040fe40000410000 */
[----:B------:R-:W-:Y:S01]  /*ee60*/  MUFU.EX2 R201, R21 ;  /* 0x0000001500c97308 */ /* 0x000fe20000000800 */
[C---:B------:R-:W-:Y:S02]  /*ee70*/  FMUL.FTZ R108, R135.reuse, R108 ;  /* 0x0000006c876c7220 */ /* 0x040fe40000410000 */
[C---:B------:R-:W-:Y:S02]  /*ee80*/  FMUL.FTZ R109, R135.reuse, R109 ;  /* 0x0000006d876d7220 */ /* 0x040fe40000410000 */
[C---:B-1----:R-:W-:Y:S02]  /*ee90*/  FMUL.FTZ R18, R136.reuse, R154 ;  /* 0x0000009a88127220 */ /* 0x042fe40000410000 */
[C---:B------:R-:W-:Y:S02]  /*eea0*/  FMUL.FTZ R120, R135.reuse, R120 ;  /* 0x0000007887787220 */ /* 0x040fe40000410000 */
[C---:B------:R-:W-:Y:S01]  /*eeb0*/  FMUL.FTZ R121, R135.reuse, R121 ;  /* 0x0000007987797220 */ /* 0x040fe20000410000 */
[----:B------:R-:W-:Y:S01]  /*eec0*/  MUFU.EX2 R200, R23 ;  /* 0x0000001700c87308 */ /* 0x000fe20000000800 */
[C---:B------:R-:W-:Y:S02]  /*eed0*/  FMUL.FTZ R124, R135.reuse, R124 ;  /* 0x0000007c877c7220 */ /* 0x040fe40000410000 */
[----:B------:R-:W-:Y:S02]  /*eee0*/  FMUL.FTZ R125, R135, R125 ;  /* 0x0000007d877d7220 */ /* 0x000fe40000410000 */
[----:B--2---:R-:W-:Y:S02]  /*eef0*/  FMUL.FTZ R19, R136, R155 ;  /* 0x0000009b88137220 */ /* 0x004fe40000410000 */
[C---:B------:R-:W-:Y:S01]  /*ef00*/  FMUL.FTZ R104, R137.reuse, R104 ;  /* 0x0000006889687220 */ /* 0x040fe20000410000 */
[----:B----4-:R-:W-:Y:S02]  /*ef10*/  FMNMX.FTZ R3, R0, R2, !PT ;  /* 0x0000000200037209 */ /* 0x010fe40007810000 */
[----:B------:R1:W-:Y:S01]  /*ef20*/  MUFU.EX2 R202, R32 ;  /* 0x0000002000ca7308 */ /* 0x0003e20000000800 */
[----:B------:R-:W-:Y:S02]  /*ef30*/  FMUL.FTZ R105, R137, R105 ;  /* 0x0000006989697220 */ /* 0x000fe40000410000 */
[----:B------:R-:W-:Y:S02]  /*ef40*/  FMUL.FTZ R106, R136, R106 ;  /* 0x0000006a886a7220 */ /* 0x000fe40000410000 */
[C---:B------:R-:W-:Y:S02]  /*ef50*/  FADD.FTZ R0, -R3.reuse, R139 ;  /* 0x0000008b03007221 */ /* 0x040fe40000010100 */
[----:B------:R-:W-:Y:S02]  /*ef60*/  FMUL.FTZ R139, R132, c[0x0][0x2d0] ;  /* 0x0000b400848b7a20 */ /* 0x000fe40000410000 */
[----:B------:R-:W-:Y:S01]  /*ef70*/  FMUL.FTZ R2, R3, c[0x0][0x2d0] ;  /* 0x0000b40003027a20 */ /* 0x000fe20000410000 */
[----:B------:R2:W-:Y:S01]  /*ef80*/  MUFU.EX2 R203, R33 ;  /* 0x0000002100cb7308 */ /* 0x0005e20000000800 */
[--C-:B------:R-:W-:Y:S02]  /*ef90*/  FFMA.FTZ R13, R13, c[0x0][0x2d0], -R139.reuse ;  /* 0x0000b4000d0d7a23 */ /* 0x100fe4000001088b */
[--C-:B------:R-:W-:Y:S02]  /*efa0*/  FFMA.FTZ R40, R40, c[0x0][0x2d0], -R139.reuse ;  /* 0x0000b40028287a23 */ /* 0x100fe4000001088b */
[--C-:B------:R-:W-:Y:S02]  /*efb0*/  FFMA.FTZ R41, R41, c[0x0][0x2d0], -R139.reuse ;  /* 0x0000b40029297a23 */ /* 0x100fe4000001088b */
[--C-:B------:R-:W-:Y:S02]  /*efc0*/  FFMA.FTZ R42, R42, c[0x0][0x2d0], -R2.reuse ;  /* 0x0000b4002a2a7a23 */ /* 0x100fe40000010802 */
[--C-:B------:R-:W-:Y:S01]  /*efd0*/  FFMA.FTZ R43, R43, c[0x0][0x2d0], -R2.reuse ;  /* 0x0000b4002b2b7a23 */ /* 0x100fe20000010802 */
        /* <DEDUP_REMOVED lines=8> */
[----:B-1----:R-:W-:Y:S02]  /*f060*/  FMUL.FTZ R32, R135, R160 ;  /* 0x000000a087207220 */ /* 0x002fe40000410000 */
[--C-:B------:R-:W-:Y:S02]  /*f070*/  FFMA.FTZ R9, R9, c[0x0][0x2d0], -R139.reuse ;  /* 0x0000b40009097a23 */ /* 0x100fe4000001088b */
[----:B--2---:R-:W-:Y:S02]  /*f080*/  FMUL.FTZ R33, R135, R161 ;  /* 0x000000a187217220 */ /* 0x004fe40000410000 */
[--C-:B------:R-:W-:Y:S01]  /*f090*/  FFMA.FTZ R44, R44, c[0x0][0x2d0], -R139.reuse ;  /* 0x0000b4002c2c7a23 */ /* 0x100fe2000001088b */
[----:B------:R1:W-:Y:S01]  /*f0a0*/  MUFU.EX2 R207, R12 ;  /* 0x0000000c00cf7308 */ /* 0x0003e20000000800 */
[--C-:B------:R-:W-:Y:S02]  /*f0b0*/  FFMA.FTZ R45, R45, c[0x0][0x2d0], -R139.reuse ;  /* 0x0000b4002d2d7a23 */ /* 0x100fe4000001088b */
[--C-:B------:R-:W-:Y:S01]  /*f0c0*/  FFMA.FTZ R46, R46, c[0x0][0x2d0], -R2.reuse ;  /* 0x0000b4002e2e7a23 */ /* 0x100fe20000010802 */
[----:B----4-:R-:W-:Y:S01]  /*f0d0*/  @P0 SHF.L.U32 R13, R238, 0x5, RZ ;  /* 0x00000005ee0d0819 */ /* 0x010fe200000006ff */
[--C-:B------:R-:W-:Y:S02]  /*f0e0*/  FFMA.FTZ R47, R47, c[0x0][0x2d0], -R2.reuse ;  /* 0x0000b4002f2f7a23 */ /* 0x100fe40000010802 */
[----:B------:R-:W-:Y:S02]  /*f0f0*/  FMUL.FTZ R0, R0, c[0x0][0x2d0] ;  /* 0x0000b40000007a20 */ /* 0x000fe40000410000 */
[--C-:B------:R-:W-:Y:S01]  /*f100*/  FFMA.FTZ R28, R28, c[0x0][0x2d0], -R139.reuse ;  /* 0x0000b4001c1c7a23 */ /* 0x100fe2000001088b */
[----:B------:R2:W-:Y:S01]  /*f110*/  MUFU.EX2 R185, R11 ;  /* 0x0000000b00b97308 */ /* 0x0005e20000000800 */
[--C-:B------:R-:W-:Y:S02]  /*f120*/  FFMA.FTZ R26, R26, c[0x0][0x2d0], -R2.reuse ;  /* 0x0000b4001a1a7a23 */ /* 0x100fe40000010802 */
[----:B------:R-:W-:Y:S01]  /*f130*/  FMUL.FTZ R21, R137, R157 ;  /* 0x0000009d89157220 */ /* 0x000fe20000410000 */
[----:B-----5:R-:W-:Y:S01]  /*f140*/  @P0 IADD3 R10, P2, R4, R13, RZ ;  /* 0x0000000d040a0210 */ /* 0x020fe20007f5e0ff */
[----:B------:R-:W-:Y:S02]  /*f150*/  FMUL.FTZ R23, R136, R159 ;  /* 0x0000009f88177220 */ /* 0x000fe40000410000 */
[--C-:B------:R-:W-:Y:S02]  /*f160*/  FFMA.FTZ R24, R24, c[0x0][0x2d0], -R139.reuse ;  /* 0x0000b40018187a23 */ /* 0x100fe4000001088b */
[--C-:B------:R-:W-:Y:S01]  /*f170*/  FFMA.FTZ R25, R25, c[0x0][0x2d0], -R139.reuse ;  /* 0x0000b40019197a23 */ /* 0x100fe2000001088b */
[----:B------:R-:W4:Y:S01]  /*f180*/  MUFU.EX2 R0, R0 ;  /* 0x0000000000007308 */ /* 0x000f220000000800 */
[----:B------:R-:W-:Y:S02]  /*f190*/  FFMA.FTZ R29, R29, c[0x0][0x2d0], -R139 ;  /* 0x0000b4001d1d7a23 */ /* 0x000fe4000001088b */
[--C-:B------:R-:W-:Y:S01]  /*f1a0*/  FFMA.FTZ R30, R30, c[0x0][0x2d0], -R2.reuse ;  /* 0x0000b4001e1e7a23 */ /* 0x100fe20000010802 */
[----:B-1----:R-:W-:Y:S01]  /*f1b0*/  @P0 SHF.L.U64.HI R12, R238, 0x5, R239 ;  /* 0x00000005ee0c0819 */ /* 0x002fe200000102ef */
[----:B------:R-:W-:Y:S02]  /*f1c0*/  FMUL.FTZ R107, R136, R107 ;  /* 0x0000006b886b7220 */ /* 0x000fe40000410000 */
[----:B------:R-:W-:Y:S02]  /*f1d0*/  FFMA.FTZ R138, R31, c[0x0][0x2d0], -R2 ;  /* 0x0000b4001f8a7a23 */ /* 0x000fe40000010802 */
[--C-:B------:R-:W-:Y:S01]  /*f1e0*/  FFMA.FTZ R36, R36, c[0x0][0x2d0], -R180.reuse ;  /* 0x0000b40024247a23 */ /* 0x100fe200000108b4 */
[----:B------:R1:W-:Y:S01]  /*f1f0*/  MUFU.EX2 R205, R8 ;  /* 0x0000000800cd7308 */ /* 0x0003e20000000800 */
[--C-:B------:R-:W-:Y:S02]  /*f200*/  FFMA.FTZ R37, R37, c[0x0][0x2d0], -R180.reuse ;  /* 0x0000b40025257a23 */ /* 0x100fe400000108b4 */
[--C-:B------:R-:W-:Y:S01]  /*f210*/  FFMA.FTZ R38, R38, c[0x0][0x2d0], -R181.reuse ;  /* 0x0000b40026267a23 */ /* 0x100fe200000108b5 */
[----:B--2---:R-:W-:Y:S01]  /*f220*/  @P0 IADD3.X R11, R5, R12, RZ, P2, !PT ;  /* 0x0000000c050b0210 */ /* 0x004fe200017fe4ff */
[--C-:B------:R-:W-:Y:S02]  /*f230*/  FFMA.FTZ R97, R97, c[0x0][0x2d0], -R180.reuse ;  /* 0x0000b40061617a23 */ /* 0x100fe400000108b4 */
[----:B------:R-:W-:Y:S02]  /*f240*/  FFMA.FTZ R99, R99, c[0x0][0x2d0], -R181 ;  /* 0x0000b40063637a23 */ /* 0x000fe400000108b5 */
[----:B------:R2:W-:Y:S01]  /*f250*/  @P0 LDGSTS.E.BYPASS.LTC128B.128 [R231+0x3900], [R10.64], !P6 ;  /* 0x039000000ae70fae */ /* 0x0005e2000f101d4c */
[----:B------:R5:W-:Y:S01]  /*f260*/  MUFU.EX2 R183, R14 ;  /* 0x0000000e00b77308 */ /* 0x000be20000000800 */
[----:B------:R-:W-:Y:S02]  /*f270*/  FFMA.FTZ R93, R93, c[0x0][0x2d0], -R139 ;  /* 0x0000b4005d5d7a23 */ /* 0x000fe4000001088b */
[----:B------:R-:W-:Y:S02]  /*f280*/  FFMA.FTZ R20, R20, c[0x0][0x2d0], -R180 ;  /* 0x0000b40014147a23 */ /* 0x000fe400000108b4 */
[C---:B----4-:R-:W-:Y:S02]  /*f290*/  FMUL.FTZ R102, R0.reuse, R102 ;  /* 0x0000006600667220 */ /* 0x050fe40000410000 */
[C---:B------:R-:W-:Y:S02]  /*f2a0*/  FMUL.FTZ R103, R0.reuse, R103 ;  /* 0x0000006700677220 */ /* 0x040fe40000410000 */
[----:B------:R-:W-:Y:S01]  /*f2b0*/  FMUL.FTZ R110, R0, R110 ;  /* 0x0000006e006e7220 */ /* 0x000fe20000410000 */
[----:B------:R4:W2:Y:S01]  /*f2c0*/  MUFU.EX2 R206, R9 ;  /* 0x0000000900ce7308 */ /* 0x0008a20000000800 */
[--C-:B------:R-:W-:Y:S02]  /*f2d0*/  FFMA.FTZ R22, R22, c[0x0][0x2d0], -R181.reuse ;  /* 0x0000b40016167a23 */ /* 0x100fe400000108b5 */
[----:B------:R-:W-:Y:S01]  /*f2e0*/  FMUL.FTZ R111, R0, R111 ;  /* 0x0000006f006f7220 */ /* 0x000fe20000410000 */
[----:B-1----:R-:W-:Y:S01]  /*f2f0*/  @P0 IADD3 R8, P1, R10, R13, RZ ;  /* 0x0000000d0a080210 */ /* 0x002fe20007f3e0ff */
[C---:B------:R-:W-:Y:S02]  /*f300*/  FMUL.FTZ R31, R0.reuse, R171 ;  /* 0x000000ab001f7220 */ /* 0x040fe40000410000 */
[----:B------:R-:W-:Y:S01]  /*f310*/  FMUL.FTZ R122, R0, R122 ;  /* 0x0000007a007a7220 */ /* 0x000fe20000410000 */
[----:B------:R-:W-:Y:S01]  /*f320*/  @P0 IADD3 R6, P3, R8, R13, RZ ;  /* 0x0000000d08060210 */ /* 0x000fe20007f7e0ff */
[C---:B------:R-:W-:Y:S01]  /*f330*/  FMUL.FTZ R123, R0.reuse, R123 ;  /* 0x0000007b007b7220 */ /* 0x040fe20000410000 */
[----:B------:R1:W1:Y:S01]  /*f340*/  MUFU.EX2 R184, R15 ;  /* 0x0000000f00b87308 */ /* 0x0002620000000800 */
[----:B------:R-:W-:Y:S01]  /*f350*/  FMUL.FTZ R126, R0, R126 ;  /* 0x0000007e007e7220 */ /* 0x000fe20000410000 */
[----:B------:R-:W-:Y:S01]  /*f360*/  @P0 IADD3 R4, P2, R6, R13, RZ ;  /* 0x0000000d06040210 */ /* 0x000fe20007f5e0ff */
[C---:B------:R-:W-:Y:S02]  /*f370*/  FMUL.FTZ R127, R0.reuse, R127 ;  /* 0x0000007f007f7220 */ /* 0x040fe40000410000 */
[----:B-----5:R-:W-:Y:S02]  /*f380*/  FMUL.FTZ R14, R0, R150 ;  /* 0x00000096000e7220 */ /* 0x020fe40000410000 */
[--C-:B------:R-:W-:Y:S02]  /*f390*/  FFMA.FTZ R66, R66, c[0x0][0x2d0], -R181.reuse ;  /* 0x0000b40042427a23 */ /* 0x100fe400000108b5 */
[----:B------:R-:W-:Y:S01]  /*f3a0*/  FFMA.FTZ R67, R67, c[0x0][0x2d0], -R181 ;  /* 0x0000b40043437a23 */ /* 0x000fe200000108b5 */
[----:B------:R5:W-:Y:S01]  /*f3b0*/  MUFU.EX2 R204, R20 ;  /* 0x0000001400cc7308 */ /* 0x000be20000000800 */
[--C-:B------:R-:W-:Y:S02]  /*f3c0*/  FFMA.FTZ R56, R56, c[0x0][0x2d0], -R139.reuse ;  /* 0x0000b40038387a23 */ /* 0x100fe4000001088b */
[--C-:B------:R-:W-:Y:S01]  /*f3d0*/  FFMA.FTZ R57, R57, c[0x0][0x2d0], -R139.reuse ;  /* 0x0000b40039397a23 */ /* 0x100fe2000001088b */
[-C--:B----4-:R-:W-:Y:S01]  /*f3e0*/  @P0 IADD3.X R9, R11, R12.reuse, RZ, P1, !PT ;  /* 0x0000000c0b090210 */ /* 0x090fe20000ffe4ff */
[--C-:B------:R-:W-:Y:S01]  /*f3f0*/  FFMA.FTZ R60, R60, c[0x0][0x2d0], -R139.reuse ;  /* 0x0000b4003c3c7a23 */ /* 0x100fe2000001088b */
[----:B--2---:R-:W-:Y:S01]  /*f400*/  @P0 IADD3 R10, P1, R4, R13, RZ ;  /* 0x0000000d040a0210 */ /* 0x004fe20007f3e0ff */
[----:B------:R-:W-:Y:S01]  /*f410*/  FMUL.FTZ R13, R135, R149 ;  /* 0x00000095870d7220 */ /* 0x000fe20000410000 */
[-C--:B------:R-:W-:Y:S01]  /*f420*/  @P0 IADD3.X R7, R9, R12.reuse, RZ, P3, !PT ;  /* 0x0000000c09070210 */ /* 0x080fe20001ffe4ff */
[----:B------:R2:W-:Y:S01]  /*f430*/  @P0 LDGSTS.E.BYPASS.LTC128B.128 [R231+0x4100], [R8.64], !P6 ;  /* 0x0410000008e70fae */ /* 0x0005e2000f101d4c */
[----:B------:R4:W-:Y:S01]  /*f440*/  MUFU.EX2 R199, R22 ;  /* 0x0000001600c77308 */ /* 0x0009e20000000800 */
[----:B------:R-:W-:Y:S01]  /*f450*/  FFMA.FTZ R61, R61, c[0x0][0x2d0], -R139 ;  /* 0x0000b4003d3d7a23 */ /* 0x000fe2000001088b */
[-C--:B------:R-:W-:Y:S01]  /*f460*/  @P0 IADD3.X R5, R7, R12.reuse, RZ, P2, !PT ;  /* 0x0000000c07050210 */ /* 0x080fe200017fe4ff */
[--C-:B------:R-:W-:Y:S02]  /*f470*/  FFMA.FTZ R58, R58, c[0x0][0x2d0], -R2.reuse ;  /* 0x0000b4003a3a7a23 */ /* 0x100fe40000010802 */
[----:B-1----:R-:W-:Y:S01]  /*f480*/  FMUL.FTZ R15, R0, R151 ;  /* 0x00000097000f7220 */ /* 0x002fe20000410000 */
[----:B------:R-:W-:Y:S01]  /*f490*/  @P0 IADD3.X R11, R5, R12, RZ, P1, !PT ;  /* 0x0000000c050b0210 */ /* 0x000fe20000ffe4ff */
[----:B------:R1:W-:Y:S01]  /*f4a0*/  @P0 LDGSTS.E.BYPASS.LTC128B.128 [R231+0x4900], [R6.64], !P6 ;  /* 0x0490000006e70fae */ /* 0x0003e2000f101d4c */
[----:B------:R-:W-:Y:S02]  /*f4b0*/  FMUL.FTZ R12, R135, R148 ;  /* 0x00000094870c7220 */ /* 0x000fe40000410000 */
[----:B------:R1:W-:Y:S01]  /*f4c0*/  MUFU.EX2 R198, R34 ;  /* 0x0000002200c67308 */ /* 0x0003e20000000800 */
[--C-:B------:R-:W-:Y:S02]  /*f4d0*/  FFMA.FTZ R59, R59, c[0x0][0x2d0], -R2.reuse ;  /* 0x0000b4003b3b7a23 */ /* 0x100fe40000010802 */
[--C-:B------:R-:W-:Y:S02]  /*f4e0*/  FFMA.FTZ R62, R62, c[0x0][0x2d0], -R2.reuse ;  /* 0x0000b4003e3e7a23 */ /* 0x100fe40000010802 */
[----:B------:R1:W-:Y:S01]  /*f4f0*/  @P0 LDGSTS.E.BYPASS.LTC128B.128 [R231+0x5100], [R4.64], !P6 ;  /* 0x0510000004e70fae */ /* 0x0003e2000f101d4c */
[----:B-----5:R-:W-:Y:S02]  /*f500*/  FMUL.FTZ R20, R137, R156 ;  /* 0x0000009c89147220 */ /* 0x020fe40000410000 */
[----:B------:R-:W-:Y:S02]  /*f510*/  FFMA.FTZ R63, R63, c[0x0][0x2d0], -R2 ;  /* 0x0000b4003f3f7a23 */ /* 0x000fe40000010802 */
[----:B------:R5:W5:Y:S01]  /*f520*/  MUFU.EX2 R197, R35 ;  /* 0x0000002300c57308 */ /* 0x000b620000000800 */
[--C-:B------:R-:W-:Y:S02]  /*f530*/  FFMA.FTZ R68, R68, c[0x0][0x2d0], -R180.reuse ;  /* 0x0000b40044447a23 */ /* 0x100fe400000108b4 */
[----:B------:R5:W-:Y:S01]  /*f540*/  @P0 LDGSTS.E.BYPASS.LTC128B.128 [R231+0x5900], [R10.64], !P6 ;  /* 0x059000000ae70fae */ /* 0x000be2000f101d4c */
[----:B----4-:R-:W-:Y:S01]  /*f550*/  FMUL.FTZ R22, R136, R158 ;  /* 0x0000009e88167220 */ /* 0x010fe20000410000 */
[----:B------:R-:W-:Y:S01]  /*f560*/  ISETP.GT.AND P0, PT, R230, R237, PT ;  /* 0x000000ede600720c */ /* 0x000fe20003f04270 */
[C---:B--2---:R-:W-:Y:S01]  /*f570*/  FMUL.FTZ R8, R135.reuse, R144 ;  /* 0x0000009087087220 */ /* 0x044fe20000410000 */
[----:B------:R-:W-:Y:S01]  /*f580*/  F2FP.BF16.PACK_AB R144, R206, R205 ;  /* 0x000000cdce90723e */ /* 0x000fe200000010ff */
[----:B------:R-:W-:Y:S01]  /*f590*/  FMUL.FTZ R9, R135, R145 ;  /* 0x0000009187097220 */ /* 0x000fe20000410000 */
[----:B------:R-:W-:Y:S01]  /*f5a0*/  F2FP.BF16.PACK_AB R145, R185, R182 ;  /* 0x000000b6b991723e */ /* 0x000fe200000010ff */
[----:B------:R2:W-:Y:S01]  /*f5b0*/  MUFU.EX2 R194, R28 ;  /* 0x0000001c00c27308 */ /* 0x0005e20000000800 */
[----:B------:R-:W4:Y:S01]  /*f5c0*/  LDSM.16.MT88.4 R172, [R213+0x100] ;  /* 0x00010000d5ac783b */ /* 0x000f220000004200 */
[--C-:B------:R-:W-:Y:S01]  /*f5d0*/  FFMA.FTZ R69, R69, c[0x0][0x2d0], -R180.reuse ;  /* 0x0000b40045457a23 */ /* 0x100fe200000108b4 */
[----:B------:R-:W-:Y:S01]  /*f5e0*/  MOV R230, R229 ;  /* 0x000000e500e67202 */ /* 0x000fe20000000f00 */
[----:B-1----:R-:W-:Y:S01]  /*f5f0*/  FMUL.FTZ R6, R136, R142 ;  /* 0x0000008e88067220 */ /* 0x002fe20000410000 */
[----:B------:R-:W-:Y:S01]  /*f600*/  F2FP.BF16.PACK_AB R142, R236, R234 ;  /* 0x000000eaec8e723e */ /* 0x000fe200000010ff */
[----:B------:R-:W-:Y:S01]  /*f610*/  FMUL.FTZ R7, R136, R143 ;  /* 0x0000008f88077220 */ /* 0x000fe20000410000 */
[----:B------:R-:W-:Y:S01]  /*f620*/  F2FP.BF16.PACK_AB R143, R232, R233 ;  /* 0x000000e9e88f723e */ /* 0x000fe200000010ff */
[----:B------:R-:W-:Y:S01]  /*f630*/  FMUL.FTZ R34, R0, R162 ;  /* 0x000000a200227220 */ /* 0x000fe20000410000 */
[----:B------:R-:W1:Y:S01]  /*f640*/  LDSM.16.MT88.4 R176, [R216+0x100] ;  /* 0x00010000d8b0783b */ /* 0x000e620000004200 */
[----:B------:R4:W-:Y:S01]  /*f650*/  MUFU.EX2 R195, R25 ;  /* 0x0000001900c37308 */ /* 0x0009e20000000800 */
[----:B------:R-:W-:Y:S02]  /*f660*/  FFMA.FTZ R80, R80, c[0x0][0x2d0], -R180 ;  /* 0x0000b40050507a23 */ /* 0x000fe400000108b4 */
[----:B------:R-:W-:Y:S01]  /*f670*/  FMUL.FTZ R4, R137, R140 ;  /* 0x0000008c89047220 */ /* 0x000fe20000410000 */
[----:B------:R-:W-:Y:S01]  /*f680*/  F2FP.BF16.PACK_AB R140, R235, R209 ;  /* 0x000000d1eb8c723e */ /* 0x000fe200000010ff */
[----:B------:R-:W-:Y:S01]  /*f690*/  FMUL.FTZ R5, R137, R141 ;  /* 0x0000008d89057220 */ /* 0x000fe20000410000 */
[----:B------:R-:W-:Y:S01]  /*f6a0*/  F2FP.BF16.PACK_AB R141, R211, R208 ;  /* 0x000000d0d38d723e */ /* 0x000fe200000010ff */
[----:B------:R-:W1:Y:S01]  /*f6b0*/  LDSM.16.MT88.4 R148, [R214+0x100] ;  /* 0x00010000d694783b */ /* 0x000e620000004200 */
[C---:B-----5:R-:W-:Y:S02]  /*f6c0*/  FMUL.FTZ R35, R0.reuse, R163 ;  /* 0x000000a300237220 */ /* 0x060fe40000410000 */
[----:B------:R-:W-:Y:S01]  /*f6d0*/  MUFU.EX2 R186, R50 ;  /* 0x0000003200ba7308 */ /* 0x000fe20000000800 */
[----:B------:R-:W-:Y:S01]  /*f6e0*/  FMUL.FTZ R10, R0, R146 ;  /* 0x00000092000a7220 */ /* 0x000fe20000410000 */
[----:B------:R-:W-:Y:S01]  /*f6f0*/  F2FP.BF16.PACK_AB R146, R210, R207 ;  /* 0x000000cfd292723e */ /* 0x000fe200000010ff */
[----:B------:R-:W-:Y:S01]  /*f700*/  FMUL.FTZ R11, R0, R147 ;  /* 0x00000093000b7220 */ /* 0x000fe20000410000 */
[----:B------:R-:W-:Y:S01]  /*f710*/  F2FP.BF16.PACK_AB R147, R184, R183 ;  /* 0x000000b7b893723e */ /* 0x000fe200000010ff */
[----:B------:R-:W5:Y:S01]  /*f720*/  LDSM.16.MT88.4 R152, [R215+0x100] ;  /* 0x00010000d798783b */ /* 0x000f620000004200 */
[----:B--2---:R-:W-:Y:S02]  /*f730*/  FFMA.FTZ R28, R27, c[0x0][0x2d0], -R2 ;  /* 0x0000b4001b1c7a23 */ /* 0x004fe40000010802 */
[----:B------:R-:W-:Y:S02]  /*f740*/  FMUL.FTZ R27, R136, R167 ;  /* 0x000000a7881b7220 */ /* 0x000fe40000410000 */
[----:B------:R2:W-:Y:S01]  /*f750*/  MUFU.EX2 R167, R28 ;  /* 0x0000001c00a77308 */ /* 0x0005e20000000800 */
[----:B------:R-:W-:Y:S02]  /*f760*/  FFMA.FTZ R81, R81, c[0x0][0x2d0], -R180 ;  /* 0x0000b40051517a23 */ /* 0x000fe400000108b4 */
[----:B------:R-:W0:Y:S01]  /*f770*/  LDGDEPBAR ;  /* 0x00000000000079af */ /* 0x000e220000000000 */
[----:B----4-:R-:W-:Y:S02]  /*f780*/  FMUL.FTZ R25, R137, R165 ;  /* 0x000000a589197220 */ /* 0x010fe40000410000 */
[--C-:B------:R-:W-:Y:S02]  /*f790*/  FFMA.FTZ R70, R70, c[0x0][0x2d0], -R181.reuse ;  /* 0x0000b40046467a23 */ /* 0x100fe400000108b5 */
[--C-:B------:R-:W-:Y:S02]  /*f7a0*/  FFMA.FTZ R71, R71, c[0x0][0x2d0], -R181.reuse ;  /* 0x0000b40047477a23 */ /* 0x100fe400000108b5 */
[----:B------:R4:W-:Y:S01]  /*f7b0*/  MUFU.EX2 R189, R48 ;  /* 0x0000003000bd7308 */ /* 0x0009e20000000800 */
[-C--:B------:R-:W-:Y:S05]  /*f7c0*/  HMMA.16816.F32.BF16 R4, R140, R172.reuse, R4 ;  /* 0x000000ac8c04723c */ /* 0x080fea0000041804 */
[--C-:B------:R-:W-:Y:S02]  /*f7d0*/  FFMA.FTZ R82, R82, c[0x0][0x2d0], -R181.reuse ;  /* 0x0000b40052527a23 */ /* 0x100fe400000108b5 */
[----:B------:R-:W-:Y:S01]  /*f7e0*/  FFMA.FTZ R83, R83, c[0x0][0x2d0], -R181 ;  /* 0x0000b40053537a23 */ /* 0x000fe200000108b5 */
[C---:B------:R-:W-:Y:S01]  /*f7f0*/  HMMA.16816.F32.BF16 R8, R144.reuse, R172, R8 ;  /* 0x000000ac9008723c */ /* 0x040fe20000041808 */
[----:B------:R-:W-:Y:S03]  /*f800*/  MUFU.EX2 R171, R45 ;  /* 0x0000002d00ab7308 */ /* 0x000fe60000000800 */
[--C-:B------:R-:W-:Y:S02]  /*f810*/  FFMA.FTZ R72, R72, c[0x0][0x2d0], -R139.reuse ;  /* 0x0000b40048487a23 */ /* 0x100fe4000001088b */
[----:B--2---:R-:W-:Y:S02]  /*f820*/  FMUL.FTZ R28, R135, R168 ;  /* 0x000000a8871c7220 */ /* 0x004fe40000410000 */
[-C--:B------:R-:W-:Y:S03]  /*f830*/  HMMA.16816.F32.BF16 R12, R144, R174.reuse, R12 ;  /* 0x000000ae900c723c */ /* 0x080fe6000004180c */
[----:B------:R2:W-:Y:S01]  /*f840*/  MUFU.EX2 R172, R26 ;  /* 0x0000001a00ac7308 */ /* 0x0005e20000000800 */
[--C-:B------:R-:W-:Y:S02]  /*f850*/  FFMA.FTZ R73, R73, c[0x0][0x2d0], -R139.reuse ;  /* 0x0000b40049497a23 */ /* 0x100fe4000001088b */
[----:B------:R-:W-:Y:S02]  /*f860*/  FFMA.FTZ R76, R76, c[0x0][0x2d0], -R139 ;  /* 0x0000b4004c4c7a23 */ /* 0x000fe4000001088b */
[C---:B------:R-:W-:Y:S04]  /*f870*/  HMMA.16816.F32.BF16 R16, R140.reuse, R174, R16 ;  /* 0x000000ae8c10723c */ /* 0x040fe80000041810 */
[----:B----4-:R-:W-:Y:S01]  /*f880*/  FFMA.FTZ R48, R39, c[0x0][0x2d0], -R181 ;  /* 0x0000b40027307a23 */ /* 0x010fe200000108b5 */
[----:B------:R-:W-:Y:S01]  /*f890*/  MUFU.EX2 R175, R53 ;  /* 0x0000003500af7308 */ /* 0x000fe20000000800 */
[----:B------:R-:W-:Y:S01]  /*f8a0*/  F2FP.BF16.PACK_AB R39, R197, R198 ;  /* 0x000000c6c527723e */ /* 0x000fe200000010ff */
[----:B------:R-:W-:Y:S01]  /*f8b0*/  FFMA.FTZ R77, R77, c[0x0][0x2d0], -R139 ;  /* 0x0000b4004d4d7a23 */ /* 0x000fe2000001088b */
[-C--:B-1----:R-:W-:Y:S04]  /*f8c0*/  HMMA.16816.F32.BF16 R20, R140, R176.reuse, R20 ;  /* 0x000000b08c14723c */ /* 0x082fe80000041814 */
[--C-:B------:R-:W-:Y:S02]  /*f8d0*/  FFMA.FTZ R74, R74, c[0x0][0x2d0], -R2.reuse ;  /* 0x0000b4004a4a7a23 */ /* 0x100fe40000010802 */
[--C-:B------:R-:W-:Y:S01]  /*f8e0*/  FFMA.FTZ R75, R75, c[0x0][0x2d0], -R2.reuse ;  /* 0x0000b4004b4b7a23 */ /* 0x100fe20000010802 */
[----:B------:R1:W4:Y:S01]  /*f8f0*/  MUFU.EX2 R196, R24 ;  /* 0x0000001800c47308 */ /* 0x0003220000000800 */
[C---:B------:R-:W-:Y:S04]  /*f900*/  HMMA.16816.F32.BF16 R32, R144.reuse, R176, R32 ;  /* 0x000000b09020723c */ /* 0x040fe80000041820 */
[----:B--2---:R-:W-:Y:S02]  /*f910*/  FMUL.FTZ R26, R136, R166 ;  /* 0x000000a6881a7220 */ /* 0x004fe40000410000 */
[--C-:B------:R-:W-:Y:S02]  /*f920*/  FFMA.FTZ R78, R78, c[0x0][0x2d0], -R2.reuse ;  /* 0x0000b4004e4e7a23 */ /* 0x100fe40000010802 */
[-C--:B------:R-:W-:Y:S01]  /*f930*/  HMMA.16816.F32.BF16 R100, R144, R178.reuse, R100 ;  /* 0x000000b29064723c */ /* 0x080fe20000041864 */
[----:B------:R2:W-:Y:S03]  /*f940*/  MUFU.EX2 R166, R30 ;  /* 0x0000001e00a67308 */ /* 0x0005e60000000800 */
[----:B------:R-:W-:Y:S02]  /*f950*/  FFMA.FTZ R79, R79, c[0x0][0x2d0], -R2 ;  /* 0x0000b4004f4f7a23 */ /* 0x000fe40000010802 */
[--C-:B------:R-:W-:Y:S02]  /*f960*/  FFMA.FTZ R84, R84, c[0x0][0x2d0], -R180.reuse ;  /* 0x0000b40054547a23 */ /* 0x100fe400000108b4 */
[C---:B------:R-:W-:Y:S03]  /*f970*/  HMMA.16816.F32.BF16 R104, R140.reuse, R178, R104 ;  /* 0x000000b28c68723c */ /* 0x040fe60000041868 */
[----:B------:R3:W3:Y:S01]  /*f980*/  MUFU.EX2 R193, R29 ;  /* 0x0000001d00c17308 */ /* 0x0006e20000000800 */
[--C-:B------:R-:W-:Y:S02]  /*f990*/  FFMA.FTZ R85, R85, c[0x0][0x2d0], -R180.reuse ;  /* 0x0000b40055557a23 */ /* 0x100fe400000108b4 */
[----:B------:R-:W-:Y:S02]  /*f9a0*/  FFMA.FTZ R96, R96, c[0x0][0x2d0], -R180 ;  /* 0x0000b40060607a23 */ /* 0x000fe400000108b4 */
[----:B-1----:R-:W-:Y:S04]  /*f9b0*/  FMUL.FTZ R24, R137, R164 ;  /* 0x000000a489187220 */ /* 0x002fe80000410000 */
[--C-:B------:R-:W-:Y:S01]  /*f9c0*/  FFMA.FTZ R86, R86, c[0x0][0x2d0], -R181.reuse ;  /* 0x0000b40056567a23 */ /* 0x100fe200000108b5 */
[----:B------:R-:W-:Y:S01]  /*f9d0*/  MUFU.EX2 R187, R48 ;  /* 0x0000003000bb7308 */ /* 0x000fe20000000800 */
[--C-:B------:R-:W-:Y:S01]  /*f9e0*/  FFMA.FTZ R87, R87, c[0x0][0x2d0], -R181.reuse ;  /* 0x0000b40057577a23 */ /* 0x100fe200000108b5 */
[-C--:B------:R-:W-:Y:S03]  /*f9f0*/  HMMA.16816.F32.BF16 R24, R140, R148.reuse, R24 ;  /* 0x000000948c18723c */ /* 0x080fe60000041818 */
[----:B--2---:R-:W-:Y:S02]  /*fa00*/  FMUL.FTZ R30, R0, R170 ;  /* 0x000000aa001e7220 */ /* 0x004fe40000410000 */
[----:B------:R-:W-:Y:S02]  /*fa10*/  FFMA.FTZ R98, R98, c[0x0][0x2d0], -R181 ;  /* 0x0000b40062627a23 */ /* 0x000fe400000108b5 */
[--C-:B------:R-:W-:Y:S01]  /*fa20*/  FFMA.FTZ R92, R92, c[0x0][0x2d0], -R139.reuse ;  /* 0x0000b4005c5c7a23 */ /* 0x100fe2000001088b */
[C---:B------:R-:W-:Y:S01]  /*fa30*/  HMMA.16816.F32.BF16 R108, R144.reuse, R148, R108 ;  /* 0x00000094906c723c */ /* 0x040fe2000004186c */
[----:B------:R1:W-:Y:S03]  /*fa40*/  MUFU.EX2 R192, R36 ;  /* 0x0000002400c07308 */ /* 0x0003e60000000800 */
[----:B---3--:R-:W-:Y:S02]  /*fa50*/  FMUL.FTZ R29, R135, R169 ;  /* 0x000000a9871d7220 */ /* 0x008fe40000410000 */
[--C-:B------:R-:W-:Y:S02]  /*fa60*/  FFMA.FTZ R90, R90, c[0x0][0x2d0], -R2.reuse ;  /* 0x0000b4005a5a7a23 */ /* 0x100fe40000010802 */
[--C-:B------:R-:W-:Y:S03]  /*fa70*/  FFMA.FTZ R91, R91, c[0x0][0x2d0], -R2.reuse ;  /* 0x0000b4005b5b7a23 */ /* 0x100fe60000010802 */
[-C--:B------:R-:W-:Y:S01]  /*fa80*/  HMMA.16816.F32.BF16 R28, R144, R150.reuse, R28 ;  /* 0x00000096901c723c */ /* 0x080fe2000004181c */
[----:B------:R2:W-:Y:S02]  /*fa90*/  MUFU.EX2 R179, R51 ;  /* 0x0000003300b37308 */ /* 0x0005e40000000800 */
[--C-:B------:R-:W-:Y:S02]  /*faa0*/  FFMA.FTZ R94, R94, c[0x0][0x2d0], -R2.reuse ;  /* 0x0000b4005e5e7a23 */ /* 0x100fe40000010802 */
[----:B------:R-:W-:Y:S02]  /*fab0*/  FFMA.FTZ R2, R95, c[0x0][0x2d0], -R2 ;  /* 0x0000b4005f027a23 */ /* 0x000fe40000010802 */
[--C-:B------:R-:W-:Y:S01]  /*fac0*/  FFMA.FTZ R88, R88, c[0x0][0x2d0], -R139.reuse ;  /* 0x0000b40058587a23 */ /* 0x100fe2000001088b */
[C---:B------:R-:W-:Y:S01]  /*fad0*/  HMMA.16816.F32.BF16 R112, R140.reuse, R150, R112 ;  /* 0x000000968c70723c */ /* 0x040fe20000041870 */
[----:B------:R-:W3:Y:S02]  /*fae0*/  LDSM.16.MT88.4 R148, [R213+0x900] ;  /* 0x00090000d594783b */ /* 0x000ee40000004200 */
[----:B------:R-:W-:Y:S01]  /*faf0*/  MUFU.EX2 R178, R40 ;  /* 0x0000002800b27308 */ /* 0x000fe20000000800 */
[----:B------:R-:W-:Y:S01]  /*fb00*/  FFMA.FTZ R89, R89, c[0x0][0x2d0], -R139 ;  /* 0x0000b40059597a23 */ /* 0x000fe2000001088b */
[----:B------:R-:W-:Y:S01]  /*fb10*/  MOV R139, R3 ;  /* 0x00000003008b7202 */ /* 0x000fe20000000f00 */
[----:B------:R-:W-:Y:S01]  /*fb20*/  FFMA.FTZ R137, R137, R243, R209 ;  /* 0x000000f389897223 */ /* 0x000fe200000100d1 */
[----:B-1----:R-:W-:Y:S01]  /*fb30*/  F2FP.BF16.PACK_AB R36, R201, R204 ;  /* 0x000000ccc924723e */ /* 0x002fe200000010ff */
[-C--:B-----5:R-:W-:Y:S04]  /*fb40*/  HMMA.16816.F32.BF16 R116, R140, R152.reuse, R116 ;  /* 0x000000988c74723c */ /* 0x0a0fe80000041874 */
[----:B------:R-:W-:Y:S01]  /*fb50*/  FFMA.FTZ R0, R0, R240, R182 ;  /* 0x000000f000007223 */ /* 0x000fe200000100b6 */
[----:B------:R1:W-:Y:S01]  /*fb60*/  MUFU.EX2 R191, R37 ;  /* 0x0000002500bf7308 */ /* 0x0003e20000000800 */
[----:B------:R-:W-:Y:S02]  /*fb70*/  FFMA.FTZ R136, R136, R242, R208 ;  /* 0x000000f288887223 */ /* 0x000fe400000100d0 */
[C---:B------:R-:W-:Y:S01]  /*fb80*/  HMMA.16816.F32.BF16 R120, R144.reuse, R152, R120 ;  /* 0x000000989078723c */ /* 0x040fe20000041878 */
[----:B--2---:R-:W-:Y:S03]  /*fb90*/  LDSM.16.MT88.4 R48, [R214+0x900] ;  /* 0x00090000d630783b */ /* 0x004fe60000004200 */
[----:B------:R-:W-:Y:S02]  /*fba0*/  FADD.FTZ R0, R185, R0 ;  /* 0x00000000b9007221 */ /* 0x000fe40000010000 */
[----:B------:R-:W-:Y:S01]  /*fbb0*/  FFMA.FTZ R135, R135, R241, R205 ;  /* 0x000000f187877223 */ /* 0x000fe200000100cd */
[----:B------:R2:W-:Y:S01]  /*fbc0*/  MUFU.EX2 R188, R38 ;  /* 0x0000002600bc7308 */ /* 0x0005e20000000800 */
[-C--:B------:R-:W-:Y:S01]  /*fbd0*/  HMMA.16816.F32.BF16 R124, R144, R154.reuse, R124 ;  /* 0x0000009a907c723c */ /* 0x080fe2000004187c */
[----:B------:R-:W5:Y:S03]  /*fbe0*/  LDSM.16.MT88.4 R144, [R216+0x900] ;  /* 0x00090000d890783b */ /* 0x000f660000004200 */
[----:B------:R-:W-:Y:S04]  /*fbf0*/  FADD.FTZ R0, R183, R0 ;  /* 0x00000000b7007221 */ /* 0x000fe80000010000 */
[----:B------:R-:W-:Y:S01]  /*fc00*/  HMMA.16816.F32.BF16 R128, R140, R154, R128 ;  /* 0x0000009a8c80723c */ /* 0x000fe20000041880 */
[----:B------:R-:W3:Y:S01]  /*fc10*/  MUFU.EX2 R165, R138 ;  /* 0x0000008a00a57308 */ /* 0x000ee20000000800 */
[----:B------:R-:W-:Y:S02]  /*fc20*/  LDSM.16.MT88.4 R152, [R213+0x2900] ;  /* 0x00290000d598783b */ /* 0x000fe40000004200 */
[----:B-1----:R-:W-:Y:S03]  /*fc30*/  F2FP.BF16.PACK_AB R37, R200, R199 ;  /* 0x000000c7c825723e */ /* 0x002fe600000010ff */
[----:B----4-:R-:W-:Y:S02]  /*fc40*/  F2FP.BF16.PACK_AB R140, R195, R196 ;  /* 0x000000c4c38c723e */ /* 0x010fe400000010ff */
[----:B------:R-:W-:Y:S02]  /*fc50*/  F2FP.BF16.PACK_AB R142, R193, R194 ;  /* 0x000000c2c18e723e */ /* 0x000fe400000010ff */
[----:B------:R-:W-:Y:S01]  /*fc60*/  MUFU.EX2 R177, R41 ;  /* 0x0000002900b17308 */ /* 0x000fe20000000800 */
[----:B------:R-:W-:Y:S02]  /*fc70*/  F2FP.BF16.PACK_AB R141, R167, R172 ;  /* 0x000000aca78d723e */ /* 0x000fe400000010ff */
[----:B--2---:R-:W-:Y:S07]  /*fc80*/  F2FP.BF16.PACK_AB R38, R203, R202 ;  /* 0x000000cacb26723e */ /* 0x004fee00000010ff */
[----:B------:R-:W-:Y:S01]  /*fc90*/  MUFU.EX2 R164, R42 ;  /* 0x0000002a00a47308 */ /* 0x000fe20000000800 */
[-C--:B---3--:R-:W-:Y:S05]  /*fca0*/  HMMA.16816.F32.BF16 R4, R36, R148.reuse, R4 ;  /* 0x000000942404723c */ /* 0x088fea0000041804 */
[----:B------:R-:W-:Y:S04]  /*fcb0*/  F2FP.BF16.PACK_AB R143, R165, R166 ;  /* 0x000000a6a58f723e */ /* 0x000fe800000010ff */
[----:B------:R-:W1:Y:S03]  /*fcc0*/  MUFU.EX2 R169, R43 ;  /* 0x0000002b00a97308 */ /* 0x000e660000000800 */
[C---:B------:R-:W-:Y:S07]  /*fcd0*/  HMMA.16816.F32.BF16 R8, R140.reuse, R148, R8 ;  /* 0x000000948c08723c */ /* 0x040fee0000041808 */
[----:B------:R-:W-:Y:S01]  /*fce0*/  MUFU.EX2 R170, R52 ;  /* 0x0000003400aa7308 */ /* 0x000fe20000000800 */
[-C--:B------:R-:W-:Y:S08]  /*fcf0*/  HMMA.16816.F32.BF16 R12, R140, R150.reuse, R12 ;  /* 0x000000968c0c723c */ /* 0x080ff0000004180c */
[C---:B------:R-:W-:Y:S01]  /*fd00*/  HMMA.16816.F32.BF16 R16, R36.reuse, R150, R16 ;  /* 0x000000962410723c */ /* 0x040fe20000041810 */
[----:B------:R-:W2:Y:S01]  /*fd10*/  LDSM.16.MT88.4 R148, [R215+0x900] ;  /* 0x00090000d794783b */ /* 0x000ea20000004200 */
[----:B------:R3:W4:Y:S02]  /*fd20*/  MUFU.EX2 R176, R44 ;  /* 0x0000002c00b07308 */ /* 0x0007240000000800 */
[----:B-1----:R-:W-:Y:S04]  /*fd30*/  F2FP.BF16.PACK_AB R45, R169, R164 ;  /* 0x000000a4a92d723e */ /* 0x002fe800000010ff */
[-C--:B-----5:R-:W-:Y:S01]  /*fd40*/  HMMA.16816.F32.BF16 R20, R36, R144.reuse, R20 ;  /* 0x000000902414723c */ /* 0x0a0fe20000041814 */
[----:B------:R-:W1:Y:S03]  /*fd50*/  LDSM.16.MT88.4 R40, [R213+0x1100] ;  /* 0x00110000d528783b */ /* 0x000e660000004200 */
[----:B------:R4:W-:Y:S04]  /*fd60*/  MUFU.EX2 R168, R46 ;  /* 0x0000002e00a87308 */ /* 0x0009e80000000800 */
[C---:B------:R-:W-:Y:S06]  /*fd70*/  HMMA.16816.F32.BF16 R32, R140.reuse, R144, R32 ;  /* 0x000000908c20723c */ /* 0x040fec0000041820 */
[----:B------:R-:W5:Y:S02]  /*fd80*/  MUFU.EX2 R138, R47 ;  /* 0x0000002f008a7308 */ /* 0x000f640000000800 */
[-C--:B------:R-:W-:Y:S04]  /*fd90*/  HMMA.16816.F32.BF16 R100, R140, R146.reuse, R100 ;  /* 0x000000928c64723c */ /* 0x080fe80000041864 */
[----:B---3--:R-:W-:Y:S04]  /*fda0*/  F2FP.BF16.PACK_AB R44, R177, R178 ;  /* 0x000000b2b12c723e */ /* 0x008fe800000010ff */
[C---:B------:R-:W-:Y:S01]  /*fdb0*/  HMMA.16816.F32.BF16 R104, R36.reuse, R146, R104 ;  /* 0x000000922468723c */ /* 0x040fe20000041868 */
[----:B------:R-:W-:Y:S03]  /*fdc0*/  MUFU.EX2 R174, R64 ;  /* 0x0000004000ae7308 */ /* 0x000fe60000000800 */
[----:B----4-:R-:W-:Y:S04]  /*fdd0*/  F2FP.BF16.PACK_AB R46, R171, R176 ;  /* 0x000000b0ab2e723e */ /* 0x010fe800000010ff */
[-C--:B------:R-:W-:Y:S03]  /*fde0*/  HMMA.16816.F32.BF16 R24, R36, R48.reuse, R24 ;  /* 0x000000302418723c */ /* 0x080fe60000041818 */
[----:B------:R-:W-:Y:S01]  /*fdf0*/  MUFU.EX2 R64, R54 ;  /* 0x0000003600407308 */ /* 0x000fe20000000800 */
[----:B-----5:R-:W-:Y:S04]  /*fe00*/  F2FP.BF16.PACK_AB R47, R138, R168 ;  /* 0x000000a88a2f723e */ /* 0x020fe800000010ff */
[C---:B------:R-:W-:Y:S05]  /*fe10*/  HMMA.16816.F32.BF16 R108, R140.reuse, R48, R108 ;  /* 0x000000308c6c723c */ /* 0x040fea000004186c */
[----:B------:R-:W-:Y:S03]  /*fe20*/  MUFU.EX2 R173, R65 ;  /* 0x0000004100ad7308 */ /* 0x000fe60000000800 */
[-C--:B------:R-:W-:Y:S07]  /*fe30*/  HMMA.16816.F32.BF16 R28, R140, R50.reuse, R28 ;  /* 0x000000328c1c723c */ /* 0x080fee000004181c */
[----:B------:R3:W-:Y:S01]  /*fe40*/  MUFU.EX2 R65, R55 ;  /* 0x0000003700417308 */ /* 0x0007e20000000800 */
[C---:B------:R-:W-:Y:S01]  /*fe50*/  HMMA.16816.F32.BF16 R112, R36.reuse, R50, R112 ;  /* 0x000000322470723c */ /* 0x040fe20000041870 */
[----:B------:R-:W4:Y:S07]  /*fe60*/  LDSM.16.MT88.4 R48, [R216+0x1100] ;  /* 0x00110000d830783b */ /* 0x000f2e0000004200 */
[-C--:B--2---:R-:W-:Y:S01]  /*fe70*/  HMMA.16816.F32.BF16 R116, R36, R148.reuse, R116 ;  /* 0x000000942474723c */ /* 0x084fe20000041874 */
[----:B------:R-:W-:Y:S07]  /*fe80*/  MUFU.EX2 R97, R97 ;  /* 0x0000006100617308 */ /* 0x000fee0000000800 */
[C---:B------:R-:W-:Y:S03]  /*fe90*/  HMMA.16816.F32.BF16 R120, R140.reuse, R148, R120 ;  /* 0x000000948c78723c */ /* 0x040fe60000041878 */
[----:B------:R-:W-:Y:S01]  /*fea0*/  MUFU.EX2 R99, R99 ;  /* 0x0000006300637308 */ /* 0x000fe20000000800 */
[----:B---3--:R-:W2:Y:S04]  /*feb0*/  LDSM.16.MT88.4 R52, [R214+0x1100] ;  /* 0x00110000d634783b */ /* 0x008ea80000004200 */
[-C--:B------:R-:W-:Y:S05]  /*fec0*/  HMMA.16816.F32.BF16 R124, R140, R150.reuse, R124 ;  /* 0x000000968c7c723c */ /* 0x080fea000004187c */
[----:B------:R-:W-:Y:S03]  /*fed0*/  MUFU.EX2 R93, R93 ;  /* 0x0000005d005d7308 */ /* 0x000fe60000000800 */
[----:B------:R-:W-:Y:S07]  /*fee0*/  HMMA.16816.F32.BF16 R128, R36, R150, R128 ;  /* 0x000000962480723c */ /* 0x000fee0000041880 */
[----:B------:R-:W-:Y:S01]  /*fef0*/  F2FP.BF16.PACK_AB R36, R191, R192 ;  /* 0x000000c0bf24723e */ /* 0x000fe200000010ff */
[----:B------:R-:W-:Y:S01]  /*ff00*/  MUFU.EX2 R66, R66 ;  /* 0x0000004200427308 */ /* 0x000fe20000000800 */
[----:B------:R-:W-:Y:S03]  /*ff10*/  F2FP.BF16.PACK_AB R38, R190, R189 ;  /* 0x000000bdbe26723e */ /* 0x000fe600000010ff */
[----:B------:R-:W-:Y:S02]  /*ff20*/  F2FP.BF16.PACK_AB R37, R187, R188 ;  /* 0x000000bcbb25723e */ /* 0x000fe400000010ff */
[----:B------:R-:W-:Y:S04]  /*ff30*/  F2FP.BF16.PACK_AB R39, R179, R186 ;  /* 0x000000bab327723e */ /* 0x000fe800000010ff */
[----:B------:R-:W-:Y:S03]  /*ff40*/  MUFU.EX2 R67, R67 ;  /* 0x0000004300437308 */ /* 0x000fe60000000800 */
[-C--:B-1----:R-:W-:Y:S07]  /*ff50*/  HMMA.16816.F32.BF16 R4, R36, R40.reuse, R4 ;  /* 0x000000282404723c */ /* 0x082fee0000041804 */
[----:B------:R-:W-:Y:S01]  /*ff60*/  MUFU.EX2 R56, R56 ;  /* 0x0000003800387308 */ /* 0x000fe20000000800 */
[C---:B------:R-:W-:Y:S08]  /*ff70*/  HMMA.16816.F32.BF16 R8, R44.reuse, R40, R8 ;  /* 0x000000282c08723c */ /* 0x040ff00000041808 */
[-C--:B------:R-:W-:Y:S01]  /*ff80*/  HMMA.16816.F32.BF16 R12, R44, R42.reuse, R12 ;  /* 0x0000002a2c0c723c */ /* 0x080fe2000004180c */
[----:B------:R-:W1:Y:S07]  /*ff90*/  MUFU.EX2 R57, R57 ;  /* 0x0000003900397308 */ /* 0x000e6e0000000800 */
[C---:B------:R-:W-:Y:S01]  /*ffa0*/  HMMA.16816.F32.BF16 R16, R36.reuse, R42, R16 ;  /* 0x0000002a2410723c */ /* 0x040fe20000041810 */
[----:B------:R-:W3:Y:S02]  /*ffb0*/  LDSM.16.MT88.4 R40, [R215+0x1100] ;  /* 0x00110000d728783b */ /* 0x000ee40000004200 */
[----:B------:R-:W-:Y:S05]  /*ffc0*/  MUFU.EX2 R60, R60 ;  /* 0x0000003c003c7308 */ /* 0x000fea0000000800 */
[-C--:B----4-:R-:W-:Y:S05]  /*ffd0*/  HMMA.16816.F32.BF16 R20, R36, R48.reuse, R20 ;  /* 0x000000302414723c */ /* 0x090fea0000041814 */
[----:B------:R-:W-:Y:S03]  /*ffe0*/  MUFU.EX2 R61, R61 ;  /* 0x0000003d003d7308 */ /* 0x000fe60000000800 */
[C---:B------:R-:W-:Y:S07]  /*fff0*/  HMMA.16816.F32.BF16 R32, R44.reuse, R48, R32 ;  /* 0x000000302c20723c */ /* 0x040fee0000041820 */
[----:B------:R-:W-:Y:S01]  /*10000*/  MUFU.EX2 R58, R58 ;  /* 0x0000003a003a7308 */ /* 0x000fe20000000800 */
[-C--:B------:R-:W-:Y:S08]  /*10010*/  HMMA.16816.F32.BF16 R100, R44, R50.reuse, R100 ;  /* 0x000000322c64723c */ /* 0x080ff00000041864 */
[C---:B------:R-:W-:Y:S01]  /*10020*/  HMMA.16816.F32.BF16 R104, R36.reuse, R50, R104 ;  /* 0x000000322468723c */ /* 0x040fe20000041868 */
[----:B------:R-:W4:Y:S01]  /*10030*/  LDSM.16.MT88.4 R48, [R213+0x1900] ;  /* 0x00190000d530783b */ /* 0x000f220000004200 */
[----:B------:R-:W5:Y:S06]  /*10040*/  MUFU.EX2 R59, R59 ;  /* 0x0000003b003b7308 */ /* 0x000f6c0000000800 */
[-C--:B--2---:R-:W-:Y:S04]  /*10050*/  HMMA.16816.F32.BF16 R24, R36, R52.reuse, R24 ;  /* 0x000000342418723c */ /* 0x084fe80000041818 */
[----:B------:R-:W-:Y:S04]  /*10060*/  MUFU.EX2 R62, R62 ;  /* 0x0000003e003e7308 */ /* 0x000fe80000000800 */
[C---:B------:R-:W-:Y:S06]  /*10070*/  HMMA.16816.F32.BF16 R108, R44.reuse, R52, R108 ;  /* 0x000000342c6c723c */ /* 0x040fec000004186c */
[----:B------:R-:W2:Y:S02]  /*10080*/  MUFU.EX2 R63, R63 ;  /* 0x0000003f003f7308 */ /* 0x000ea40000000800 */
[-C--:B------:R-:W-:Y:S08]  /*10090*/  HMMA.16816.F32.BF16 R28, R44, R54.reuse, R28 ;  /* 0x000000362c1c723c */ /* 0x080ff0000004181c */
[C---:B------:R-:W-:Y:S01]  /*100a0*/  HMMA.16816.F32.BF16 R112, R36.reuse, R54, R112 ;  /* 0x000000362470723c */ /* 0x040fe20000041870 */
[----:B------:R-:W-:Y:S01]  /*100b0*/  LDSM.16.MT88.4 R52, [R214+0x1900] ;  /* 0x00190000d634783b */ /* 0x000fe20000004200 */
[----:B------:R-:W-:Y:S06]  /*100c0*/  MUFU.EX2 R68, R68 ;  /* 0x0000004400447308 */ /* 0x000fec0000000800 */
[-C--:B---3--:R-:W-:Y:S04]  /*100d0*/  HMMA.16816.F32.BF16 R116, R36, R40.reuse, R116 ;  /* 0x000000282474723c */ /* 0x088fe80000041874 */
[----:B------:R-:W-:Y:S04]  /*100e0*/  MUFU.EX2 R69, R69 ;  /* 0x0000004500457308 */ /* 0x000fe80000000800 */
[C---:B------:R-:W-:Y:S06]  /*100f0*/  HMMA.16816.F32.BF16 R120, R44.reuse, R40, R120 ;  /* 0x000000282c78723c */ /* 0x040fec0000041878 */
[----:B------:R-:W-:Y:S01]  /*10100*/  MUFU.EX2 R80, R80 ;  /* 0x0000005000507308 */ /* 0x000fe20000000800 */
[----:B-1----:R-:W-:Y:S01]  /*10110*/  F2FP.BF16.PACK_AB R40, R57, R56 ;  /* 0x000000383928723e */ /* 0x002fe200000010ff */
[-C--:B------:R-:W-:Y:S01]  /*10120*/  HMMA.16816.F32.BF16 R124, R44, R42.reuse, R124 ;  /* 0x0000002a2c7c723c */ /* 0x080fe2000004187c */
[----:B------:R-:W1:Y:S03]  /*10130*/  LDSM.16.MT88.4 R44, [R216+0x1900] ;  /* 0x00190000d82c783b */ /* 0x000e660000004200 */
[----:B-----5:R-:W-:Y:S04]  /*10140*/  F2FP.BF16.PACK_AB R41, R59, R58 ;  /* 0x0000003a3b29723e */ /* 0x020fe800000010ff */
[----:B------:R-:W-:Y:S01]  /*10150*/  HMMA.16816.F32.BF16 R128, R36, R42, R128 ;  /* 0x0000002a2480723c */ /* 0x000fe20000041880 */
[----:B------:R-:W-:Y:S06]  /*10160*/  MUFU.EX2 R81, R81 ;  /* 0x0000005100517308 */ /* 0x000fec0000000800 */
[----:B------:R-:W-:Y:S02]  /*10170*/  F2FP.BF16.PACK_AB R36, R175, R170 ;  /* 0x000000aaaf24723e */ /* 0x000fe400000010ff */
[----:B------:R-:W-:Y:S02]  /*10180*/  F2FP.BF16.PACK_AB R38, R173, R174 ;  /* 0x000000aead26723e */ /* 0x000fe400000010ff */
[----:B------:R-:W-:Y:S01]  /*10190*/  MUFU.EX2 R70, R70 ;  /* 0x0000004600467308 */ /* 0x000fe20000000800 */
[----:B------:R-:W-:Y:S02]  /*101a0*/  F2FP.BF16.PACK_AB R37, R65, R64 ;  /* 0x000000404125723e */ /* 0x000fe400000010ff */
[----:B------:R-:W-:Y:S02]  /*101b0*/  F2FP.BF16.PACK_AB R39, R67, R66 ;  /* 0x000000424327723e */ /* 0x000fe400000010ff */
[----:B------:R-:W-:Y:S02]  /*101c0*/  F2FP.BF16.PACK_AB R42, R61, R60 ;  /* 0x0000003c3d2a723e */ /* 0x000fe400000010ff */
[----:B--2---:R-:W-:Y:S03]  /*101d0*/  F2FP.BF16.PACK_AB R43, R63, R62 ;  /* 0x0000003e3f2b723e */ /* 0x004fe600000010ff */
[-C--:B----4-:R-:W-:Y:S01]  /*101e0*/  HMMA.16816.F32.BF16 R4, R36, R48.reuse, R4 ;  /* 0x000000302404723c */ /* 0x090fe20000041804 */
        /* <DEDUP_REMOVED lines=8> */
[-C--:B-1----:R-:W-:Y:S08]  /*10270*/  HMMA.16816.F32.BF16 R20, R36, R44.reuse, R20 ;  /* 0x0000002c2414723c */ /* 0x082ff00000041814 */
[C---:B------:R-:W-:Y:S01]  /*10280*/  HMMA.16816.F32.BF16 R32, R40.reuse, R44, R32 ;  /* 0x0000002c2820723c */ /* 0x040fe20000041820 */
[----:B------:R-:W1:Y:S07]  /*10290*/  MUFU.EX2 R73, R73 ;  /* 0x0000004900497308 */ /* 0x000e6e0000000800 */
        /* <DEDUP_REMOVED lines=9> */
[----:B------:R-:W5:Y:S07]  /*10330*/  MUFU.EX2 R75, R75 ;  /* 0x0000004b004b7308 */ /* 0x000f6e0000000800 */
[C---:B------:R-:W-:Y:S01]  /*10340*/  HMMA.16816.F32.BF16 R112, R36.reuse, R54, R112 ;  /* 0x000000362470723c */ /* 0x040fe20000041870 */
[----:B------:R-:W-:Y:S02]  /*10350*/  LDSM.16.MT88.4 R52, [R214+0x2100] ;  /* 0x00210000d634783b */ /* 0x000fe40000004200 */
[----:B------:R-:W-:Y:S05]  /*10360*/  MUFU.EX2 R78, R78 ;  /* 0x0000004e004e7308 */ /* 0x000fea0000000800 */
[-C--:B--2---:R-:W-:Y:S05]  /*10370*/  HMMA.16816.F32.BF16 R116, R36, R48.reuse, R116 ;  /* 0x000000302474723c */ /* 0x084fea0000041874 */
[----:B------:R-:W2:Y:S03]  /*10380*/  MUFU.EX2 R79, R79 ;  /* 0x0000004f004f7308 */ /* 0x000ea60000000800 */
[C---:B------:R-:W-:Y:S07]  /*10390*/  HMMA.16816.F32.BF16 R120, R40.reuse, R48, R120 ;  /* 0x000000302878723c */ /* 0x040fee0000041878 */
[----:B------:R-:W-:Y:S01]  /*103a0*/  MUFU.EX2 R84, R84 ;  /* 0x0000005400547308 */ /* 0x000fe20000000800 */
[-C--:B------:R-:W-:Y:S07]  /*103b0*/  HMMA.16816.F32.BF16 R124, R40, R50.reuse, R124 ;  /* 0x00000032287c723c */ /* 0x080fee000004187c */
[----:B-1----:R-:W-:Y:S01]  /*103c0*/  F2FP.BF16.PACK_AB R40, R73, R72 ;  /* 0x000000484928723e */ /* 0x002fe200000010ff */
[----:B------:R-:W-:Y:S01]  /*103d0*/  HMMA.16816.F32.BF16 R128, R36, R50, R128 ;  /* 0x000000322480723c */ /* 0x000fe20000041880 */
[----:B------:R-:W1:Y:S01]  /*103e0*/  LDSM.16.MT88.4 R48, [R216+0x2100] ;  /* 0x00210000d830783b */ /* 0x000e620000004200 */
[----:B------:R-:W-:Y:S02]  /*103f0*/  MUFU.EX2 R85, R85 ;  /* 0x0000005500557308 */ /* 0x000fe40000000800 */
[----:B----4-:R-:W-:Y:S02]  /*10400*/  F2FP.BF16.PACK_AB R42, R77, R76 ;  /* 0x0000004c4d2a723e */ /* 0x010fe400000010ff */
[----:B-----5:R-:W-:Y:S02]  /*10410*/  F2FP.BF16.PACK_AB R41, R75, R74 ;  /* 0x0000004a4b29723e */ /* 0x020fe400000010ff */
[----:B------:R-:W-:Y:S04]  /*10420*/  F2FP.BF16.PACK_AB R36, R69, R68 ;  /* 0x000000444524723e */ /* 0x000fe800000010ff */
[----:B------:R-:W-:Y:S01]  /*10430*/  F2FP.BF16.PACK_AB R38, R81, R80 ;  /* 0x000000505126723e */ /* 0x000fe200000010ff */
[----:B------:R-:W-:Y:S01]  /*10440*/  MUFU.EX2 R96, R96 ;  /* 0x0000006000607308 */ /* 0x000fe20000000800 */
[----:B------:R-:W-:Y:S02]  /*10450*/  F2FP.BF16.PACK_AB R37, R71, R70 ;  /* 0x000000464725723e */ /* 0x000fe400000010ff */
[----:B------:R-:W-:Y:S02]  /*10460*/  F2FP.BF16.PACK_AB R39, R83, R82 ;  /* 0x000000525327723e */ /* 0x000fe400000010ff */
[----:B--2---:R-:W-:Y:S05]  /*10470*/  F2FP.BF16.PACK_AB R43, R79, R78 ;  /* 0x0000004e4f2b723e */ /* 0x004fea00000010ff */
        /* <DEDUP_REMOVED lines=11> */
[----:B------:R-:W-:Y:S07]  /*10530*/  MUFU.EX2 R91, R91 ;  /* 0x0000005b005b7308 */ /* 0x000fee0000000800 */
[-C--:B------:R-:W-:Y:S03]  /*10540*/  HMMA.16816.F32.BF16 R100, R40, R50.reuse, R100 ;  /* 0x000000322864723c */ /* 0x080fe60000041864 */
[----:B------:R-:W-:Y:S05]  /*10550*/  MUFU.EX2 R94, R94 ;  /* 0x0000005e005e7308 */ /* 0x000fea0000000800 */
[C---:B------:R-:W-:Y:S01]  /*10560*/  HMMA.16816.F32.BF16 R104, R36.reuse, R50, R104 ;  /* 0x000000322468723c */ /* 0x040fe20000041868 */
[----:B------:R-:W1:Y:S04]  /*10570*/  LDSM.16.MT88.4 R48, [R216+0x2900] ;  /* 0x00290000d830783b */ /* 0x000e680000004200 */
[----:B------:R-:W-:Y:S03]  /*10580*/  MUFU.EX2 R88, R88 ;  /* 0x0000005800587308 */ /* 0x000fe60000000800 */
[-C--:B------:R-:W-:Y:S07]  /*10590*/  HMMA.16816.F32.BF16 R24, R36, R52.reuse, R24 ;  /* 0x000000342418723c */ /* 0x080fee0000041818 */
[----:B------:R-:W3:Y:S01]  /*105a0*/  MUFU.EX2 R89, R89 ;  /* 0x0000005900597308 */ /* 0x000ee20000000800 */
[C---:B------:R-:W-:Y:S08]  /*105b0*/  HMMA.16816.F32.BF16 R108, R40.reuse, R52, R108 ;  /* 0x00000034286c723c */ /* 0x040ff0000004186c */
[-C--:B------:R-:W-:Y:S01]  /*105c0*/  HMMA.16816.F32.BF16 R28, R40, R54.reuse, R28 ;  /* 0x00000036281c723c */ /* 0x080fe2000004181c */
[----:B------:R-:W4:Y:S07]  /*105d0*/  MUFU.EX2 R90, R90 ;  /* 0x0000005a005a7308 */ /* 0x000f2e0000000800 */
[C---:B------:R-:W-:Y:S08]  /*105e0*/  HMMA.16816.F32.BF16 R112, R36.reuse, R54, R112 ;  /* 0x000000362470723c */ /* 0x040ff00000041870 */
[-C--:B--2---:R-:W-:Y:S08]  /*105f0*/  HMMA.16816.F32.BF16 R116, R36, R44.reuse, R116 ;  /* 0x0000002c2474723c */ /* 0x084ff00000041874 */
[C---:B------:R-:W-:Y:S01]  /*10600*/  HMMA.16816.F32.BF16 R120, R40.reuse, R44, R120 ;  /* 0x0000002c2878723c */ /* 0x040fe20000041878 */
[----:B------:R2:W5:Y:S07]  /*10610*/  MUFU.EX2 R44, R2 ;  /* 0x00000002002c7308 */ /* 0x00056e0000000800 */
[-C--:B------:R-:W-:Y:S07]  /*10620*/  HMMA.16816.F32.BF16 R124, R40, R46.reuse, R124 ;  /* 0x0000002e287c723c */ /* 0x080fee000004187c */
[----:B---3--:R-:W-:Y:S01]  /*10630*/  F2FP.BF16.PACK_AB R40, R89, R88 ;  /* 0x000000585928723e */ /* 0x008fe200000010ff */
[----:B------:R-:W-:Y:S04]  /*10640*/  HMMA.16816.F32.BF16 R128, R36, R46, R128 ;  /* 0x0000002e2480723c */ /* 0x000fe80000041880 */
[----:B------:R-:W-:Y:S02]  /*10650*/  F2FP.BF16.PACK_AB R42, R93, R92 ;  /* 0x0000005c5d2a723e */ /* 0x000fe400000010ff */
[----:B----4-:R-:W-:Y:S02]  /*10660*/  F2FP.BF16.PACK_AB R41, R91, R90 ;  /* 0x0000005a5b29723e */ /* 0x010fe400000010ff */
[----:B------:R-:W-:Y:S01]  /*10670*/  F2FP.BF16.PACK_AB R36, R85, R84 ;  /* 0x000000545524723e */ /* 0x000fe200000010ff */
[----:B--2---:R-:W-:Y:S03]  /*10680*/  FADD.FTZ R2, R206, R135 ;  /* 0x00000087ce027221 */ /* 0x004fe60000010000 */
[----:B------:R-:W-:Y:S01]  /*10690*/  F2FP.BF16.PACK_AB R38, R97, R96 ;  /* 0x000000606126723e */ /* 0x000fe200000010ff */
[----:B------:R-:W-:Y:S01]  /*106a0*/  FADD.FTZ R2, R207, R2 ;  /* 0x00000002cf027221 */ /* 0x000fe20000010000 */
[----:B------:R-:W-:Y:S02]  /*106b0*/  F2FP.BF16.PACK_AB R37, R87, R86 ;  /* 0x000000565725723e */ /* 0x000fe400000010ff */
[----:B------:R-:W-:Y:S02]  /*106c0*/  F2FP.BF16.PACK_AB R39, R99, R98 ;  /* 0x000000626327723e */ /* 0x000fe400000010ff */
[----:B-----5:R-:W-:Y:S02]  /*106d0*/  F2FP.BF16.PACK_AB R43, R44, R94 ;  /* 0x0000005e2c2b723e */ /* 0x020fe400000010ff */
[----:B------:R-:W-:Y:S03]  /*106e0*/  MOV R135, R133 ;  /* 0x0000008500877202 */ /* 0x000fe60000000f00 */
[-C--:B------:R-:W-:Y:S01]  /*106f0*/  HMMA.16816.F32.BF16 R140, R36, R152.reuse, R4 ;  /* 0x00000098248c723c */ /* 0x080fe20000041804 */
[----:B------:R-:W2:Y:S07]  /*10700*/  LDSM.16.MT88.4 R4, [R214+0x2900] ;  /* 0x00290000d604783b */ /* 0x000eae0000004200 */
        /* <DEDUP_REMOVED lines=28> */
[----:B------:R-:W1:Y:S01]  /*108d0*/  LDSM.16.MT88.4 R8, [R215+0x2900] ;  /* 0x00290000d708783b */ /* 0x000e620000004200 */
        /* <DEDUP_REMOVED lines=21> */
[-C--:B------:R-:W-:Y:S03]  /*10a30*/  HMMA.16816.F32.BF16 R168, R40, R6.reuse, R28 ;  /* 0x0000000628a8723c */ /* 0x080fe6000004181c */
[----:B------:R-:W-:Y:S01]  /*10a40*/  FADD.FTZ R14, R138, R12 ;  /* 0x0000000c8a0e7221 */ /* 0x000fe20000010000 */
[----:B------:R-:W-:Y:S01]  /*10a50*/  MOV R138, R132 ;  /* 0x00000084008a7202 */ /* 0x000fe20000000f00 */
        /* <DEDUP_REMOVED lines=48> */
[----:B------:R-:W-:Y:S01]  /*10d60*/  STL [R1+0x10], R6 ;  /* 0x0000100601007387 */ /* 0x000fe20000100800 */
[----:B------:R-:W-:Y:S02]  /*10d70*/  FADD.FTZ R0, R94, R4 ;  /* 0x000000045e007221 */ /* 0x000fe40000010000 */
[----:B------:R-:W-:Y:S02]  /*10d80*/  FADD.FTZ R4, R99, R5 ;  /* 0x0000000563047221 */ /* 0x000fe40000010000 */
[----:B------:R-:W-:Y:S02]  /*10d90*/  FADD.FTZ R2, R93, R2 ;  /* 0x000000025d027221 */ /* 0x000fe40000010000 */
[----:B------:R-:W-:Y:S01]  /*10da0*/  FADD.FTZ R0, R44, R0 ;  /* 0x000000002c007221 */ /* 0x000fe20000010000 */
[----:B------:R-:W-:Y:S04]  /*10db0*/  STL [R1+0x14], R4 ;  /* 0x0000140401007387 */ /* 0x000fe80000100800 */
[----:B------:R-:W-:Y:S04]  /*10dc0*/  STL [R1+0x18], R2 ;  /* 0x0000180201007387 */ /* 0x000fe80000100800 */
[----:B------:R1:W-:Y:S02]  /*10dd0*/  STL [R1+0x1c], R0 ;  /* 0x00001c0001007387 */ /* 0x0003e40000100800 */
[----:B-1----:R-:W-:Y:S01]  /*10de0*/  MOV R0, R134 ;  /* 0x0000008600007202 */ /* 0x002fe20000000f00 */
[----:B------:R-:W-:-:S05]  /*10df0*/  @P0 BRA `(.L_x_503) ;  /* 0xffffc9e000000947 */ /* 0x000fca000383ffff */
.L_x_502:
[----:B------:R-:W2:Y:S02]  /*10e00*/  LDL R2, [R1] ;  /* 0x0000000001027983 */ /* 0x000ea40000100800 */
[----:B--2---:R-:W-:-:S13]  /*10e10*/  ISETP.GE.AND P0, PT, R229, R2, PT ;  /* 0x00000002e500720c */ /* 0x004fda0003f06270 */
[----:B------:R-:W-:Y:S05]  /*10e20*/  @!P0 BRA `(.L_x_504) ;  /* 0x00005a3000008947 */ /* 0x000fea0003800000 */
[----:B------:R-:W2:Y:S01]  /*10e30*/  LDL.LU.64 R6, [R1+0x40] ;  /* 0x0000400001067983 */ /* 0x000ea20000300a00 */
[----:B------:R-:W-:Y:S01]  /*10e40*/  MOV R138, R3 ;  /* 0x00000003008a7202 */ /* 0x000fe20000000f00 */
[----:B------:R-:W-:Y:S01]  /*10e50*/  UMOV UR14, 0x60 ;  /* 0x00000060000e7882 */ /* 0x000fe20000000000 */
[----:B------:R-:W-:Y:S01]  /*10e60*/  IMAD.MOV.U32 R136, RZ, RZ, R133 ;  /* 0x000000ffff887224 */ /* 0x000fe200078e0085 */
[----:B------:R-:W3:Y:S01]  /*10e70*/  LDL.LU.64 R4, [R1+0x48] ;  /* 0x0000480001047983 */ /* 0x000ee20000300a00 */
[----:B------:R-:W-:Y:S01]  /*10e80*/  ULDC.64 UR4, c[0x0][0x208] ;  /* 0x0000820000047ab9 */ /* 0x000fe20000000a00 */
[----:B------:R-:W-:Y:S01]  /*10e90*/  IMAD.MOV.U32 R135, RZ, RZ, R134 ;  /* 0x000000ffff877224 */ /* 0x000fe200078e0086 */
[----:B------:R-:W-:Y:S01]  /*10ea0*/  UIMAD.WIDE.U32 UR16, UR14, UR4, URZ ;  /* 0x000000040e1072a5 */ /* 0x000fe2000f8e003f */
[----:B------:R-:W-:Y:S01]  /*10eb0*/  IMAD.MOV.U32 R137, RZ, RZ, R132 ;  /* 0x000000ffff897224 */ /* 0x000fe200078e0084 */
[----:B------:R-:W-:Y:S02]  /*10ec0*/  UIMAD UR5, UR14, UR5, URZ ;  /* 0x000000050e0572a4 */ /* 0x000fe4000f8e023f */
[----:B------:R-:W-:-:S02]  /*10ed0*/  ULDC.64 UR6, c[0x0][0x1e0] ;  /* 0x0000780000067ab9 */ /* 0x000fc40000000a00 */
[----:B------:R-:W-:Y:S02]  /*10ee0*/  USHF.L.U64.HI UR7, UR6, 0x5, UR7 ;  /* 0x0000000506077899 */ /* 0x000fe40008010207 */
[----:B------:R-:W-:Y:S02]  /*10ef0*/  USHF.L.U32 UR6, UR6, 0x5, URZ ;  /* 0x0000000506067899 */ /* 0x000fe4000800063f */
[----:B------:R-:W-:Y:S01]  /*10f00*/  UIADD3 UR5, UR17, UR5, URZ ;  /* 0x0000000511057290 */ /* 0x000fe2000fffe03f */
[----:B--2---:R-:W-:Y:S02]  /*10f10*/  MOV R3, R7 ;  /* 0x0000000700037202 */ /* 0x004fe40000000f00 */
[----:B---3--:R-:W-:-:S05]  /*10f20*/  MOV R2, R4 ;  /* 0x0000000400027202 */ /* 0x008fca0000000f00 */
[----:B------:R1:W-:Y:S04]  /*10f30*/  STL.64 [R1+0x8], R2 ;  /* 0x0000080201007387 */ /* 0x0003e80000100a00 */
.L_x_521:
[----:B------:R-:W-:Y:S04]  /*10f40*/  DEPBAR.LE SB0, 0x0 ;  /* 0x000080000000791a */ /* 0x000fe80000000000 */
[----:B------:R-:W-:Y:S01]  /*10f50*/  BAR.SYNC.DEFER_BLOCKING 0x0 ;  /* 0x0000000000007b1d */ /* 0x000fe20000010000 */
[----:B------:R-:W-:Y:S01]  /*10f60*/  SHF.R.S32.HI R132, RZ, 0x1f, R229 ;  /* 0x0000001fff847819 */ /* 0x000fe200000114e5 */
[C---:B------:R-:W-:Y:S01]  /*10f70*/  IMAD R0, R229.reuse, UR5, RZ ;  /* 0x00000005e5007c24 */ /* 0x040fe2000f8e02ff */
[----:B------:R-:W-:Y:S03]  /*10f80*/  PLOP3.LUT P3, PT, PT, PT, UP2, 0x80, 0x0 ;  /* 0x000000000000781c */ /* 0x000fe60003f6f028 */
[----:B------:R-:W-:Y:S01]  /*10f90*/  IMAD R0, R132, UR16, R0 ;  /* 0x0000001084007c24 */ /* 0x000fe2000f8e0200 */
[----:B------:R-:W-:Y:S06]  /*10fa0*/  LDSM.16.M88.4 R96, [R219+0x6100] ;  /* 0x00610000db60783b */ /* 0x000fec0000000200 */
[----:B--2---:R-:W2:Y:S06]  /*10fb0*/  LDSM.16.M88.4 R16, [R212+0x3100] ;  /* 0x00310000d410783b */ /* 0x004eac0000000200 */
[----:B------:R-:W3:Y:S06]  /*10fc0*/  LDSM.16.M88.4 R92, [R219+0x8100] ;  /* 0x00810000db5c783b */ /* 0x000eec0000000200 */
[----:B-1----:R-:W4:Y:S06]  /*10fd0*/  LDL.64 R2, [R1+0x8] ;  /* 0x0000080001027983 */ /* 0x002f2c0000100a00 */
[----:B------:R-:W1:Y:S06]  /*10fe0*/  LDSM.16.M88.4 R32, [R212+0x3900] ;  /* 0x00390000d420783b */ /* 0x000e6c0000000200 */
[----:B------:R-:W5:Y:S06]  /*10ff0*/  LDL R245, [R1] ;  /* 0x0000000001f57983 */ /* 0x000f6c0000100800 */
[----:B------:R-:W1:Y:S06]  /*11000*/  LDSM.16.M88.4 R48, [R212+0x4100] ;  /* 0x00410000d430783b */ /* 0x000e6c0000000200 */
[----:B------:R-:W5:Y:S01]  /*11010*/  LDL.64 R234, [R1+0x28] ;  /* 0x0000280001ea7983 */ /* 0x000f620000100a00 */
[-C--:B--2---:R-:W-:Y:S05]  /*11020*/  HMMA.16816.F32.BF16 R4, R96, R16.reuse, RZ ;  /* 0x000000106004723c */ /* 0x084fea00000418ff */
[----:B------:R-:W2:Y:S03]  /*11030*/  LDSM.16.M88.4 R64, [R212+0x4900] ;  /* 0x00490000d440783b */ /* 0x000ea60000000200 */
[C---:B---3--:R-:W-:Y:S03]  /*11040*/  HMMA.16816.F32.BF16 R8, R92.reuse, R16, RZ ;  /* 0x000000105c08723c */ /* 0x048fe600000418ff */
[----:B------:R-:W3:Y:S06]  /*11050*/  LDL.64 R232, [R1+0x38] ;  /* 0x0000380001e87983 */ /* 0x000eec0000100a00 */
[----:B------:R-:W2:Y:S01]  /*11060*/  LDSM.16.M88.4 R80, [R212+0x5100] ;  /* 0x00510000d450783b */ /* 0x000ea20000000200 */
[-C--:B------:R-:W-:Y:S05]  /*11070*/  HMMA.16816.F32.BF16 R12, R92, R18.reuse, RZ ;  /* 0x000000125c0c723c */ /* 0x080fea00000418ff */
[----:B------:R-:W3:Y:S03]  /*11080*/  LDL R139, [R1+0x30] ;  /* 0x00003000018b7983 */ /* 0x000ee60000100800 */
[C---:B------:R-:W-:Y:S03]  /*11090*/  HMMA.16816.F32.BF16 R16, R96.reuse, R18, RZ ;  /* 0x000000126010723c */ /* 0x040fe600000418ff */
[----:B------:R-:W2:Y:S05]  /*110a0*/  LDSM.16.M88.4 R172, [R212+0x5900] ;  /* 0x00590000d4ac783b */ /* 0x000eaa0000000200 */
[-C--:B-1----:R-:W-:Y:S01]  /*110b0*/  HMMA.16816.F32.BF16 R20, R96, R32.reuse, RZ ;  /* 0x000000206014723c */ /* 0x082fe200000418ff */
[----:B------:R-:W3:Y:S06]  /*110c0*/  LDL R134, [R1+0x20] ;  /* 0x0000200001867983 */ /* 0x000eec0000100800 */
[----:B------:R-:W-:Y:S01]  /*110d0*/  LDSM.16.M88.4 R176, [R222+0x6100] ;  /* 0x00610000deb0783b */ /* 0x000fe20000000200 */
[C---:B------:R-:W-:Y:S05]  /*110e0*/  HMMA.16816.F32.BF16 R24, R92.reuse, R32, RZ ;  /* 0x000000205c18723c */ /* 0x040fea00000418ff */
[----:B------:R-:W1:Y:S03]  /*110f0*/  LDSM.16.M88.4 R180, [R223] ;  /* 0x00000000dfb4783b */ /* 0x000e660000000200 */
[-C--:B------:R-:W-:Y:S03]  /*11100*/  HMMA.16816.F32.BF16 R28, R92, R34.reuse, RZ ;  /* 0x000000225c1c723c */ /* 0x080fe600000418ff */
[----:B------:R-:W1:Y:S05]  /*11110*/  LDSM.16.M88.4 R184, [R222+0x8100] ;  /* 0x00810000deb8783b */ /* 0x000e6a0000000200 */
[C---:B------:R-:W-:Y:S01]  /*11120*/  HMMA.16816.F32.BF16 R32, R96.reuse, R34, RZ ;  /* 0x000000226020723c */ /* 0x040fe200000418ff */
[----:B------:R-:W1:Y:S06]  /*11130*/  LDSM.16.M88.4 R188, [R228] ;  /* 0x00000000e4bc783b */ /* 0x000e6c0000000200 */
[----:B------:R-:W-:Y:S01]  /*11140*/  LDSM.16.M88.4 R192, [R225] ;  /* 0x00000000e1c0783b */ /* 0x000fe20000000200 */
[-C--:B------:R-:W-:Y:S05]  /*11150*/  HMMA.16816.F32.BF16 R36, R96, R48.reuse, RZ ;  /* 0x000000306024723c */ /* 0x080fea00000418ff */
[----:B------:R-:W-:Y:S03]  /*11160*/  LDSM.16.M88.4 R196, [R224] ;  /* 0x00000000e0c4783b */ /* 0x000fe60000000200 */
[C---:B------:R-:W-:Y:S08]  /*11170*/  HMMA.16816.F32.BF16 R40, R92.reuse, R48, RZ ;  /* 0x000000305c28723c */ /* 0x040ff000000418ff */
[-C--:B------:R-:W-:Y:S08]  /*11180*/  HMMA.16816.F32.BF16 R44, R92, R50.reuse, RZ ;  /* 0x000000325c2c723c */ /* 0x080ff000000418ff */
[C---:B------:R-:W-:Y:S08]  /*11190*/  HMMA.16816.F32.BF16 R48, R96.reuse, R50, RZ ;  /* 0x000000326030723c */ /* 0x040ff000000418ff */
[-C--:B--2---:R-:W-:Y:S08]  /*111a0*/  HMMA.16816.F32.BF16 R52, R96, R64.reuse, RZ ;  /* 0x000000406034723c */ /* 0x084ff000000418ff */
        /* <DEDUP_REMOVED lines=11> */
[----:B------:R-:W2:Y:S07]  /*11260*/  LDSM.16.M88.4 R172, [R227] ;  /* 0x00000000e3ac783b */ /* 0x000eae0000000200 */
        /* <DEDUP_REMOVED lines=8> */
[C---:B------:R-:W-:Y:S08]  /*112f0*/  HMMA.16816.F32.BF16 R32, R176.reuse, R190, R32 ;  /* 0x000000beb020723c */ /* 0x040ff00000041820 */
[-C--:B--2---:R-:W-:Y:S08]  /*11300*/  HMMA.16816.F32.BF16 R36, R176, R172.reuse, R36 ;  /* 0x000000acb024723c */ /* 0x084ff00000041824 */
[C---:B------:R-:W-:Y:S08]  /*11310*/  HMMA.16816.F32.BF16 R40, R184.reuse, R172, R40 ;  /* 0x000000acb828723c */ /* 0x040ff00000041828 */
[-C--:B------:R-:W-:Y:S04]  /*11320*/  HMMA.16816.F32.BF16 R44, R184, R174.reuse, R44 ;  /* 0x000000aeb82c723c */ /* 0x080fe8000004182c */
[----:B----4-:R-:W-:Y:S04]  /*11330*/  IMAD.WIDE.U32 R2, R229, UR16, R2 ;  /* 0x00000010e5027c25 */ /* 0x010fe8000f8e0002 */
[C---:B------:R-:W-:Y:S04]  /*11340*/  HMMA.16816.F32.BF16 R48, R176.reuse, R174, R48 ;  /* 0x000000aeb030723c */ /* 0x040fe80000041830 */
[----:B------:R-:W-:Y:S01]  /*11350*/  IMAD.IADD R0, R3, 0x1, R0 ;  /* 0x0000000103007824 */ /* 0x000fe200078e0200 */
[C---:B------:R-:W-:Y:S03]  /*11360*/  LEA R202, P0, R2.reuse, c[0x0][0x1f8], 0x1 ;  /* 0x00007e0002ca7a11 */ /* 0x040fe600078008ff */
[-C--:B-1----:R-:W-:Y:S04]  /*11370*/  HMMA.16816.F32.BF16 R52, R176, R180.reuse, R52 ;  /* 0x000000b4b034723c */ /* 0x082fe80000041834 */
[----:B------:R-:W-:Y:S02]  /*11380*/  LEA.HI.X R203, R2, c[0x0][0x1fc], R0, 0x1, P0 ;  /* 0x00007f0002cb7a11 */ /* 0x000fe400000f0c00 */
[----:B------:R-:W-:Y:S02]  /*11390*/  IADD3 R132, P0, R202, UR9, RZ ;  /* 0x00000009ca847c10 */ /* 0x000fe4000ff1e0ff */
[C---:B------:R-:W-:Y:S01]  /*113a0*/  HMMA.16816.F32.BF16 R56, R184.reuse, R180, R56 ;  /* 0x000000b4b838723c */ /* 0x040fe20000041838 */
[----:B------:R-:W-:Y:S01]  /*113b0*/  @!PT LDS RZ, [RZ] ;  /* 0x00000000fffff984 */ /* 0x000fe20000000800 */
[----:B------:R-:W-:Y:S01]  /*113c0*/  @!PT LDS RZ, [RZ] ;  /* 0x00000000fffff984 */ /* 0x000fe20000000800 */
[----:B------:R-:W-:Y:S01]  /*113d0*/  @!PT LDS RZ, [RZ] ;  /* 0x00000000fffff984 */ /* 0x000fe20000000800 */
[----:B------:R1:W-:Y:S03]  /*113e0*/  LDGSTS.E.BYPASS.LTC128B.128 [R231+0x100], [R202.64], !P6 ;  /* 0x00100000cae77fae */ /* 0x0003e6000f101d4c */
[----:B------:R-:W-:Y:S02]  /*113f0*/  IADD3.X R133, R203, UR8, RZ, P0, !PT ;  /* 0x00000008cb857c10 */ /* 0x000fe400087fe4ff */
[----:B------:R-:W-:Y:S02]  /*11400*/  IADD3 R200, P1, R132, UR9, RZ ;  /* 0x0000000984c87c10 */ /* 0x000fe4000ff3e0ff */
[-C--:B------:R-:W-:Y:S01]  /*11410*/  HMMA.16816.F32.BF16 R60, R184, R182.reuse, R60 ;  /* 0x000000b6b83c723c */ /* 0x080fe2000004183c */
[----:B------:R2:W-:Y:S03]  /*11420*/  LDGSTS.E.BYPASS.LTC128B.128 [R231+0x900], [R132.64], !P6 ;  /* 0x0090000084e77fae */ /* 0x0005e6000f101d4c */
[----:B------:R-:W-:Y:S02]  /*11430*/  IADD3.X R201, R133, UR8, RZ, P1, !PT ;  /* 0x0000000885c97c10 */ /* 0x000fe40008ffe4ff */
[----:B------:R-:W-:Y:S02]  /*11440*/  IADD3 R2, P0, R200, UR9, RZ ;  /* 0x00000009c8027c10 */ /* 0x000fe4000ff1e0ff */
[C---:B------:R-:W-:Y:S01]  /*11450*/  HMMA.16816.F32.BF16 R64, R176.reuse, R182, R64 ;  /* 0x000000b6b040723c */ /* 0x040fe20000041840 */
[----:B------:R1:W-:Y:S03]  /*11460*/  LDGSTS.E.BYPASS.LTC128B.128 [R231+0x1100], [R200.64], !P6 ;  /* 0x01100000c8e77fae */ /* 0x0003e6000f101d4c */
[----:B------:R-:W-:Y:S02]  /*11470*/  IADD3.X R3, R201, UR8, RZ, P0, !PT ;  /* 0x00000008c9037c10 */ /* 0x000fe400087fe4ff */
[----:B------:R-:W-:Y:S02]  /*11480*/  IADD3 R188, P1, R2, UR9, RZ ;  /* 0x0000000902bc7c10 */ /* 0x000fe4000ff3e0ff */
[-C--:B------:R-:W-:Y:S01]  /*11490*/  HMMA.16816.F32.BF16 R68, R176, R192.reuse, R68 ;  /* 0x000000c0b044723c */ /* 0x080fe20000041844 */
[----:B------:R4:W-:Y:S03]  /*114a0*/  LDGSTS.E.BYPASS.LTC128B.128 [R231+0x1900], [R2.64], !P6 ;  /* 0x0190000002e77fae */ /* 0x0009e6000f101d4c */
[----:B------:R-:W-:Y:S02]  /*114b0*/  IADD3.X R189, R3, UR8, RZ, P1, !PT ;  /* 0x0000000803bd7c10 */ /* 0x000fe40008ffe4ff */
[----:B------:R-:W-:Y:S02]  /*114c0*/  PLOP3.LUT P1, PT, PT, PT, UP2, 0x80, 0x0 ;  /* 0x000000000000781c */ /* 0x000fe40003f2f028 */
[C---:B------:R-:W-:Y:S01]  /*114d0*/  HMMA.16816.F32.BF16 R72, R184.reuse, R192, R72 ;  /* 0x000000c0b848723c */ /* 0x040fe20000041848 */
[----:B------:R3:W-:Y:S03]  /*114e0*/  LDGSTS.E.BYPASS.LTC128B.128 [R231+0x2100], [R188.64], !P6 ;  /* 0x02100000bce77fae */ /* 0x0007e6000f101d4c */
[----:B--2---:R-:W-:Y:S04]  /*114f0*/  IADD3 R132, P0, R188, UR9, RZ ;  /* 0x00000009bc847c10 */ /* 0x004fe8000ff1e0ff */
[-C--:B------:R-:W-:Y:S04]  /*11500*/  HMMA.16816.F32.BF16 R76, R184, R194.reuse, R76 ;  /* 0x000000c2b84c723c */ /* 0x080fe8000004184c */
[----:B------:R-:W-:Y:S02]  /*11510*/  IADD3.X R133, R189, UR8, RZ, P0, !PT ;  /* 0x00000008bd857c10 */ /* 0x000fe400087fe4ff */
[C---:B-----5:R-:W-:Y:S02]  /*11520*/  ISETP.GT.AND P0, PT, R229.reuse, R245, PT ;  /* 0x000000f5e500720c */ /* 0x060fe40003f04270 */
[C---:B------:R-:W-:Y:S01]  /*11530*/  HMMA.16816.F32.BF16 R80, R176.reuse, R194, R80 ;  /* 0x000000c2b050723c */ /* 0x040fe20000041850 */
[----:B------:R2:W-:Y:S06]  /*11540*/  LDGSTS.E.BYPASS.LTC128B.128 [R231+0x2900], [R132.64], !P6 ;  /* 0x0290000084e77fae */ /* 0x0005ec000f101d4c */
[----:B-1----:R-:W-:Y:S01]  /*11550*/  LDSM.16.M88.4 R200, [R218+0x3100] ;  /* 0x00310000dac8783b */ /* 0x002fe20000000200 */
[-C--:B------:R-:W-:Y:S04]  /*11560*/  HMMA.16816.F32.BF16 R84, R176, R196.reuse, R84 ;  /* 0x000000c4b054723c */ /* 0x080fe80000041854 */
[----:B------:R-:W-:Y:S01]  /*11570*/  @P0 IADD3 R0, R229, -0x1, RZ ;  /* 0xffffffffe5000810 */ /* 0x000fe20007ffe0ff */
[----:B---3--:R-:W1:Y:S01]  /*11580*/  LDSM.16.M88.4 R188, [R220+0x6100] ;  /* 0x00610000dcbc783b */ /* 0x008e620000000200 */
[----:B----4-:R-:W-:Y:S02]  /*11590*/  @P0 IMAD.MOV.U32 R3, RZ, RZ, R235 ;  /* 0x000000ffff030224 */ /* 0x010fe400078e00eb */
[C---:B------:R-:W-:Y:S03]  /*115a0*/  HMMA.16816.F32.BF16 R88, R184.reuse, R196, R88 ;  /* 0x000000c4b858723c */ /* 0x040fe60000041858 */
[----:B------:R-:W3:Y:S01]  /*115b0*/  LDSM.16.M88.4 R204, [R220+0x8100] ;  /* 0x00810000dccc783b */ /* 0x000ee20000000200 */
[----:B------:R-:W-:Y:S04]  /*115c0*/  @P0 SHF.R.S32.HI R2, RZ, 0x1f, R0 ;  /* 0x0000001fff020819 */ /* 0x000fe80000011400 */
[-C--:B------:R-:W-:Y:S01]  /*115d0*/  HMMA.16816.F32.BF16 R92, R184, R198.reuse, R92 ;  /* 0x000000c6b85c723c */ /* 0x080fe2000004185c */
[----:B------:R-:W0:Y:S03]  /*115e0*/  LDGDEPBAR ;  /* 0x00000000000079af */ /* 0x000e260000000000 */
[----:B--2---:R-:W-:Y:S03]  /*115f0*/  @P0 IMAD.WIDE.U32 R132, R0, c[0x0][0x1e0], RZ ;  /* 0x0000780000840a25 */ /* 0x004fe600078e00ff */
[----:B------:R-:W2:Y:S01]  /*11600*/  LDSM.16.M88.4 R208, [R218+0x3900] ;  /* 0x00390000dad0783b */ /* 0x000ea20000000200 */
[----:B------:R-:W-:Y:S04]  /*11610*/  HMMA.16816.F32.BF16 R96, R176, R198, R96 ;  /* 0x000000c6b060723c */ /* 0x000fe80000041860 */
[----:B------:R-:W-:Y:S01]  /*11620*/  @P0 IMAD R2, R2, c[0x0][0x1e0], RZ ;  /* 0x0000780002020a24 */ /* 0x000fe200078e02ff */
[----:B------:R-:W4:Y:S03]  /*11630*/  LDSM.16.M88.4 R172, [R218+0x4100] ;  /* 0x00410000daac783b */ /* 0x000f260000000200 */
[----:B------:R-:W-:Y:S03]  /*11640*/  @P0 IMAD R2, R0, c[0x0][0x1e4], R2 ;  /* 0x0000790000020a24 */ /* 0x000fe600078e0202 */
[----:B------:R-:W5:Y:S01]  /*11650*/  LDSM.16.M88.4 R180, [R218+0x4900] ;  /* 0x00490000dab4783b */ /* 0x000f620000000200 */
[----:B------:R-:W-:Y:S02]  /*11660*/  @P0 IMAD.IADD R0, R133, 0x1, R2 ;  /* 0x0000000185000824 */ /* 0x000fe400078e0202 */
[----:B------:R-:W-:Y:S02]  /*11670*/  @P0 IMAD.MOV.U32 R2, RZ, RZ, R232 ;  /* 0x000000ffff020224 */ /* 0x000fe400078e00e8 */
[----:B------:R-:W-:Y:S01]  /*11680*/  @P0 IMAD R0, R0, 0x60, RZ ;  /* 0x0000006000000824 */ /* 0x000fe200078e02ff */
[----:B------:R-:W4:Y:S01]  /*11690*/  LDSM.16.M88.4 R176, [R218+0x5100] ;  /* 0x00510000dab0783b */ /* 0x000f220000000200 */
[----:B------:R-:W-:Y:S01]  /*116a0*/  @P0 IMAD.WIDE.U32 R2, R132, 0x60, R2 ;  /* 0x0000006084020825 */ /* 0x000fe200078e0002 */
[-C--:B-1----:R-:W-:Y:S04]  /*116b0*/  HMMA.16816.F32.BF16 R4, R188, R200.reuse, R4 ;  /* 0x000000c8bc04723c */ /* 0x082fe80000041804 */
[----:B------:R-:W1:Y:S01]  /*116c0*/  LDSM.16.M88.4 R184, [R218+0x5900] ;  /* 0x00590000dab8783b */ /* 0x000e620000000200 */
[C---:B------:R-:W-:Y:S01]  /*116d0*/  @P0 LEA R132, P2, R2.reuse, c[0x0][0x1c8], 0x1 ;  /* 0x0000720002840a11 */ /* 0x040fe200078408ff */
[----:B------:R-:W-:Y:S02]  /*116e0*/  @P0 IMAD.IADD R0, R3, 0x1, R0 ;  /* 0x0000000103000824 */ /* 0x000fe400078e0200 */
[C---:B---3--:R-:W-:Y:S02]  /*116f0*/  HMMA.16816.F32.BF16 R8, R204.reuse, R200, R8 ;  /* 0x000000c8cc08723c */ /* 0x048fe40000041808 */
[----:B------:R-:W-:Y:S02]  /*11700*/  LDSM.16.M88.4 R192, [R217] ;  /* 0x00000000d9c0783b */ /* 0x000fe40000000200 */
[----:B------:R-:W-:Y:S01]  /*11710*/  @P0 LEA.HI.X R133, R2, c[0x0][0x1cc], R0, 0x1, P2 ;  /* 0x0000730002850a11 */ /* 0x000fe200010f0c00 */
[----:B------:R-:W-:Y:S01]  /*11720*/  @P1 IMAD.HI.U32 R0, R139, c[0x0][0x2c8], RZ ;  /* 0x0000b2008b001a27 */ /* 0x000fe200078e00ff */
[----:B------:R-:W-:Y:S02]  /*11730*/  @P0 IADD3 R2, P1, R132, UR6, RZ ;  /* 0x0000000684020c10 */ /* 0x000fe4000ff3e0ff */
[----:B------:R-:W-:Y:S01]  /*11740*/  LDSM.16.M88.4 R196, [R221+0x8100] ;  /* 0x00810000ddc4783b */ /* 0x000fe20000000200 */
[-C--:B------:R-:W-:Y:S03]  /*11750*/  HMMA.16816.F32.BF16 R12, R204, R202.reuse, R12 ;  /* 0x000000cacc0c723c */ /* 0x080fe6000004180c */
[----:B------:R-:W-:Y:S02]  /*11760*/  @P0 IADD3.X R3, R133, UR7, RZ, P1, !PT ;  /* 0x0000000785030c10 */ /* 0x000fe40008ffe4ff */
[----:B------:R-:W-:Y:S03]  /*11770*/  @P3 SHF.R.U32.HI R139, RZ, c[0x0][0x2cc], R0 ;  /* 0x0000b300ff8b3a19 */ /* 0x000fe60000011600 */
[C---:B------:R-:W-:Y:S01]  /*11780*/  HMMA.16816.F32.BF16 R16, R188.reuse, R202, R16 ;  /* 0x000000cabc10723c */ /* 0x040fe20000041810 */
[----:B------:R-:W-:Y:S07]  /*11790*/  LDSM.16.M88.4 R200, [R217+0x800] ;  /* 0x00080000d9c8783b */ /* 0x000fee0000000200 */
[-C--:B--2---:R-:W-:Y:S08]  /*117a0*/  HMMA.16816.F32.BF16 R20, R188, R208.reuse, R20 ;  /* 0x000000d0bc14723c */ /* 0x084ff00000041814 */
[C---:B------:R-:W-:Y:S08]  /*117b0*/  HMMA.16816.F32.BF16 R24, R204.reuse, R208, R24 ;  /* 0x000000d0cc18723c */ /* 0x040ff00000041818 */
[-C--:B------:R-:W-:Y:S08]  /*117c0*/  HMMA.16816.F32.BF16 R28, R204, R210.reuse, R28 ;  /* 0x000000d2cc1c723c */ /* 0x080ff0000004181c */
[C---:B------:R-:W-:Y:S08]  /*117d0*/  HMMA.16816.F32.BF16 R32, R188.reuse, R210, R32 ;  /* 0x000000d2bc20723c */ /* 0x040ff00000041820 */
[-C--:B----4-:R-:W-:Y:S08]  /*117e0*/  HMMA.16816.F32.BF16 R36, R188, R172.reuse, R36 ;  /* 0x000000acbc24723c */ /* 0x090ff00000041824 */
[C---:B------:R-:W-:Y:S08]  /*117f0*/  HMMA.16816.F32.BF16 R40, R204.reuse, R172, R40 ;  /* 0x000000accc28723c */ /* 0x040ff00000041828 */
[-C--:B------:R-:W-:Y:S08]  /*11800*/  HMMA.16816.F32.BF16 R44, R204, R174.reuse, R44 ;  /* 0x000000aecc2c723c */ /* 0x080ff0000004182c */
[C---:B------:R-:W-:Y:S01]  /*11810*/  HMMA.16816.F32.BF16 R48, R188.reuse, R174, R48 ;  /* 0x000000aebc30723c */ /* 0x040fe20000041830 */
[----:B------:R-:W2:Y:S07]  /*11820*/  LDSM.16.M88.4 R172, [R221+0x6100] ;  /* 0x00610000ddac783b */ /* 0x000eae0000000200 */
[-C--:B-----5:R-:W-:Y:S08]  /*11830*/  HMMA.16816.F32.BF16 R52, R188, R180.reuse, R52 ;  /* 0x000000b4bc34723c */ /* 0x0a0ff00000041834 */
        /* <DEDUP_REMOVED lines=9> */
[-C--:B-1----:R-:W-:Y:S08]  /*118d0*/  HMMA.16816.F32.BF16 R84, R188, R184.reuse, R84 ;  /* 0x000000b8bc54723c */ /* 0x082ff00000041854 */
[C---:B------:R-:W-:Y:S08]  /*118e0*/  HMMA.16816.F32.BF16 R88, R204.reuse, R184, R88 ;  /* 0x000000b8cc58723c */ /* 0x040ff00000041858 */
[-C--:B------:R-:W-:Y:S08]  /*118f0*/  HMMA.16816.F32.BF16 R92, R204, R186.reuse, R92 ;  /* 0x000000bacc5c723c */ /* 0x080ff0000004185c */
[----:B------:R-:W-:Y:S01]  /*11900*/  HMMA.16816.F32.BF16 R96, R188, R186, R96 ;  /* 0x000000babc60723c */ /* 0x000fe20000041860 */
[----:B------:R-:W1:Y:S07]  /*11910*/  LDSM.16.M88.4 R184, [R217+0x2000] ;  /* 0x00200000d9b8783b */ /* 0x000e6e0000000200 */
[-C--:B--2---:R-:W-:Y:S08]  /*11920*/  HMMA.16816.F32.BF16 R4, R172, R192.reuse, R4 ;  /* 0x000000c0ac04723c */ /* 0x084ff00000041804 */
[C---:B------:R-:W-:Y:S08]  /*11930*/  HMMA.16816.F32.BF16 R8, R196.reuse, R192, R8 ;  /* 0x000000c0c408723c */ /* 0x040ff00000041808 */
[-C--:B------:R-:W-:Y:S08]  /*11940*/  HMMA.16816.F32.BF16 R12, R196, R194.reuse, R12 ;  /* 0x000000c2c40c723c */ /* 0x080ff0000004180c */
[C---:B------:R-:W-:Y:S08]  /*11950*/  HMMA.16816.F32.BF16 R16, R172.reuse, R194, R16 ;  /* 0x000000c2ac10723c */ /* 0x040ff00000041810 */
[-C--:B------:R-:W-:Y:S08]  /*11960*/  HMMA.16816.F32.BF16 R20, R172, R200.reuse, R20 ;  /* 0x000000c8ac14723c */ /* 0x080ff00000041814 */
[C---:B------:R-:W-:Y:S08]  /*11970*/  HMMA.16816.F32.BF16 R24, R196.reuse, R200, R24 ;  /* 0x000000c8c418723c */ /* 0x040ff00000041818 */
[-C--:B------:R-:W-:Y:S08]  /*11980*/  HMMA.16816.F32.BF16 R28, R196, R202.reuse, R28 ;  /* 0x000000cac41c723c */ /* 0x080ff0000004181c */
[C---:B------:R-:W-:Y:S08]  /*11990*/  HMMA.16816.F32.BF16 R32, R172.reuse, R202, R32 ;  /* 0x000000caac20723c */ /* 0x040ff00000041820 */
[-C--:B---3--:R-:W-:Y:S08]  /*119a0*/  HMMA.16816.F32.BF16 R36, R172, R180.reuse, R36 ;  /* 0x000000b4ac24723c */ /* 0x088ff00000041824 */
[C---:B------:R-:W-:Y:S07]  /*119b0*/  HMMA.16816.F32.BF16 R40, R196.reuse, R180, R40 ;  /* 0x000000b4c428723c */ /* 0x040fee0000041828 */
[----:B------:R-:W-:Y:S01]  /*119c0*/  @P0 IADD3 R180, P2, R2, UR6, RZ ;  /* 0x0000000602b40c10 */ /* 0x000fe2000ff5e0ff */
[-C--:B------:R-:W-:Y:S04]  /*119d0*/  HMMA.16816.F32.BF16 R44, R196, R182.reuse, R44 ;  /* 0x000000b6c42c723c */ /* 0x080fe8000004182c */
[----:B------:R-:W-:Y:S04]  /*119e0*/  @P0 IADD3.X R181, R3, UR7, RZ, P2, !PT ;  /* 0x0000000703b50c10 */ /* 0x000fe800097fe4ff */
[C---:B------:R-:W-:Y:S08]  /*119f0*/  HMMA.16816.F32.BF16 R48, R172.reuse, R182, R48 ;  /* 0x000000b6ac30723c */ /* 0x040ff00000041830 */
[-C--:B----4-:R-:W-:Y:S08]  /*11a00*/  HMMA.16816.F32.BF16 R52, R172, R176.reuse, R52 ;  /* 0x000000b0ac34723c */ /* 0x090ff00000041834 */
[C---:B------:R-:W-:Y:S08]  /*11a10*/  HMMA.16816.F32.BF16 R56, R196.reuse, R176, R56 ;  /* 0x000000b0c438723c */ /* 0x040ff00000041838 */
[-C--:B------:R-:W-:Y:S08]  /*11a20*/  HMMA.16816.F32.BF16 R60, R196, R178.reuse, R60 ;  /* 0x000000b2c43c723c */ /* 0x080ff0000004183c */
[C---:B------:R-:W-:Y:S01]  /*11a30*/  HMMA.16816.F32.BF16 R64, R172.reuse, R178, R64 ;  /* 0x000000b2ac40723c */ /* 0x040fe20000041840 */
[----:B------:R-:W2:Y:S01]  /*11a40*/  LDSM.16.M88.4 R176, [R217+0x2800] ;  /* 0x00280000d9b0783b */ /* 0x000ea20000000200 */
[----:B------:R-:W-:Y:S05]  /*11a50*/  DEPBAR.LE SB0, 0x0 ;  /* 0x000080000000791a */ /* 0x000fea0000000000 */
[----:B------:R-:W-:Y:S01]  /*11a60*/  BAR.SYNC.DEFER_BLOCKING 0x0 ;  /* 0x0000000000007b1d */ /* 0x000fe20000010000 */
[-C--:B-1----:R-:W-:Y:S08]  /*11a70*/  HMMA.16816.F32.BF16 R68, R172, R184.reuse, R68 ;  /* 0x000000b8ac44723c */ /* 0x082ff00000041844 */
[C---:B------:R-:W-:Y:S08]  /*11a80*/  HMMA.16816.F32.BF16 R72, R196.reuse, R184, R72 ;  /* 0x000000b8c448723c */ /* 0x040ff00000041848 */
[-C--:B------:R-:W-:Y:S01]  /*11a90*/  HMMA.16816.F32.BF16 R76, R196, R186.reuse, R76 ;  /* 0x000000bac44c723c */ /* 0x080fe2000004184c */
[----:B------:R-:W-:Y:S01]  /*11aa0*/  @!PT LDS RZ, [RZ] ;  /* 0x00000000fffff984 */ /* 0x000fe20000000800 */
[----:B------:R-:W-:Y:S01]  /*11ab0*/  @!PT LDS RZ, [RZ] ;  /* 0x00000000fffff984 */ /* 0x000fe20000000800 */
[----:B------:R-:W-:Y:S01]  /*11ac0*/  @!PT LDS RZ, [RZ] ;  /* 0x00000000fffff984 */ /* 0x000fe20000000800 */
[----:B------:R1:W-:Y:S07]  /*11ad0*/  @P0 LDGSTS.E.BYPASS.LTC128B.128 [R231+0x3100], [R132.64], !P6 ;  /* 0x0310000084e70fae */ /* 0x0003ee000f101d4c */
[C---:B------:R-:W-:Y:S01]  /*11ae0*/  HMMA.16816.F32.BF16 R80, R172.reuse, R186, R80 ;  /* 0x000000baac50723c */ /* 0x040fe20000041850 */
[----:B------:R3:W-:Y:S07]  /*11af0*/  @P0 LDGSTS.E.BYPASS.LTC128B.128 [R231+0x3900], [R2.64], !P6 ;  /* 0x0390000002e70fae */ /* 0x0007ee000f101d4c */
[-C--:B--2---:R-:W-:Y:S01]  /*11b00*/  HMMA.16816.F32.BF16 R84, R172, R176.reuse, R84 ;  /* 0x000000b0ac54723c */ /* 0x084fe20000041854 */
[----:B------:R2:W-:Y:S07]  /*11b10*/  @P0 LDGSTS.E.BYPASS.LTC128B.128 [R231+0x4100], [R180.64], !P6 ;  /* 0x04100000b4e70fae */ /* 0x0005ee000f101d4c */
[C---:B------:R-:W-:Y:S08]  /*11b20*/  HMMA.16816.F32.BF16 R88, R196.reuse, R176, R88 ;  /* 0x000000b0c458723c */ /* 0x040ff00000041858 */
[-C--:B------:R-:W-:Y:S04]  /*11b30*/  HMMA.16816.F32.BF16 R92, R196, R178.reuse, R92 ;  /* 0x000000b2c45c723c */ /* 0x080fe8000004185c */
[----:B-1----:R-:W-:Y:S04]  /*11b40*/  @P0 IADD3 R132, P1, R180, UR6, RZ ;  /* 0x00000006b4840c10 */ /* 0x002fe8000ff3e0ff */
[----:B------:R-:W-:Y:S01]  /*11b50*/  @P0 IADD3.X R133, R181, UR7, RZ, P1, !PT ;  /* 0x00000007b5850c10 */ /* 0x000fe20008ffe4ff */
[----:B------:R-:W-:Y:S04]  /*11b60*/  HMMA.16816.F32.BF16 R96, R172, R178, R96 ;  /* 0x000000b2ac60723c */ /* 0x000fe80000041860 */
[----:B------:R1:W-:Y:S01]  /*11b70*/  @P0 LDGSTS.E.BYPASS.LTC128B.128 [R231+0x4900], [R132.64], !P6 ;  /* 0x0490000084e70fae */ /* 0x0003e2000f101d4c */
[----:B---3--:R-:W-:Y:S04]  /*11b80*/  @P0 IADD3 R2, P2, R132, UR6, RZ ;  /* 0x0000000684020c10 */ /* 0x008fe8000ff5e0ff */
[----:B------:R-:W-:Y:S03]  /*11b90*/  @P0 IADD3.X R3, R133, UR7, RZ, P2, !PT ;  /* 0x0000000785030c10 */ /* 0x000fe600097fe4ff */
[----:B------:R-:W-:Y:S02]  /*11ba0*/  @P0 IADD3 R176, P1, R2, UR6, RZ ;  /* 0x0000000602b00c10 */ /* 0x000fe4000ff3e0ff */
[----:B------:R3:W-:Y:S02]  /*11bb0*/  @P0 LDGSTS.E.BYPASS.LTC128B.128 [R231+0x5100], [R2.64], !P6 ;  /* 0x0510000002e70fae */ /* 0x0007e4000f101d4c */
[----:B------:R-:W-:Y:S05]  /*11bc0*/  @P0 IADD3.X R177, R3, UR7, RZ, P1, !PT ;  /* 0x0000000703b10c10 */ /* 0x000fea0008ffe4ff */
[----:B------:R2:W-:Y:S01]  /*11bd0*/  @P0 LDGSTS.E.BYPASS.LTC128B.128 [R231+0x5900], [R176.64], !P6 ;  /* 0x05900000b0e70fae */ /* 0x0005e2000f101d4c */
[----:B------:R-:W-:Y:S05]  /*11be0*/  PLOP3.LUT P0, PT, PT, PT, UP1, 0x40, 0x0 ;  /* 0x000000000000781c */ /* 0x000fea0003f0e818 */
[----:B------:R-:W0:Y:S01]  /*11bf0*/  LDGDEPBAR ;  /* 0x00000000000079af */ /* 0x000e220000000000 */
[----:B-1----:R-:W-:Y:S05]  /*11c00*/  IMAD R133, R229, -0x60, RZ ;  /* 0xffffffa0e5857824 */ /* 0x002fea00078e02ff */
[----:B------:R-:W3:Y:S01]  /*11c10*/  SHFL.IDX PT, R132, R139, RZ, 0x1c1f ;  /* 0x001c1fff8b847589 */ /* 0x000ee200000e0000 */
[----:B------:R-:W-:Y:S01]  /*11c20*/  IMAD.IADD R174, R133, 0x1, -R134 ;  /* 0x0000000185ae7824 */ /* 0x000fe200078e0a86 */
[----:B------:R-:W-:Y:S04]  /*11c30*/  IADD3 R173, -R134, 0x1, R133 ;  /* 0x0000000186ad7810 */ /* 0x000fe80007ffe185 */
[----:B------:R-:W-:Y:S04]  /*11c40*/  IADD3 R173, R173, c[0x0][0x1d0], RZ ;  /* 0x00007400adad7a10 */ /* 0x000fe80007ffe0ff */
[----:B------:R-:W-:Y:S04]  /*11c50*/  IADD3 R173, R173, -c[0x0][0x168], RZ ;  /* 0x80005a00adad7a10 */ /* 0x000fe80007ffe0ff */
[C---:B------:R-:W-:Y:S02]  /*11c60*/  IADD3 R172, R173.reuse, c[0x0][0x328], RZ ;  /* 0x0000ca00adac7a10 */ /* 0x040fe40007ffe0ff */
[----:B------:R-:W-:Y:S03]  /*11c70*/  IADD3 R173, R173, UR10, RZ ;  /* 0x0000000aadad7c10 */ /* 0x000fe6000fffe0ff */
[--C-:B---3--:R-:W-:Y:S02]  /*11c80*/  IMAD.IADD R2, R172, 0x1, R132.reuse ;  /* 0x00000001ac027824 */ /* 0x108fe400078e0284 */
[----:B------:R-:W-:Y:S01]  /*11c90*/  IMAD.IADD R0, R173, 0x1, R132 ;  /* 0x00000001ad007824 */ /* 0x000fe200078e0284 */
[----:B------:R-:W-:-:S05]  /*11ca0*/  @P0 BRA `(.L_x_505) ;  /* 0x0000018000000947 */ /* 0x000fca0003800000 */
[----:B--2---:R-:W-:Y:S01]  /*11cb0*/  IADD3 R3, R132, c[0x0][0x1d0], RZ ;  /* 0x0000740084037a10 */ /* 0x004fe20007ffe0ff */
        /* <DEDUP_REMOVED lines=13> */
.L_x_507:
[----:B------:R-:W-:Y:S04]  /*11d90*/  MOV R132, c[0x0][0x32c] ;  /* 0x0000cb0000847a02 */ /* 0x000fe80000000f00 */
[----:B------:R-:W-:Y:S11]  /*11da0*/  ISETP.NE.AND P0, PT, R132, 0x1, PT ;  /* 0x000000018400780c */ /* 0x000ff60003f05270 */
[----:B------:R-:W-:Y:S02]  /*11db0*/  @!UPT UIADD3 URZ, URZ, URZ, URZ ;  /* 0x0000003f3f3ff290 */ /* 0x000fe4000fffe03f */
[----:B------:R-:W-:Y:S05]  /*11dc0*/  @P0 IMAD.HI.U32 R132, R3, c[0x0][0x330], RZ ;  /* 0x0000cc0003840a27 */ /* 0x000fea00078e00ff */
[----:B------:R-:W-:Y:S02]  /*11dd0*/  @P0 SHF.R.U32.HI R3, RZ, c[0x0][0x334], R132 ;  /* 0x0000cd00ff030a19 */ /* 0x000fe40000011684 */
.L_x_508:
[----:B------:R-:W-:Y:S05]  /*11de0*/  BSYNC B0 ;  /* 0x0000000000007941 */ /* 0x000fea0003800000 */
.L_x_506:
[----:B------:R-:W-:Y:S05]  /*11df0*/  IMAD R3, R3, c[0x0][0x32c], R174 ;  /* 0x0000cb0003037a24 */ /* 0x000fea00078e02ae */
[----:B------:R-:W-:Y:S02]  /*11e00*/  IADD3 R132, R3, c[0x0][0x32c], RZ ;  /* 0x0000cb0003847a10 */ /* 0x000fe40007ffe0ff */
[----:B------:R-:W-:Y:S02]  /*11e10*/  IMNMX R0, R0, R3, !PT ;  /* 0x0000000300007217 */ /* 0x000fe40007800200 */
[----:B------:R-:W-:Y:S02]  /*11e20*/  IMNMX R2, R2, R132, PT ;  /* 0x0000008402027217 */ /* 0x000fe40003800200 */
.L_x_505:
[----:B--2---:R-:W-:Y:S01]  /*11e30*/  PLOP3.LUT P0, PT, PT, PT, UP1, 0x40, 0x0 ;  /* 0x000000000000781c */ /* 0x004fe20003f0e818 */
        /* <DEDUP_REMOVED lines=18> */
.L_x_511:
[----:B------:R-:W-:Y:S04]  /*11f60*/  MOV R175, c[0x0][0x32c] ;  /* 0x0000cb0000af7a02 */ /* 0x000fe80000000f00 */
[----:B------:R-:W-:Y:S11]  /*11f70*/  ISETP.NE.AND P0, PT, R175, 0x1, PT ;  /* 0x00000001af00780c */ /* 0x000ff60003f05270 */
[----:B------:R-:W-:Y:S02]  /*11f80*/  @!UPT UIADD3 URZ, URZ, URZ, URZ ;  /* 0x0000003f3f3ff290 */ /* 0x000fe4000fffe03f */
[----:B------:R-:W-:Y:S05]  /*11f90*/  @P0 IMAD.HI.U32 R175, R134, c[0x0][0x330], RZ ;  /* 0x0000cc0086af0a27 */ /* 0x000fea00078e00ff */
[----:B------:R-:W-:Y:S02]  /*11fa0*/  @P0 SHF.R.U32.HI R134, RZ, c[0x0][0x334], R175 ;  /* 0x0000cd00ff860a19 */ /* 0x000fe400000116af */
.L_x_512:
[----:B------:R-:W-:Y:S05]  /*11fb0*/  BSYNC B0 ;  /* 0x0000000000007941 */ /* 0x000fea0003800000 */
.L_x_510:
[----:B------:R-:W-:Y:S05]  /*11fc0*/  IMAD R134, R134, c[0x0][0x32c], R174 ;  /* 0x0000cb0086867a24 */ /* 0x000fea00078e02ae */
[----:B------:R-:W-:Y:S02]  /*11fd0*/  IADD3 R175, R134, c[0x0][0x32c], RZ ;  /* 0x0000cb0086af7a10 */ /* 0x000fe40007ffe0ff */
[----:B------:R-:W-:Y:S02]  /*11fe0*/  IMNMX R3, R3, R134, !PT ;  /* 0x0000008603037217 */ /* 0x000fe40007800200 */
[----:B------:R-:W-:Y:S02]  /*11ff0*/  IMNMX R132, R132, R175, PT ;  /* 0x000000af84847217 */ /* 0x000fe40003800200 */
.L_x_509:
[C---:B------:R-:W-:Y:S02]  /*12000*/  ISETP.GE.AND P0, PT, R133.reuse, 0x9, PT ;  /* 0x000000098500780c */ /* 0x040fe40003f06270 */
[C---:B------:R-:W-:Y:S02]  /*12010*/  ISETP.GE.AND P1, PT, R133.reuse, 0x2, PT ;  /* 0x000000028500780c */ /* 0x040fe40003f26270 */
[----:B------:R-:W-:Y:S02]  /*12020*/  P2R R181, PR, RZ, 0x1 ;  /* 0x00000001ffb57803 */ /* 0x000fe40000000000 */
[C---:B------:R-:W-:Y:S02]  /*12030*/  ISETP.GT.AND P0, PT, R0.reuse, 0x8, !P0 ;  /* 0x000000080000780c */ /* 0x040fe40004704270 */
[----:B------:R-:W-:Y:S02]  /*12040*/  P2R R182, PR, RZ, 0x2 ;  /* 0x00000002ffb67803 */ /* 0x000fe40000000000 */
[----:B------:R-:W-:Y:S02]  /*12050*/  ISETP.GT.AND P1, PT, R0, 0x1, !P1 ;  /* 0x000000010000780c */ /* 0x000fe40004f24270 */
[C---:B------:R-:W-:Y:S02]  /*12060*/  ISETP.GE.AND P2, PT, R133.reuse, 0x11, PT ;  /* 0x000000118500780c */ /* 0x040fe40003f46270 */
[C---:B------:R-:W-:Y:S02]  /*12070*/  ISETP.LT.OR P0, PT, R2.reuse, 0x9, P0 ;  /* 0x000000090200780c */ /* 0x040fe40000701670 */
[----:B------:R-:W-:Y:S02]  /*12080*/  ISETP.LT.OR P1, PT, R2, 0x2, P1 ;  /* 0x000000020200780c */ /* 0x000fe40000f21670 */
[----:B------:R-:W-:Y:S02]  /*12090*/  ISETP.GE.AND P3, PT, R133, 0xa, PT ;  /* 0x0000000a8500780c */ /* 0x000fe40003f66270 */
[----:B------:R-:W-:Y:S02]  /*120a0*/  FSEL R184, R16, -INF , !P0 ;  /* 0xff80000010b87808 */ /* 0x000fe40004000000 */
[C---:B------:R-:W-:Y:S02]  /*120b0*/  ISETP.GT.AND P0, PT, R0.reuse, 0x10, !P2 ;  /* 0x000000100000780c */ /* 0x040fe40005704270 */
[----:B------:R-:W-:Y:S02]  /*120c0*/  FSEL R183, R5, -INF , !P1 ;  /* 0xff80000005b77808 */ /* 0x000fe40004800000 */
[----:B------:R-:W-:Y:S02]  /*120d0*/  ISETP.GT.AND P1, PT, R0, 0x9, !P3 ;  /* 0x000000090000780c */ /* 0x000fe40005f24270 */
[----:B------:R-:W-:Y:S02]  /*120e0*/  P2R R179, PR, RZ, 0x4 ;  /* 0x00000004ffb37803 */ /* 0x000fe40000000000 */
[C---:B------:R-:W-:Y:S02]  /*120f0*/  ISETP.LT.OR P0, PT, R2.reuse, 0x11, P0 ;  /* 0x000000110200780c */ /* 0x040fe40000701670 */
[----:B------:R-:W-:Y:S02]  /*12100*/  ISETP.GE.AND P2, PT, R133, 0x12, PT ;  /* 0x000000128500780c */ /* 0x000fe40003f46270 */
[----:B------:R-:W-:Y:S02]  /*12110*/  ISETP.LT.OR P1, PT, R2, 0xa, P1 ;  /* 0x0000000a0200780c */ /* 0x000fe40000f21670 */
[----:B------:R-:W-:Y:S02]  /*12120*/  FSEL R186, R20, -INF , !P0 ;  /* 0xff80000014ba7808 */ /* 0x000fe40004000000 */
[----:B------:R-:W-:Y:S02]  /*12130*/  ISETP.GT.AND P0, PT, R0, 0x11, !P2 ;  /* 0x000000110000780c */ /* 0x000fe40005704270 */
[----:B------:R-:W-:Y:S02]  /*12140*/  FSEL R185, R17, -INF , !P1 ;  /* 0xff80000011b97808 */ /* 0x000fe40004800000 */
[----:B------:R-:W-:Y:S02]  /*12150*/  ISETP.LT.OR P0, PT, R2, 0x12, P0 ;  /* 0x000000120200780c */ /* 0x000fe40000701670 */
[----:B------:R-:W-:Y:S02]  /*12160*/  ISETP.GE.AND P1, PT, R133, 0x19, PT ;  /* 0x000000198500780c */ /* 0x000fe40003f26270 */
[----:B------:R-:W-:Y:S02]  /*12170*/  FSEL R187, R21, -INF , !P0 ;  /* 0xff80000015bb7808 */ /* 0x000fe40004000000 */
[----:B------:R-:W-:Y:S02]  /*12180*/  ISETP.GT.AND P0, PT, R0, 0x18, !P1 ;  /* 0x000000180000780c */ /* 0x000fe40004f04270 */
[----:B------:R-:W-:Y:S02]  /*12190*/  P2R R177, PR, RZ, 0x2 ;  /* 0x00000002ffb17803 */ /* 0x000fe40000000000 */
[----:B------:R-:W-:Y:S02]  /*121a0*/  ISETP.LT.OR P0, PT, R2, 0x19, P0 ;  /* 0x000000190200780c */ /* 0x000fe40000701670 */
[C---:B------:R-:W-:Y:S02]  /*121b0*/  ISETP.GE.AND P1, PT, R133.reuse, 0x1a, PT ;  /* 0x0000001a8500780c */ /* 0x040fe40003f26270 */
[----:B------:R-:W-:Y:S02]  /*121c0*/  FSEL R188, R32, -INF , !P0 ;  /* 0xff80000020bc7808 */ /* 0x000fe40004000000 */
[----:B------:R-:W-:Y:S02]  /*121d0*/  ISETP.GT.AND P0, PT, R0, 0x19, !P1 ;  /* 0x000000190000780c */ /* 0x000fe40004f04270 */
[----:B------:R-:W-:Y:S02]  /*121e0*/  P2R R176, PR, RZ, 0x2 ;  /* 0x00000002ffb07803 */ /* 0x000fe40000000000 */
        /* <DEDUP_REMOVED lines=39> */
[----:B------:R-:W-:Y:S02]  /*12460*/  ISETP.GE.AND P4, PT, R133, 0x41, PT ;  /* 0x000000418500780c */ /* 0x000fe40003f86270 */
[----:B------:R-:W-:Y:S02]  /*12470*/  ISETP.LT.OR P0, PT, R2, 0x3a, P0 ;  /* 0x0000003a0200780c */ /* 0x000fe40000701670 */
[----:B------:R-:W-:Y:S02]  /*12480*/  P2R R180, PR, RZ, 0x8 ;  /* 0x00000008ffb47803 */ /* 0x000fe40000000000 */
[----:B------:R-:W-:Y:S02]  /*12490*/  FSEL R203, R65, -INF , !P0 ;  /* 0xff80000041cb7808 */ /* 0x000fe40004000000 */
[----:B------:R-:W-:Y:S02]  /*124a0*/  ISETP.GT.AND P0, PT, R0, 0x40, !P4 ;  /* 0x000000400000780c */ /* 0x000fe40006704270 */
[C---:B------:R-:W-:Y:S02]  /*124b0*/  ISETP.GE.AND P3, PT, R133.reuse, 0x42, PT ;  /* 0x000000428500780c */ /* 0x040fe40003f66270 */
        /* <DEDUP_REMOVED lines=28> */
[----:B------:R-:W-:Y:S04]  /*12680*/  ISETP.GT.AND P0, PT, R0, 0x58, !P5 ;  /* 0x000000580000780c */ /* 0x000fe80006f04270 */
[----:B------:R-:W-:Y:S04]  /*12690*/  ISETP.LT.OR P0, PT, R2, 0x59, P0 ;  /* 0x000000590200780c */ /* 0x000fe80000701670 */
[----:B------:R-:W-:Y:S02]  /*126a0*/  FSEL R243, R96, -INF , !P0 ;  /* 0xff80000060f37808 */ /* 0x000fe40004000000 */
[----:B------:R-:W-:Y:S04]  /*126b0*/  ISETP.GT.AND P0, PT, R0, RZ, !P1 ;  /* 0x000000ff0000720c */ /* 0x000fe80004f04270 */
[----:B------:R-:W-:Y:S04]  /*126c0*/  ISETP.LT.OR P0, PT, R2, 0x1, P0 ;  /* 0x000000010200780c */ /* 0x000fe80000701670 */
[----:B------:R-:W-:Y:S02]  /*126d0*/  FSEL R52, R4, -INF , !P0 ;  /* 0xff80000004347808 */ /* 0x000fe40004000000 */
[----:B------:R-:W-:Y:S01]  /*126e0*/  ISETP.GE.AND P0, PT, R133, 0x5a, PT ;  /* 0x0000005a8500780c */ /* 0x000fe20003f06270 */
[----:B------:R-:W1:Y:S03]  /*126f0*/  SHFL.IDX PT, R4, R139, 0x2, 0x1c1f ;  /* 0x005c1f008b047f89 */ /* 0x000e6600000e0000 */
[----:B------:R-:W-:Y:S02]  /*12700*/  P2R R37, PR, RZ, 0x1 ;  /* 0x00000001ff257803 */ /* 0x000fe40000000000 */
[----:B------:R-:W-:Y:S04]  /*12710*/  ISETP.GT.AND P0, PT, R0, 0x59, !P0 ;  /* 0x000000590000780c */ /* 0x000fe80004704270 */
        /* <DEDUP_REMOVED lines=20> */
.L_x_515:
[----:B------:R-:W-:Y:S04]  /*12860*/  MOV R49, c[0x0][0x32c] ;  /* 0x0000cb0000317a02 */ /* 0x000fe80000000f00 */
[----:B------:R-:W-:Y:S11]  /*12870*/  ISETP.NE.AND P0, PT, R49, 0x1, PT ;  /* 0x000000013100780c */ /* 0x000ff60003f05270 */
[----:B------:R-:W-:Y:S02]  /*12880*/  @!UPT UIADD3 URZ, URZ, URZ, URZ ;  /* 0x0000003f3f3ff290 */ /* 0x000fe4000fffe03f */
[----:B------:R-:W-:Y:S05]  /*12890*/  @P0 IMAD.HI.U32 R49, R4, c[0x0][0x330], RZ ;  /* 0x0000cc0004310a27 */ /* 0x000fea00078e00ff */
[----:B------:R-:W-:Y:S02]  /*128a0*/  @P0 SHF.R.U32.HI R4, RZ, c[0x0][0x334], R49 ;  /* 0x0000cd00ff040a19 */ /* 0x000fe40000011631 */
.L_x_516:
[----:B------:R-:W-:Y:S05]  /*128b0*/  BSYNC B0 ;  /* 0x0000000000007941 */ /* 0x000fea0003800000 */
.L_x_514:
[----:B------:R-:W-:Y:S05]  /*128c0*/  IMAD R4, R4, c[0x0][0x32c], R174 ;  /* 0x0000cb0004047a24 */ /* 0x000fea00078e02ae */
[----:B------:R-:W-:Y:S02]  /*128d0*/  IADD3 R49, R4, c[0x0][0x32c], RZ ;  /* 0x0000cb0004317a10 */ /* 0x000fe40007ffe0ff */
[----:B------:R-:W-:Y:S02]  /*128e0*/  IMNMX R0, R0, R4, !PT ;  /* 0x0000000400007217 */ /* 0x000fe40007800200 */
[----:B------:R-:W-:Y:S02]  /*128f0*/  IMNMX R2, R2, R49, PT ;  /* 0x0000003102027217 */ /* 0x000fe40003800200 */
.L_x_513:
[----:B------:R-:W-:Y:S02]  /*12900*/  ISETP.NE.AND P0, PT, R181, RZ, PT ;  /* 0x000000ffb500720c */ /* 0x000fe40003f05270 */
[----:B------:R-:W-:Y:S02]  /*12910*/  P2R R4, PR, RZ, 0x10 ;  /* 0x00000010ff047803 */ /* 0x000fe40000000000 */
[----:B------:R-:W-:Y:S02]  /*12920*/  ISETP.GT.AND P0, PT, R3, 0x8, !P0 ;  /* 0x000000080300780c */ /* 0x000fe40004704270 */
[----:B------:R-:W-:Y:S02]  /*12930*/  P2R R49, PR, RZ, 0x40 ;  /* 0x00000040ff317803 */ /* 0x000fe40000000000 */
[----:B------:R-:W-:Y:S02]  /*12940*/  ISETP.LT.OR P0, PT, R132, 0x9, P0 ;  /* 0x000000098400780c */ /* 0x000fe40000701670 */
[----:B------:R-:W-:Y:S02]  /*12950*/  ISETP.NE.AND P6, PT, R37, RZ, PT ;  /* 0x000000ff2500720c */ /* 0x000fe40003fc5270 */
[----:B------:R-:W-:Y:S02]  /*12960*/  FSEL R53, R18, -INF , !P0 ;  /* 0xff80000012357808 */ /* 0x000fe40004000000 */
[----:B------:R-:W-:Y:S04]  /*12970*/  ISETP.NE.AND P0, PT, R180, RZ, PT ;  /* 0x000000ffb400720c */ /* 0x000fe80003f05270 */
[----:B------:R-:W-:Y:S04]  /*12980*/  ISETP.GT.AND P0, PT, R3, 0x9, !P0 ;  /* 0x000000090300780c */ /* 0x000fe80004704270 */
[C---:B------:R-:W-:Y:S04]  /*12990*/  ISETP.LT.OR P0, PT, R132.reuse, 0xa, P0 ;  /* 0x0000000a8400780c */ /* 0x040fe80000701670 */
[----:B------:R-:W-:Y:S02]  /*129a0*/  FSEL R64, R19, -INF , !P0 ;  /* 0xff80000013407808 */ /* 0x000fe40004000000 */
[----:B------:R-:W-:Y:S04]  /*129b0*/  ISETP.NE.AND P0, PT, R179, RZ, PT ;  /* 0x000000ffb300720c */ /* 0x000fe80003f05270 */
[C---:B------:R-:W-:Y:S04]  /*129c0*/  ISETP.GT.AND P0, PT, R3.reuse, 0x10, !P0 ;  /* 0x000000100300780c */ /* 0x040fe80004704270 */
[----:B------:R-:W-:Y:S04]  /*129d0*/  ISETP.LT.OR P0, PT, R132, 0x11, P0 ;  /* 0x000000118400780c */ /* 0x000fe80000701670 */
        /* <DEDUP_REMOVED lines=45> */
[C---:B------:R-:W-:Y:S02]  /*12cb0*/  ISETP.GT.AND P0, PT, R3.reuse, 0x40, !P4 ;  /* 0x000000400300780c */ /* 0x040fe40006704270 */
[----:B------:R-:W-:Y:S02]  /*12cc0*/  ISETP.NE.AND P4, PT, R182, RZ, PT ;  /* 0x000000ffb600720c */ /* 0x000fe40003f85270 */
[----:B------:R-:W-:Y:S04]  /*12cd0*/  ISETP.LT.OR P0, PT, R132, 0x41, P0 ;  /* 0x000000418400780c */ /* 0x000fe80000701670 */
[----:B------:R-:W-:Y:S02]  /*12ce0*/  FSEL R205, R70, -INF , !P0 ;  /* 0xff80000046cd7808 */ /* 0x000fe40004000000 */
[----:B------:R-:W-:Y:S04]  /*12cf0*/  ISETP.GT.AND P0, PT, R3, 0x41, !P3 ;  /* 0x000000410300780c */ /* 0x000fe80005f04270 */
[C---:B------:R-:W-:Y:S04]  /*12d00*/  ISETP.LT.OR P0, PT, R132.reuse, 0x42, P0 ;  /* 0x000000428400780c */ /* 0x040fe80000701670 */
[----:B------:R-:W-:Y:S02]  /*12d10*/  FSEL R206, R71, -INF , !P0 ;  /* 0xff80000047ce7808 */ /* 0x000fe40004000000 */
        /* <DEDUP_REMOVED lines=15> */
[----:B------:R-:W-:Y:S04]  /*12e10*/  ISETP.GT.AND P0, PT, R3, 0x1, !P4 ;  /* 0x000000010300780c */ /* 0x000fe80006704270 */
[C---:B------:R-:W-:Y:S04]  /*12e20*/  ISETP.LT.OR P0, PT, R132.reuse, 0x2, P0 ;  /* 0x000000028400780c */ /* 0x040fe80000701670 */
[----:B------:R-:W-:Y:S02]  /*12e30*/  FSEL R19, R7, -INF , !P0 ;  /* 0xff80000007137808 */ /* 0x000fe40004000000 */
[C---:B------:R-:W-:Y:S04]  /*12e40*/  ISETP.GT.AND P0, PT, R3.reuse, RZ, !P1 ;  /* 0x000000ff0300720c */ /* 0x040fe80004f04270 */
[----:B------:R-:W-:Y:S04]  /*12e50*/  ISETP.LT.OR P0, PT, R132, 0x1, P0 ;  /* 0x000000018400780c */ /* 0x000fe80000701670 */
[----:B------:R-:W-:Y:S02]  /*12e60*/  FSEL R18, R6, -INF , !P0 ;  /* 0xff80000006127808 */ /* 0x000fe40004000000 */
[C---:B------:R-:W-:Y:S04]  /*12e70*/  ISETP.GT.AND P0, PT, R3.reuse, 0x58, !P5 ;  /* 0x000000580300780c */ /* 0x040fe80006f04270 */
[----:B------:R-:W-:Y:S04]  /*12e80*/  ISETP.LT.OR P0, PT, R132, 0x59, P0 ;  /* 0x000000598400780c */ /* 0x000fe80000701670 */
[----:B------:R-:W-:Y:S02]  /*12e90*/  FSEL R241, R98, -INF , !P0 ;  /* 0xff80000062f17808 */ /* 0x000fe40004000000 */
[----:B------:R-:W-:Y:S02]  /*12ea0*/  ISETP.GT.AND P0, PT, R3, 0x59, !P6 ;  /* 0x000000590300780c */ /* 0x000fe40007704270 */
[----:B------:R-:W1:Y:S02]  /*12eb0*/  SHFL.IDX PT, R3, R139, 0x3, 0x1c1f ;  /* 0x007c1f008b037f89 */ /* 0x000e6400000e0000 */
[----:B------:R-:W-:Y:S04]  /*12ec0*/  ISETP.LT.OR P0, PT, R132, 0x5a, P0 ;  /* 0x0000005a8400780c */ /* 0x000fe80000701670 */
[----:B------:R-:W-:Y:S02]  /*12ed0*/  FSEL R242, R99, -INF , !P0 ;  /* 0xff80000063f27808 */ /* 0x000fe40004000000 */
[----:B------:R-:W-:Y:S04]  /*12ee0*/  ISETP.GT.AND P0, PT, R0, RZ, !P1 ;  /* 0x000000ff0000720c */ /* 0x000fe80004f04270 */
[----:B------:R-:W-:Y:S04]  /*12ef0*/  ISETP.LT.OR P0, PT, R2, 0x1, P0 ;  /* 0x000000010200780c */ /* 0x000fe80000701670 */
[----:B------:R-:W-:Y:S02]  /*12f00*/  FSEL R8, R8, -INF , !P0 ;  /* 0xff80000008087808 */ /* 0x000fe40004000000 */
[----:B------:R-:W-:Y:S02]  /*12f10*/  ISETP.GT.AND P0, PT, R0, 0x1, !P4 ;  /* 0x000000010000780c */ /* 0x000fe40006704270 */
[----:B------:R-:W-:Y:S02]  /*12f20*/  ISETP.NE.AND P4, PT, R4, RZ, PT ;  /* 0x000000ff0400720c */ /* 0x000fe40003f85270 */
        /* <DEDUP_REMOVED lines=82> */
[----:B------:R-:W-:Y:S01]  /*13450*/  ISETP.GT.AND P0, PT, R0, 0x59, !P6 ;  /* 0x000000590000780c */ /* 0x000fe20007704270 */
[--C-:B-1----:R-:W-:Y:S01]  /*13460*/  IMAD.IADD R0, R173, 0x1, R3.reuse ;  /* 0x00000001ad007824 */ /* 0x102fe200078e0203 */
[----:B------:R-:W-:Y:S02]  /*13470*/  ISETP.NE.AND P6, PT, R49, RZ, PT ;  /* 0x000000ff3100720c */ /* 0x000fe40003fc5270 */
[----:B------:R-:W-:Y:S01]  /*13480*/  ISETP.LT.OR P0, PT, R2, 0x5a, P0 ;  /* 0x0000005a0200780c */ /* 0x000fe20000701670 */
[----:B------:R-:W-:Y:S03]  /*13490*/  IMAD.IADD R2, R172, 0x1, R3 ;  /* 0x00000001ac027824 */ /* 0x000fe600078e0203 */
[----:B------:R-:W-:Y:S02]  /*134a0*/  FSEL R93, R93, -INF , !P0 ;  /* 0xff8000005d5d7808 */ /* 0x000fe40004000000 */
[----:B------:R-:W-:Y:S11]  /*134b0*/  PLOP3.LUT P0, PT, PT, PT, UP1, 0x40, 0x0 ;  /* 0x000000000000781c */ /* 0x000ff60003f0e818 */
[----:B------:R-:W-:Y:S02]  /*134c0*/  @!UPT UIADD3 URZ, URZ, URZ, URZ ;  /* 0x0000003f3f3ff290 */ /* 0x000fe4000fffe03f */
        /* <DEDUP_REMOVED lines=15> */
.L_x_519:
[----:B------:R-:W-:Y:S04]  /*135c0*/  MOV R4, c[0x0][0x32c] ;  /* 0x0000cb0000047a02 */ /* 0x000fe80000000f00 */
[----:B------:R-:W-:Y:S11]  /*135d0*/  ISETP.NE.AND P0, PT, R4, 0x1, PT ;  /* 0x000000010400780c */ /* 0x000ff60003f05270 */
[----:B------:R-:W-:Y:S02]  /*135e0*/  @!UPT UIADD3 URZ, URZ, URZ, URZ ;  /* 0x0000003f3f3ff290 */ /* 0x000fe4000fffe03f */
[----:B------:R-:W-:Y:S05]  /*135f0*/  @P0 IMAD.HI.U32 R4, R3, c[0x0][0x330], RZ ;  /* 0x0000cc0003040a27 */ /* 0x000fea00078e00ff */
[----:B------:R-:W-:Y:S02]  /*13600*/  @P0 SHF.R.U32.HI R3, RZ, c[0x0][0x334], R4 ;  /* 0x0000cd00ff030a19 */ /* 0x000fe40000011604 */
.L_x_520:
[----:B------:R-:W-:Y:S05]  /*13610*/  BSYNC B0 ;  /* 0x0000000000007941 */ /* 0x000fea0003800000 */
.L_x_518:
[----:B------:R-:W-:Y:S05]  /*13620*/  IMAD R3, R3, c[0x0][0x32c], R174 ;  /* 0x0000cb0003037a24 */ /* 0x000fea00078e02ae */
[----:B------:R-:W-:Y:S02]  /*13630*/  IADD3 R4, R3, c[0x0][0x32c], RZ ;  /* 0x0000cb0003047a10 */ /* 0x000fe40007ffe0ff */
[----:B------:R-:W-:Y:S02]  /*13640*/  IMNMX R0, R0, R3, !PT ;  /* 0x0000000300007217 */ /* 0x000fe40007800200 */
[----:B------:R-:W-:Y:S02]  /*13650*/  IMNMX R2, R2, R4, PT ;  /* 0x0000000402027217 */ /* 0x000fe40003800200 */
.L_x_517:
[----:B------:R-:W-:Y:S02]  /*13660*/  ISETP.GT.AND P0, PT, R0, RZ, !P1 ;  /* 0x000000ff0000720c */ /* 0x000fe40004f04270 */
[----:B------:R-:W-:Y:S02]  /*13670*/  ISETP.NE.AND P1, PT, R179, RZ, PT ;  /* 0x000000ffb300720c */ /* 0x000fe40003f25270 */
        /* <DEDUP_REMOVED lines=50> */
[----:B------:R-:W-:Y:S01]  /*139a0*/  ISETP.NE.AND P0, PT, R175, RZ, PT ;  /* 0x000000ffaf00720c */ /* 0x000fe20003f05270 */
[----:B------:R-:W-:Y:S01]  /*139b0*/  LDSM.16.MT88.4 R28, [R216+0x100] ;  /* 0x00010000d81c783b */ /* 0x000fe20000004200 */
        /* <DEDUP_REMOVED lines=13> */
[----:B------:R-:W-:Y:S02]  /*13a90*/  FMNMX.FTZ R134, R185, R134, !PT ;  /* 0x00000086b9867209 */ /* 0x000fe40007810000 */
        /* <DEDUP_REMOVED lines=47> */
[----:B------:R-:W-:Y:S02]  /*13d90*/  ISETP.NE.AND P3, PT, R5, RZ, PT ;  /* 0x000000ff0500720c */ /* 0x000fe40003f65270 */
        /* <DEDUP_REMOVED lines=18> */
[----:B------:R-:W-:Y:S02]  /*13ec0*/  ISETP.LT.OR P0, PT, R2, 0x42, P0 ;  /* 0x000000420200780c */ /* 0x000fe40000701670 */
[----:B------:R-:W-:Y:S02]  /*13ed0*/  FMNMX.FTZ R4, R198, R4, !PT ;  /* 0x00000004c6047209 */ /* 0x000fe40007810000 */
[----:B------:R-:W-:Y:S01]  /*13ee0*/  FMNMX.FTZ R5, R10, R138, !PT ;  /* 0x0000008a0a057209 */ /* 0x000fe20007810000 */
[----:B------:R-:W2:Y:S01]  /*13ef0*/  SHFL.BFLY PT, R133, R3, 0x2, 0x1f ;  /* 0x0c401f0003857f89 */ /* 0x000ea200000e0000 */
[----:B------:R-:W-:Y:S02]  /*13f00*/  FMNMX.FTZ R4, R199, R4, !PT ;  /* 0x00000004c7047209 */ /* 0x000fe40007810000 */
[----:B------:R-:W-:Y:S02]  /*13f10*/  FSEL R89, R75, -INF , !P0 ;  /* 0xff8000004b597808 */ /* 0x000fe40004000000 */
[----:B------:R-:W-:Y:S02]  /*13f20*/  FMNMX.FTZ R4, R207, R4, !PT ;  /* 0x00000004cf047209 */ /* 0x000fe40007810000 */
[----:B------:R-:W-:Y:S02]  /*13f30*/  ISETP.GT.AND P0, PT, R0, 0x48, !P2 ;  /* 0x000000480000780c */ /* 0x000fe40005704270 */
[----:B------:R-:W-:Y:S02]  /*13f40*/  FMNMX.FTZ R4, R208, R4, !PT ;  /* 0x00000004d0047209 */ /* 0x000fe40007810000 */
[----:B------:R-:W-:Y:S02]  /*13f50*/  FMNMX.FTZ R5, R11, R5, !PT ;  /* 0x000000050b057209 */ /* 0x000fe40007810000 */
[----:B------:R-:W-:Y:S02]  /*13f60*/  FMNMX.FTZ R4, R210, R4, !PT ;  /* 0x00000004d2047209 */ /* 0x000fe40007810000 */
[----:B------:R-:W-:Y:S02]  /*13f70*/  FMNMX.FTZ R5, R14, R5, !PT ;  /* 0x000000050e057209 */ /* 0x000fe40007810000 */
[----:B-1----:R-:W-:Y:S02]  /*13f80*/  FMNMX.FTZ R134, R134, R6, !PT ;  /* 0x0000000686867209 */ /* 0x002fe40007810000 */
[----:B------:R-:W-:Y:S02]  /*13f90*/  FMNMX.FTZ R4, R211, R4, !PT ;  /* 0x00000004d3047209 */ /* 0x000fe40007810000 */
[C---:B------:R-:W-:Y:S01]  /*13fa0*/  FSETP.NEU.FTZ.AND P2, PT, R134.reuse, -INF , PT ;  /* 0xff8000008600780b */ /* 0x040fe20003f5d000 */
[----:B------:R-:W-:Y:S01]  /*13fb0*/  FMUL.FTZ R39, R134, c[0x0][0x2d0] ;  /* 0x0000b40086277a20 */ /* 0x000fe20000410000 */
[----:B------:R-:W-:Y:S02]  /*13fc0*/  FMNMX.FTZ R5, R15, R5, !PT ;  /* 0x000000050f057209 */ /* 0x000fe40007810000 */
[----:B--2---:R-:W-:Y:S02]  /*13fd0*/  FMNMX.FTZ R133, R3, R133, !PT ;  /* 0x0000008503857209 */ /* 0x004fe40007810000 */
[----:B------:R-:W-:Y:S02]  /*13fe0*/  FSEL R39, R39, RZ, P2 ;  /* 0x000000ff27277208 */ /* 0x000fe40001000000 */
[----:B------:R-:W-:Y:S01]  /*13ff0*/  FMNMX.FTZ R3, R238, R4, !PT ;  /* 0x00000004ee037209 */ /* 0x000fe20007810000 */
[----:B------:R-:W1:Y:S01]  /*14000*/  SHFL.BFLY PT, R6, R133, 0x1, 0x1f ;  /* 0x0c201f0085067f89 */ /* 0x000e6200000e0000 */
[----:B------:R-:W-:Y:S01]  /*14010*/  FMNMX.FTZ R5, R56, R5, !PT ;  /* 0x0000000538057209 */ /* 0x000fe20007810000 */
[--C-:B------:R-:W-:Y:S01]  /*14020*/  FFMA.FTZ R4, R52, c[0x0][0x2d0], -R39.reuse ;  /* 0x0000b40034047a23 */ /* 0x100fe20000010827 */
[----:B------:R-:W-:Y:S02]  /*14030*/  ISETP.LT.OR P0, PT, R2, 0x49, P0 ;  /* 0x000000490200780c */ /* 0x000fe40000701670 */
[----:B------:R-:W-:Y:S01]  /*14040*/  FMNMX.FTZ R5, R57, R5, !PT ;  /* 0x0000000539057209 */ /* 0x000fe20007810000 */
[----:B------:R2:W3:Y:S01]  /*14050*/  MUFU.EX2 R23, R4 ;  /* 0x0000000400177308 */ /* 0x0004e20000000800 */
[----:B------:R-:W-:Y:S02]  /*14060*/  FMNMX.FTZ R3, R240, R3, !PT ;  /* 0x00000003f0037209 */ /* 0x000fe40007810000 */
[----:B------:R-:W-:Y:S02]  /*14070*/  FMNMX.FTZ R5, R66, R5, !PT ;  /* 0x0000000542057209 */ /* 0x000fe40007810000 */
[----:B------:R-:W-:Y:S02]  /*14080*/  FMNMX.FTZ R3, R92, R3, !PT ;  /* 0x000000035c037209 */ /* 0x000fe40007810000 */
[----:B------:R-:W-:Y:S02]  /*14090*/  FMNMX.FTZ R5, R70, R5, !PT ;  /* 0x0000000546057209 */ /* 0x000fe40007810000 */
[----:B------:R-:W-:Y:S02]  /*140a0*/  FMNMX.FTZ R3, R93, R3, !PT ;  /* 0x000000035d037209 */ /* 0x000fe40007810000 */
[----:B------:R-:W-:Y:S02]  /*140b0*/  FMNMX.FTZ R5, R71, R5, !PT ;  /* 0x0000000547057209 */ /* 0x000fe40007810000 */
[----:B------:R-:W-:Y:S01]  /*140c0*/  ISETP.NE.AND P1, PT, R16, RZ, PT ;  /* 0x000000ff1000720c */ /* 0x000fe20003f25270 */
[----:B------:R-:W4:Y:S01]  /*140d0*/  SHFL.BFLY PT, R7, R3, 0x2, 0x1f ;  /* 0x0c401f0003077f89 */ /* 0x000f2200000e0000 */
[----:B------:R-:W-:Y:S01]  /*140e0*/  FMNMX.FTZ R5, R72, R5, !PT ;  /* 0x0000000548057209 */ /* 0x000fe20007810000 */
[--C-:B------:R-:W-:Y:S01]  /*140f0*/  FFMA.FTZ R16, R188, c[0x0][0x2d0], -R39.reuse ;  /* 0x0000b400bc107a23 */ /* 0x100fe20000010827 */
[----:B------:R-:W-:Y:S02]  /*14100*/  FSEL R78, R78, -INF , !P0 ;  /* 0xff8000004e4e7808 */ /* 0x000fe40004000000 */
[----:B-1----:R-:W-:Y:S01]  /*14110*/  FMNMX.FTZ R133, R133, R6, !PT ;  /* 0x0000000685857209 */ /* 0x002fe20007810000 */
[----:B------:R-:W-:Y:S01]  /*14120*/  MUFU.EX2 R252, R16 ;  /* 0x0000001000fc7308 */ /* 0x000fe20000000800 */
[----:B------:R-:W-:Y:S02]  /*14130*/  ISETP.GT.AND P0, PT, R0, 0x49, !P1 ;  /* 0x000000490000780c */ /* 0x000fe40004f04270 */
[C---:B------:R-:W-:Y:S01]  /*14140*/  FSETP.NEU.FTZ.AND P1, PT, R133.reuse, -INF , PT ;  /* 0xff8000008500780b */ /* 0x040fe20003f3d000 */
[----:B------:R-:W-:Y:S01]  /*14150*/  FMUL.FTZ R60, R133, c[0x0][0x2d0] ;  /* 0x0000b400853c7a20 */ /* 0x000fe20000410000 */
[----:B--2---:R-:W-:Y:S01]  /*14160*/  FMNMX.FTZ R4, R73, R5, !PT ;  /* 0x0000000549047209 */ /* 0x004fe20007810000 */
[--C-:B------:R-:W-:Y:S01]  /*14170*/  FFMA.FTZ R5, R183, c[0x0][0x2d0], -R39.reuse ;  /* 0x0000b400b7057a23 */ /* 0x100fe20000010827 */
[----:B------:R-:W-:Y:S02]  /*14180*/  ISETP.LT.OR P0, PT, R2, 0x4a, P0 ;  /* 0x0000004a0200780c */ /* 0x000fe40000701670 */
[----:B------:R-:W-:Y:S01]  /*14190*/  FMNMX.FTZ R4, R76, R4, !PT ;  /* 0x000000044c047209 */ /* 0x000fe20007810000 */
[----:B------:R1:W2:Y:S01]  /*141a0*/  MUFU.EX2 R174, R5 ;  /* 0x0000000500ae7308 */ /* 0x0002a20000000800 */
[----:B------:R-:W-:Y:S02]  /*141b0*/  FSEL R60, R60, RZ, P1 ;  /* 0x000000ff3c3c7208 */ /* 0x000fe40000800000 */
[----:B------:R-:W-:Y:S02]  /*141c0*/  FSEL R79, R79, -INF , !P0 ;  /* 0xff8000004f4f7808 */ /* 0x000fe40004000000 */
[----:B------:R-:W-:Y:S02]  /*141d0*/  ISETP.NE.AND P0, PT, R48, RZ, PT ;  /* 0x000000ff3000720c */ /* 0x000fe40003f05270 */
[----:B------:R-:W-:Y:S01]  /*141e0*/  ISETP.NE.AND P4, PT, R37, RZ, PT ;  /* 0x000000ff2500720c */ /* 0x000fe20003f85270 */
[----:B------:R-:W-:Y:S01]  /*141f0*/  LDSM.16.MT88.4 R48, [R214+0x100] ;  /* 0x00010000d630783b */ /* 0x000fe20000004200 */
[----:B----4-:R-:W-:Y:S02]  /*14200*/  FMNMX.FTZ R3, R3, R7, !PT ;  /* 0x0000000703037209 */ /* 0x010fe40007810000 */
[C---:B------:R-:W-:Y:S02]  /*14210*/  ISETP.GT.AND P0, PT, R0.reuse, 0x51, !P0 ;  /* 0x000000510000780c */ /* 0x040fe40004704270 */
[----:B------:R-:W-:Y:S02]  /*14220*/  ISETP.GT.AND P4, PT, R0, 0x59, !P4 ;  /* 0x000000590000780c */ /* 0x000fe40006784270 */
[----:B------:R-:W-:Y:S01]  /*14230*/  ISETP.LT.OR P0, PT, R2, 0x52, P0 ;  /* 0x000000520200780c */ /* 0x000fe20000701670 */
[----:B------:R-:W4:Y:S01]  /*14240*/  SHFL.BFLY PT, R132, R3, 0x1, 0x1f ;  /* 0x0c201f0003847f89 */ /* 0x000f2200000e0000 */
[----:B------:R-:W-:Y:S02]  /*14250*/  ISETP.GT.AND P3, PT, R0, 0x50, !P3 ;  /* 0x000000500000780c */ /* 0x000fe40005f64270 */
[----:B------:R-:W-:Y:S02]  /*14260*/  FSEL R91, R91, -INF , !P0 ;  /* 0xff8000005b5b7808 */ /* 0x000fe40004000000 */
[C---:B------:R-:W-:Y:S02]  /*14270*/  ISETP.LT.OR P0, PT, R2.reuse, 0x5a, P4 ;  /* 0x0000005a0200780c */ /* 0x040fe40002701670 */
[----:B------:R-:W-:Y:S02]  /*14280*/  ISETP.LT.OR P3, PT, R2, 0x51, P3 ;  /* 0x000000510200780c */ /* 0x000fe40001f61670 */
[----:B-1----:R-:W-:Y:S01]  /*14290*/  FMNMX.FTZ R5, R77, R4, !PT ;  /* 0x000000044d057209 */ /* 0x002fe20007810000 */
[--C-:B------:R-:W-:Y:S01]  /*142a0*/  FFMA.FTZ R4, R184, c[0x0][0x2d0], -R39.reuse ;  /* 0x0000b400b8047a23 */ /* 0x100fe20000010827 */
[----:B------:R-:W-:Y:S02]  /*142b0*/  FSEL R38, R95, -INF , !P0 ;  /* 0xff8000005f267808 */ /* 0x000fe40004000000 */
[----:B---3--:R-:W-:Y:S01]  /*142c0*/  MOV R95, R23 ;  /* 0x00000017005f7202 */ /* 0x008fe20000000f00 */
[----:B------:R1:W-:Y:S01]  /*142d0*/  MUFU.EX2 R176, R4 ;  /* 0x0000000400b07308 */ /* 0x0003e20000000800 */
[----:B------:R-:W-:Y:S02]  /*142e0*/  FMNMX.FTZ R5, R87, R5, !PT ;  /* 0x0000000557057209 */ /* 0x000fe40007810000 */
[----:B------:R-:W-:Y:S02]  /*142f0*/  ISETP.GT.AND P5, PT, R0, 0x58, !P5 ;  /* 0x000000580000780c */ /* 0x000fe40006fa4270 */
[----:B------:R-:W-:Y:S02]  /*14300*/  FMNMX.FTZ R5, R88, R5, !PT ;  /* 0x0000000558057209 */ /* 0x000fe40007810000 */
[----:B------:R-:W-:Y:S02]  /*14310*/  FSEL R90, R90, -INF , !P3 ;  /* 0xff8000005a5a7808 */ /* 0x000fe40005800000 */
[----:B------:R-:W-:Y:S02]  /*14320*/  FMNMX.FTZ R5, R63, R5, !PT ;  /* 0x000000053f057209 */ /* 0x000fe40007810000 */
[----:B----4-:R-:W-:Y:S01]  /*14330*/  FMNMX.FTZ R132, R3, R132, !PT ;  /* 0x0000008403847209 */ /* 0x010fe20007810000 */
[--C-:B------:R-:W-:Y:S01]  /*14340*/  FFMA.FTZ R3, R64, c[0x0][0x2d0], -R60.reuse ;  /* 0x0000b40040037a23 */ /* 0x100fe2000001083c */
[----:B------:R-:W-:Y:S02]  /*14350*/  FMNMX.FTZ R5, R74, R5, !PT ;  /* 0x000000054a057209 */ /* 0x000fe40007810000 */
[C---:B------:R-:W-:Y:S01]  /*14360*/  FSETP.NEU.FTZ.AND P0, PT, R132.reuse, -INF , PT ;  /* 0xff8000008400780b */ /* 0x040fe20003f1d000 */
[----:B------:R-:W-:Y:S01]  /*14370*/  FMUL.FTZ R61, R132, c[0x0][0x2d0] ;  /* 0x0000b400843d7a20 */ /* 0x000fe20000410000 */
[----:B------:R-:W-:Y:S02]  /*14380*/  FMNMX.FTZ R5, R89, R5, !PT ;  /* 0x0000000559057209 */ /* 0x000fe40007810000 */
[----:B------:R-:W-:Y:S01]  /*14390*/  ISETP.LT.OR P3, PT, R2, 0x59, P5 ;  /* 0x000000590200780c */ /* 0x000fe20002f61670 */
[--C-:B------:R-:W-:Y:S01]  /*143a0*/  FFMA.FTZ R2, R53, c[0x0][0x2d0], -R60.reuse ;  /* 0x0000b40035027a23 */ /* 0x100fe2000001083c */
[----:B------:R-:W-:Y:S02]  /*143b0*/  FSEL R61, R61, RZ, P0 ;  /* 0x000000ff3d3d7208 */ /* 0x000fe40000000000 */
[----:B------:R-:W-:Y:S01]  /*143c0*/  FSEL R94, R94, -INF , !P3 ;  /* 0xff8000005e5e7808 */ /* 0x000fe20005800000 */
[----:B-1----:R-:W-:Y:S01]  /*143d0*/  FFMA.FTZ R4, R185, c[0x0][0x2d0], -R39 ;  /* 0x0000b400b9047a23 */ /* 0x002fe20000010827 */
[----:B--2---:R-:W-:Y:S02]  /*143e0*/  F2FP.BF16.PACK_AB R40, R174, R95 ;  /* 0x0000005fae28723e */ /* 0x004fe400000010ff */
[----:B------:R-:W-:Y:S01]  /*143f0*/  MOV R172, R245 ;  /* 0x000000f500ac7202 */ /* 0x000fe20000000f00 */
[----:B------:R1:W-:Y:S02]  /*14400*/  MUFU.EX2 R22, R4 ;  /* 0x0000000400167308 */ /* 0x0003e40000000800 */
[--C-:B-1----:R-:W-:Y:S08]  /*14410*/  FFMA.FTZ R4, R18, c[0x0][0x2d0], -R60.reuse ;  /* 0x0000b40012047a23 */ /* 0x102ff0000001083c */
[----:B------:R1:W2:Y:S02]  /*14420*/  MUFU.EX2 R24, R4 ;  /* 0x0000000400187308 */ /* 0x0002a40000000800 */
[----:B-1----:R-:W-:Y:S08]  /*14430*/  FMNMX.FTZ R4, R78, R5, !PT ;  /* 0x000000054e047209 */ /* 0x002ff00007810000 */
[----:B------:R1:W-:Y:S01]  /*14440*/  MUFU.EX2 R5, R3 ;  /* 0x0000000300057308 */ /* 0x0003e20000000800 */
[----:B------:R-:W-:Y:S01]  /*14450*/  FMNMX.FTZ R0, R79, R4, !PT ;  /* 0x000000044f007209 */ /* 0x000fe20007810000 */
[--C-:B------:R-:W-:Y:S03]  /*14460*/  FFMA.FTZ R4, R19, c[0x0][0x2d0], -R60.reuse ;  /* 0x0000b40013047a23 */ /* 0x100fe6000001083c */
[----:B------:R-:W-:Y:S05]  /*14470*/  FMNMX.FTZ R0, R90, R0, !PT ;  /* 0x000000005a007209 */ /* 0x000fea0007810000 */
[----:B------:R-:W3:Y:S01]  /*14480*/  MUFU.EX2 R173, R4 ;  /* 0x0000000400ad7308 */ /* 0x000ee20000000800 */
[----:B------:R-:W-:Y:S04]  /*14490*/  FMNMX.FTZ R0, R91, R0, !PT ;  /* 0x000000005b007209 */ /* 0x000fe80007810000 */
[----:B------:R-:W-:Y:S04]  /*144a0*/  FMNMX.FTZ R0, R94, R0, !PT ;  /* 0x000000005e007209 */ /* 0x000fe80007810000 */
[----:B------:R-:W-:Y:S01]  /*144b0*/  FMNMX.FTZ R0, R38, R0, !PT ;  /* 0x0000000026007209 */ /* 0x000fe20007810000 */
[----:B------:R4:W5:Y:S01]  /*144c0*/  MUFU.EX2 R4, R2 ;  /* 0x0000000200047308 */ /* 0x0009620000000800 */
[--C-:B-1----:R-:W-:Y:S02]  /*144d0*/  FFMA.FTZ R3, R8, c[0x0][0x2d0], -R61.reuse ;  /* 0x0000b40008037a23 */ /* 0x102fe4000001083d */
[--C-:B------:R-:W-:Y:S01]  /*144e0*/  FFMA.FTZ R8, R65, c[0x0][0x2d0], -R60.reuse ;  /* 0x0000b40041087a23 */ /* 0x100fe2000001083c */
[----:B--2---:R-:W-:Y:S01]  /*144f0*/  MOV R65, R24 ;  /* 0x0000001800417202 */ /* 0x004fe20000000f00 */
[----:B------:R-:W-:Y:S05]  /*14500*/  FFMA.FTZ R24, R69, c[0x0][0x2d0], -R60 ;  /* 0x0000b40045187a23 */ /* 0x000fea000001083c */
[----:B------:R1:W-:Y:S01]  /*14510*/  MUFU.EX2 R139, R3 ;  /* 0x00000003008b7308 */ /* 0x0003e20000000800 */
[----:B---3--:R-:W-:Y:S09]  /*14520*/  F2FP.BF16.PACK_AB R41, R173, R65 ;  /* 0x00000041ad29723e */ /* 0x008ff200000010ff */
[----:B------:R-:W-:Y:S01]  /*14530*/  MUFU.EX2 R26, R8 ;  /* 0x00000008001a7308 */ /* 0x000fe20000000800 */
[----:B----4-:R-:W2:Y:S01]  /*14540*/  SHFL.BFLY PT, R2, R0, 0x2, 0x1f ;  /* 0x0c401f0000027f89 */ /* 0x010ea200000e0000 */
[----:B-----5:R-:W-:Y:S02]  /*14550*/  IMAD.MOV.U32 R64, RZ, RZ, R4 ;  /* 0x000000ffff407224 */ /* 0x020fe400078e0004 */
[--C-:B------:R-:W-:Y:S06]  /*14560*/  FFMA.FTZ R4, R13, c[0x0][0x2d0], -R61.reuse ;  /* 0x0000b4000d047a23 */ /* 0x100fec000001083d */
[----:B------:R-:W-:Y:S01]  /*14570*/  MUFU.EX2 R250, R24 ;  /* 0x0000001800fa7308 */ /* 0x000fe20000000800 */
[--C-:B-1----:R-:W-:Y:S09]  /*14580*/  FFMA.FTZ R3, R9, c[0x0][0x2d0], -R61.reuse ;  /* 0x0000b40009037a23 */ /* 0x102ff2000001083d */
[----:B------:R1:W3:Y:S10]  /*14590*/  MUFU.EX2 R175, R3 ;  /* 0x0000000300af7308 */ /* 0x0002f40000000800 */
[----:B------:R-:W-:Y:S01]  /*145a0*/  MUFU.EX2 R6, R4 ;  /* 0x0000000400067308 */ /* 0x000fe20000000800 */
[----:B-1----:R-:W-:Y:S01]  /*145b0*/  FFMA.FTZ R3, R12, c[0x0][0x2d0], -R61 ;  /* 0x0000b4000c037a23 */ /* 0x002fe2000001083d */
[----:B---3--:R-:W-:Y:S01]  /*145c0*/  F2FP.BF16.PACK_AB R44, R175, R139 ;  /* 0x0000008baf2c723e */ /* 0x008fe200000010ff */
[----:B------:R-:W-:Y:S07]  /*145d0*/  FFMA.FTZ R12, R68, c[0x0][0x2d0], -R60 ;  /* 0x0000b400440c7a23 */ /* 0x000fee000001083c */
[----:B------:R2:W1:Y:S02]  /*145e0*/  MUFU.EX2 R7, R3 ;  /* 0x0000000300077308 */ /* 0x0004640000000800 */
[----:B--2---:R-:W-:Y:S01]  /*145f0*/  FMNMX.FTZ R3, R0, R2, !PT ;  /* 0x0000000200037209 */ /* 0x004fe20007810000 */
[----:B------:R-:W-:Y:S01]  /*14600*/  FFMA.FTZ R2, R186, c[0x0][0x2d0], -R39 ;  /* 0x0000b400ba027a23 */ /* 0x000fe20000010827 */
[----:B------:R-:W-:Y:S06]  /*14610*/  FSEL R0, R134, RZ, P2 ;  /* 0x000000ff86007208 */ /* 0x000fec0001000000 */
[----:B------:R2:W-:Y:S01]  /*14620*/  MUFU.EX2 R27, R2 ;  /* 0x00000002001b7308 */ /* 0x0005e20000000800 */
[----:B------:R-:W3:Y:S01]  /*14630*/  SHFL.BFLY PT, R4, R3, 0x1, 0x1f ;  /* 0x0c201f0003047f89 */ /* 0x000ee200000e0000 */
[----:B------:R-:W-:Y:S01]  /*14640*/  FADD.FTZ R0, -R0, R135 ;  /* 0x0000008700007221 */ /* 0x000fe20000010100 */
[----:B-1----:R-:W-:Y:S03]  /*14650*/  MOV R135, R7 ;  /* 0x0000000700877202 */ /* 0x002fe60000000f00 */
[----:B------:R-:W-:Y:S04]  /*14660*/  FMUL.FTZ R0, R0, c[0x0][0x2d0] ;  /* 0x0000b40000007a20 */ /* 0x000fe80000410000 */
[----:B------:R1:W4:Y:S01]  /*14670*/  MUFU.EX2 R37, R0 ;  /* 0x0000000000257308 */ /* 0x0003220000000800 */
[----:B--2---:R-:W-:Y:S02]  /*14680*/  FSEL R2, R133, RZ, P1 ;  /* 0x000000ff85027208 */ /* 0x004fe40000800000 */
[----:B---3--:R-:W-:Y:S03]  /*14690*/  FMNMX.FTZ R3, R3, R4, !PT ;  /* 0x0000000403037209 */ /* 0x008fe60007810000 */
[----:B------:R-:W-:Y:S02]  /*146a0*/  FADD.FTZ R2, -R2, R136 ;  /* 0x0000008802027221 */ /* 0x000fe40000010100 */
[C---:B------:R-:W-:Y:S02]  /*146b0*/  FMUL.FTZ R62, R3.reuse, c[0x0][0x2d0] ;  /* 0x0000b400033e7a20 */ /* 0x040fe40000410000 */
[----:B------:R-:W-:Y:S01]  /*146c0*/  FMUL.FTZ R2, R2, c[0x0][0x2d0] ;  /* 0x0000b40002027a20 */ /* 0x000fe20000410000 */
[----:B-1----:R-:W-:Y:S01]  /*146d0*/  FSEL R0, R132, RZ, P0 ;  /* 0x000000ff84007208 */ /* 0x002fe20000000000 */
[----:B------:R-:W-:Y:S01]  /*146e0*/  IMAD.MOV.U32 R136, RZ, RZ, R22 ;  /* 0x000000ffff887224 */ /* 0x000fe200078e0016 */
[----:B------:R-:W-:Y:S01]  /*146f0*/  FSETP.NEU.FTZ.AND P0, PT, R3, -INF , PT ;  /* 0xff8000000300780b */ /* 0x000fe20003f1d000 */
[----:B------:R-:W1:Y:S01]  /*14700*/  MUFU.EX2 R36, R2 ;  /* 0x0000000200247308 */ /* 0x000e620000000800 */
[----:B------:R-:W2:Y:S01]  /*14710*/  LDSM.16.MT88.4 R20, [R213+0x100] ;  /* 0x00010000d514783b */ /* 0x000ea20000004200 */
[----:B------:R-:W-:Y:S01]  /*14720*/  FADD.FTZ R0, -R0, R137 ;  /* 0x0000008900007221 */ /* 0x000fe20000010100 */
[----:B------:R-:W-:Y:S01]  /*14730*/  FSEL R62, R62, RZ, P0 ;  /* 0x000000ff3e3e7208 */ /* 0x000fe20000000000 */
[C---:B----4-:R-:W-:Y:S01]  /*14740*/  FMUL.FTZ R16, R37.reuse, R152 ;  /* 0x0000009825107220 */ /* 0x050fe20000410000 */
[----:B------:R-:W-:Y:S01]  /*14750*/  MOV R137, R5 ;  /* 0x0000000500897202 */ /* 0x000fe20000000f00 */
[----:B------:R-:W-:Y:S01]  /*14760*/  FMUL.FTZ R0, R0, c[0x0][0x2d0] ;  /* 0x0000b40000007a20 */ /* 0x000fe20000410000 */
[----:B------:R-:W-:Y:S01]  /*14770*/  F2FP.BF16.PACK_AB R42, R136, R176 ;  /* 0x000000b0882a723e */ /* 0x000fe200000010ff */
[----:B------:R-:W-:Y:S01]  /*14780*/  FMUL.FTZ R17, R37, R153 ;  /* 0x0000009925117220 */ /* 0x000fe20000410000 */
[----:B------:R-:W-:Y:S01]  /*14790*/  F2FP.BF16.PACK_AB R43, R137, R64 ;  /* 0x00000040892b723e */ /* 0x000fe200000010ff */
[----:B------:R3:W4:Y:S01]  /*147a0*/  MUFU.EX2 R2, R0 ;  /* 0x0000000000027308 */ /* 0x0007220000000800 */
[--C-:B------:R-:W-:Y:S02]  /*147b0*/  FFMA.FTZ R4, R14, c[0x0][0x2d0], -R62.reuse ;  /* 0x0000b4000e047a23 */ /* 0x100fe4000001083e */
[C---:B------:R-:W-:Y:S02]  /*147c0*/  FMUL.FTZ R112, R37.reuse, R112 ;  /* 0x0000007025707220 */ /* 0x040fe40000410000 */
[C---:B------:R-:W-:Y:S02]  /*147d0*/  FMUL.FTZ R113, R37.reuse, R113 ;  /* 0x0000007125717220 */ /* 0x040fe40000410000 */
[C---:B------:R-:W-:Y:S02]  /*147e0*/  FMUL.FTZ R116, R37.reuse, R116 ;  /* 0x0000007425747220 */ /* 0x040fe40000410000 */
[C---:B------:R-:W-:Y:S01]  /*147f0*/  FMUL.FTZ R117, R37.reuse, R117 ;  /* 0x0000007525757220 */ /* 0x040fe20000410000 */
[----:B------:R5:W2:Y:S01]  /*14800*/  MUFU.EX2 R9, R4 ;  /* 0x0000000400097308 */ /* 0x000aa20000000800 */
[C---:B------:R-:W-:Y:S02]  /*14810*/  FMUL.FTZ R104, R37.reuse, R104 ;  /* 0x0000006825687220 */ /* 0x040fe40000410000 */
[----:B------:R-:W-:Y:S02]  /*14820*/  FMUL.FTZ R105, R37, R105 ;  /* 0x0000006925697220 */ /* 0x000fe40000410000 */
[C---:B-1----:R-:W-:Y:S02]  /*14830*/  FMUL.FTZ R7, R36.reuse, R143 ;  /* 0x0000008f24077220 */ /* 0x042fe40000410000 */
[C---:B------:R-:W-:Y:S02]  /*14840*/  FMUL.FTZ R18, R36.reuse, R154 ;  /* 0x0000009a24127220 */ /* 0x040fe40000410000 */
[C---:B------:R-:W-:Y:S02]  /*14850*/  FMUL.FTZ R19, R36.reuse, R155 ;  /* 0x0000009b24137220 */ /* 0x040fe40000410000 */
[C---:B------:R-:W-:Y:S01]  /*14860*/  FMUL.FTZ R106, R36.reuse, R106 ;  /* 0x0000006a246a7220 */ /* 0x040fe20000410000 */
[----:B------:R-:W-:Y:S01]  /*14870*/  LDSM.16.MT88.4 R152, [R213+0x2900] ;  /* 0x00290000d598783b */ /* 0x000fe20000004200 */
[----:B------:R-:W-:Y:S02]  /*14880*/  FMUL.FTZ R107, R36, R107 ;  /* 0x0000006b246b7220 */ /* 0x000fe40000410000 */
[--C-:B---3--:R-:W-:Y:S02]  /*14890*/  FFMA.FTZ R0, R10, c[0x0][0x2d0], -R62.reuse ;  /* 0x0000b4000a007a23 */ /* 0x108fe4000001083e */
[C---:B----4-:R-:W-:Y:S02]  /*148a0*/  FMUL.FTZ R108, R2.reuse, R108 ;  /* 0x0000006c026c7220 */ /* 0x050fe40000410000 */
[----:B------:R1:W-:Y:S01]  /*148b0*/  MUFU.EX2 R75, R0 ;  /* 0x00000000004b7308 */ /* 0x0003e20000000800 */
[C---:B------:R-:W-:Y:S02]  /*148c0*/  FMUL.FTZ R8, R2.reuse, R144 ;  /* 0x0000009002087220 */ /* 0x040fe40000410000 */
[C---:B------:R-:W-:Y:S02]  /*148d0*/  FMUL.FTZ R13, R2.reuse, R149 ;  /* 0x00000095020d7220 */ /* 0x040fe40000410000 */
[--C-:B-----5:R-:W-:Y:S02]  /*148e0*/  FFMA.FTZ R4, R15, c[0x0][0x2d0], -R62.reuse ;  /* 0x0000b4000f047a23 */ /* 0x120fe4000001083e */
[----:B--2---:R-:W-:Y:S02]  /*148f0*/  IMAD.MOV.U32 R143, RZ, RZ, R9 ;  /* 0x000000ffff8f7224 */ /* 0x004fe400078e0009 */
[C---:B------:R-:W-:Y:S01]  /*14900*/  FMUL.FTZ R9, R2.reuse, R145 ;  /* 0x0000009102097220 */ /* 0x040fe20000410000 */
[----:B------:R2:W-:Y:S01]  /*14910*/  MUFU.EX2 R5, R4 ;  /* 0x0000000400057308 */ /* 0x0005e20000000800 */
[C---:B------:R-:W-:Y:S02]  /*14920*/  FMUL.FTZ R24, R2.reuse, R160 ;  /* 0x000000a002187220 */ /* 0x040fe40000410000 */
[C---:B------:R-:W-:Y:S01]  /*14930*/  FMUL.FTZ R25, R2.reuse, R161 ;  /* 0x000000a102197220 */ /* 0x040fe20000410000 */
[----:B------:R-:W-:Y:S01]  /*14940*/  MOV R161, R26 ;  /* 0x0000001a00a17202 */ /* 0x000fe20000000f00 */
[C---:B------:R-:W-:Y:S02]  /*14950*/  FMUL.FTZ R100, R2.reuse, R100 ;  /* 0x0000006402647220 */ /* 0x040fe40000410000 */
[C---:B------:R-:W-:Y:S02]  /*14960*/  FMUL.FTZ R101, R2.reuse, R101 ;  /* 0x0000006502657220 */ /* 0x040fe40000410000 */
[----:B------:R-:W-:Y:S02]  /*14970*/  FMUL.FTZ R109, R2, R109 ;  /* 0x0000006d026d7220 */ /* 0x000fe40000410000 */
[C---:B------:R-:W-:Y:S02]  /*14980*/  FMUL.FTZ R114, R36.reuse, R114 ;  /* 0x0000007224727220 */ /* 0x040fe40000410000 */
[C---:B------:R-:W-:Y:S02]  /*14990*/  FMUL.FTZ R115, R36.reuse, R115 ;  /* 0x0000007324737220 */ /* 0x040fe40000410000 */
[----:B-1----:R-:W-:Y:S02]  /*149a0*/  FFMA.FTZ R0, R11, c[0x0][0x2d0], -R62 ;  /* 0x0000b4000b007a23 */ /* 0x002fe4000001083e */
[C---:B------:R-:W-:Y:S02]  /*149b0*/  FMUL.FTZ R118, R36.reuse, R118 ;  /* 0x0000007624767220 */ /* 0x040fe40000410000 */
[----:B------:R1:W3:Y:S01]  /*149c0*/  MUFU.EX2 R33, R0 ;  /* 0x0000000000217308 */ /* 0x0002e20000000800 */
[----:B------:R-:W-:Y:S02]  /*149d0*/  FMUL.FTZ R119, R36, R119 ;  /* 0x0000007724777220 */ /* 0x000fe40000410000 */
[C---:B------:R-:W-:Y:S02]  /*149e0*/  FMUL.FTZ R120, R2.reuse, R120 ;  /* 0x0000007802787220 */ /* 0x040fe40000410000 */
[--C-:B--2---:R-:W-:Y:S02]  /*149f0*/  FFMA.FTZ R4, R187, c[0x0][0x2d0], -R39.reuse ;  /* 0x0000b400bb047a23 */ /* 0x104fe40000010827 */
[C---:B------:R-:W-:Y:S02]  /*14a00*/  FMUL.FTZ R121, R2.reuse, R121 ;  /* 0x0000007902797220 */ /* 0x040fe40000410000 */
[C---:B------:R-:W-:Y:S01]  /*14a10*/  FMUL.FTZ R124, R2.reuse, R124 ;  /* 0x0000007c027c7220 */ /* 0x040fe20000410000 */
[----:B------:R2:W4:Y:S01]  /*14a20*/  MUFU.EX2 R32, R4 ;  /* 0x0000000400207308 */ /* 0x0005220000000800 */
[----:B------:R-:W-:Y:S02]  /*14a30*/  FMUL.FTZ R125, R2, R125 ;  /* 0x0000007d027d7220 */ /* 0x000fe40000410000 */
[C---:B------:R-:W-:Y:S02]  /*14a40*/  FMUL.FTZ R128, R37.reuse, R128 ;  /* 0x0000008025807220 */ /* 0x040fe40000410000 */
[----:B------:R-:W-:Y:S02]  /*14a50*/  FMUL.FTZ R129, R37, R129 ;  /* 0x0000008125817220 */ /* 0x000fe40000410000 */
[C---:B------:R-:W-:Y:S02]  /*14a60*/  FMUL.FTZ R130, R36.reuse, R130 ;  /* 0x0000008224827220 */ /* 0x040fe40000410000 */
[----:B------:R-:W-:Y:S01]  /*14a70*/  FMUL.FTZ R131, R36, R131 ;  /* 0x0000008324837220 */ /* 0x000fe20000410000 */
[----:B-1----:R-:W-:Y:S02]  /*14a80*/  FSEL R0, R3, RZ, P0 ;  /* 0x000000ff03007208 */ /* 0x002fe40000000000 */
[----:B---3--:R-:W-:Y:S03]  /*14a90*/  F2FP.BF16.PACK_AB R45, R33, R75 ;  /* 0x0000004b212d723e */ /* 0x008fe600000010ff */
[----:B------:R-:W-:Y:S02]  /*14aa0*/  FADD.FTZ R0, -R0, R138 ;  /* 0x0000008a00007221 */ /* 0x000fe40000010100 */
[----:B------:R-:W-:Y:S02]  /*14ab0*/  IMAD.MOV.U32 R138, RZ, RZ, R6 ;  /* 0x000000ffff8a7224 */ /* 0x000fe400078e0006 */
[----:B------:R-:W-:Y:S02]  /*14ac0*/  FMUL.FTZ R0, R0, c[0x0][0x2d0] ;  /* 0x0000b40000007a20 */ /* 0x000fe40000410000 */
[C---:B--2---:R-:W-:Y:S01]  /*14ad0*/  FMUL.FTZ R4, R37.reuse, R140 ;  /* 0x0000008c25047220 */ /* 0x044fe20000410000 */
[----:B------:R-:W-:Y:S01]  /*14ae0*/  MOV R140, R5 ;  /* 0x00000005008c7202 */ /* 0x000fe20000000f00 */
[----:B------:R-:W-:Y:S01]  /*14af0*/  FMUL.FTZ R5, R37, R141 ;  /* 0x0000008d25057220 */ /* 0x000fe20000410000 */
[----:B------:R-:W-:Y:S01]  /*14b00*/  F2FP.BF16.PACK_AB R46, R138, R135 ;  /* 0x000000878a2e723e */ /* 0x000fe200000010ff */
[----:B------:R-:W1:Y:S01]  /*14b10*/  MUFU.EX2 R0, R0 ;  /* 0x0000000000007308 */ /* 0x000e620000000800 */
[----:B------:R-:W-:Y:S01]  /*14b20*/  FMUL.FTZ R6, R36, R142 ;  /* 0x0000008e24067220 */ /* 0x000fe20000410000 */
[----:B------:R-:W-:Y:S02]  /*14b30*/  F2FP.BF16.PACK_AB R47, R140, R143 ;  /* 0x0000008f8c2f723e */ /* 0x000fe400000010ff */
[----:B----4-:R-:W-:Y:S01]  /*14b40*/  MOV R142, R32 ;  /* 0x00000020008e7202 */ /* 0x010fe20000000f00 */
[----:B------:R-:W-:Y:S03]  /*14b50*/  FFMA.FTZ R32, R80, c[0x0][0x2d0], -R60 ;  /* 0x0000b40050207a23 */ /* 0x000fe6000001083c */
[-C--:B------:R-:W-:Y:S02]  /*14b60*/  HMMA.16816.F32.BF16 R4, R40, R20.reuse, R4 ;  /* 0x000000142804723c */ /* 0x080fe40000041804 */
[----:B------:R2:W-:Y:S10]  /*14b70*/  MUFU.EX2 R141, R12 ;  /* 0x0000000c008d7308 */ /* 0x0005f40000000800 */
[----:B------:R3:W-:Y:S01]  /*14b80*/  MUFU.EX2 R249, R32 ;  /* 0x0000002000f97308 */ /* 0x0007e20000000800 */
[C---:B-1----:R-:W-:Y:S01]  /*14b90*/  FMUL.FTZ R10, R0.reuse, R146 ;  /* 0x00000092000a7220 */ /* 0x042fe20000410000 */
[----:B------:R-:W-:Y:S01]  /*14ba0*/  MOV R146, R95 ;  /* 0x0000005f00927202 */ /* 0x000fe20000000f00 */
[C---:B------:R-:W-:Y:S02]  /*14bb0*/  FMUL.FTZ R11, R0.reuse, R147 ;  /* 0x00000093000b7220 */ /* 0x040fe40000410000 */
[C---:B------:R-:W-:Y:S02]  /*14bc0*/  FMUL.FTZ R110, R0.reuse, R110 ;  /* 0x0000006e006e7220 */ /* 0x040fe40000410000 */
[C---:B------:R-:W-:Y:S02]  /*14bd0*/  FMUL.FTZ R111, R0.reuse, R111 ;  /* 0x0000006f006f7220 */ /* 0x040fe40000410000 */
[----:B------:R-:W-:Y:S01]  /*14be0*/  FMUL.FTZ R122, R0, R122 ;  /* 0x0000007a007a7220 */ /* 0x000fe20000410000 */
[C---:B------:R-:W-:Y:S04]  /*14bf0*/  HMMA.16816.F32.BF16 R8, R44.reuse, R20, R8 ;  /* 0x000000142c08723c */ /* 0x040fe80000041808 */
[----:B--2---:R-:W-:Y:S02]  /*14c00*/  FMUL.FTZ R12, R2, R148 ;  /* 0x00000094020c7220 */ /* 0x004fe40000410000 */
[C---:B------:R-:W-:Y:S02]  /*14c10*/  FMUL.FTZ R14, R0.reuse, R150 ;  /* 0x00000096000e7220 */ /* 0x040fe40000410000 */
[----:B------:R-:W-:Y:S04]  /*14c20*/  FFMA.FTZ R20, R189, c[0x0][0x2d0], -R39 ;  /* 0x0000b400bd147a23 */ /* 0x000fe80000010827 */
[----:B------:R1:W-:Y:S01]  /*14c30*/  MUFU.EX2 R251, R20 ;  /* 0x0000001400fb7308 */ /* 0x0003e20000000800 */
[----:B------:R-:W-:Y:S02]  /*14c40*/  FMUL.FTZ R15, R0, R151 ;  /* 0x00000097000f7220 */ /* 0x000fe40000410000 */
[----:B---3--:R-:W-:Y:S02]  /*14c50*/  FFMA.FTZ R32, R54, c[0x0][0x2d0], -R61 ;  /* 0x0000b40036207a23 */ /* 0x008fe4000001083d */
[----:B------:R-:W2:Y:S01]  /*14c60*/  LDSM.16.MT88.4 R52, [R215+0x100] ;  /* 0x00010000d734783b */ /* 0x000ea20000004200 */
[C---:B------:R-:W-:Y:S02]  /*14c70*/  FMUL.FTZ R123, R0.reuse, R123 ;  /* 0x0000007b007b7220 */ /* 0x040fe40000410000 */
[-C--:B------:R-:W-:Y:S02]  /*14c80*/  HMMA.16816.F32.BF16 R12, R44, R22.reuse, R12 ;  /* 0x000000162c0c723c */ /* 0x080fe4000004180c */
[----:B------:R3:W-:Y:S01]  /*14c90*/  MUFU.EX2 R247, R32 ;  /* 0x0000002000f77308 */ /* 0x0007e20000000800 */
[C---:B------:R-:W-:Y:S02]  /*14ca0*/  FMUL.FTZ R126, R0.reuse, R126 ;  /* 0x0000007e007e7220 */ /* 0x040fe40000410000 */
[C---:B------:R-:W-:Y:S02]  /*14cb0*/  FMUL.FTZ R127, R0.reuse, R127 ;  /* 0x0000007f007f7220 */ /* 0x040fe40000410000 */
[C---:B------:R-:W-:Y:S01]  /*14cc0*/  FMUL.FTZ R21, R37.reuse, R157 ;  /* 0x0000009d25157220 */ /* 0x040fe20000410000 */
[C---:B------:R-:W-:Y:S04]  /*14cd0*/  HMMA.16816.F32.BF16 R16, R40.reuse, R22, R16 ;  /* 0x000000162810723c */ /* 0x040fe80000041810 */
[C---:B------:R-:W-:Y:S01]  /*14ce0*/  FMUL.FTZ R26, R0.reuse, R162 ;  /* 0x000000a2001a7220 */ /* 0x040fe20000410000 */
[----:B------:R-:W-:Y:S01]  /*14cf0*/  MOV R162, R27 ;  /* 0x0000001b00a27202 */ /* 0x000fe20000000f00 */
[----:B------:R-:W-:Y:S02]  /*14d00*/  FMUL.FTZ R27, R0, R163 ;  /* 0x000000a3001b7220 */ /* 0x000fe40000410000 */
[----:B-1----:R-:W-:Y:S02]  /*14d10*/  FMUL.FTZ R20, R37, R156 ;  /* 0x0000009c25147220 */ /* 0x002fe40000410000 */
[----:B------:R-:W4:Y:S02]  /*14d20*/  LDL.LU R156, [R1+0x1c] ;  /* 0x00001c00019c7983 */ /* 0x000f240000300800 */
[C---:B------:R-:W-:Y:S01]  /*14d30*/  FMUL.FTZ R22, R36.reuse, R158 ;  /* 0x0000009e24167220 */ /* 0x040fe20000410000 */
[----:B------:R-:W-:Y:S01]  /*14d40*/  MOV R158, R64 ;  /* 0x00000040009e7202 */ /* 0x000fe20000000f00 */
[----:B------:R-:W-:Y:S01]  /*14d50*/  FMUL.FTZ R23, R36, R159 ;  /* 0x0000009f24177220 */ /* 0x000fe20000410000 */
[----:B------:R-:W-:Y:S01]  /*14d60*/  MOV R159, R176 ;  /* 0x000000b0009f7202 */ /* 0x000fe20000000f00 */
[----:B------:R-:W-:Y:S02]  /*14d70*/  IMAD.MOV.U32 R157, RZ, RZ, R135 ;  /* 0x000000ffff9d7224 */ /* 0x000fe400078e0087 */
[----:B---3--:R-:W-:Y:S02]  /*14d80*/  FFMA.FTZ R32, R67, c[0x0][0x2d0], -R61 ;  /* 0x0000b40043207a23 */ /* 0x008fe4000001083d */
[C---:B------:R-:W-:Y:S01]  /*14d90*/  FMUL.FTZ R102, R0.reuse, R102 ;  /* 0x0000006600667220 */ /* 0x040fe20000410000 */
[-C--:B------:R-:W-:Y:S01]  /*14da0*/  HMMA.16816.F32.BF16 R20, R40, R28.reuse, R20 ;  /* 0x0000001c2814723c */ /* 0x080fe20000041814 */
[----:B------:R1:W3:Y:S02]  /*14db0*/  MUFU.EX2 R246, R32 ;  /* 0x0000002000f67308 */ /* 0x0002e40000000800 */
[----:B------:R-:W-:Y:S02]  /*14dc0*/  FMUL.FTZ R103, R0, R103 ;  /* 0x0000006700677220 */ /* 0x000fe40000410000 */
[----:B------:R-:W-:Y:S02]  /*14dd0*/  IMAD.MOV.U32 R163, RZ, RZ, R33 ;  /* 0x000000ffffa37224 */ /* 0x000fe400078e0021 */
[----:B------:R-:W-:Y:S01]  /*14de0*/  FMUL.FTZ R33, R2, R169 ;  /* 0x000000a902217220 */ /* 0x000fe20000410000 */
[C---:B------:R-:W-:Y:S04]  /*14df0*/  HMMA.16816.F32.BF16 R24, R44.reuse, R28, R24 ;  /* 0x0000001c2c18723c */ /* 0x040fe80000041818 */
[----:B------:R-:W-:Y:S03]  /*14e00*/  IMAD.MOV.U32 R64, RZ, RZ, R172 ;  /* 0x000000ffff407224 */ /* 0x000fe600078e00ac */
[--C-:B------:R-:W-:Y:S01]  /*14e10*/  FFMA.FTZ R28, R34, c[0x0][0x2d0], -R61.reuse ;  /* 0x0000b400221c7a23 */ /* 0x100fe2000001083d */
[-C--:B------:R-:W-:Y:S03]  /*14e20*/  HMMA.16816.F32.BF16 R100, R44, R30.reuse, R100 ;  /* 0x0000001e2c64723c */ /* 0x080fe60000041864 */
[----:B------:R5:W-:Y:S01]  /*14e30*/  MUFU.EX2 R160, R28 ;  /* 0x0000001c00a07308 */ /* 0x000be20000000800 */
[----:B------:R-:W-:Y:S02]  /*14e40*/  FMUL.FTZ R29, R37, R165 ;  /* 0x000000a5251d7220 */ /* 0x000fe40000410000 */
[----:B------:R-:W-:Y:S02]  /*14e50*/  FMUL.FTZ R34, R0, R170 ;  /* 0x000000aa00227220 */ /* 0x000fe40000410000 */
[C---:B------:R-:W-:Y:S04]  /*14e60*/  HMMA.16816.F32.BF16 R104, R40.reuse, R30, R104 ;  /* 0x0000001e2868723c */ /* 0x040fe80000041868 */
[----:B-1----:R-:W-:Y:S02]  /*14e70*/  FMUL.FTZ R32, R2, R168 ;  /* 0x000000a802207220 */ /* 0x002fe40000410000 */
[----:B------:R-:W-:Y:S02]  /*14e80*/  IMAD.MOV.U32 R144, RZ, RZ, R64 ;  /* 0x000000ffff907224 */ /* 0x000fe400078e0040 */
[C---:B------:R-:W-:Y:S04]  /*14e90*/  FMUL.FTZ R30, R36.reuse, R166 ;  /* 0x000000a6241e7220 */ /* 0x040fe80000410000 */
[----:B------:R-:W-:Y:S02]  /*14ea0*/  FMUL.FTZ R31, R36, R167 ;  /* 0x000000a7241f7220 */ /* 0x000fe40000410000 */
[----:B-----5:R-:W-:Y:S02]  /*14eb0*/  FFMA.FTZ R28, R35, c[0x0][0x2d0], -R61 ;  /* 0x0000b400231c7a23 */ /* 0x020fe4000001083d */
[----:B------:R-:W-:Y:S02]  /*14ec0*/  FMUL.FTZ R35, R0, R171 ;  /* 0x000000ab00237220 */ /* 0x000fe40000410000 */
[----:B------:R1:W-:Y:S02]  /*14ed0*/  MUFU.EX2 R248, R28 ;  /* 0x0000001c00f87308 */ /* 0x0003e40000000800 */
[----:B-1----:R-:W-:Y:S07]  /*14ee0*/  FMUL.FTZ R28, R37, R164 ;  /* 0x000000a4251c7220 */ /* 0x002fee0000410000 */
[-C--:B------:R-:W-:Y:S08]  /*14ef0*/  HMMA.16816.F32.BF16 R28, R40, R48.reuse, R28 ;  /* 0x00000030281c723c */ /* 0x080ff0000004181c */
[C---:B------:R-:W-:Y:S07]  /*14f00*/  HMMA.16816.F32.BF16 R108, R44.reuse, R48, R108 ;  /* 0x000000302c6c723c */ /* 0x040fee000004186c */
[--C-:B------:R-:W-:Y:S01]  /*14f10*/  FFMA.FTZ R48, R190, c[0x0][0x2d0], -R39.reuse ;  /* 0x0000b400be307a23 */ /* 0x100fe20000010827 */
[-C--:B------:R-:W-:Y:S03]  /*14f20*/  HMMA.16816.F32.BF16 R32, R44, R50.reuse, R32 ;  /* 0x000000322c20723c */ /* 0x080fe60000041820 */
[----:B------:R1:W-:Y:S05]  /*14f30*/  MUFU.EX2 R245, R48 ;  /* 0x0000003000f57308 */ /* 0x0003ea0000000800 */
[C---:B------:R-:W-:Y:S08]  /*14f40*/  HMMA.16816.F32.BF16 R112, R40.reuse, R50, R112 ;  /* 0x000000322870723c */ /* 0x040ff00000041870 */
[-C--:B--2---:R-:W-:Y:S08]  /*14f50*/  HMMA.16816.F32.BF16 R116, R40, R52.reuse, R116 ;  /* 0x000000342874723c */ /* 0x084ff00000041874 */
[C---:B------:R-:W-:Y:S04]  /*14f60*/  HMMA.16816.F32.BF16 R120, R44.reuse, R52, R120 ;  /* 0x000000342c78723c */ /* 0x040fe80000041878 */
[--C-:B-1----:R-:W-:Y:S02]  /*14f70*/  FFMA.FTZ R48, R56, c[0x0][0x2d0], -R62.reuse ;  /* 0x0000b40038307a23 */ /* 0x102fe4000001083e */
[--C-:B------:R-:W-:Y:S02]  /*14f80*/  FFMA.FTZ R56, R66, c[0x0][0x2d0], -R62.reuse ;  /* 0x0000b40042387a23 */ /* 0x100fe4000001083e */
[----:B------:R1:W-:Y:S01]  /*14f90*/  MUFU.EX2 R68, R48 ;  /* 0x0000003000447308 */ /* 0x0003e20000000800 */
[-C--:B------:R-:W-:Y:S03]  /*14fa0*/  HMMA.16816.F32.BF16 R124, R44, R54.reuse, R124 ;  /* 0x000000362c7c723c */ /* 0x080fe6000004187c */
[--C-:B------:R-:W-:Y:S04]  /*14fb0*/  FFMA.FTZ R52, R70, c[0x0][0x2d0], -R62.reuse ;  /* 0x0000b40046347a23 */ /* 0x100fe8000001083e */
[--C-:B------:R-:W-:Y:S01]  /*14fc0*/  FFMA.FTZ R44, R191, c[0x0][0x2d0], -R39.reuse ;  /* 0x0000b400bf2c7a23 */ /* 0x100fe20000010827 */
[----:B------:R-:W-:Y:S01]  /*14fd0*/  HMMA.16816.F32.BF16 R128, R40, R54, R128 ;  /* 0x000000362880723c */ /* 0x000fe20000041880 */
[----:B------:R2:W-:Y:S03]  /*14fe0*/  MUFU.EX2 R189, R56 ;  /* 0x0000003800bd7308 */ /* 0x0005e60000000800 */
[----:B---3--:R-:W-:Y:S02]  /*14ff0*/  F2FP.BF16.PACK_AB R46, R246, R247 ;  /* 0x000000f7f62e723e */ /* 0x008fe400000010ff */
[----:B------:R-:W-:Y:S02]  /*15000*/  MOV R191, R144 ;  /* 0x0000009000bf7202 */ /* 0x000fe40000000f00 */
[----:B------:R-:W-:Y:S02]  /*15010*/  F2FP.BF16.PACK_AB R40, R142, R162 ;  /* 0x000000a28e28723e */ /* 0x000fe400000010ff */
[----:B------:R-:W-:Y:S01]  /*15020*/  ISETP.GT.AND P0, PT, R229, R191, PT ;  /* 0x000000bfe500720c */ /* 0x000fe20003f04270 */
[----:B------:R3:W-:Y:S01]  /*15030*/  MUFU.EX2 R187, R44 ;  /* 0x0000002c00bb7308 */ /* 0x0007e20000000800 */
[----:B------:R-:W-:Y:S02]  /*15040*/  F2FP.BF16.PACK_AB R41, R141, R161 ;  /* 0x000000a18d29723e */ /* 0x000fe400000010ff */
[----:B------:R-:W-:Y:S01]  /*15050*/  F2FP.BF16.PACK_AB R42, R251, R252 ;  /* 0x000000fcfb2a723e */ /* 0x000fe200000010ff */
[----:B-1----:R-:W-:Y:S01]  /*15060*/  FFMA.FTZ R48, R57, c[0x0][0x2d0], -R62 ;  /* 0x0000b40039307a23 */ /* 0x002fe2000001083e */
[----:B------:R-:W-:Y:S05]  /*15070*/  F2FP.BF16.PACK_AB R43, R249, R250 ;  /* 0x000000faf92b723e */ /* 0x000fea00000010ff */
[----:B------:R1:W5:Y:S01]  /*15080*/  MUFU.EX2 R190, R48 ;  /* 0x0000003000be7308 */ /* 0x0003620000000800 */
[--C-:B--2---:R-:W-:Y:S09]  /*15090*/  FFMA.FTZ R56, R84, c[0x0][0x2d0], -R60.reuse ;  /* 0x0000b40054387a23 */ /* 0x104ff2000001083c */
[----:B------:R2:W2:Y:S01]  /*150a0*/  MUFU.EX2 R188, R52 ;  /* 0x0000003400bc7308 */ /* 0x0004a20000000800 */
[----:B---3--:R-:W-:Y:S09]  /*150b0*/  FFMA.FTZ R44, R81, c[0x0][0x2d0], -R60 ;  /* 0x0000b400512c7a23 */ /* 0x008ff2000001083c */
[----:B------:R3:W-:Y:S01]  /*150c0*/  MUFU.EX2 R167, R44 ;  /* 0x0000002c00a77308 */ /* 0x0007e20000000800 */
[----:B-1----:R-:W1:Y:S01]  /*150d0*/  LDSM.16.MT88.4 R48, [R213+0x900] ;  /* 0x00090000d530783b */ /* 0x002e620000004200 */
[----:B-----5:R-:W-:Y:S08]  /*150e0*/  F2FP.BF16.PACK_AB R45, R190, R68 ;  /* 0x00000044be2d723e */ /* 0x020ff000000010ff */
[----:B------:R5:W-:Y:S01]  /*150f0*/  MUFU.EX2 R166, R56 ;  /* 0x0000003800a67308 */ /* 0x000be20000000800 */
[----:B--2---:R-:W2:Y:S01]  /*15100*/  LDSM.16.MT88.4 R52, [R216+0x900] ;  /* 0x00090000d834783b */ /* 0x004ea20000004200 */
[----:B------:R-:W-:Y:S02]  /*15110*/  F2FP.BF16.PACK_AB R47, R188, R189 ;  /* 0x000000bdbc2f723e */ /* 0x000fe400000010ff */
[----:B---3--:R-:W-:Y:S05]  /*15120*/  F2FP.BF16.PACK_AB R44, R248, R160 ;  /* 0x000000a0f82c723e */ /* 0x008fea00000010ff */
[----:B-----5:R-:W3:Y:S01]  /*15130*/  LDSM.16.MT88.4 R56, [R214+0x900] ;  /* 0x00090000d638783b */ /* 0x020ee20000004200 */
[-C--:B-1----:R-:W-:Y:S08]  /*15140*/  HMMA.16816.F32.BF16 R4, R40, R48.reuse, R4 ;  /* 0x000000302804723c */ /* 0x082ff00000041804 */
[C---:B------:R-:W-:Y:S07]  /*15150*/  HMMA.16816.F32.BF16 R8, R44.reuse, R48, R8 ;  /* 0x000000302c08723c */ /* 0x040fee0000041808 */
[--C-:B------:R-:W-:Y:S01]  /*15160*/  FFMA.FTZ R48, R192, c[0x0][0x2d0], -R39.reuse ;  /* 0x0000b400c0307a23 */ /* 0x100fe20000010827 */
[-C--:B------:R-:W-:Y:S03]  /*15170*/  HMMA.16816.F32.BF16 R12, R44, R50.reuse, R12 ;  /* 0x000000322c0c723c */ /* 0x080fe6000004180c */
[----:B------:R1:W-:Y:S01]  /*15180*/  MUFU.EX2 R186, R48 ;  /* 0x0000003000ba7308 */ /* 0x0003e20000000800 */
[----:B------:R-:W-:Y:S04]  /*15190*/  IMAD.MOV.U32 R192, RZ, RZ, R140 ;  /* 0x000000ffffc07224 */ /* 0x000fe800078e008c */
[C---:B------:R-:W-:Y:S08]  /*151a0*/  HMMA.16816.F32.BF16 R16, R40.reuse, R50, R16 ;  /* 0x000000322810723c */ /* 0x040ff00000041810 */
[-C--:B--2---:R-:W-:Y:S08]  /*151b0*/  HMMA.16816.F32.BF16 R20, R40, R52.reuse, R20 ;  /* 0x000000342814723c */ /* 0x084ff00000041814 */
[C---:B------:R-:W-:Y:S04]  /*151c0*/  HMMA.16816.F32.BF16 R24, R44.reuse, R52, R24 ;  /* 0x000000342c18723c */ /* 0x040fe80000041818 */
[----:B-1----:R-:W-:Y:S01]  /*151d0*/  FFMA.FTZ R48, R193, c[0x0][0x2d0], -R39 ;  /* 0x0000b400c1307a23 */ /* 0x002fe20000010827 */
[----:B------:R-:W-:Y:S02]  /*151e0*/  MOV R193, R141 ;  /* 0x0000008d00c17202 */ /* 0x000fe40000000f00 */
[--C-:B------:R-:W-:Y:S01]  /*151f0*/  FFMA.FTZ R52, R83, c[0x0][0x2d0], -R61.reuse ;  /* 0x0000b40053347a23 */ /* 0x100fe2000001083d */
[-C--:B------:R-:W-:Y:S01]  /*15200*/  HMMA.16816.F32.BF16 R100, R44, R54.reuse, R100 ;  /* 0x000000362c64723c */ /* 0x080fe20000041864 */
[----:B------:R1:W-:Y:S07]  /*15210*/  MUFU.EX2 R185, R48 ;  /* 0x0000003000b97308 */ /* 0x0003ee0000000800 */
[C---:B------:R-:W-:Y:S03]  /*15220*/  HMMA.16816.F32.BF16 R104, R40.reuse, R54, R104 ;  /* 0x000000362868723c */ /* 0x040fe60000041868 */
[----:B------:R2:W-:Y:S05]  /*15230*/  MUFU.EX2 R164, R52 ;  /* 0x0000003400a47308 */ /* 0x0005ea0000000800 */
[-C--:B---3--:R-:W-:Y:S08]  /*15240*/  HMMA.16816.F32.BF16 R28, R40, R56.reuse, R28 ;  /* 0x00000038281c723c */ /* 0x088ff0000004181c */
[C---:B------:R-:W-:Y:S04]  /*15250*/  HMMA.16816.F32.BF16 R108, R44.reuse, R56, R108 ;  /* 0x000000382c6c723c */ /* 0x040fe8000004186c */
[----:B-1----:R-:W-:Y:S03]  /*15260*/  FFMA.FTZ R48, R96, c[0x0][0x2d0], -R60 ;  /* 0x0000b40060307a23 */ /* 0x002fe6000001083c */
[----:B------:R-:W-:Y:S01]  /*15270*/  FFMA.FTZ R56, R72, c[0x0][0x2d0], -R62 ;  /* 0x0000b40048387a23 */ /* 0x000fe2000001083e */
[----:B------:R1:W-:Y:S01]  /*15280*/  MUFU.EX2 R184, R48 ;  /* 0x0000003000b87308 */ /* 0x0003e20000000800 */
[-C--:B------:R-:W-:Y:S03]  /*15290*/  HMMA.16816.F32.BF16 R32, R44, R58.reuse, R32 ;  /* 0x0000003a2c20723c */ /* 0x080fe60000041820 */
[--C-:B--2---:R-:W-:Y:S05]  /*152a0*/  FFMA.FTZ R52, R85, c[0x0][0x2d0], -R61.reuse ;  /* 0x0000b40055347a23 */ /* 0x104fea000001083d */
[C---:B------:R-:W-:Y:S01]  /*152b0*/  HMMA.16816.F32.BF16 R112, R40.reuse, R58, R112 ;  /* 0x0000003a2870723c */ /* 0x040fe20000041870 */
[----:B------:R2:W-:Y:S10]  /*152c0*/  MUFU.EX2 R182, R52 ;  /* 0x0000003400b67308 */ /* 0x0005f40000000800 */
[----:B------:R3:W-:Y:S01]  /*152d0*/  MUFU.EX2 R178, R56 ;  /* 0x0000003800b27308 */ /* 0x0007e20000000800 */
[----:B-1----:R-:W-:Y:S09]  /*152e0*/  FFMA.FTZ R48, R97, c[0x0][0x2d0], -R60 ;  /* 0x0000b40061307a23 */ /* 0x002ff2000001083c */
[----:B------:R1:W-:Y:S01]  /*152f0*/  MUFU.EX2 R183, R48 ;  /* 0x0000003000b77308 */ /* 0x0003e20000000800 */
[--C-:B--2---:R-:W-:Y:S09]  /*15300*/  FFMA.FTZ R52, R86, c[0x0][0x2d0], -R61.reuse ;  /* 0x0000b40056347a23 */ /* 0x104ff2000001083d */
[----:B------:R2:W5:Y:S01]  /*15310*/  MUFU.EX2 R181, R52 ;  /* 0x0000003400b57308 */ /* 0x0005620000000800 */
[----:B---3--:R-:W-:Y:S09]  /*15320*/  FFMA.FTZ R56, R73, c[0x0][0x2d0], -R62 ;  /* 0x0000b40049387a23 */ /* 0x008ff2000001083e */
[----:B------:R3:W-:Y:S01]  /*15330*/  MUFU.EX2 R171, R56 ;  /* 0x0000003800ab7308 */ /* 0x0007e20000000800 */
[----:B-1----:R-:W-:Y:S09]  /*15340*/  FFMA.FTZ R48, R82, c[0x0][0x2d0], -R61 ;  /* 0x0000b40052307a23 */ /* 0x002ff2000001083d */
[----:B------:R1:W-:Y:S01]  /*15350*/  MUFU.EX2 R165, R48 ;  /* 0x0000003000a57308 */ /* 0x0003e20000000800 */
[--C-:B--2---:R-:W-:Y:S01]  /*15360*/  FFMA.FTZ R52, R194, c[0x0][0x2d0], -R39.reuse ;  /* 0x0000b400c2347a23 */ /* 0x104fe20000010827 */
[----:B------:R-:W-:Y:S08]  /*15370*/  MOV R194, R142 ;  /* 0x0000008e00c27202 */ /* 0x000ff00000000f00 */
[----:B------:R2:W-:Y:S01]  /*15380*/  MUFU.EX2 R180, R52 ;  /* 0x0000003400b47308 */ /* 0x0005e20000000800 */
[----:B---3--:R-:W-:Y:S01]  /*15390*/  FFMA.FTZ R56, R196, c[0x0][0x2d0], -R60 ;  /* 0x0000b400c4387a23 */ /* 0x008fe2000001083c */
[----:B------:R-:W-:Y:S08]  /*153a0*/  MOV R196, R137 ;  /* 0x0000008900c47202 */ /* 0x000ff00000000f00 */
[----:B------:R3:W-:Y:S01]  /*153b0*/  MUFU.EX2 R168, R56 ;  /* 0x0000003800a87308 */ /* 0x0007e20000000800 */
[----:B-1----:R-:W1:Y:S01]  /*153c0*/  LDSM.16.MT88.4 R48, [R215+0x900] ;  /* 0x00090000d730783b */ /* 0x002e620000004200 */
[--C-:B--2---:R-:W-:Y:S08]  /*153d0*/  FFMA.FTZ R52, R71, c[0x0][0x2d0], -R62.reuse ;  /* 0x0000b40047347a23 */ /* 0x104ff0000001083e */
[----:B------:R2:W1:Y:S01]  /*153e0*/  MUFU.EX2 R179, R52 ;  /* 0x0000003400b37308 */ /* 0x0004620000000800 */
[----:B---3--:R-:W-:Y:S08]  /*153f0*/  LDSM.16.MT88.4 R56, [R214+0x1100] ;  /* 0x00110000d638783b */ /* 0x008ff00000004200 */
[----:B--2---:R-:W2:Y:S01]  /*15400*/  LDSM.16.MT88.4 R52, [R213+0x1100] ;  /* 0x00110000d534783b */ /* 0x004ea20000004200 */
[-C--:B-1----:R-:W-:Y:S08]  /*15410*/  HMMA.16816.F32.BF16 R116, R40, R48.reuse, R116 ;  /* 0x000000302874723c */ /* 0x082ff00000041874 */
[C---:B------:R-:W-:Y:S07]  /*15420*/  HMMA.16816.F32.BF16 R120, R44.reuse, R48, R120 ;  /* 0x000000302c78723c */ /* 0x040fee0000041878 */
[----:B------:R-:W-:Y:S01]  /*15430*/  FFMA.FTZ R48, R76, c[0x0][0x2d0], -R62 ;  /* 0x0000b4004c307a23 */ /* 0x000fe2000001083e */
[-C--:B------:R-:W-:Y:S03]  /*15440*/  HMMA.16816.F32.BF16 R124, R44, R50.reuse, R124 ;  /* 0x000000322c7c723c */ /* 0x080fe6000004187c */
[----:B------:R1:W3:Y:S04]  /*15450*/  MUFU.EX2 R177, R48 ;  /* 0x0000003000b17308 */ /* 0x0002e80000000800 */
[----:B------:R-:W-:Y:S01]  /*15460*/  FFMA.FTZ R44, R197, c[0x0][0x2d0], -R39 ;  /* 0x0000b400c52c7a23 */ /* 0x000fe20000010827 */
[----:B------:R-:W-:Y:S04]  /*15470*/  HMMA.16816.F32.BF16 R128, R40, R50, R128 ;  /* 0x000000322880723c */ /* 0x000fe80000041880 */
[----:B-----5:R-:W-:Y:S01]  /*15480*/  F2FP.BF16.PACK_AB R46, R181, R182 ;  /* 0x000000b6b52e723e */ /* 0x020fe200000010ff */
[----:B------:R5:W-:Y:S01]  /*15490*/  MUFU.EX2 R170, R44 ;  /* 0x0000002c00aa7308 */ /* 0x000be20000000800 */
[----:B------:R-:W-:Y:S01]  /*154a0*/  F2FP.BF16.PACK_AB R45, R178, R179 ;  /* 0x000000b3b22d723e */ /* 0x000fe200000010ff */
[----:B------:R-:W-:Y:S01]  /*154b0*/  IMAD.MOV.U32 R197, RZ, RZ, R143 ;  /* 0x000000ffffc57224 */ /* 0x000fe200078e008f */
[----:B------:R-:W-:Y:S04]  /*154c0*/  F2FP.BF16.PACK_AB R40, R187, R245 ;  /* 0x000000f5bb28723e */ /* 0x000fe800000010ff */
[----:B------:R-:W-:Y:S02]  /*154d0*/  F2FP.BF16.PACK_AB R41, R166, R167 ;  /* 0x000000a7a629723e */ /* 0x000fe400000010ff */
[----:B------:R-:W-:Y:S02]  /*154e0*/  F2FP.BF16.PACK_AB R42, R185, R186 ;  /* 0x000000bab92a723e */ /* 0x000fe400000010ff */
[----:B------:R-:W-:Y:S01]  /*154f0*/  F2FP.BF16.PACK_AB R43, R183, R184 ;  /* 0x000000b8b72b723e */ /* 0x000fe200000010ff */
[----:B-1----:R-:W1:Y:S01]  /*15500*/  LDSM.16.MT88.4 R48, [R216+0x1100] ;  /* 0x00110000d830783b */ /* 0x002e620000004200 */
[----:B---3--:R-:W-:Y:S05]  /*15510*/  F2FP.BF16.PACK_AB R47, R177, R171 ;  /* 0x000000abb12f723e */ /* 0x008fea00000010ff */
[-C--:B--2---:R-:W-:Y:S03]  /*15520*/  HMMA.16816.F32.BF16 R4, R40, R52.reuse, R4 ;  /* 0x000000342804723c */ /* 0x084fe60000041804 */
[----:B-----5:R-:W-:Y:S02]  /*15530*/  FFMA.FTZ R44, R195, c[0x0][0x2d0], -R60 ;  /* 0x0000b400c32c7a23 */ /* 0x020fe4000001083c */
[----:B------:R-:W-:Y:S02]  /*15540*/  IMAD.MOV.U32 R195, RZ, RZ, R138 ;  /* 0x000000ffffc37224 */ /* 0x000fe400078e008a */
[----:B------:R2:W-:Y:S02]  /*15550*/  MUFU.EX2 R169, R44 ;  /* 0x0000002c00a97308 */ /* 0x0005e40000000800 */
[----:B--2---:R-:W-:Y:S07]  /*15560*/  F2FP.BF16.PACK_AB R44, R164, R165 ;  /* 0x000000a5a42c723e */ /* 0x004fee00000010ff */
[C---:B------:R-:W-:Y:S07]  /*15570*/  HMMA.16816.F32.BF16 R8, R44.reuse, R52, R8 ;  /* 0x000000342c08723c */ /* 0x040fee0000041808 */
[--C-:B------:R-:W-:Y:S01]  /*15580*/  FFMA.FTZ R52, R202, c[0x0][0x2d0], -R39.reuse ;  /* 0x0000b400ca347a23 */ /* 0x100fe20000010827 */
[-C--:B------:R-:W-:Y:S03]  /*15590*/  HMMA.16816.F32.BF16 R12, R44, R54.reuse, R12 ;  /* 0x000000362c0c723c */ /* 0x080fe6000004180c */
[----:B------:R2:W-:Y:S01]  /*155a0*/  MUFU.EX2 R176, R52 ;  /* 0x0000003400b07308 */ /* 0x0005e20000000800 */
[----:B------:R-:W-:Y:S04]  /*155b0*/  MOV R202, R136 ;  /* 0x0000008800ca7202 */ /* 0x000fe80000000f00 */
[C---:B------:R-:W-:Y:S08]  /*155c0*/  HMMA.16816.F32.BF16 R16, R40.reuse, R54, R16 ;  /* 0x000000362810723c */ /* 0x040ff00000041810 */
[-C--:B-1----:R-:W-:Y:S08]  /*155d0*/  HMMA.16816.F32.BF16 R20, R40, R48.reuse, R20 ;  /* 0x000000302814723c */ /* 0x082ff00000041814 */
[C---:B------:R-:W-:Y:S04]  /*155e0*/  HMMA.16816.F32.BF16 R24, R44.reuse, R48, R24 ;  /* 0x000000302c18723c */ /* 0x040fe80000041818 */
[----:B--2---:R-:W-:Y:S02]  /*155f0*/  FFMA.FTZ R52, R203, c[0x0][0x2d0], -R39 ;  /* 0x0000b400cb347a23 */ /* 0x004fe40000010827 */
[----:B------:R-:W-:Y:S02]  /*15600*/  IMAD.MOV.U32 R203, RZ, RZ, R175 ;  /* 0x000000ffffcb7224 */ /* 0x000fe400078e00af */
[-C--:B------:R-:W-:Y:S01]  /*15610*/  HMMA.16816.F32.BF16 R100, R44, R50.reuse, R100 ;  /* 0x000000322c64723c */ /* 0x080fe20000041864 */
[----:B------:R1:W-:Y:S03]  /*15620*/  MUFU.EX2 R175, R52 ;  /* 0x0000003400af7308 */ /* 0x0003e60000000800 */
[--C-:B------:R-:W-:Y:S04]  /*15630*/  FFMA.FTZ R48, R98, c[0x0][0x2d0], -R61.reuse ;  /* 0x0000b40062307a23 */ /* 0x100fe8000001083d */
[C---:B------:R-:W-:Y:S03]  /*15640*/  HMMA.16816.F32.BF16 R104, R40.reuse, R50, R104 ;  /* 0x000000322868723c */ /* 0x040fe60000041868 */
[----:B------:R2:W-:Y:S05]  /*15650*/  MUFU.EX2 R138, R48 ;  /* 0x00000030008a7308 */ /* 0x0005ea0000000800 */
[-C--:B------:R-:W-:Y:S08]  /*15660*/  HMMA.16816.F32.BF16 R28, R40, R56.reuse, R28 ;  /* 0x00000038281c723c */ /* 0x080ff0000004181c */
[C---:B------:R-:W-:Y:S04]  /*15670*/  HMMA.16816.F32.BF16 R108, R44.reuse, R56, R108 ;  /* 0x000000382c6c723c */ /* 0x040fe8000004186c */
[----:B-1----:R-:W-:Y:S01]  /*15680*/  FFMA.FTZ R52, R200, c[0x0][0x2d0], -R60 ;  /* 0x0000b400c8347a23 */ /* 0x002fe2000001083c */
[----:B------:R-:W-:Y:S02]  /*15690*/  MOV R200, R173 ;  /* 0x000000ad00c87202 */ /* 0x000fe40000000f00 */
[----:B------:R-:W-:Y:S01]  /*156a0*/  FFMA.FTZ R56, R87, c[0x0][0x2d0], -R62 ;  /* 0x0000b40057387a23 */ /* 0x000fe2000001083e */
[-C--:B------:R-:W-:Y:S01]  /*156b0*/  HMMA.16816.F32.BF16 R32, R44, R58.reuse, R32 ;  /* 0x0000003a2c20723c */ /* 0x080fe20000041820 */
[----:B------:R1:W-:Y:S03]  /*156c0*/  MUFU.EX2 R173, R52 ;  /* 0x0000003400ad7308 */ /* 0x0003e60000000800 */
[--C-:B--2---:R-:W-:Y:S04]  /*156d0*/  FFMA.FTZ R48, R99, c[0x0][0x2d0], -R61.reuse ;  /* 0x0000b40063307a23 */ /* 0x104fe8000001083d */
[C---:B------:R-:W-:Y:S03]  /*156e0*/  HMMA.16816.F32.BF16 R112, R40.reuse, R58, R112 ;  /* 0x0000003a2870723c */ /* 0x040fe60000041870 */
[----:B------:R2:W-:Y:S10]  /*156f0*/  MUFU.EX2 R172, R48 ;  /* 0x0000003000ac7308 */ /* 0x0005f40000000800 */
[----:B------:R3:W-:Y:S01]  /*15700*/  MUFU.EX2 R99, R56 ;  /* 0x0000003800637308 */ /* 0x0007e20000000800 */
[----:B-1----:R-:W-:Y:S01]  /*15710*/  FFMA.FTZ R52, R201, c[0x0][0x2d0], -R60 ;  /* 0x0000b400c9347a23 */ /* 0x002fe2000001083c */
[----:B------:R-:W-:Y:S08]  /*15720*/  MOV R201, R174 ;  /* 0x000000ae00c97202 */ /* 0x000ff00000000f00 */
[----:B------:R1:W-:Y:S01]  /*15730*/  MUFU.EX2 R174, R52 ;  /* 0x0000003400ae7308 */ /* 0x0003e20000000800 */
[--C-:B--2---:R-:W-:Y:S02]  /*15740*/  FFMA.FTZ R48, R198, c[0x0][0x2d0], -R61.reuse ;  /* 0x0000b400c6307a23 */ /* 0x104fe4000001083d */
[----:B------:R-:W2:Y:S07]  /*15750*/  LDL.LU R198, [R1+0x18] ;  /* 0x0000180001c67983 */ /* 0x000eae0000300800 */
[----:B------:R5:W-:Y:S01]  /*15760*/  MUFU.EX2 R137, R48 ;  /* 0x0000003000897308 */ /* 0x000be20000000800 */
[----:B---3--:R-:W-:Y:S09]  /*15770*/  FFMA.FTZ R56, R88, c[0x0][0x2d0], -R62 ;  /* 0x0000b40058387a23 */ /* 0x008ff2000001083e */
[----:B------:R3:W-:Y:S01]  /*15780*/  MUFU.EX2 R98, R56 ;  /* 0x0000003800627308 */ /* 0x0007e20000000800 */
[----:B-1----:R-:W1:Y:S01]  /*15790*/  LDSM.16.MT88.4 R52, [R215+0x1100] ;  /* 0x00110000d734783b */ /* 0x002e620000004200 */
[----:B-----5:R-:W-:Y:S01]  /*157a0*/  FFMA.FTZ R48, R199, c[0x0][0x2d0], -R61 ;  /* 0x0000b400c7307a23 */ /* 0x020fe2000001083d */
[----:B------:R-:W-:Y:S07]  /*157b0*/  MOV R199, R139 ;  /* 0x0000008b00c77202 */ /* 0x000fee0000000f00 */
[----:B------:R5:W1:Y:S01]  /*157c0*/  MUFU.EX2 R139, R48 ;  /* 0x00000030008b7308 */ /* 0x000a620000000800 */
[----:B---3--:R-:W-:Y:S09]  /*157d0*/  FFMA.FTZ R56, R206, c[0x0][0x2d0], -R60 ;  /* 0x0000b400ce387a23 */ /* 0x008ff2000001083c */
[----:B------:R3:W-:Y:S01]  /*157e0*/  MUFU.EX2 R96, R56 ;  /* 0x0000003800607308 */ /* 0x0007e20000000800 */
[--C-:B-----5:R-:W-:Y:S01]  /*157f0*/  FFMA.FTZ R48, R204, c[0x0][0x2d0], -R39.reuse ;  /* 0x0000b400cc307a23 */ /* 0x120fe20000010827 */
[-C--:B-1----:R-:W-:Y:S01]  /*15800*/  HMMA.16816.F32.BF16 R116, R40, R52.reuse, R116 ;  /* 0x000000342874723c */ /* 0x082fe20000041874 */
[----:B------:R-:W5:Y:S07]  /*15810*/  LDL.LU R204, [R1+0x14] ;  /* 0x0000140001cc7983 */ /* 0x000f6e0000300800 */
[----:B------:R1:W-:Y:S01]  /*15820*/  MUFU.EX2 R136, R48 ;  /* 0x0000003000887308 */ /* 0x0003e20000000800 */
[----:B------:R-:W4:Y:S01]  /*15830*/  LDL.LU R145, [R1+0x10] ;  /* 0x0000100001917983 */ /* 0x000f220000300800 */
[C---:B------:R-:W-:Y:S03]  /*15840*/  HMMA.16816.F32.BF16 R120, R44.reuse, R52, R120 ;  /* 0x000000342c78723c */ /* 0x040fe60000041878 */
[----:B---3--:R-:W-:Y:S04]  /*15850*/  LDSM.16.MT88.4 R56, [R214+0x1900] ;  /* 0x00190000d638783b */ /* 0x008fe80000004200 */
[--C-:B------:R-:W-:Y:S01]  /*15860*/  FFMA.FTZ R52, R63, c[0x0][0x2d0], -R62.reuse ;  /* 0x0000b4003f347a23 */ /* 0x100fe2000001083e */
[-C--:B------:R-:W-:Y:S03]  /*15870*/  HMMA.16816.F32.BF16 R124, R44, R54.reuse, R124 ;  /* 0x000000362c7c723c */ /* 0x080fe6000004187c */
[----:B------:R3:W3:Y:S04]  /*15880*/  MUFU.EX2 R67, R52 ;  /* 0x0000003400437308 */ /* 0x0006e80000000800 */
[--C-:B------:R-:W-:Y:S01]  /*15890*/  FFMA.FTZ R44, R209, c[0x0][0x2d0], -R39.reuse ;  /* 0x0000b400d12c7a23 */ /* 0x100fe20000010827 */
[----:B------:R-:W-:Y:S04]  /*158a0*/  HMMA.16816.F32.BF16 R128, R40, R54, R128 ;  /* 0x000000362880723c */ /* 0x000fe80000041880 */
[----:B-1----:R-:W-:Y:S01]  /*158b0*/  FFMA.FTZ R48, R77, c[0x0][0x2d0], -R62 ;  /* 0x0000b4004d307a23 */ /* 0x002fe2000001083e */
[----:B------:R1:W-:Y:S01]  /*158c0*/  MUFU.EX2 R97, R44 ;  /* 0x0000002c00617308 */ /* 0x0003e20000000800 */
[----:B------:R-:W-:Y:S02]  /*158d0*/  F2FP.BF16.PACK_AB R46, R139, R137 ;  /* 0x000000898b2e723e */ /* 0x000fe400000010ff */
[----:B------:R-:W-:Y:S04]  /*158e0*/  F2FP.BF16.PACK_AB R40, R170, R180 ;  /* 0x000000b4aa28723e */ /* 0x000fe800000010ff */
[----:B------:R-:W-:Y:S02]  /*158f0*/  F2FP.BF16.PACK_AB R41, R168, R169 ;  /* 0x000000a9a829723e */ /* 0x000fe400000010ff */
[----:B------:R-:W-:Y:S01]  /*15900*/  F2FP.BF16.PACK_AB R42, R175, R176 ;  /* 0x000000b0af2a723e */ /* 0x000fe200000010ff */
[----:B------:R1:W1:Y:S01]  /*15910*/  MUFU.EX2 R135, R48 ;  /* 0x0000003000877308 */ /* 0x0002620000000800 */
[----:B------:R-:W-:Y:S02]  /*15920*/  F2FP.BF16.PACK_AB R43, R174, R173 ;  /* 0x000000adae2b723e */ /* 0x000fe400000010ff */
[----:B------:R-:W-:Y:S01]  /*15930*/  MOV R209, R65 ;  /* 0x0000004100d17202 */ /* 0x000fe20000000f00 */
[----:B---3--:R-:W-:Y:S01]  /*15940*/  LDSM.16.MT88.4 R52, [R216+0x1900] ;  /* 0x00190000d834783b */ /* 0x008fe20000004200 */
[----:B------:R-:W-:Y:S01]  /*15950*/  F2FP.BF16.PACK_AB R47, R67, R98 ;  /* 0x00000062432f723e */ /* 0x000fe200000010ff */
[--C-:B-1----:R-:W-:Y:S04]  /*15960*/  FFMA.FTZ R44, R205, c[0x0][0x2d0], -R60.reuse ;  /* 0x0000b400cd2c7a23 */ /* 0x102fe8000001083c */
[----:B------:R1:W-:Y:S02]  /*15970*/  MUFU.EX2 R88, R44 ;  /* 0x0000002c00587308 */ /* 0x0003e40000000800 */
[----:B------:R-:W3:Y:S01]  /*15980*/  LDSM.16.MT88.4 R48, [R213+0x1900] ;  /* 0x00190000d530783b */ /* 0x000ee20000004200 */
[----:B------:R-:W-:Y:S02]  /*15990*/  F2FP.BF16.PACK_AB R45, R99, R135 ;  /* 0x00000087632d723e */ /* 0x000fe400000010ff */
[----:B-1----:R-:W-:Y:S01]  /*159a0*/  F2FP.BF16.PACK_AB R44, R172, R138 ;  /* 0x0000008aac2c723e */ /* 0x002fe200000010ff */
[-C--:B---3--:R-:W-:Y:S08]  /*159b0*/  HMMA.16816.F32.BF16 R4, R40, R48.reuse, R4 ;  /* 0x000000302804723c */ /* 0x088ff00000041804 */
[C---:B------:R-:W-:Y:S07]  /*159c0*/  HMMA.16816.F32.BF16 R8, R44.reuse, R48, R8 ;  /* 0x000000302c08723c */ /* 0x040fee0000041808 */
[--C-:B------:R-:W-:Y:S01]  /*159d0*/  FFMA.FTZ R48, R233, c[0x0][0x2d0], -R39.reuse ;  /* 0x0000b400e9307a23 */ /* 0x100fe20000010827 */
[-C--:B------:R-:W-:Y:S03]  /*159e0*/  HMMA.16816.F32.BF16 R12, R44, R50.reuse, R12 ;  /* 0x000000322c0c723c */ /* 0x080fe6000004180c */
[----:B------:R1:W-:Y:S05]  /*159f0*/  MUFU.EX2 R87, R48 ;  /* 0x0000003000577308 */ /* 0x0003ea0000000800 */
[C---:B------:R-:W-:Y:S08]  /*15a00*/  HMMA.16816.F32.BF16 R16, R40.reuse, R50, R16 ;  /* 0x000000322810723c */ /* 0x040ff00000041810 */
[-C--:B------:R-:W-:Y:S08]  /*15a10*/  HMMA.16816.F32.BF16 R20, R40, R52.reuse, R20 ;  /* 0x000000342814723c */ /* 0x080ff00000041814 */
[C---:B------:R-:W-:Y:S04]  /*15a20*/  HMMA.16816.F32.BF16 R24, R44.reuse, R52, R24 ;  /* 0x000000342c18723c */ /* 0x040fe80000041818 */
[----:B-1----:R-:W-:Y:S03]  /*15a30*/  FFMA.FTZ R48, R234, c[0x0][0x2d0], -R39 ;  /* 0x0000b400ea307a23 */ /* 0x002fe60000010827 */
[--C-:B------:R-:W-:Y:S01]  /*15a40*/  FFMA.FTZ R52, R208, c[0x0][0x2d0], -R61.reuse ;  /* 0x0000b400d0347a23 */ /* 0x100fe2000001083d */
[-C--:B------:R-:W-:Y:S01]  /*15a50*/  HMMA.16816.F32.BF16 R100, R44, R54.reuse, R100 ;  /* 0x000000362c64723c */ /* 0x080fe20000041864 */
[----:B------:R1:W-:Y:S07]  /*15a60*/  MUFU.EX2 R95, R48 ;  /* 0x00000030005f7308 */ /* 0x0003ee0000000800 */
[C---:B------:R-:W-:Y:S03]  /*15a70*/  HMMA.16816.F32.BF16 R104, R40.reuse, R54, R104 ;  /* 0x000000362868723c */ /* 0x040fe60000041868 */
[----:B------:R3:W-:Y:S05]  /*15a80*/  MUFU.EX2 R84, R52 ;  /* 0x0000003400547308 */ /* 0x0007ea0000000800 */
[-C--:B------:R-:W-:Y:S08]  /*15a90*/  HMMA.16816.F32.BF16 R28, R40, R56.reuse, R28 ;  /* 0x00000038281c723c */ /* 0x080ff0000004181c */
[C---:B------:R-:W-:Y:S04]  /*15aa0*/  HMMA.16816.F32.BF16 R108, R44.reuse, R56, R108 ;  /* 0x000000382c6c723c */ /* 0x040fe8000004186c */
[----:B-1----:R-:W-:Y:S03]  /*15ab0*/  FFMA.FTZ R48, R230, c[0x0][0x2d0], -R60 ;  /* 0x0000b400e6307a23 */ /* 0x002fe6000001083c */
[----:B------:R-:W-:Y:S01]  /*15ac0*/  FFMA.FTZ R56, R89, c[0x0][0x2d0], -R62 ;  /* 0x0000b40059387a23 */ /* 0x000fe2000001083e */
[-C--:B------:R-:W-:Y:S01]  /*15ad0*/  HMMA.16816.F32.BF16 R32, R44, R58.reuse, R32 ;  /* 0x0000003a2c20723c */ /* 0x080fe20000041820 */
[----:B------:R1:W-:Y:S03]  /*15ae0*/  MUFU.EX2 R85, R48 ;  /* 0x0000003000557308 */ /* 0x0003e60000000800 */
[--C-:B---3--:R-:W-:Y:S04]  /*15af0*/  FFMA.FTZ R52, R210, c[0x0][0x2d0], -R61.reuse ;  /* 0x0000b400d2347a23 */ /* 0x108fe8000001083d */
[C---:B------:R-:W-:Y:S03]  /*15b00*/  HMMA.16816.F32.BF16 R112, R40.reuse, R58, R112 ;  /* 0x0000003a2870723c */ /* 0x040fe60000041870 */
[----:B------:R3:W-:Y:S10]  /*15b10*/  MUFU.EX2 R83, R52 ;  /* 0x0000003400537308 */ /* 0x0007f40000000800 */
[----:B------:R3:W-:Y:S01]  /*15b20*/  MUFU.EX2 R65, R56 ;  /* 0x0000003800417308 */ /* 0x0007e20000000800 */
[----:B-1----:R-:W-:Y:S09]  /*15b30*/  FFMA.FTZ R48, R232, c[0x0][0x2d0], -R60 ;  /* 0x0000b400e8307a23 */ /* 0x002ff2000001083c */
[----:B------:R1:W-:Y:S01]  /*15b40*/  MUFU.EX2 R86, R48 ;  /* 0x0000003000567308 */ /* 0x0003e20000000800 */
[--C-:B---3--:R-:W-:Y:S09]  /*15b50*/  FFMA.FTZ R52, R211, c[0x0][0x2d0], -R61.reuse ;  /* 0x0000b400d3347a23 */ /* 0x108ff2000001083d */
[----:B------:R3:W3:Y:S01]  /*15b60*/  MUFU.EX2 R81, R52 ;  /* 0x0000003400517308 */ /* 0x0006e20000000800 */
[----:B------:R-:W-:Y:S09]  /*15b70*/  FFMA.FTZ R56, R78, c[0x0][0x2d0], -R62 ;  /* 0x0000b4004e387a23 */ /* 0x000ff2000001083e */
[----:B------:R3:W-:Y:S01]  /*15b80*/  MUFU.EX2 R64, R56 ;  /* 0x0000003800407308 */ /* 0x0007e20000000800 */
[----:B-1----:R-:W-:Y:S02]  /*15b90*/  FFMA.FTZ R48, R207, c[0x0][0x2d0], -R61 ;  /* 0x0000b400cf307a23 */ /* 0x002fe4000001083d */
[----:B--2---:R-:W-:Y:S07]  /*15ba0*/  FFMA.FTZ R2, R2, R198, R199 ;  /* 0x000000c602027223 */ /* 0x004fee00000100c7 */
[----:B------:R1:W-:Y:S01]  /*15bb0*/  MUFU.EX2 R82, R48 ;  /* 0x0000003000527308 */ /* 0x0003e20000000800 */
[----:B------:R-:W-:Y:S02]  /*15bc0*/  FADD.FTZ R2, R203, R2 ;  /* 0x00000002cb027221 */ /* 0x000fe40000010000 */
[----:B---3--:R-:W-:Y:S07]  /*15bd0*/  FFMA.FTZ R52, R235, c[0x0][0x2d0], -R39 ;  /* 0x0000b400eb347a23 */ /* 0x008fee0000010827 */
[----:B------:R2:W-:Y:S01]  /*15be0*/  MUFU.EX2 R80, R52 ;  /* 0x0000003400507308 */ /* 0x0005e20000000800 */
[----:B------:R-:W-:Y:S01]  /*15bf0*/  FFMA.FTZ R56, R237, c[0x0][0x2d0], -R60 ;  /* 0x0000b400ed387a23 */ /* 0x000fe2000001083c */
[----:B-1----:R-:W1:Y:S01]  /*15c00*/  LDSM.16.MT88.4 R48, [R215+0x1900] ;  /* 0x00190000d730783b */ /* 0x002e620000004200 */
[----:B--2---:R-:W-:Y:S07]  /*15c10*/  FFMA.FTZ R52, R74, c[0x0][0x2d0], -R62 ;  /* 0x0000b4004a347a23 */ /* 0x004fee000001083e */
[----:B------:R2:W-:Y:S10]  /*15c20*/  MUFU.EX2 R74, R56 ;  /* 0x00000038004a7308 */ /* 0x0005f40000000800 */
[----:B------:R3:W3:Y:S01]  /*15c30*/  MUFU.EX2 R66, R52 ;  /* 0x0000003400427308 */ /* 0x0006e20000000800 */
[----:B-----5:R-:W-:Y:S01]  /*15c40*/  FFMA.FTZ R36, R36, R204, R209 ;  /* 0x000000cc24247223 */ /* 0x020fe200000100d1 */
[----:B--2---:R-:W-:Y:S01]  /*15c50*/  LDSM.16.MT88.4 R56, [R214+0x2100] ;  /* 0x00210000d638783b */ /* 0x004fe20000004200 */
[----:B----4-:R-:W-:Y:S01]  /*15c60*/  FFMA.FTZ R37, R37, R145, R146 ;  /* 0x0000009125257223 */ /* 0x010fe20000010092 */
[-C--:B-1----:R-:W-:Y:S06]  /*15c70*/  HMMA.16816.F32.BF16 R116, R40, R48.reuse, R116 ;  /* 0x000000302874723c */ /* 0x082fec0000041874 */
[----:B---3--:R-:W1:Y:S02]  /*15c80*/  LDSM.16.MT88.4 R52, [R213+0x2100] ;  /* 0x00210000d534783b */ /* 0x008e640000004200 */
[C---:B------:R-:W-:Y:S07]  /*15c90*/  HMMA.16816.F32.BF16 R120, R44.reuse, R48, R120 ;  /* 0x000000302c78723c */ /* 0x040fee0000041878 */
[----:B------:R-:W-:Y:S01]  /*15ca0*/  FFMA.FTZ R48, R79, c[0x0][0x2d0], -R62 ;  /* 0x0000b4004f307a23 */ /* 0x000fe2000001083e */
[-C--:B------:R-:W-:Y:S03]  /*15cb0*/  HMMA.16816.F32.BF16 R124, R44, R50.reuse, R124 ;  /* 0x000000322c7c723c */ /* 0x080fe6000004187c */
[----:B------:R2:W3:Y:S04]  /*15cc0*/  MUFU.EX2 R63, R48 ;  /* 0x00000030003f7308 */ /* 0x0004e80000000800 */
[--C-:B------:R-:W-:Y:S01]  /*15cd0*/  FFMA.FTZ R44, R239, c[0x0][0x2d0], -R39.reuse ;  /* 0x0000b400ef2c7a23 */ /* 0x100fe20000010827 */
[----:B------:R-:W-:Y:S04]  /*15ce0*/  HMMA.16816.F32.BF16 R128, R40, R50, R128 ;  /* 0x000000322880723c */ /* 0x000fe80000041880 */
[----:B------:R-:W-:Y:S01]  /*15cf0*/  F2FP.BF16.PACK_AB R46, R81, R83 ;  /* 0x00000053512e723e */ /* 0x000fe200000010ff */
[----:B------:R4:W5:Y:S01]  /*15d00*/  MUFU.EX2 R78, R44 ;  /* 0x0000002c004e7308 */ /* 0x0009620000000800 */
[----:B------:R-:W-:Y:S02]  /*15d10*/  F2FP.BF16.PACK_AB R45, R65, R66 ;  /* 0x00000042412d723e */ /* 0x000fe400000010ff */
[----:B------:R-:W-:Y:S04]  /*15d20*/  F2FP.BF16.PACK_AB R40, R97, R136 ;  /* 0x000000886128723e */ /* 0x000fe800000010ff */
[----:B------:R-:W-:Y:S02]  /*15d30*/  F2FP.BF16.PACK_AB R41, R96, R88 ;  /* 0x000000586029723e */ /* 0x000fe400000010ff */
[----:B------:R-:W-:Y:S02]  /*15d40*/  F2FP.BF16.PACK_AB R42, R95, R87 ;  /* 0x000000575f2a723e */ /* 0x000fe400000010ff */
[----:B------:R-:W-:Y:S01]  /*15d50*/  F2FP.BF16.PACK_AB R43, R86, R85 ;  /* 0x00000055562b723e */ /* 0x000fe200000010ff */
[----:B--2---:R-:W2:Y:S01]  /*15d60*/  LDSM.16.MT88.4 R48, [R216+0x2100] ;  /* 0x00210000d830783b */ /* 0x004ea20000004200 */
[----:B---3--:R-:W-:Y:S05]  /*15d70*/  F2FP.BF16.PACK_AB R47, R63, R64 ;  /* 0x000000403f2f723e */ /* 0x008fea00000010ff */
[-C--:B-1----:R-:W-:Y:S03]  /*15d80*/  HMMA.16816.F32.BF16 R4, R40, R52.reuse, R4 ;  /* 0x000000342804723c */ /* 0x082fe60000041804 */
[--C-:B----4-:R-:W-:Y:S04]  /*15d90*/  FFMA.FTZ R44, R236, c[0x0][0x2d0], -R60.reuse ;  /* 0x0000b400ec2c7a23 */ /* 0x110fe8000001083c */
[----:B------:R1:W3:Y:S02]  /*15da0*/  MUFU.EX2 R77, R44 ;  /* 0x0000002c004d7308 */ /* 0x0002e40000000800 */
[----:B-1----:R-:W-:Y:S07]  /*15db0*/  F2FP.BF16.PACK_AB R44, R84, R82 ;  /* 0x00000052542c723e */ /* 0x002fee00000010ff */
[C---:B------:R-:W-:Y:S07]  /*15dc0*/  HMMA.16816.F32.BF16 R8, R44.reuse, R52, R8 ;  /* 0x000000342c08723c */ /* 0x040fee0000041808 */
[--C-:B------:R-:W-:Y:S01]  /*15dd0*/  FFMA.FTZ R52, R243, c[0x0][0x2d0], -R39.reuse ;  /* 0x0000b400f3347a23 */ /* 0x100fe20000010827 */
[-C--:B------:R-:W-:Y:S03]  /*15de0*/  HMMA.16816.F32.BF16 R12, R44, R54.reuse, R12 ;  /* 0x000000362c0c723c */ /* 0x080fe6000004180c */
[----:B------:R1:W-:Y:S01]  /*15df0*/  MUFU.EX2 R76, R52 ;  /* 0x00000034004c7308 */ /* 0x0003e20000000800 */
[----:B------:R-:W-:Y:S04]  /*15e00*/  FFMA.FTZ R39, R244, c[0x0][0x2d0], -R39 ;  /* 0x0000b400f4277a23 */ /* 0x000fe80000010827 */
[C---:B------:R-:W-:Y:S05]  /*15e10*/  HMMA.16816.F32.BF16 R16, R40.reuse, R54, R16 ;  /* 0x000000362810723c */ /* 0x040fea0000041810 */
[----:B------:R4:W3:Y:S03]  /*15e20*/  MUFU.EX2 R73, R39 ;  /* 0x0000002700497308 */ /* 0x0008e60000000800 */
[-C--:B--2---:R-:W-:Y:S08]  /*15e30*/  HMMA.16816.F32.BF16 R20, R40, R48.reuse, R20 ;  /* 0x000000302814723c */ /* 0x084ff00000041814 */
[C---:B------:R-:W-:Y:S01]  /*15e40*/  HMMA.16816.F32.BF16 R24, R44.reuse, R48, R24 ;  /* 0x000000302c18723c */ /* 0x040fe20000041818 */
[----:B-1----:R-:W1:Y:S07]  /*15e50*/  LDSM.16.MT88.4 R52, [R215+0x2100] ;  /* 0x00210000d734783b */ /* 0x002e6e0000004200 */
[-C--:B------:R-:W-:Y:S04]  /*15e60*/  HMMA.16816.F32.BF16 R100, R44, R50.reuse, R100 ;  /* 0x000000322c64723c */ /* 0x080fe80000041864 */
[--C-:B----4-:R-:W-:Y:S02]  /*15e70*/  FFMA.FTZ R39, R241, c[0x0][0x2d0], -R60.reuse ;  /* 0x0000b400f1277a23 */ /* 0x110fe4000001083c */
[----:B------:R-:W-:Y:S02]  /*15e80*/  FFMA.FTZ R60, R242, c[0x0][0x2d0], -R60 ;  /* 0x0000b400f23c7a23 */ /* 0x000fe4000001083c */
[C---:B------:R-:W-:Y:S01]  /*15e90*/  HMMA.16816.F32.BF16 R104, R40.reuse, R50, R104 ;  /* 0x000000322868723c */ /* 0x040fe20000041868 */
[----:B------:R2:W-:Y:S01]  /*15ea0*/  MUFU.EX2 R72, R39 ;  /* 0x0000002700487308 */ /* 0x0005e20000000800 */
[----:B------:R-:W4:Y:S06]  /*15eb0*/  LDSM.16.MT88.4 R48, [R216+0x2900] ;  /* 0x00290000d830783b */ /* 0x000f2c0000004200 */
[-C--:B------:R-:W-:Y:S03]  /*15ec0*/  HMMA.16816.F32.BF16 R28, R40, R56.reuse, R28 ;  /* 0x00000038281c723c */ /* 0x080fe6000004181c */
[----:B------:R-:W1:Y:S05]  /*15ed0*/  MUFU.EX2 R71, R60 ;  /* 0x0000003c00477308 */ /* 0x000e6a0000000800 */
[C---:B------:R-:W-:Y:S08]  /*15ee0*/  HMMA.16816.F32.BF16 R108, R44.reuse, R56, R108 ;  /* 0x000000382c6c723c */ /* 0x040ff0000004186c */
[-C--:B------:R-:W-:Y:S04]  /*15ef0*/  HMMA.16816.F32.BF16 R32, R44, R58.reuse, R32 ;  /* 0x0000003a2c20723c */ /* 0x080fe80000041820 */
[--C-:B--2---:R-:W-:Y:S04]  /*15f00*/  FFMA.FTZ R39, R238, c[0x0][0x2d0], -R61.reuse ;  /* 0x0000b400ee277a23 */ /* 0x104fe8000001083d */
[----:B------:R2:W-:Y:S01]  /*15f10*/  MUFU.EX2 R70, R39 ;  /* 0x0000002700467308 */ /* 0x0005e20000000800 */
[C---:B------:R-:W-:Y:S08]  /*15f20*/  HMMA.16816.F32.BF16 R112, R40.reuse, R58, R112 ;  /* 0x0000003a2870723c */ /* 0x040ff00000041870 */
[-C--:B-1----:R-:W-:Y:S08]  /*15f30*/  HMMA.16816.F32.BF16 R116, R40, R52.reuse, R116 ;  /* 0x000000342874723c */ /* 0x082ff00000041874 */
[C---:B------:R-:W-:Y:S04]  /*15f40*/  HMMA.16816.F32.BF16 R120, R44.reuse, R52, R120 ;  /* 0x000000342c78723c */ /* 0x040fe80000041878 */
[--C-:B--2---:R-:W-:Y:S04]  /*15f50*/  FFMA.FTZ R39, R240, c[0x0][0x2d0], -R61.reuse ;  /* 0x0000b400f0277a23 */ /* 0x104fe8000001083d */
[-C--:B------:R-:W-:Y:S01]  /*15f60*/  HMMA.16816.F32.BF16 R124, R44, R54.reuse, R124 ;  /* 0x000000362c7c723c */ /* 0x080fe2000004187c */
[----:B------:R1:W2:Y:S07]  /*15f70*/  MUFU.EX2 R60, R39 ;  /* 0x00000027003c7308 */ /* 0x0002ae0000000800 */
[----:B------:R-:W-:Y:S07]  /*15f80*/  HMMA.16816.F32.BF16 R128, R40, R54, R128 ;  /* 0x000000362880723c */ /* 0x000fee0000041880 */
[----:B-----5:R-:W-:Y:S02]  /*15f90*/  F2FP.BF16.PACK_AB R40, R78, R80 ;  /* 0x000000504e28723e */ /* 0x020fe400000010ff */
[----:B---3--:R-:W-:Y:S03]  /*15fa0*/  F2FP.BF16.PACK_AB R41, R74, R77 ;  /* 0x0000004d4a29723e */ /* 0x008fe600000010ff */
[----:B------:R-:W-:Y:S02]  /*15fb0*/  F2FP.BF16.PACK_AB R42, R73, R76 ;  /* 0x0000004c492a723e */ /* 0x000fe400000010ff */
[----:B------:R-:W-:Y:S01]  /*15fc0*/  F2FP.BF16.PACK_AB R43, R71, R72 ;  /* 0x00000048472b723e */ /* 0x000fe200000010ff */
[--C-:B-1----:R-:W-:Y:S01]  /*15fd0*/  FFMA.FTZ R39, R92, c[0x0][0x2d0], -R61.reuse ;  /* 0x0000b4005c277a23 */ /* 0x102fe2000001083d */
[----:B--2---:R-:W-:Y:S01]  /*15fe0*/  F2FP.BF16.PACK_AB R44, R60, R70 ;  /* 0x000000463c2c723e */ /* 0x004fe200000010ff */
[----:B------:R-:W-:Y:S04]  /*15ff0*/  FFMA.FTZ R61, R93, c[0x0][0x2d0], -R61 ;  /* 0x0000b4005d3d7a23 */ /* 0x000fe8000001083d */
[-C--:B------:R-:W-:Y:S01]  /*16000*/  HMMA.16816.F32.BF16 R140, R40, R152.reuse, R4 ;  /* 0x00000098288c723c */ /* 0x080fe20000041804 */
[----:B------:R1:W-:Y:S01]  /*16010*/  MUFU.EX2 R69, R39 ;  /* 0x0000002700457308 */ /* 0x0003e20000000800 */
[----:B------:R-:W2:Y:S09]  /*16020*/  LDSM.16.MT88.4 R4, [R214+0x2900] ;  /* 0x00290000d604783b */ /* 0x000eb20000004200 */
[----:B------:R-:W3:Y:S01]  /*16030*/  MUFU.EX2 R61, R61 ;  /* 0x0000003d003d7308 */ /* 0x000ee20000000800 */
[--C-:B-1----:R-:W-:Y:S09]  /*16040*/  FFMA.FTZ R39, R90, c[0x0][0x2d0], -R62.reuse ;  /* 0x0000b4005a277a23 */ /* 0x102ff2000001083e */
[----:B------:R1:W-:Y:S01]  /*16050*/  MUFU.EX2 R56, R39 ;  /* 0x0000002700387308 */ /* 0x0003e20000000800 */
[----:B---3--:R-:W-:Y:S01]  /*16060*/  F2FP.BF16.PACK_AB R46, R61, R69 ;  /* 0x000000453d2e723e */ /* 0x008fe200000010ff */
[--C-:B-1----:R-:W-:Y:S08]  /*16070*/  FFMA.FTZ R39, R91, c[0x0][0x2d0], -R62.reuse ;  /* 0x0000b4005b277a23 */ /* 0x102ff0000001083e */
[----:B------:R1:W3:Y:S02]  /*16080*/  MUFU.EX2 R57, R39 ;  /* 0x0000002700397308 */ /* 0x0002e40000000800 */
[--C-:B-1----:R-:W-:Y:S01]  /*16090*/  FFMA.FTZ R39, R94, c[0x0][0x2d0], -R62.reuse ;  /* 0x0000b4005e277a23 */ /* 0x102fe2000001083e */
[----:B---3--:R-:W-:Y:S01]  /*160a0*/  F2FP.BF16.PACK_AB R45, R57, R56 ;  /* 0x00000038392d723e */ /* 0x008fe200000010ff */
[----:B------:R-:W-:Y:S06]  /*160b0*/  FFMA.FTZ R62, R38, c[0x0][0x2d0], -R62 ;  /* 0x0000b400263e7a23 */ /* 0x000fec000001083e */
[----:B------:R-:W-:Y:S10]  /*160c0*/  MUFU.EX2 R39, R39 ;  /* 0x0000002700277308 */ /* 0x000ff40000000800 */
[----:B------:R-:W1:Y:S02]  /*160d0*/  MUFU.EX2 R62, R62 ;  /* 0x0000003e003e7308 */ /* 0x000e640000000800 */
[----:B-1----:R-:W-:Y:S07]  /*160e0*/  F2FP.BF16.PACK_AB R47, R62, R39 ;  /* 0x000000273e2f723e */ /* 0x002fee00000010ff */
        /* <DEDUP_REMOVED lines=8> */
[----:B------:R-:W-:Y:S02]  /*16170*/  FFMA.FTZ R12, R0, R156, R75 ;  /* 0x0000009c000c7223 */ /* 0x000fe4000001004b */
[----:B------:R-:W-:Y:S01]  /*16180*/  FADD.FTZ R8, R202, R8 ;  /* 0x00000008ca087221 */ /* 0x000fe20000010000 */
[-C--:B----4-:R-:W-:Y:S03]  /*16190*/  HMMA.16816.F32.BF16 R156, R40, R48.reuse, R20 ;  /* 0x00000030289c723c */ /* 0x090fe60000041814 */
        /* <DEDUP_REMOVED lines=57> */
[----:B------:R-:W-:Y:S01]  /*16530*/  FADD.FTZ R5, R175, R0 ;  /* 0x00000000af057221 */ /* 0x000fe20000010000 */
[----:B------:R-:W-:Y:S01]  /*16540*/  MOV R137, R132 ;  /* 0x0000008400897202 */ /* 0x000fe20000000f00 */
[----:B------:R-:W-:Y:S02]  /*16550*/  FADD.FTZ R4, R99, R4 ;  /* 0x0000000463047221 */ /* 0x000fe40000010000 */
[----:B------:R-:W-:Y:S01]  /*16560*/  FADD.FTZ R2, R174, R12 ;  /* 0x0000000cae027221 */ /* 0x000fe20000010000 */
[C---:B------:R-:W-:Y:S04]  /*16570*/  HMMA.16816.F32.BF16 R120, R44.reuse, R8, R120 ;  /* 0x000000082c78723c */ /* 0x040fe80000041878 */
[----:B------:R-:W-:Y:S02]  /*16580*/  FADD.FTZ R0, R139, R13 ;  /* 0x0000000d8b007221 */ /* 0x000fe40000010000 */
[----:B------:R-:W-:Y:S01]  /*16590*/  FADD.FTZ R6, R136, R5 ;  /* 0x0000000588067221 */ /* 0x000fe20000010000 */
[----:B------:R-:W-:Y:S01]  /*165a0*/  MOV R136, R133 ;  /* 0x0000008500887202 */ /* 0x000fe20000000f00 */
        /* <DEDUP_REMOVED lines=31> */
[----:B------:R1:W-:Y:S01]  /*167a0*/  STL [R1+0x10], R0 ;  /* 0x0000100001007387 */ /* 0x0003e20000100800 */
[----:B------:R-:W-:Y:S02]  /*167b0*/  FADD.FTZ R2, R57, R2 ;  /* 0x0000000239027221 */ /* 0x000fe40000010000 */
[----:B------:R-:W-:Y:S01]  /*167c0*/  FADD.FTZ R4, R61, R4 ;  /* 0x000000043d047221 */ /* 0x000fe20000010000 */
[----:B------:R2:W-:Y:S01]  /*167d0*/  STL [R1+0x14], R5 ;  /* 0x0000140501007387 */ /* 0x0005e20000100800 */
[----:B------:R-:W-:Y:S02]  /*167e0*/  FADD.FTZ R2, R39, R2 ;  /* 0x0000000227027221 */ /* 0x000fe40000010000 */
[----:B------:R-:W-:Y:S01]  /*167f0*/  IMAD.MOV.U32 R135, RZ, RZ, R134 ;  /* 0x000000ffff877224 */ /* 0x000fe200078e0086 */
[----:B------:R2:W-:Y:S01]  /*16800*/  STL [R1+0x18], R4 ;  /* 0x0000180401007387 */ /* 0x0005e20000100800 */
[----:B------:R-:W-:Y:S05]  /*16810*/  FADD.FTZ R2, R62, R2 ;  /* 0x000000023e027221 */ /* 0x000fea0000010000 */
[----:B------:R2:W-:Y:S01]  /*16820*/  STL [R1+0x1c], R2 ;  /* 0x00001c0201007387 */ /* 0x0005e20000100800 */
[----:B-1----:R-:W-:Y:S04]  /*16830*/  IADD3 R0, R229, -0x1, RZ ;  /* 0xffffffffe5007810 */ /* 0x002fe80007ffe0ff */
[----:B------:R-:W-:Y:S01]  /*16840*/  MOV R229, R0 ;  /* 0x0000000000e57202 */ /* 0x000fe20000000f00 */
[----:B------:R-:W-:-:S05]  /*16850*/  @P0 BRA `(.L_x_521) ;  /* 0xffffa6e000000947 */ /* 0x000fca000383ffff */
.L_x_504:
[----:B------:R-:W3:Y:S04]  /*16860*/  LDL.LU R0, [R1+0x10] ;  /* 0x0000100001007983 */ /* 0x000ee80000300800 */
[----:B--2---:R-:W2:Y:S04]  /*16870*/  LDL.LU R4, [R1+0x14] ;  /* 0x0000140001047983 */ /* 0x004ea80000300800 */
[----:B------:R-:W4:Y:S04]  /*16880*/  LDL.LU R8, [R1+0x18] ;  /* 0x0000180001087983 */ /* 0x000f280000300800 */
[----:B------:R-:W5:Y:S01]  /*16890*/  LDL.LU R2, [R1+0x1c] ;  /* 0x00001c0001027983 */ /* 0x000f620000300800 */
[----:B------:R-:W-:-:S02]  /*168a0*/  MOV R20, 0xff800000 ;  /* 0xff80000000147802 */ /* 0x000fc40000000f00 */
[----:B------:R-:W-:Y:S02]  /*168b0*/  MOV R21, 0xff800000 ;  /* 0xff80000000157802 */ /* 0x000fe40000000f00 */
[----:B------:R-:W-:Y:S02]  /*168c0*/  MOV R22, 0xff800000 ;  /* 0xff80000000167802 */ /* 0x000fe40000000f00 */
[----:B------:R-:W-:Y:S02]  /*168d0*/  MOV R23, 0xff800000 ;  /* 0xff80000000177802 */ /* 0x000fe40000000f00 */
[----:B------:R-:W-:Y:S01]  /*168e0*/  PLOP3.LUT P4, PT, PT, PT, PT, 0x8, 0x0 ;  /* 0x000000000000781c */ /* 0x000fe20003f8e170 */
[----:B---3--:R-:W1:Y:S04]  /*168f0*/  SHFL.BFLY PT, R5, R0, 0x2, 0x1f ;  /* 0x0c401f0000057f89 */ /* 0x008e6800000e0000 */
[----:B--2---:R-:W2:Y:S04]  /*16900*/  SHFL.BFLY PT, R9, R4, 0x2, 0x1f ;  /* 0x0c401f0004097f89 */ /* 0x004ea800000e0000 */
[----:B----4-:R-:W3:Y:S04]  /*16910*/  SHFL.BFLY PT, R7, R8, 0x2, 0x1f ;  /* 0x0c401f0008077f89 */ /* 0x010ee800000e0000 */
[----:B-----5:R-:W4:Y:S01]  /*16920*/  SHFL.BFLY PT, R6, R2, 0x2, 0x1f ;  /* 0x0c401f0002067f89 */ /* 0x020f2200000e0000 */
[----:B-1----:R-:W-:-:S02]  /*16930*/  FADD.FTZ R5, R5, R0 ;  /* 0x0000000005057221 */ /* 0x002fc40000010000 */
[----:B--2---:R-:W-:-:S03]  /*16940*/  FADD.FTZ R9, R9, R4 ;  /* 0x0000000409097221 */ /* 0x004fc60000010000 */
[----:B------:R-:W1:Y:S01]  /*16950*/  SHFL.BFLY PT, R0, R5, 0x1, 0x1f ;  /* 0x0c201f0005007f89 */ /* 0x000e6200000e0000 */
[----:B---3--:R-:W-:-:S03]  /*16960*/  FADD.FTZ R7, R7, R8 ;  /* 0x0000000807077221 */ /* 0x008fc60000010000 */
[----:B------:R-:W2:Y:S01]  /*16970*/  SHFL.BFLY PT, R4, R9, 0x1, 0x1f ;  /* 0x0c201f0009047f89 */ /* 0x000ea200000e0000 */
[----:B----4-:R-:W-:-:S03]  /*16980*/  FADD.FTZ R6, R6, R2 ;  /* 0x0000000206067221 */ /* 0x010fc60000010000 */
[----:B------:R-:W3:Y:S04]  /*16990*/  SHFL.BFLY PT, R2, R7, 0x1, 0x1f ;  /* 0x0c201f0007027f89 */ /* 0x000ee800000e0000 */
[----:B------:R-:W4:Y:S01]  /*169a0*/  SHFL.BFLY PT, R8, R6, 0x1, 0x1f ;  /* 0x0c201f0006087f89 */ /* 0x000f2200000e0000 */
[----:B-1----:R-:W-:Y:S01]  /*169b0*/  FADD.FTZ R5, R5, R0 ;  /* 0x0000000005057221 */ /* 0x002fe20000010000 */
[----:B------:R-:W-:Y:S01]  /*169c0*/  MOV R0, RZ ;  /* 0x000000ff00007202 */ /* 0x000fe20000000f00 */
[----:B--2---:R-:W-:-:S03]  /*169d0*/  FADD.FTZ R9, R9, R4 ;  /* 0x0000000409097221 */ /* 0x004fc60000010000 */
[----:B------:R-:W-:Y:S02]  /*169e0*/  FSETP.NE.FTZ.AND P3, PT, R5, RZ, PT ;  /* 0x000000ff0500720b */ /* 0x000fe40003f75000 */
[----:B------:R-:W-:Y:S01]  /*169f0*/  MOV R4, RZ ;  /* 0x000000ff00047202 */ /* 0x000fe20000000f00 */
[----:B---3--:R-:W-:Y:S01]  /*16a00*/  FADD.FTZ R7, R7, R2 ;  /* 0x0000000207077221 */ /* 0x008fe20000010000 */
[----:B------:R-:W-:Y:S02]  /*16a10*/  FSETP.NE.FTZ.AND P2, PT, R9, RZ, PT ;  /* 0x000000ff0900720b */ /* 0x000fe40003f55000 */
[----:B------:R-:W-:Y:S01]  /*16a20*/  MOV R2, RZ ;  /* 0x000000ff00027202 */ /* 0x000fe20000000f00 */
[----:B----4-:R-:W-:Y:S01]  /*16a30*/  FADD.FTZ R6, R8, R6 ;  /* 0x0000000608067221 */ /* 0x010fe20000010000 */
[----:B------:R-:W-:-:S05]  /*16a40*/  FSETP.NE.FTZ.AND P1, PT, R7, RZ, PT ;  /* 0x000000ff0700720b */ /* 0x000fca0003f35000 */
[----:B------:R-:W1:Y:S01]  /*16a50*/  @P3 MUFU.RCP R0, R5 ;  /* 0x0000000500003308 */ /* 0x000e620000001000 */
[----:B------:R-:W-:-:S07]  /*16a60*/  FSETP.NE.FTZ.AND P0, PT, R6, RZ, PT ;  /* 0x000000ff0600720b */ /* 0x000fce0003f15000 */
[----:B------:R-:W-:Y:S06]  /*16a70*/  @P2 MUFU.RCP R4, R9 ;  /* 0x0000000900042308 */ /* 0x000fec0000001000 */
[----:B------:R-:W-:Y:S01]  /*16a80*/  @P0 MOV R8, 0x3f317218 ;  /* 0x3f31721800080802 */ /* 0x000fe20000000f00 */
[C---:B-1----:R-:W-:Y:S01]  /*16a90*/  FMUL.FTZ R140, R0.reuse, R140 ;  /* 0x0000008c008c7220 */ /* 0x042fe20000410000 */
[----:B------:R-:W1:Y:S01]  /*16aa0*/  @P1 MUFU.RCP R2, R7 ;  /* 0x0000000700021308 */ /* 0x000e620000001000 */
[C---:B------:R-:W-:Y:S02]  /*16ab0*/  FMUL.FTZ R141, R0.reuse, R141 ;  /* 0x0000008d008d7220 */ /* 0x040fe40000410000 */
        /* <DEDUP_REMOVED lines=11> */
[C---:B------:R-:W-:Y:S02]  /*16b70*/  FMUL.FTZ R113, R0.reuse, R113 ;  /* 0x0000007100717220 */ /* 0x040fe40000410000 */
[C---:B------:R-:W-:Y:S01]  /*16b80*/  FMUL.FTZ R116, R0.reuse, R116 ;  /* 0x0000007400747220 */ /* 0x040fe20000410000 */
[----:B------:R-:W-:Y:S01]  /*16b90*/  @P1 MUFU.LG2 R7, R7 ;  /* 0x0000000700071308 */ /* 0x000fe20000000c00 */
[C---:B------:R-:W-:Y:S02]  /*16ba0*/  FMUL.FTZ R117, R0.reuse, R117 ;  /* 0x0000007500757220 */ /* 0x040fe40000410000 */
[C---:B------:R-:W-:Y:S02]  /*16bb0*/  FMUL.FTZ R128, R0.reuse, R128 ;  /* 0x0000008000807220 */ /* 0x040fe40000410000 */
[----:B------:R-:W-:Y:S01]  /*16bc0*/  FMUL.FTZ R129, R0, R129 ;  /* 0x0000008100817220 */ /* 0x000fe20000410000 */
[----:B------:R-:W-:Y:S01]  /*16bd0*/  MOV R0, RZ ;  /* 0x000000ff00007202 */ /* 0x000fe20000000f00 */
[----:B-1----:R-:W-:-:S02]  /*16be0*/  FMUL.FTZ R144, R2, R144 ;  /* 0x0000009002907220 */ /* 0x002fc40000410000 */
[C---:B------:R-:W-:Y:S02]  /*16bf0*/  FMUL.FTZ R145, R2.reuse, R145 ;  /* 0x0000009102917220 */ /* 0x040fe40000410000 */
[C---:B------:R-:W-:Y:S01]  /*16c00*/  FMUL.FTZ R148, R2.reuse, R148 ;  /* 0x0000009402947220 */ /* 0x040fe20000410000 */
[----:B------:R-:W1:Y:S01]  /*16c10*/  @P0 MUFU.RCP R0, R6 ;  /* 0x0000000600000308 */ /* 0x000e620000001000 */
[C---:B------:R-:W-:Y:S02]  /*16c20*/  FMUL.FTZ R149, R2.reuse, R149 ;  /* 0x0000009502957220 */ /* 0x040fe40000410000 */
[C---:B------:R-:W-:Y:S02]  /*16c30*/  FMUL.FTZ R160, R2.reuse, R160 ;  /* 0x000000a002a07220 */ /* 0x040fe40000410000 */
[C---:B------:R-:W-:Y:S02]  /*16c40*/  FMUL.FTZ R161, R2.reuse, R161 ;  /* 0x000000a102a17220 */ /* 0x040fe40000410000 */
[C---:B------:R-:W-:Y:S01]  /*16c50*/  FMUL.FTZ R100, R2.reuse, R100 ;  /* 0x0000006402647220 */ /* 0x040fe20000410000 */
[----:B------:R-:W2:Y:S01]  /*16c60*/  @P0 MUFU.LG2 R6, R6 ;  /* 0x0000000600060308 */ /* 0x000ea20000000c00 */
        /* <DEDUP_REMOVED lines=8> */
[----:B------:R-:W-:Y:S01]  /*16cf0*/  FMUL.FTZ R125, R2, R125 ;  /* 0x0000007d027d7220 */ /* 0x000fe20000410000 */
[----:B------:R-:W-:Y:S01]  /*16d00*/  @P2 MOV R2, 0x3f317218 ;  /* 0x3f31721800022802 */ /* 0x000fe20000000f00 */
        /* <DEDUP_REMOVED lines=17> */
[----:B-1----:R-:W-:-:S02]  /*16e20*/  FMUL.FTZ R146, R0, R146 ;  /* 0x0000009200927220 */ /* 0x002fc40000410000 */
        /* <DEDUP_REMOVED lines=16> */
[----:B------:R-:W-:Y:S02]  /*16f30*/  @P2 FMUL.FTZ R5, R2, c[0x0][0x2d0] ;  /* 0x0000b40002052a20 */ /* 0x000fe40000410000 */
[----:B------:R-:W-:Y:S02]  /*16f40*/  @P3 FMUL.FTZ R10, R4, c[0x0][0x2d0] ;  /* 0x0000b400040a3a20 */ /* 0x000fe40000410000 */
[----:B------:R-:W-:-:S02]  /*16f50*/  @P1 FMUL.FTZ R2, R0, c[0x0][0x2d0] ;  /* 0x0000b40000021a20 */ /* 0x000fc40000410000 */
[----:B------:R-:W-:Y:S02]  /*16f60*/  @P3 FMUL.FTZ R11, R11, 0.69314718246459960938 ;  /* 0x3f3172180b0b3820 */ /* 0x000fe40000410000 */
[----:B------:R-:W-:Y:S02]  /*16f70*/  @P2 FMUL.FTZ R9, R9, 0.69314718246459960938 ;  /* 0x3f31721809092820 */ /* 0x000fe40000410000 */
[----:B------:R-:W-:Y:S02]  /*16f80*/  @P1 FMUL.FTZ R7, R7, 0.69314718246459960938 ;  /* 0x3f31721807071820 */ /* 0x000fe40000410000 */
[----:B--2---:R-:W-:Y:S02]  /*16f90*/  @P0 FMUL.FTZ R4, R6, 0.69314718246459960938 ;  /* 0x3f31721806040820 */ /* 0x004fe40000410000 */
[----:B------:R-:W-:Y:S02]  /*16fa0*/  @P0 FMUL.FTZ R0, R8, c[0x0][0x2d0] ;  /* 0x0000b40008000a20 */ /* 0x000fe40000410000 */
[----:B------:R-:W-:-:S02]  /*16fb0*/  @P3 FFMA.FTZ R20, R10, R134, R11 ;  /* 0x000000860a143223 */ /* 0x000fc4000001000b */
[----:B------:R-:W-:Y:S02]  /*16fc0*/  @P2 FFMA.FTZ R21, R5, R133, R9 ;  /* 0x0000008505152223 */ /* 0x000fe40000010009 */
[----:B------:R-:W-:Y:S02]  /*16fd0*/  @P1 FFMA.FTZ R22, R2, R132, R7 ;  /* 0x0000008402161223 */ /* 0x000fe40000010007 */
[----:B------:R-:W-:Y:S02]  /*16fe0*/  @P0 FFMA.FTZ R23, R0, R3, R4 ;  /* 0x0000000300170223 */ /* 0x000fe40000010004 */
.L_x_446:
[----:B-1----:R-:W-:Y:S05]  /*16ff0*/  @P4 BRA `(.L_x_522) ;  /* 0x0000149000004947 */ /* 0x002fea0003800000 */
[----:B------:R-:W1:Y:S01]  /*17000*/  S2R R16, SR_TID.X ;  /* 0x0000000000107919 */ /* 0x000e620000002100 */
[----:B------:R-:W-:Y:S01]  /*17010*/  ULDC.64 UR4, c[0x0][0x4d0] ;  /* 0x0001340000047ab9 */ /* 0x000fe20000000a00 */
[----:B------:R-:W-:Y:S01]  /*17020*/  IMAD R4, RZ, RZ, -UR11 ;  /* 0x8000000bff047e24 */ /* 0x000fe2000f8e02ff */
[----:B------:R-:W-:Y:S01]  /*17030*/  UIMAD.WIDE.U32 UR8, UR11, UR4, URZ ;  /* 0x000000040b0872a5 */ /* 0x000fe2000f8e003f */
[----:B------:R-:W2:Y:S01]  /*17040*/  S2R R12, SR_CTAID.Y ;  /* 0x00000000000c7919 */ /* 0x000ea20000002600 */
[----:B------:R-:W-:Y:S01]  /*17050*/  USHF.R.S32.HI UR6, URZ, 0x1f, UR11 ;  /* 0x0000001f3f067899 */ /* 0x000fe2000801140b */
[----:B------:R-:W-:Y:S01]  /*17060*/  MOV R24, c[0x0][0x4e8] ;  /* 0x00013a0000187a02 */ /* 0x000fe20000000f00 */
[----:B------:R-:W-:Y:S01]  /*17070*/  BSSY B0, `(.L_x_523) ;  /* 0x00000ab000007945 */ /* 0x000fe20003800000 */
[----:B------:R-:W3:Y:S01]  /*17080*/  S2R R9, SR_CTAID.Z ;  /* 0x0000000000097919 */ /* 0x000ee20000002700 */
[----:B------:R-:W-:Y:S01]  /*17090*/  IMAD.U32 R3, RZ, RZ, UR9 ;  /* 0x00000009ff037e24 */ /* 0x000fe2000f8e00ff */
[----:B------:R-:W-:Y:S01]  /*170a0*/  UIMAD UR7, UR6, UR4, URZ ;  /* 0x00000004060772a4 */ /* 0x000fe2000f8e023f */
[----:B------:R-:W-:Y:S01]  /*170b0*/  IMAD.U32 R2, RZ, RZ, UR8 ;  /* 0x00000008ff027e24 */ /* 0x000fe2000f8e00ff */
[----:B------:R-:W4:Y:S04]  /*170c0*/  S2R R15, SR_CTAID.X ;  /* 0x00000000000f7919 */ /* 0x000f280000002500 */
[----:B------:R-:W-:Y:S01]  /*170d0*/  BAR.SYNC.DEFER_BLOCKING 0x1, 0x80 ;  /* 0x0042000000007b1d */ /* 0x000fe20000010000 */
[----:B------:R-:W-:Y:S01]  /*170e0*/  UIMAD UR5, UR11, UR5, UR7 ;  /* 0x000000050b0572a4 */ /* 0x000fe2000f8e0207 */
[C---:B------:R-:W-:Y:S01]  /*170f0*/  ISETP.NE.AND P0, PT, R24.reuse, 0x1, PT ;  /* 0x000000011800780c */ /* 0x040fe20003f05270 */
[----:B------:R-:W-:-:S02]  /*17100*/  IMAD R24, R24, c[0x0][0x388], RZ ;  /* 0x0000e20018187a24 */ /* 0x000fc400078e02ff */
[----:B------:R-:W-:Y:S01]  /*17110*/  UIADD3 UR5, UR9, UR5, URZ ;  /* 0x0000000509057290 */ /* 0x000fe2000fffe03f */
[----:B-1----:R-:W-:-:S05]  /*17120*/  SHF.R.S32.HI R6, RZ, 0x1f, R16 ;  /* 0x0000001fff067819 */ /* 0x002fca0000011410 */
[----:B------:R-:W-:Y:S01]  /*17130*/  IMAD.U32 R5, RZ, RZ, UR5 ;  /* 0x00000005ff057e24 */ /* 0x000fe2000f8e00ff */
[-C--:B------:R-:W-:Y:S01]  /*17140*/  LEA.HI R0, R6, R16.reuse, RZ, 0x2 ;  /* 0x0000001006007211 */ /* 0x080fe200078f10ff */
[----:B--2---:R-:W-:Y:S01]  /*17150*/  IMAD R12, R4, c[0x0][0x550], R12 ;  /* 0x00015400040c7a24 */ /* 0x004fe200078e020c */
[-C--:B------:R-:W-:Y:S01]  /*17160*/  LEA.HI R6, R6, R16.reuse, RZ, 0x5 ;  /* 0x0000001006067211 */ /* 0x080fe200078f28ff */
[----:B------:R-:W-:Y:S01]  /*17170*/  IMAD.MOV.U32 R4, RZ, RZ, R2 ;  /* 0x000000ffff047224 */ /* 0x000fe200078e0002 */
[----:B------:R-:W-:Y:S01]  /*17180*/  LOP3.LUT R0, R0, 0xfffffffc, RZ, 0xc0, !PT ;  /* 0xfffffffc00007812 */ /* 0x000fe200078ec0ff */
[----:B------:R-:W-:Y:S01]  /*17190*/  ULDC.64 UR4, c[0x0][0x438] ;  /* 0x00010e0000047ab9 */ /* 0x000fe20000000a00 */
[----:B------:R-:W-:Y:S01]  /*171a0*/  LOP3.LUT R7, R6, 0xffffffe0, RZ, 0xc0, !PT ;  /* 0xffffffe006077812 */ /* 0x000fe200078ec0ff */
[----:B------:R-:W-:Y:S01]  /*171b0*/  UIMAD UR6, UR6, UR4, URZ ;  /* 0x00000004060672a4 */ /* 0x000fe2000f8e023f */
[----:B------:R-:W-:Y:S01]  /*171c0*/  IADD3 R0, -R0, R16, RZ ;  /* 0x0000001000007210 */ /* 0x000fe20007ffe1ff */
[----:B------:R-:W-:Y:S01]  /*171d0*/  UIMAD.WIDE.U32 UR8, UR11, UR4, URZ ;  /* 0x000000040b0872a5 */ /* 0x000fe2000f8e003f */
[--C-:B------:R-:W-:Y:S01]  /*171e0*/  SHF.R.S32.HI R8, RZ, 0x5, R6.reuse ;  /* 0x00000005ff087819 */ /* 0x100fe20000011406 */
[----:B------:R-:W-:Y:S01]  /*171f0*/  IMAD.IADD R16, R16, 0x1, -R7 ;  /* 0x0000000110107824 */ /* 0x000fe200078e0a07 */
[----:B------:R-:W-:Y:S01]  /*17200*/  LEA.HI R3, R0, R0, RZ, 0x1 ;  /* 0x0000000000037211 */ /* 0x000fe200078f08ff */
[----:B------:R-:W-:Y:S01]  /*17210*/  UIMAD UR4, UR11, UR5, UR6 ;  /* 0x000000050b0472a4 */ /* 0x000fe2000f8e0206 */
[----:B------:R-:W-:Y:S01]  /*17220*/  SHF.R.S32.HI R2, RZ, 0x1f, R6 ;  /* 0x0000001fff027819 */ /* 0x000fe20000011406 */
[----:B---3--:R-:W-:Y:S01]  /*17230*/  IMAD.WIDE.U32 R4, R9, c[0x0][0x4d8], R4 ;  /* 0x0001360009047a25 */ /* 0x008fe200078e0004 */
[----:B------:R-:W-:Y:S01]  /*17240*/  LOP3.LUT R7, R3, 0x1ffffffe, RZ, 0xc0, !PT ;  /* 0x1ffffffe03077812 */ /* 0x000fe200078ec0ff */
[----:B------:R-:W-:Y:S01]  /*17250*/  UIADD3 UR4, UR9, UR4, URZ ;  /* 0x0000000409047290 */ /* 0x000fe2000fffe03f */
[----:B------:R-:W-:-:S02]  /*17260*/  LEA.HI R2, R2, R8, RZ, 0x2 ;  /* 0x0000000802027211 */ /* 0x000fc400078f10ff */
[----:B------:R-:W-:Y:S01]  /*17270*/  IADD3 R7, R0, -R7, RZ ;  /* 0x8000000700077210 */ /* 0x000fe20007ffe0ff */
[----:B------:R-:W-:Y:S01]  /*17280*/  IMAD.SHL.U32 R0, R3, 0x20, RZ ;  /* 0x0000002003007824 */ /* 0x000fe200078e00ff */
[----:B------:R-:W-:Y:S02]  /*17290*/  SHF.R.S32.HI R3, RZ, 0x1f, R16 ;  /* 0x0000001fff037819 */ /* 0x000fe40000011410 */
[----:B------:R-:W-:Y:S02]  /*172a0*/  LOP3.LUT R2, R2, 0xffffffc, RZ, 0xc0, !PT ;  /* 0x0ffffffc02027812 */ /* 0x000fe400078ec0ff */
[----:B------:R-:W-:Y:S01]  /*172b0*/  LEA.HI R18, R3, R16, RZ, 0x2 ;  /* 0x0000001003127211 */ /* 0x000fe200078f10ff */
[----:B------:R-:W-:Y:S01]  /*172c0*/  IMAD.U32 R3, RZ, RZ, UR9 ;  /* 0x00000009ff037e24 */ /* 0x000fe2000f8e00ff */
[----:B------:R-:W-:Y:S01]  /*172d0*/  LOP3.LUT R0, R0, 0xffffffc0, RZ, 0xc0, !PT ;  /* 0xffffffc000007812 */ /* 0x000fe200078ec0ff */
[----:B------:R-:W-:Y:S01]  /*172e0*/  IMAD.IADD R8, R8, 0x1, -R2 ;  /* 0x0000000108087824 */ /* 0x000fe200078e0a02 */
[----:B------:R-:W-:Y:S01]  /*172f0*/  SHF.R.S32.HI R6, RZ, 0x2, R18 ;  /* 0x00000002ff067819 */ /* 0x000fe20000011412 */
[----:B------:R-:W-:Y:S01]  /*17300*/  IMAD.U32 R2, RZ, RZ, UR8 ;  /* 0x00000008ff027e24 */ /* 0x000fe2000f8e00ff */
[----:B------:R-:W-:Y:S01]  /*17310*/  SHF.R.S32.HI R10, RZ, 0x1f, R9 ;  /* 0x0000001fff0a7819 */ /* 0x000fe20000011409 */
[----:B------:R-:W-:Y:S01]  /*17320*/  IMAD R7, R7, 0x8, R0 ;  /* 0x0000000807077824 */ /* 0x000fe200078e0200 */
[----:B------:R-:W-:Y:S01]  /*17330*/  MOV R3, UR4 ;  /* 0x0000000400037c02 */ /* 0x000fe20008000f00 */
[----:B------:R-:W-:-:S02]  /*17340*/  IMAD R14, R8, 0x10, R6 ;  /* 0x00000010080e7824 */ /* 0x000fc400078e0206 */
[C---:B------:R-:W-:Y:S02]  /*17350*/  IMAD R0, R10.reuse, c[0x0][0x4d8], RZ ;  /* 0x000136000a007a24 */ /* 0x040fe400078e02ff */
[----:B------:R-:W-:Y:S01]  /*17360*/  IMAD R6, R10, c[0x0][0x440], RZ ;  /* 0x000110000a067a24 */ /* 0x000fe200078e02ff */
[----:B------:R-:W-:Y:S01]  /*17370*/  IADD3 R8, R14, R7, RZ ;  /* 0x000000070e087210 */ /* 0x000fe20007ffe0ff */
[C---:B------:R-:W-:Y:S02]  /*17380*/  IMAD R0, R9.reuse, c[0x0][0x4dc], R0 ;  /* 0x0001370009007a24 */ /* 0x040fe400078e0200 */
[----:B------:R-:W-:Y:S02]  /*17390*/  IMAD R6, R9, c[0x0][0x444], R6 ;  /* 0x0001110009067a24 */ /* 0x000fe400078e0206 */
[----:B----4-:R-:W-:Y:S02]  /*173a0*/  IMAD R8, R15, 0x80, R8 ;  /* 0x000000800f087824 */ /* 0x010fe400078e0208 */
[----:B------:R-:W-:-:S04]  /*173b0*/  IMAD.WIDE.U32 R2, R9, c[0x0][0x440], R2 ;  /* 0x0001100009027a25 */ /* 0x000fc800078e0002 */
[----:B------:R-:W-:-:S04]  /*173c0*/  @P0 IMAD.HI.U32 R11, R8, c[0x0][0x4ec], RZ ;  /* 0x00013b00080b0a27 */ /* 0x000fc800078e00ff */
[----:B------:R-:W-:Y:S01]  /*173d0*/  IMAD.IADD R5, R5, 0x1, R0 ;  /* 0x0000000105057824 */ /* 0x000fe200078e0200 */
[----:B------:R-:W-:Y:S01]  /*173e0*/  SHF.R.S32.HI R0, RZ, 0x1f, R12 ;  /* 0x0000001fff007819 */ /* 0x000fe2000001140c */
[----:B------:R-:W-:Y:S01]  /*173f0*/  IMAD.IADD R3, R3, 0x1, R6 ;  /* 0x0000000103037824 */ /* 0x000fe200078e0206 */
[----:B------:R-:W-:Y:S01]  /*17400*/  MOV R6, R8 ;  /* 0x0000000800067202 */ /* 0x000fe20000000f00 */
[----:B------:R-:W-:Y:S01]  /*17410*/  @P0 IMAD.HI.U32 R10, R8, c[0x0][0x4ec], RZ ;  /* 0x00013b00080a0a27 */ /* 0x000fe200078e00ff */
[----:B------:R-:W-:-:S03]  /*17420*/  @P0 SHF.R.U32.HI R6, RZ, c[0x0][0x4f0], R11 ;  /* 0x00013c00ff060a19 */ /* 0x000fc6000001160b */
[----:B------:R-:W-:Y:S01]  /*17430*/  IMAD.MOV.U32 R7, RZ, RZ, R8 ;  /* 0x000000ffff077224 */ /* 0x000fe200078e0008 */
[----:B------:R-:W-:Y:S01]  /*17440*/  @P0 SHF.R.U32.HI R7, RZ, c[0x0][0x4f0], R10 ;  /* 0x00013c00ff070a19 */ /* 0x000fe2000001160a */
[C---:B------:R-:W-:Y:S02]  /*17450*/  IMAD R9, R0.reuse, c[0x0][0x448], RZ ;  /* 0x0001120000097a24 */ /* 0x040fe400078e02ff */
[----:B------:R-:W-:Y:S02]  /*17460*/  IMAD R0, R0, c[0x0][0x4e0], RZ ;  /* 0x0001380000007a24 */ /* 0x000fe400078e02ff */
[----:B------:R-:W-:Y:S02]  /*17470*/  IMAD.MOV R10, RZ, RZ, -R6 ;  /* 0x000000ffff0a7224 */ /* 0x000fe400078e0a06 */
        /* <DEDUP_REMOVED lines=11> */
[----:B------:R-:W-:Y:S01]  /*17530*/  IMAD R10, R7, c[0x0][0x434], R9 ;  /* 0x00010d00070a7a24 */ /* 0x000fe200078e0209 */
[----:B------:R-:W-:Y:S01]  /*17540*/  IADD3 R3, R3, R11, RZ ;  /* 0x0000000b03037210 */ /* 0x000fe20007ffe0ff */
[----:B------:R-:W-:-:S02]  /*17550*/  IMAD R9, R6, c[0x0][0x4c8], RZ ;  /* 0x0001320006097a24 */ /* 0x000fc400078e02ff */
[----:B------:R-:W-:Y:S02]  /*17560*/  IMAD.MOV R6, RZ, RZ, -R7 ;  /* 0x000000ffff067224 */ /* 0x000fe400078e0a07 */
[----:B------:R-:W-:-:S04]  /*17570*/  IMAD.WIDE.U32 R4, R0, c[0x0][0x4c8], R4 ;  /* 0x0001320000047a25 */ /* 0x000fc800078e0004 */
[----:B------:R-:W-:Y:S02]  /*17580*/  IMAD R0, R0, c[0x0][0x4cc], R9 ;  /* 0x0001330000007a24 */ /* 0x000fe400078e0209 */
[----:B------:R-:W-:Y:S01]  /*17590*/  IMAD R13, R6, c[0x0][0x4e8], R8 ;  /* 0x00013a00060d7a24 */ /* 0x000fe200078e0208 */
[C---:B------:R-:W-:Y:S01]  /*175a0*/  LEA R6, P0, R4.reuse, c[0x0][0x4a8], 0x2 ;  /* 0x00012a0004067a11 */ /* 0x040fe200078010ff */
[----:B------:R-:W-:Y:S01]  /*175b0*/  IMAD.WIDE.U32 R2, R7, c[0x0][0x430], R2 ;  /* 0x00010c0007027a25 */ /* 0x000fe200078e0002 */
[----:B------:R-:W-:Y:S02]  /*175c0*/  IADD3 R0, R5, R0, RZ ;  /* 0x0000000005007210 */ /* 0x000fe40007ffe0ff */
[----:B------:R-:W-:Y:S01]  /*175d0*/  SHF.R.S32.HI R7, RZ, 0x1f, R13 ;  /* 0x0000001fff077819 */ /* 0x000fe2000001140d */
[----:B------:R-:W-:Y:S01]  /*175e0*/  IMAD.IADD R3, R3, 0x1, R10 ;  /* 0x0000000103037824 */ /* 0x000fe200078e020a */
[----:B------:R-:W-:Y:S01]  /*175f0*/  LEA.HI.X R0, R4, c[0x0][0x4ac], R0, 0x2, P0 ;  /* 0x00012b0004007a11 */ /* 0x000fe200000f1400 */
[----:B------:R-:W-:Y:S01]  /*17600*/  IMAD R12, R15, 0x80, R14 ;  /* 0x000000800f0c7824 */ /* 0x000fe200078e020e */
[----:B------:R-:W-:Y:S01]  /*17610*/  SHFL.IDX PT, R4, R6, RZ, 0x1c1f ;  /* 0x001c1fff06047589 */ /* 0x000fe200000e0000 */
[----:B------:R-:W-:Y:S01]  /*17620*/  IMAD R7, R7, c[0x0][0x428], RZ ;  /* 0x00010a0007077a24 */ /* 0x000fe200078e02ff */
[----:B------:R-:W-:Y:S01]  /*17630*/  LOP3.LUT P0, RZ, R16, 0x3, RZ, 0xc0, !PT ;  /* 0x0000000310ff7812 */ /* 0x000fe2000780c0ff */
[----:B------:R-:W-:Y:S01]  /*17640*/  IMAD.WIDE.U32 R2, R13, c[0x0][0x428], R2 ;  /* 0x00010a000d027a25 */ /* 0x000fe200078e0002 */
[----:B------:R-:W1:Y:S01]  /*17650*/  SHFL.IDX PT, R5, R0, RZ, 0x1c1f ;  /* 0x001c1fff00057589 */ /* 0x000e6200000e0000 */
[----:B------:R-:W-:-:S02]  /*17660*/  IADD3 R14, R12, 0x40, RZ ;  /* 0x000000400c0e7810 */ /* 0x000fc40007ffe0ff */
[----:B------:R-:W-:Y:S01]  /*17670*/  IMAD R15, R13, c[0x0][0x42c], R7 ;  /* 0x00010b000d0f7a24 */ /* 0x000fe200078e0207 */
[----:B------:R-:W-:Y:S01]  /*17680*/  SHFL.IDX PT, R10, R6, 0x1, 0x1c1f ;  /* 0x003c1f00060a7f89 */ /* 0x000fe200000e0000 */
[C---:B------:R-:W-:Y:S02]  /*17690*/  IADD3 R13, R12.reuse, 0x48, RZ ;  /* 0x000000480c0d7810 */ /* 0x040fe40007ffe0ff */
[-C--:B------:R-:W-:Y:S01]  /*176a0*/  ISETP.GE.OR P4, PT, R12, R24.reuse, P0 ;  /* 0x000000180c00720c */ /* 0x080fe20000786670 */
[----:B------:R-:W2:Y:S01]  /*176b0*/  SHFL.IDX PT, R11, R0, 0x1, 0x1c1f ;  /* 0x003c1f00000b7f89 */ /* 0x000ea200000e0000 */
[-C--:B------:R-:W-:Y:S01]  /*176c0*/  ISETP.GE.OR P2, PT, R14, R24.reuse, P0 ;  /* 0x000000180e00720c */ /* 0x080fe20000746670 */
[----:B------:R-:W-:Y:S01]  /*176d0*/  IMAD.IADD R3, R3, 0x1, R15 ;  /* 0x0000000103037824 */ /* 0x000fe200078e020f */
[----:B------:R-:W-:Y:S01]  /*176e0*/  LEA R19, P1, R2, c[0x0][0x400], 0x2 ;  /* 0x0001000002137a11 */ /* 0x000fe200078210ff */
[----:B------:R-:W-:Y:S01]  /*176f0*/  SHFL.IDX PT, R8, R6, 0x2, 0x1c1f ;  /* 0x005c1f0006087f89 */ /* 0x000fe200000e0000 */
[----:B------:R-:W-:-:S02]  /*17700*/  ISETP.GE.AND P5, PT, R14, R24, PT ;  /* 0x000000180e00720c */ /* 0x000fc40003fa6270 */
[----:B------:R-:W-:Y:S01]  /*17710*/  LEA.HI.X R17, R2, c[0x0][0x404], R3, 0x2, P1 ;  /* 0x0001010002117a11 */ /* 0x000fe200008f1403 */
[----:B------:R-:W3:Y:S01]  /*17720*/  SHFL.IDX PT, R9, R0, 0x2, 0x1c1f ;  /* 0x005c1f0000097f89 */ /* 0x000ee200000e0000 */
[----:B------:R-:W-:-:S03]  /*17730*/  ISETP.GE.AND P6, PT, R13, R24, PT ;  /* 0x000000180d00720c */ /* 0x000fc60003fc6270 */
[----:B------:R-:W-:Y:S04]  /*17740*/  SHFL.IDX PT, R6, R6, 0x3, 0x1c1f ;  /* 0x007c1f0006067f89 */ /* 0x000fe800000e0000 */
[----:B------:R4:W5:Y:S04]  /*17750*/  SHFL.IDX PT, R7, R0, 0x3, 0x1c1f ;  /* 0x007c1f0000077f89 */ /* 0x00096800000e0000 */
[----:B-1----:R1:W-:Y:S04]  /*17760*/  @!P4 ST.E [R4.64], R20 ;  /* 0x000000140400c985 */ /* 0x0023e8000c10190c */
[----:B------:R1:W1:Y:S04]  /*17770*/  SHFL.IDX PT, R2, R19, RZ, 0x1c1f ;  /* 0x001c1fff13027589 */ /* 0x00026800000e0000 */
[----:B------:R1:W1:Y:S01]  /*17780*/  SHFL.IDX PT, R3, R17, RZ, 0x1c1f ;  /* 0x001c1fff11037589 */ /* 0x00026200000e0000 */
[----:B----4-:R-:W-:-:S04]  /*17790*/  IADD3 R0, R12, 0x8, RZ ;  /* 0x000000080c007810 */ /* 0x010fc80007ffe0ff */
[CC--:B------:R-:W-:Y:S02]  /*177a0*/  ISETP.GE.OR P3, PT, R0.reuse, R24.reuse, P0 ;  /* 0x000000180000720c */ /* 0x0c0fe40000766670 */
[-C--:B------:R-:W-:Y:S02]  /*177b0*/  ISETP.GE.OR P0, PT, R13, R24.reuse, P0 ;  /* 0x000000180d00720c */ /* 0x080fe40000706670 */
[----:B------:R-:W-:Y:S02]  /*177c0*/  ISETP.GE.AND P4, PT, R0, R24, PT ;  /* 0x000000180000720c */ /* 0x000fe40003f86270 */
[----:B------:R-:W-:-:S04]  /*177d0*/  LOP3.LUT R0, R18, 0x7ffffffc, RZ, 0xc0, !PT ;  /* 0x7ffffffc12007812 */ /* 0x000fc800078ec0ff */
[----:B------:R-:W-:-:S03]  /*177e0*/  IADD3 R0, R16, -R0, RZ ;  /* 0x8000000010007210 */ /* 0x000fc60007ffe0ff */
[----:B--2---:R2:W-:Y:S02]  /*177f0*/  @!P3 ST.E [R10.64], R21 ;  /* 0x000000150a00b985 */ /* 0x0045e4000c10190c */
[----:B------:R-:W-:Y:S02]  /*17800*/  IMAD.SHL.U32 R0, R0, 0x2, RZ ;  /* 0x0000000200007824 */ /* 0x000fe400078e00ff */
[----:B---3--:R2:W-:Y:S04]  /*17810*/  @!P2 ST.E [R8.64], R22 ;  /* 0x000000160800a985 */ /* 0x0085e8000c10190c */
[----:B-----5:R2:W-:Y:S01]  /*17820*/  @!P0 ST.E [R6.64], R23 ;  /* 0x0000001706008985 */ /* 0x0205e2000c10190c */
        /* <DEDUP_REMOVED lines=47> */
.L_x_524:
[----:B-1----:R-:W-:Y:S05]  /*17b20*/  BSYNC B0 ;  /* 0x0000000000007941 */ /* 0x002fea0003800000 */
.L_x_523:
        /* <DEDUP_REMOVED lines=49> */
.L_x_526:
[----:B------:R-:W-:Y:S05]  /*17e40*/  BSYNC B0 ;  /* 0x0000000000007941 */ /* 0x000fea0003800000 */
.L_x_525:
        /* <DEDUP_REMOVED lines=49> */
.L_x_528:
[----:B------:R-:W-:Y:S05]  /*18160*/  BSYNC B0 ;  /* 0x0000000000007941 */ /* 0x000fea0003800000 */
.L_x_527:
        /* <DEDUP_REMOVED lines=50> */
.L_x_522:
        /* <DEDUP_REMOVED lines=9> */
[----:B------:R-:W1:Y:S01]  /*18520*/  S2R R7, SR_CTAID.Z ;  /* 0x0000000000077919 */ /* 0x000e620000002700 */
[----:B------:R-:W-:Y:S01]  /*18530*/  USHF.R.S32.HI UR6, URZ, 0x1f, UR11 ;  /* 0x0000001f3f067899 */ /* 0x000fe2000801140b */
[----:B------:R-:W-:Y:S01]  /*18540*/  ISETP.NE.AND P0, PT, R3, 0x1, PT ;  /* 0x000000010300780c */ /* 0x000fe20003f05270 */
[----:B------:R-:W-:Y:S01]  /*18550*/  ULDC.64 UR4, c[0x0][0x4d0] ;  /* 0x0001340000047ab9 */ /* 0x000fe20000000a00 */
[----:B------:R-:W2:Y:S01]  /*18560*/  S2R R9, SR_CTAID.Y ;  /* 0x0000000000097919 */ /* 0x000ea20000002600 */
[----:B------:R-:W-:Y:S01]  /*18570*/  UIMAD UR6, UR6, UR4, URZ ;  /* 0x00000004060672a4 */ /* 0x000fe2000f8e023f */
[----:B------:R-:W-:Y:S01]  /*18580*/  IADD3 R4, RZ, -UR11, RZ ;  /* 0x8000000bff047c10 */ /* 0x000fe2000fffe0ff */
[----:B------:R-:W-:Y:S01]  /*18590*/  UIMAD.WIDE.U32 UR8, UR11, UR4, URZ ;  /* 0x000000040b0872a5 */ /* 0x000fe2000f8e003f */
[----:B------:R-:W-:Y:S01]  /*185a0*/  MOV R0, R8 ;  /* 0x0000000800007202 */ /* 0x000fe20000000f00 */
[----:B------:R-:W-:-:S04]  /*185b0*/  UIMAD UR4, UR11, UR5, UR6 ;  /* 0x000000050b0472a4 */ /* 0x000fc8000f8e0206 */
[----:B------:R-:W-:Y:S01]  /*185c0*/  UIADD3 UR4, UR9, UR4, URZ ;  /* 0x0000000409047290 */ /* 0x000fe2000fffe03f */
[----:B------:R-:W-:Y:S01]  /*185d0*/  MOV R3, UR9 ;  /* 0x0000000900037c02 */ /* 0x000fe20008000f00 */
[----:B------:R-:W-:-:S04]  /*185e0*/  @P0 IMAD.HI.U32 R5, R8, c[0x0][0x4ec], RZ ;  /* 0x00013b0008050a27 */ /* 0x000fc800078e00ff */
[----:B------:R-:W-:Y:S01]  /*185f0*/  IMAD.U32 R2, RZ, RZ, UR8 ;  /* 0x00000008ff027e24 */ /* 0x000fe2000f8e00ff */
[----:B------:R-:W-:Y:S01]  /*18600*/  @P0 SHF.R.U32.HI R0, RZ, c[0x0][0x4f0], R5 ;  /* 0x00013c00ff000a19 */ /* 0x000fe20000011605 */
[----:B------:R-:W-:Y:S01]  /*18610*/  IMAD.U32 R3, RZ, RZ, UR4 ;  /* 0x00000004ff037e24 */ /* 0x000fe2000f8e00ff */
[----:B-1----:R-:W-:-:S03]  /*18620*/  SHF.R.S32.HI R6, RZ, 0x1f, R7 ;  /* 0x0000001fff067819 */ /* 0x002fc60000011407 */
[----:B------:R-:W-:-:S04]  /*18630*/  IMAD.WIDE.U32 R2, R7, c[0x0][0x4d8], R2 ;  /* 0x0001360007027a25 */ /* 0x000fc800078e0002 */
[----:B------:R-:W-:Y:S02]  /*18640*/  IMAD R6, R6, c[0x0][0x4d8], RZ ;  /* 0x0001360006067a24 */ /* 0x000fe400078e02ff */
[----:B--2---:R-:W-:Y:S02]  /*18650*/  IMAD R4, R4, c[0x0][0x550], R9 ;  /* 0x0001540004047a24 */ /* 0x004fe400078e0209 */
[----:B------:R-:W-:Y:S01]  /*18660*/  IMAD R5, R7, c[0x0][0x4dc], R6 ;  /* 0x0001370007057a24 */ /* 0x000fe200078e0206 */
[----:B------:R-:W-:Y:S02]  /*18670*/  IADD3 R7, -R0, RZ, RZ ;  /* 0x000000ff00077210 */ /* 0x000fe40007ffe1ff */
[----:B------:R-:W-:Y:S01]  /*18680*/  SHF.R.S32.HI R6, RZ, 0x1f, R4 ;  /* 0x0000001fff067819 */ /* 0x000fe20000011404 */
[----:B------:R-:W-:Y:S02]  /*18690*/  IMAD.IADD R3, R5, 0x1, R3 ;  /* 0x0000000105037824 */ /* 0x000fe400078e0203 */
[----:B------:R-:W-:Y:S01]  /*186a0*/  IMAD R5, R7, c[0x0][0x4e8], R8 ;  /* 0x00013a0007057a24 */ /* 0x000fe200078e0208 */
[----:B------:R-:W-:Y:S01]  /*186b0*/  SHF.R.S32.HI R7, RZ, 0x1f, R0 ;  /* 0x0000001fff077819 */ /* 0x000fe20000011400 */
[----:B------:R-:W-:-:S02]  /*186c0*/  IMAD R6, R6, c[0x0][0x4e0], RZ ;  /* 0x0001380006067a24 */ /* 0x000fc400078e02ff */
[----:B------:R-:W-:-:S04]  /*186d0*/  IMAD.WIDE.U32 R2, R4, c[0x0][0x4e0], R2 ;  /* 0x0001380004027a25 */ /* 0x000fc800078e0002 */
[----:B------:R-:W-:Y:S01]  /*186e0*/  IMAD R6, R4, c[0x0][0x4e4], R6 ;  /* 0x0001390004067a24 */ /* 0x000fe200078e0206 */
[----:B------:R-:W-:Y:S02]  /*186f0*/  SHF.R.S32.HI R4, RZ, 0x1f, R5 ;  /* 0x0000001fff047819 */ /* 0x000fe40000011405 */
[----:B------:R-:W-:-:S03]  /*18700*/  IADD3 R2, P0, R0, R2, RZ ;  /* 0x0000000200027210 */ /* 0x000fc60007f1e0ff */
[----:B------:R-:W-:Y:S01]  /*18710*/  IMAD R0, R4, c[0x0][0x4c8], RZ ;  /* 0x0001320004007a24 */ /* 0x000fe200078e02ff */
[----:B------:R-:W-:-:S03]  /*18720*/  IADD3.X R3, R7, R3, R6, P0, !PT ;  /* 0x0000000307037210 */ /* 0x000fc600007fe406 */
[C---:B------:R-:W-:Y:S02]  /*18730*/  IMAD R0, R5.reuse, c[0x0][0x4cc], R0 ;  /* 0x0001330005007a24 */ /* 0x040fe400078e0200 */
[----:B------:R-:W-:-:S05]  /*18740*/  IMAD.WIDE.U32 R2, R5, c[0x0][0x4c8], R2 ;  /* 0x0001320005027a25 */ /* 0x000fca00078e0002 */
[----:B------:R-:W-:Y:S02]  /*18750*/  IADD3 R0, R3, R0, RZ ;  /* 0x0000000003007210 */ /* 0x000fe40007ffe0ff */
[----:B------:R-:W-:-:S04]  /*18760*/  LEA R4, P0, R2, c[0x0][0x4a8], 0x2 ;  /* 0x00012a0002047a11 */ /* 0x000fc800078010ff */
[----:B------:R-:W-:Y:S02]  /*18770*/  LEA.HI.X R5, R2, c[0x0][0x4ac], R0, 0x2, P0 ;  /* 0x00012b0002057a11 */ /* 0x000fe400000f1400 */
[----:B------:R-:W-:-:S05]  /*18780*/  MOV R0, 0xff800000 ;  /* 0xff80000000007802 */ /* 0x000fca0000000f00 */
[----:B------:R-:W-:Y:S01]  /*18790*/  STG.E [R4.64], R0 ;  /* 0x0000000004007986 */ /* 0x000fe2000c10190c */
[----:B------:R-:W-:Y:S05]  /*187a0*/  EXIT ;  /* 0x000000000000794d */ /* 0x000fea0003800000 */
.L_x_529:
        /* <DEDUP_REMOVED lines=13> */
.L_x_1625:


//--------------------- .text._ZN7cutlass13device_kernelIN5flash19enable_sm80_to_sm89INS1_16FlashAttnFwdSm80INS1_25CollectiveMainloopFwdSm80ILi4ELi1ELb0EN4cute5tupleIJNS5_1CILi128EEENS7_ILi80EEENS7_ILi64EEEEEELi64ENS_10bfloat16_tEfNS_4arch4Sm80ELb0ELb1ELb0ELb1ELb0ELb0ELb1ELb1EEENS1_21CollectiveEpilogueFwdINS6_IJS8_SA_S9_EEENS6_IJNS7_ILi1EEESI_SI_EEESC_SE_Li128ELb1ELb1ELb1ELb0EEENS1_36VarlenDynamicPersistentTileSchedulerILi128ELi80ELi128ELi128ELb1ELb1ELb0ELb1ELb0ELb1EEEEEEEEEvNT_6ParamsE --------------------------
	.section	.text._ZN7cutlass13device_kernelIN5flash19enable_sm80_to_sm89INS1_16FlashAttnFwdSm80INS1_25CollectiveMainloopFwdSm80ILi4ELi1ELb0EN4cute5tupleIJNS5_1CILi128EEENS7_ILi80EEENS7_ILi64EEEEEELi64ENS_10bfloat16_tEfNS_4arch4Sm80ELb0ELb1ELb0ELb1ELb0ELb0ELb1ELb1EEENS1_21CollectiveEpilogueFwdINS6_IJS8_SA_S9_EEENS6_IJNS7_ILi1EEESI_SI_EEESC_SE_Li128ELb1ELb1ELb1ELb0EEENS1_36VarlenDynamicPersistentTileSchedulerILi128ELi80ELi128ELi128ELb1ELb1ELb0ELb1ELb0ELb1EEEEEEEEEvNT_6ParamsE,"ax",@progbits
	.sectioninfo	@"SHI_REGISTERS=255"
	.align	128
.text._ZN7cutlass13device_kernelIN5flash19enable_sm80_to_sm89INS1_16FlashAttnFwdSm80INS1_25CollectiveMainloopFwdSm80ILi4ELi1ELb0EN4cute5tupleIJNS5_1CILi128EEENS7_ILi80EEENS7_ILi64EEEEEELi64ENS_10bfloat16_tEfNS_4arch4Sm80ELb0ELb1ELb0ELb1ELb0ELb0ELb1ELb1EEENS1_21CollectiveEpilogueFwdINS6_IJS8_SA_S9_EEENS6_IJNS7_ILi1EEESI_SI_EEESC_SE_Li128ELb1ELb1ELb1ELb0EEENS1_36VarlenDynamicPersistentTileSchedulerILi128ELi80ELi128ELi128ELb1ELb1ELb0ELb1ELb0ELb1EEEEEEEEEvNT_6ParamsE:
        .type           _ZN7cutlass13device_kernelIN5flash19enable_sm80_to_sm89INS1_16FlashAttnFwdSm80INS1_25CollectiveMainloopFwdSm80ILi4ELi1ELb0EN4cute5tupleIJNS5_1CILi128EEENS7_ILi80EEENS7_ILi64EEEEEELi64ENS_10bfloat16_tEfNS_4arch4Sm80ELb0ELb1ELb0ELb1ELb0ELb0ELb1ELb1EEENS1_21CollectiveEpilogueFwdINS6_IJS8_SA_S9_EEENS6_IJNS7_ILi1EEESI_SI_EEESC_SE_Li128ELb1ELb1ELb1ELb0EEENS1_36VarlenDynamicPersistentTileSchedulerILi128ELi80ELi128ELi128ELb1ELb1ELb0ELb1ELb0ELb1EEEEEEEEEvNT_6ParamsE,@function
        .size           _ZN7cutlass13device_kernelIN5flash19enable_sm80_to_sm89INS1_16FlashAttnFwdSm80INS1_25CollectiveMainloopFwdSm80ILi4ELi1ELb0EN4cute5tupleIJNS5_1CILi128EEENS7_ILi80EEENS7_ILi64EEEEEELi64ENS_10bfloat16_tEfNS_4arch4Sm80ELb0ELb1ELb0ELb1ELb0ELb0ELb1ELb1EEENS1_21CollectiveEpilogueFwdINS6_IJS8_SA_S9_EEENS6_IJNS7_ILi1EEESI_SI_EEESC_SE_Li128ELb1ELb1ELb1ELb0EEENS1_36VarlenDynamicPersistentTileSchedulerILi128ELi80ELi128ELi128ELb1ELb1ELb0ELb1ELb0ELb1EEEEEEEEEvNT_6ParamsE,(.L_x_1626 - _ZN7cutlass13device_kernelIN5flash19enable_sm80_to_sm89INS1_16FlashAttnFwdSm80INS1_25CollectiveMainloopFwdSm80ILi4ELi1ELb0EN4cute5tupleIJNS5_1CILi128EEENS7_ILi80EEENS7_ILi64EEEEEELi64ENS_10bfloat16_tEfNS_4arch4Sm80ELb0ELb1ELb0ELb1ELb0ELb0ELb1ELb1EEENS1_21CollectiveEpilogueFwdINS6_IJS8_SA_S9_EEENS6_IJNS7_ILi1EEESI_SI_EEESC_SE_Li128ELb1ELb1ELb1ELb0EEENS1_36VarlenDynamicPersistentTileSchedulerILi128ELi80ELi128ELi128ELb1ELb1ELb0ELb1ELb0ELb1EEEEEEEEEvNT_6ParamsE)
        .other          _ZN7cutlass13device_kernelIN5flash19enable_sm80_to_sm89INS1_16FlashAttnFwdSm80INS1_25CollectiveMainloopFwdSm80ILi4ELi1ELb0EN4cute5tupleIJNS5_1CILi128EEENS7_ILi80EEENS7_ILi64EEEEEELi64ENS_10bfloat16_tEfNS_4arch4Sm80ELb0ELb1ELb0ELb1ELb0ELb0ELb1ELb1EEENS1_21CollectiveEpilogueFwdINS6_IJS8_SA_S9_EEENS6_IJNS7_ILi1EEESI_SI_EEESC_SE_Li128ELb1ELb1ELb1ELb0EEENS1_36VarlenDynamicPersistentTileSchedulerILi128ELi80ELi128ELi128ELb1ELb1ELb0ELb1ELb0ELb1EEEEEEEEEvNT_6ParamsE,@"STO_CUDA_ENTRY STV_DEFAULT"
_ZN7cutlass13device_kernelIN5flash19enable_sm80_to_sm89INS1_16FlashAttnFwdSm80INS1_25CollectiveMainloopFwdSm80ILi4ELi1ELb0EN4cute5tupleIJNS5_1CILi128EEENS7_ILi80EEENS7_ILi64EEEEEELi64ENS_10bfloat16_tEfNS_4arch4Sm80ELb0ELb1ELb0ELb1ELb0ELb0ELb1ELb1EEENS1_21CollectiveEpilogueFwdINS6_IJS8_SA_S9_EEENS6_IJNS7_ILi1EEESI_SI_EEESC_SE_Li128ELb1ELb1ELb1ELb0EEENS1_36VarlenDynamicPersistentTileSchedulerILi128ELi80ELi128ELi128ELb1ELb1ELb0ELb1ELb0ELb1EEEEEEEEEvNT_6ParamsE:
        /* <DEDUP_REMOVED lines=10> */
[----:B-1----:R1:W-:Y:S04]  /*00a0*/  @P0 STL.64 [R1+0x48], R4 ;  /* 0x0000480401000387 */ /* 0x0023e80000100a00 */
[----:B------:R1:W-:Y:S04]  /*00b0*/  @P0 STL.64 [R1+0x50], R6 ;  /* 0x0000500601000387 */ /* 0x0003e80000100a00 */
[----:B------:R-:W-:Y:S06]  /*00c0*/  @P0 BAR.ARV 0x4, 0x80 ;  /* 0x0102000000000b1d */ /* 0x000fec0000002000 */
[----:B------:R-:W-:Y:S05]  /*00d0*/  @P0 BRA `(.L_x_530) ;  /* 0x00000ff000000947 */ /* 0x000fea0003800000 */
[----:B------:R-:W-:Y:S01]  /*00e0*/  LOP3.LUT R14, R2, 0x1f, RZ, 0xc0, !PT ;  /* 0x0000001f020e7812 */ /* 0x000fe200078ec0ff */
[----:B------:R-:W-:-:S02]  /*00f0*/  IMAD.MOV.U32 R10, RZ, RZ, RZ ;  /* 0x000000ffff0a7224 */ /* 0x000fc400078e00ff */
[----:B------:R-:W-:Y:S01]  /*0100*/  IMAD.MOV.U32 R8, RZ, RZ, RZ ;  /* 0x000000ffff087224 */ /* 0x000fe200078e00ff */
[----:B------:R-:W-:-:S04]  /*0110*/  ISETP.NE.AND P6, PT, R14, 0x1f, PT ;  /* 0x0000001f0e00780c */ /* 0x000fc80003fc5270 */
[----:B------:R-:W-:-:S13]  /*0120*/  ISETP.GE.OR P0, PT, R14, c[0x0][0x53c], !P6 ;  /* 0x00014f000e007a0c */ /* 0x000fda0007706670 */
[----:B-1----:R-:W-:Y:S02]  /*0130*/  @!P0 IMAD.MOV.U32 R4, RZ, RZ, 0x4 ;  /* 0x00000004ff048424 */ /* 0x002fe400078e00ff */
        /* <DEDUP_REMOVED lines=10> */
[----:B------:R-:W-:Y:S02]  /*01e0*/  ISETP.GE.U32.AND P1, PT, R14, 0x10, PT ;  /* 0x000000100e00780c */ /* 0x000fe40003f26070 */
[----:B------:R-:W-:Y:S01]  /*01f0*/  MOV R7, RZ ;  /* 0x000000ff00077202 */ /* 0x000fe20000000f00 */
[----:B--2---:R-:W-:-:S05]  /*0200*/  IMAD R4, R10, R8, RZ ;  /* 0x000000080a047224 */ /* 0x004fca00078e02ff */
[----:B------:R-:W2:Y:S02]  /*0210*/  SHFL.UP PT, R0, R4, 0x1, RZ ;  /* 0x0420000004007989 */ /* 0x000ea400000e00ff */
[----:B--2---:R-:W-:-:S05]  /*0220*/  SEL R0, R0, RZ, P5 ;  /* 0x000000ff00007207 */ /* 0x004fca0002800000 */
[----:B------:R-:W-:-:S05]  /*0230*/  IMAD.IADD R4, R4, 0x1, R0 ;  /* 0x0000000104047824 */ /* 0x000fca00078e0200 */
[----:B------:R-:W2:Y:S02]  /*0240*/  SHFL.UP PT, R0, R4, 0x2, RZ ;  /* 0x0440000004007989 */ /* 0x000ea400000e00ff */
[----:B--2---:R-:W-:-:S04]  /*0250*/  SEL R0, R0, RZ, P4 ;  /* 0x000000ff00007207 */ /* 0x004fc80002000000 */
[----:B------:R-:W-:-:S05]  /*0260*/  IADD3 R4, R4, R0, RZ ;  /* 0x0000000004047210 */ /* 0x000fca0007ffe0ff */
        /* <DEDUP_REMOVED lines=16> */
.L_x_535:
        /* <DEDUP_REMOVED lines=17> */
.L_x_719:
        /* <DEDUP_REMOVED lines=16> */
.L_x_720:
[----:B--2---:R-:W-:-:S05]  /*0580*/  IMAD R0, R0, c[0x0][0x538], RZ ;  /* 0x00014e0000007a24 */ /* 0x004fca00078e02ff */
[----:B------:R-:W-:-:S04]  /*0590*/  IADD3 R6, R0, R6, RZ ;  /* 0x0000000600067210 */ /* 0x000fc80007ffe0ff */
[----:B------:R-:W-:-:S13]  /*05a0*/  ISETP.GT.AND P0, PT, R6, UR4, PT ;  /* 0x0000000406007c0c */ /* 0x000fda000bf04270 */
[----:B-1----:R-:W-:Y:S05]  /*05b0*/  @!P0 BRA `(.L_x_535) ;  /* 0xfffffdb000008947 */ /* 0x002fea000383ffff */
.L_x_531:
[----:B------:R-:W-:-:S05]  /*05c0*/  IADD3 R12, -R0, R6, RZ ;  /* 0x00000006000c7210 */ /* 0x000fca0007ffe1ff */
[----:B------:R-:W-:-:S05]  /*05d0*/  IMAD R0, R4, c[0x0][0x538], R12 ;  /* 0x00014e0004007a24 */ /* 0x000fca00078e020c */
[----:B------:R-:W-:Y:S01]  /*05e0*/  ISETP.GT.AND P0, PT, R0, UR4, PT ;  /* 0x0000000400007c0c */ /* 0x000fe2000bf04270 */
[----:B------:R-:W-:-:S12]  /*05f0*/  BRA.DIV ~URZ, `(.L_x_536) ;  /* 0x00018d327f007947 */ /* 0x000fd8000b800000 */
[----:B------:R-:W-:-:S04]  /*0600*/  VOTE.ANY R11, PT, !P0 ;  /* 0x00000000000b7806 */ /* 0x000fc800040e0100 */
.L_x_721:
[----:B------:R-:W1:Y:S02]  /*0610*/  POPC R0, R11 ;  /* 0x0000000b00007309 */ /* 0x000e640000000000 */
[----:B-1----:R-:W-:-:S05]  /*0620*/  IADD3 R2, R0, R7, RZ ;  /* 0x0000000700027210 */ /* 0x002fca0007ffe0ff */
[----:B------:R1:W-:Y:S01]  /*0630*/  STL [R1+0x54], R2 ;  /* 0x0000540201007387 */ /* 0x0003e20000100800 */
[----:B------:R-:W-:Y:S05]  /*0640*/  BRA.DIV ~URZ, `(.L_x_537) ;  /* 0x00018d327f007947 */ /* 0x000fea000b800000 */
[----:B------:R2:W3:Y:S01]  /*0650*/  SHFL.IDX PT, R13, R10, R0, 0x1f ;  /* 0x00001f000a0d7589 */ /* 0x0004e200000e0000 */
[----:B------:R-:W-:-:S03]  /*0660*/  MOV R6, RZ ;  /* 0x000000ff00067202 */ /* 0x000fc60000000f00 */
[----:B------:R2:W4:Y:S04]  /*0670*/  SHFL.IDX PT, R10, R8, R0, 0x1f ;  /* 0x00001f00080a7589 */ /* 0x00052800000e0000 */
.L_x_722:
[----:B------:R-:W-:Y:S01]  /*0680*/  ISETP.NE.AND P0, PT, R11, RZ, PT ;  /* 0x000000ff0b00720c */ /* 0x000fe20003f05270 */
[----:B------:R-:W-:-:S12]  /*0690*/  BSSY B0, `(.L_x_538) ;  /* 0x0000005000007945 */ /* 0x000fd80003800000 */
[----:B------:R-:W-:Y:S05]  /*06a0*/  @!P0 BRA `(.L_x_539) ;  /* 0x0000003000008947 */ /* 0x000fea0003800000 */
[----:B------:R-:W-:Y:S01]  /*06b0*/  IADD3 R5, R0, -0x1, RZ ;  /* 0xffffffff00057810 */ /* 0x000fe20007ffe0ff */
[----:B------:R-:W-:Y:S05]  /*06c0*/  BRA.DIV ~URZ, `(.L_x_540) ;  /* 0x00018d927f007947 */ /* 0x000fea000b800000 */
[----:B------:R1:W2:Y:S02]  /*06d0*/  SHFL.IDX PT, R6, R4, R5, 0x1f ;  /* 0x00001f0504067589 */ /* 0x0002a400000e0000 */
.L_x_539:
[----:B------:R-:W-:Y:S05]  /*06e0*/  BSYNC B0 ;  /* 0x0000000000007941 */ /* 0x000fea0003800000 */
.L_x_538:
[----:B--2---:R-:W-:Y:S01]  /*06f0*/  IMAD R0, R6, c[0x0][0x538], R12 ;  /* 0x00014e0006007a24 */ /* 0x004fe200078e020c */
[----:B----4-:R-:W-:Y:S01]  /*0700*/  ISETP.NE.AND P0, PT, R10, 0x1, PT ;  /* 0x000000010a00780c */ /* 0x010fe20003f05270 */
[----:B------:R-:W-:Y:S03]  /*0710*/  BSSY B0, `(.L_x_541) ;  /* 0x0000089000007945 */ /* 0x000fe60003800000 */
[----:B------:R2:W-:Y:S01]  /*0720*/  STL [R1+0x48], R0 ;  /* 0x0000480001007387 */ /* 0x0005e20000100800 */
[----:B------:R-:W-:-:S08]  /*0730*/  IADD3 R9, -R0, UR4, RZ ;  /* 0x0000000400097c10 */ /* 0x000fd0000fffe1ff */
[----:B------:R-:W-:Y:S05]  /*0740*/  @!P0 BRA `(.L_x_542) ;  /* 0x000003f000008947 */ /* 0x000fea0003800000 */
[-C--:B--23--:R-:W-:Y:S02]  /*0750*/  IABS R0, R13.reuse ;  /* 0x0000000d00007213 */ /* 0x08cfe40000000000 */
[----:B------:R-:W-:-:S03]  /*0760*/  IABS R6, R13 ;  /* 0x0000000d00067213 */ /* 0x000fc60000000000 */
[----:B-1----:R-:W-:Y:S01]  /*0770*/  IMAD.MOV.U32 R5, RZ, RZ, R0 ;  /* 0x000000ffff057224 */ /* 0x002fe200078e0000 */
[----:B------:R-:W-:-:S03]  /*0780*/  IABS R0, R10 ;  /* 0x0000000a00007213 */ /* 0x000fc60000000000 */
[----:B------:R-:W1:Y:S02]  /*0790*/  I2F.RP R2, R5 ;  /* 0x0000000500027306 */ /* 0x000e640000209400 */
[----:B------:R-:W-:Y:S01]  /*07a0*/  IMAD.MOV.U32 R8, RZ, RZ, R0 ;  /* 0x000000ffff087224 */ /* 0x000fe200078e0000 */
[----:B------:R-:W-:-:S05]  /*07b0*/  IABS R0, R9 ;  /* 0x0000000900007213 */ /* 0x000fca0000000000 */
[----:B------:R-:W-:Y:S08]  /*07c0*/  I2F.RP R7, R8 ;  /* 0x0000000800077306 */ /* 0x000ff00000209400 */
[----:B-1----:R-:W1:Y:S02]  /*07d0*/  MUFU.RCP R2, R2 ;  /* 0x0000000200027308 */ /* 0x002e640000001000 */
[----:B-1----:R-:W-:-:S06]  /*07e0*/  IADD3 R2, R2, 0xffffffe, RZ ;  /* 0x0ffffffe02027810 */ /* 0x002fcc0007ffe0ff */
[----:B------:R-:W1:Y:S02]  /*07f0*/  F2I.FTZ.U32.TRUNC.NTZ R3, R2 ;  /* 0x0000000200037305 */ /* 0x000e64000021f000 */
[----:B-1----:R-:W-:-:S04]  /*0800*/  IMAD.MOV R2, RZ, RZ, -R3 ;  /* 0x000000ffff027224 */ /* 0x002fc800078e0a03 */
[----:B------:R-:W-:Y:S02]  /*0810*/  IMAD R4, R2, R5, RZ ;  /* 0x0000000502047224 */ /* 0x000fe400078e02ff */
[----:B------:R-:W-:-:S04]  /*0820*/  IMAD.MOV.U32 R2, RZ, RZ, RZ ;  /* 0x000000ffff027224 */ /* 0x000fc800078e00ff */
[----:B------:R-:W-:Y:S01]  /*0830*/  IMAD.HI.U32 R2, R3, R4, R2 ;  /* 0x0000000403027227 */ /* 0x000fe200078e0002 */
[----:B------:R-:W-:-:S03]  /*0840*/  MOV R3, R0 ;  /* 0x0000000000037202 */ /* 0x000fc60000000f00 */
[----:B------:R-:W-:Y:S02]  /*0850*/  IMAD.MOV R0, RZ, RZ, -R6 ;  /* 0x000000ffff007224 */ /* 0x000fe400078e0a06 */
        /* <DEDUP_REMOVED lines=28> */
[----:B------:R-:W-:-:S03]  /*0a20*/  IMAD.MOV R5, RZ, RZ, -R4 ;  /* 0x000000ffff057224 */ /* 0x000fc600078e0a04 */
        /* <DEDUP_REMOVED lines=10> */
[----:B------:R-:W-:-:S04]  /*0ad0*/  IMAD.MOV R2, RZ, RZ, -R0 ;  /* 0x000000ffff027224 */ /* 0x000fc800078e0a00 */
[C---:B------:R-:W-:Y:S01]  /*0ae0*/  IMAD R3, R10.reuse, R2, R4 ;  /* 0x000000020a037224 */ /* 0x040fe200078e0204 */
[----:B------:R-:W-:Y:S01]  /*0af0*/  LEA R2, R10, R0, 0x18 ;  /* 0x000000000a027211 */ /* 0x000fe200078ec0ff */
[----:B------:R-:W-:-:S04]  /*0b00*/  IMAD R0, R13, R5, R9 ;  /* 0x000000050d007224 */ /* 0x000fc800078e0209 */
[----:B------:R-:W-:-:S05]  /*0b10*/  IMAD R2, R3, 0x10000, R2 ;  /* 0x0001000003027824 */ /* 0x000fca00078e0202 */
[----:B------:R1:W-:Y:S01]  /*0b20*/  STL [R1+0x50], R2 ;  /* 0x0000500201007387 */ /* 0x0003e20000100800 */
[----:B------:R-:W-:Y:S05]  /*0b30*/  BRA `(.L_x_543) ;  /* 0x0000046000007947 */ /* 0x000fea0003800000 */
.L_x_542:
[----:B------:R-:W4:Y:S01]  /*0b40*/  LDL R3, [R1+0x54] ;  /* 0x0000540001037983 */ /* 0x000f220000100800 */
[----:B-1----:R-:W-:-:S04]  /*0b50*/  IMAD.MOV.U32 R2, RZ, RZ, 0x4 ;  /* 0x00000004ff027424 */ /* 0x002fc800078e00ff */
[----:B----4-:R-:W-:-:S05]  /*0b60*/  IMAD.WIDE R2, R3, R2, c[0x0][0x590] ;  /* 0x0001640003027625 */ /* 0x010fca00078e0202 */
[----:B------:R-:W4:Y:S02]  /*0b70*/  LDG.E R7, [R2.64] ;  /* 0x0000000802077981 */ /* 0x000f24000c1e1900 */
[----:B---34-:R-:W-:-:S05]  /*0b80*/  IMAD R11, R7, R13, RZ ;  /* 0x0000000d070b7224 */ /* 0x018fca00078e02ff */
[-C--:B--2---:R-:W-:Y:S02]  /*0b90*/  IABS R0, R11.reuse ;  /* 0x0000000b00007213 */ /* 0x084fe40000000000 */
[----:B------:R-:W-:-:S03]  /*0ba0*/  IABS R8, R11 ;  /* 0x0000000b00087213 */ /* 0x000fc60000000000 */
[----:B------:R-:W-:-:S04]  /*0bb0*/  IMAD.MOV.U32 R6, RZ, RZ, R0 ;  /* 0x000000ffff067224 */ /* 0x000fc800078e0000 */
        /* <DEDUP_REMOVED lines=8> */
[----:B------:R-:W-:Y:S01]  /*0c40*/  MOV R5, R0 ;  /* 0x0000000000057202 */ /* 0x000fe20000000f00 */
[----:B------:R-:W-:-:S04]  /*0c50*/  IMAD.MOV.U32 R2, RZ, RZ, RZ ;  /* 0x000000ffff027224 */ /* 0x000fc800078e00ff */
[----:B------:R-:W-:-:S04]  /*0c60*/  IMAD.HI.U32 R0, R3, R4, R2 ;  /* 0x0000000403007227 */ /* 0x000fc800078e0002 */
[----:B------:R-:W-:Y:S02]  /*0c70*/  IMAD.MOV R2, RZ, RZ, -R8 ;  /* 0x000000ffff027224 */ /* 0x000fe400078e0a08 */
        /* <DEDUP_REMOVED lines=9> */
[----:B------:R-:W-:-:S04]  /*0d10*/  @P2 IADD3 R0, R0, 0x1, RZ ;  /* 0x0000000100002810 */ /* 0x000fc80007ffe0ff */
[----:B------:R-:W-:-:S05]  /*0d20*/  MOV R4, R0 ;  /* 0x0000000000047202 */ /* 0x000fca0000000f00 */
[----:B------:R-:W-:Y:S01]  /*0d30*/  @!P1 IMAD.MOV R4, RZ, RZ, -R4 ;  /* 0x000000ffff049224 */ /* 0x000fe200078e0a04 */
[----:B------:R-:W-:-:S05]  /*0d40*/  @!P0 LOP3.LUT R4, RZ, R11, RZ, 0x33, !PT ;  /* 0x0000000bff048212 */ /* 0x000fca00078e33ff */
[----:B------:R-:W-:-:S05]  /*0d50*/  IMAD R10, R7, R4, RZ ;  /* 0x00000004070a7224 */ /* 0x000fca00078e02ff */
[----:B------:R-:W-:-:S04]  /*0d60*/  IADD3 R0, -R10, c[0x0][0x538], RZ ;  /* 0x00014e000a007a10 */ /* 0x000fc80007ffe1ff */
[----:B------:R-:W-:-:S04]  /*0d70*/  IMNMX R6, R7, R0, PT ;  /* 0x0000000007067217 */ /* 0x000fc80003800200 */
[----:B------:R-:W-:-:S05]  /*0d80*/  IABS R0, R6 ;  /* 0x0000000600007213 */ /* 0x000fca0000000000 */
[----:B------:R-:W-:-:S04]  /*0d90*/  IMAD.MOV.U32 R5, RZ, RZ, R0 ;  /* 0x000000ffff057224 */ /* 0x000fc800078e0000 */
[----:B------:R-:W1:Y:S08]  /*0da0*/  I2F.RP R2, R5 ;  /* 0x0000000500027306 */ /* 0x000e700000209400 */
[----:B-1----:R-:W1:Y:S02]  /*0db0*/  MUFU.RCP R2, R2 ;  /* 0x0000000200027308 */ /* 0x002e640000001000 */
[----:B-1----:R-:W-:-:S06]  /*0dc0*/  IADD3 R2, R2, 0xffffffe, RZ ;  /* 0x0ffffffe02027810 */ /* 0x002fcc0007ffe0ff */
[----:B------:R1:W2:Y:S02]  /*0dd0*/  F2I.FTZ.U32.TRUNC.NTZ R3, R2 ;  /* 0x0000000200037305 */ /* 0x0002a4000021f000 */
[----:B-1----:R-:W-:Y:S01]  /*0de0*/  IMAD.MOV R2, RZ, RZ, -R4 ;  /* 0x000000ffff027224 */ /* 0x002fe200078e0a04 */
[----:B--2---:R-:W-:-:S03]  /*0df0*/  IADD3 R0, RZ, -R3, RZ ;  /* 0x80000003ff007210 */ /* 0x004fc60007ffe0ff */
[----:B------:R-:W-:Y:S01]  /*0e00*/  IMAD R8, R11, R2, R9 ;  /* 0x000000020b087224 */ /* 0x000fe200078e0209 */
[----:B------:R-:W-:Y:S01]  /*0e10*/  IABS R9, R6 ;  /* 0x0000000600097213 */ /* 0x000fe20000000000 */
[----:B------:R-:W-:-:S03]  /*0e20*/  IMAD.MOV.U32 R2, RZ, RZ, R0 ;  /* 0x000000ffff027224 */ /* 0x000fc600078e0000 */
[----:B------:R-:W-:Y:S01]  /*0e30*/  IABS R0, R8 ;  /* 0x0000000800007213 */ /* 0x000fe20000000000 */
[----:B------:R-:W-:Y:S02]  /*0e40*/  IMAD R7, R2, R5, RZ ;  /* 0x0000000502077224 */ /* 0x000fe400078e02ff */
[----:B------:R-:W-:Y:S02]  /*0e50*/  IMAD.MOV.U32 R2, RZ, RZ, RZ ;  /* 0x000000ffff027224 */ /* 0x000fe400078e00ff */
[----:B------:R-:W-:Y:S01]  /*0e60*/  IMAD.MOV.U32 R4, RZ, RZ, R0 ;  /* 0x000000ffff047224 */ /* 0x000fe200078e0000 */
[----:B------:R-:W-:Y:S01]  /*0e70*/  IADD3 R0, RZ, -R9, RZ ;  /* 0x80000009ff007210 */ /* 0x000fe20007ffe0ff */
[----:B------:R-:W-:-:S04]  /*0e80*/  IMAD.HI.U32 R3, R3, R7, R2 ;  /* 0x0000000703037227 */ /* 0x000fc800078e0002 */
[----:B------:R-:W-:Y:S02]  /*0e90*/  IMAD.MOV.U32 R2, RZ, RZ, R0 ;  /* 0x000000ffff027224 */ /* 0x000fe400078e0000 */
[----:B------:R-:W-:Y:S01]  /*0ea0*/  IMAD.HI.U32 R0, R3, R4, RZ ;  /* 0x0000000403007227 */ /* 0x000fe200078e00ff */
[----:B------:R-:W-:-:S03]  /*0eb0*/  IADD3 R3, R10, 0x1000000, R8 ;  /* 0x010000000a037810 */ /* 0x000fc60007ffe008 */
[----:B------:R-:W-:-:S05]  /*0ec0*/  IMAD R2, R0, R2, R4 ;  /* 0x0000000200027224 */ /* 0x000fca00078e0204 */
[----:B------:R-:W-:-:S13]  /*0ed0*/  ISETP.GT.U32.AND P0, PT, R5, R2, PT ;  /* 0x000000020500720c */ /* 0x000fda0003f04070 */
[----:B------:R-:W-:Y:S01]  /*0ee0*/  @!P0 IMAD.IADD R2, R2, 0x1, -R5 ;  /* 0x0000000102028824 */ /* 0x000fe200078e0a05 */
[----:B------:R-:W-:Y:S02]  /*0ef0*/  @!P0 IADD3 R0, R0, 0x1, RZ ;  /* 0x0000000100008810 */ /* 0x000fe40007ffe0ff */
[----:B------:R-:W-:Y:S02]  /*0f00*/  ISETP.NE.AND P0, PT, R6, RZ, PT ;  /* 0x000000ff0600720c */ /* 0x000fe40003f05270 */
[----:B------:R-:W-:Y:S02]  /*0f10*/  ISETP.GE.U32.AND P2, PT, R2, R5, PT ;  /* 0x000000050200720c */ /* 0x000fe40003f46070 */
[----:B------:R-:W-:-:S04]  /*0f20*/  LOP3.LUT R2, R8, R6, RZ, 0x3c, !PT ;  /* 0x0000000608027212 */ /* 0x000fc800078e3cff */
[----:B------:R-:W-:Y:S01]  /*0f30*/  ISETP.GE.AND P1, PT, R2, RZ, PT ;  /* 0x000000ff0200720c */ /* 0x000fe20003f26270 */
[----:B------:R-:W-:-:S06]  /*0f40*/  IMAD.MOV R2, RZ, RZ, -R6 ;  /* 0x000000ffff027224 */ /* 0x000fcc00078e0a06 */
[----:B------:R-:W-:-:S06]  /*0f50*/  @P2 IADD3 R0, R0, 0x1, RZ ;  /* 0x0000000100002810 */ /* 0x000fcc0007ffe0ff */
[----:B------:R-:W-:Y:S02]  /*0f60*/  @!P1 IADD3 R0, -R0, RZ, RZ ;  /* 0x000000ff00009210 */ /* 0x000fe40007ffe1ff */
[----:B------:R-:W-:-:S05]  /*0f70*/  @!P0 LOP3.LUT R0, RZ, R6, RZ, 0x33, !PT ;  /* 0x00000006ff008212 */ /* 0x000fca00078e33ff */
[----:B------:R-:W-:-:S05]  /*0f80*/  IMAD R2, R0, R2, R3 ;  /* 0x0000000200027224 */ /* 0x000fca00078e0203 */
[----:B------:R1:W-:Y:S02]  /*0f90*/  STL [R1+0x50], R2 ;  /* 0x0000500201007387 */ /* 0x0003e40000100800 */
.L_x_543:
[----:B------:R-:W-:Y:S05]  /*0fa0*/  BSYNC B0 ;  /* 0x0000000000007941 */ /* 0x000fea0003800000 */
.L_x_541:
[----:B------:R-:W-:-:S04]  /*0fb0*/  LOP3.LUT R0, RZ, R0, RZ, 0x33, !PT ;  /* 0x00000000ff007212 */ /* 0x000fc800078e33ff */
[----:B------:R-:W-:-:S05]  /*0fc0*/  IADD3 R0, R0, R13, RZ ;  /* 0x0000000d00007210 */ /* 0x000fca0007ffe0ff */
[----:B------:R2:W-:Y:S01]  /*0fd0*/  STL [R1+0x4c], R0 ;  /* 0x00004c0001007387 */ /* 0x0005e20000100800 */
[----:B------:R-:W-:Y:S05]  /*0fe0*/  BRA `(.L_x_544) ;  /* 0x0000006000007947 */ /* 0x000fea0003800000 */
.L_x_532:
[----:B------:R-:W-:Y:S01]  /*0ff0*/  MOV R0, UR4 ;  /* 0x0000000400007c02 */ /* 0x000fe20008000f00 */
[----:B------:R-:W-:Y:S04]  /*1000*/  STL [R1+0x4c], RZ ;  /* 0x00004cff01007387 */ /* 0x000fe80000100800 */
[----:B------:R-:W-:Y:S04]  /*1010*/  STL [R1+0x50], RZ ;  /* 0x000050ff01007387 */ /* 0x000fe80000100800 */
[----:B------:R1:W-:Y:S02]  /*1020*/  STL [R1+0x48], R0 ;  /* 0x0000480001007387 */ /* 0x0003e40000100800 */
[----:B-1----:R-:W-:-:S05]  /*1030*/  MOV R0, c[0x0][0x53c] ;  /* 0x00014f0000007a02 */ /* 0x002fca0000000f00 */
[----:B------:R1:W-:Y:S02]  /*1040*/  STL [R1+0x54], R0 ;  /* 0x0000540001007387 */ /* 0x0003e40000100800 */
.L_x_544:
[----:B------:R-:W3:Y:S04]  /*1050*/  LDL R4, [R1+0x48] ;  /* 0x0000480001047983 */ /* 0x000ee80000100800 */
[----:B------:R-:W3:Y:S04]  /*1060*/  LDL R5, [R1+0x4c] ;  /* 0x00004c0001057983 */ /* 0x000ee80000100800 */
[----:B------:R-:W3:Y:S04]  /*1070*/  LDL R6, [R1+0x50] ;  /* 0x0000500001067983 */ /* 0x000ee80000100800 */
[----:B------:R-:W3:Y:S01]  /*1080*/  LDL R7, [R1+0x54] ;  /* 0x0000540001077983 */ /* 0x000ee20000100800 */
[----:B------:R-:W-:Y:S01]  /*1090*/  ISETP.NE.AND P0, PT, R14, RZ, PT ;  /* 0x000000ff0e00720c */ /* 0x000fe20003f05270 */
[----:B------:R-:W-:-:S12]  /*10a0*/  WARPSYNC 0xffffffff ;  /* 0xffffffff00007948 */ /* 0x000fd80003800000 */
[----:B---3--:R3:W-:Y:S04]  /*10b0*/  @!P0 STS.128 [0x9100], R4 ;  /* 0x00910004ff008388 */ /* 0x0087e80000000c00 */
[----:B------:R-:W-:Y:S06]  /*10c0*/  BAR.ARV 0x5, 0x80 ;  /* 0x0142000000007b1d */ /* 0x000fec0000002000 */
.L_x_530:
[----:B-12---:R-:W2:Y:S02]  /*10d0*/  LDL R0, [R1+0x54] ;  /* 0x0000540001007983 */ /* 0x006ea40000100800 */
[----:B--2---:R-:W-:-:S13]  /*10e0*/  ISETP.GE.AND P0, PT, R0, c[0x0][0x53c], PT ;  /* 0x00014f0000007a0c */ /* 0x004fda0003f06270 */
        /* <DEDUP_REMOVED lines=11> */
[----:B---3--:R-:W-:Y:S01]  /*11a0*/  IMAD.SHL.U32 R4, R18, 0x40, RZ ;  /* 0x0000004012047824 */ /* 0x008fe200078e00ff */
[----:B------:R-:W-:Y:S01]  /*11b0*/  SHF.R.S32.HI R7, RZ, 0x2, R13 ;  /* 0x00000002ff077819 */ /* 0x000fe2000001140d */
[----:B------:R-:W-:Y:S01]  /*11c0*/  IMAD.IADD R14, R3, 0x1, -R0 ;  /* 0x00000001030e7824 */ /* 0x000fe200078e0a00 */
[----:B------:R-:W-:Y:S01]  /*11d0*/  LOP3.LUT R0, R2, 0xfffffff0, RZ, 0xc0, !PT ;  /* 0xfffffff002007812 */ /* 0x000fe200078ec0ff */
[----:B------:R-:W-:Y:S01]  /*11e0*/  IMAD.IADD R9, R16, 0x1, -R9 ;  /* 0x0000000110097824 */ /* 0x000fe200078e0a09 */
[----:B------:R-:W-:-:S03]  /*11f0*/  SHF.R.S32.HI R3, RZ, 0x1f, R13 ;  /* 0x0000001fff037819 */ /* 0x000fc6000001140d */
[----:B------:R-:W-:Y:S01]  /*1200*/  IMAD.IADD R2, R16, 0x1, -R0 ;  /* 0x0000000110027824 */ /* 0x000fe200078e0a00 */
[----:B------:R-:W-:Y:S01]  /*1210*/  LEA.HI R3, R3, R7, RZ, 0x3 ;  /* 0x0000000703037211 */ /* 0x000fe200078f18ff */
[C---:B------:R-:W-:Y:S01]  /*1220*/  IMAD.SHL.U32 R20, R9.reuse, 0x8, RZ ;  /* 0x0000000809147824 */ /* 0x040fe200078e00ff */
[----:B------:R-:W-:Y:S01]  /*1230*/  LOP3.LUT R0, R4, 0x1c0, RZ, 0xc0, !PT ;  /* 0x000001c004007812 */ /* 0x000fe200078ec0ff */
[----:B------:R-:W-:Y:S01]  /*1240*/  IMAD.SHL.U32 R8, R9, 0x40, RZ ;  /* 0x0000004009087824 */ /* 0x000fe200078e00ff */
[----:B------:R-:W-:Y:S02]  /*1250*/  SHF.R.S32.HI R6, RZ, 0x1f, R2 ;  /* 0x0000001fff067819 */ /* 0x000fe40000011402 */
[----:B------:R-:W-:Y:S01]  /*1260*/  LOP3.LUT R3, R3, 0xfffffff8, RZ, 0xc0, !PT ;  /* 0xfffffff803037812 */ /* 0x000fe200078ec0ff */
[----:B------:R-:W-:Y:S01]  /*1270*/  STL [R1+0x30], R20 ;  /* 0x0000301401007387 */ /* 0x000fe20000100800 */
[----:B------:R-:W-:Y:S02]  /*1280*/  LEA.HI R12, R6, R2, RZ, 0x3 ;  /* 0x00000002060c7211 */ /* 0x000fe400078f18ff */
[----:B------:R-:W-:Y:S01]  /*1290*/  SHF.R.U32.HI R5, RZ, 0x3, R0 ;  /* 0x00000003ff057819 */ /* 0x000fe20000011600 */
[----:B------:R-:W-:Y:S01]  /*12a0*/  IMAD.IADD R7, R7, 0x1, -R3 ;  /* 0x0000000107077824 */ /* 0x000fe200078e0a03 */
[----:B------:R-:W-:-:S02]  /*12b0*/  LOP3.LUT R4, R0, 0x38, R20, 0xf8, !PT ;  /* 0x0000003800047812 */ /* 0x000fc400078ef814 */
[----:B------:R-:W-:Y:S02]  /*12c0*/  LOP3.LUT R0, R8, 0x1c0, RZ, 0xc0, !PT ;  /* 0x000001c008007812 */ /* 0x000fe400078ec0ff */
[----:B------:R-:W-:Y:S02]  /*12d0*/  LOP3.LUT R3, R12, 0xfffffff8, RZ, 0xc0, !PT ;  /* 0xfffffff80c037812 */ /* 0x000fe400078ec0ff */
[CC--:B------:R-:W-:Y:S02]  /*12e0*/  LEA.HI R6, R11.reuse, R16.reuse, RZ, 0x6 ;  /* 0x000000100b067211 */ /* 0x0c0fe400078f30ff */
[----:B------:R-:W-:Y:S02]  /*12f0*/  LOP3.LUT R5, R4, R5, RZ, 0x3c, !PT ;  /* 0x0000000504057212 */ /* 0x000fe400078e3cff */
[----:B------:R-:W-:Y:S01]  /*1300*/  LOP3.LUT R4, R0, 0x8, R10, 0xf8, !PT ;  /* 0x0000000800047812 */ /* 0x000fe200078ef80a */
[----:B------:R-:W-:Y:S01]  /*1310*/  IMAD.IADD R10, R2, 0x1, -R3 ;  /* 0x00000001020a7824 */ /* 0x000fe200078e0a03 */
[----:B------:R-:W-:Y:S01]  /*1320*/  SHF.R.U32.HI R0, RZ, 0x3, R0 ;  /* 0x00000003ff007819 */ /* 0x000fe20000011600 */
[----:B------:R-:W-:Y:S01]  /*1330*/  IMAD.SHL.U32 R3, R6, 0x8, RZ ;  /* 0x0000000806037824 */ /* 0x000fe200078e00ff */
[----:B------:R-:W-:-:S02]  /*1340*/  LEA.HI R11, R11, R16, RZ, 0x5 ;  /* 0x000000100b0b7211 */ /* 0x000fc400078f28ff */
[----:B------:R-:W-:Y:S02]  /*1350*/  LOP3.LUT R2, R13, 0xfffffffc, RZ, 0xc0, !PT ;  /* 0xfffffffc0d027812 */ /* 0x000fe400078ec0ff */
[----:B------:R-:W-:Y:S02]  /*1360*/  LOP3.LUT R15, R4, R0, RZ, 0x3c, !PT ;  /* 0x00000000040f7212 */ /* 0x000fe400078e3cff */
[----:B------:R-:W-:Y:S01]  /*1370*/  LOP3.LUT R0, R11, 0xffffffe0, RZ, 0xc0, !PT ;  /* 0xffffffe00b007812 */ /* 0x000fe200078ec0ff */
[C---:B------:R-:W-:Y:S01]  /*1380*/  IMAD.IADD R8, R16.reuse, 0x1, -R2 ;  /* 0x0000000110087824 */ /* 0x040fe200078e0a02 */
[----:B------:R-:W-:Y:S02]  /*1390*/  LOP3.LUT R213, R5, 0x7ffffe00, R3, 0xf8, !PT ;  /* 0x7ffffe0005d57812 */ /* 0x000fe400078ef803 */
        /* <DEDUP_REMOVED lines=8> */
[C---:B------:R-:W-:Y:S01]  /*1420*/  LOP3.LUT R2, R0.reuse, 0x1ffffffe, RZ, 0xc0, !PT ;  /* 0x1ffffffe00027812 */ /* 0x040fe200078ec0ff */
[----:B------:R-:W-:Y:S01]  /*1430*/  IMAD.SHL.U32 R0, R0, 0x20, RZ ;  /* 0x0000002000007824 */ /* 0x000fe200078e00ff */
[----:B------:R-:W-:Y:S02]  /*1440*/  LOP3.LUT R3, R3, 0xffffffc, RZ, 0xc0, !PT ;  /* 0x0ffffffc03037812 */ /* 0x000fe400078ec0ff */
[----:B------:R-:W-:Y:S01]  /*1450*/  SHF.R.S32.HI R11, RZ, 0x1f, R17 ;  /* 0x0000001fff0b7819 */ /* 0x000fe20000011411 */
[----:B------:R-:W-:Y:S01]  /*1460*/  IMAD.IADD R2, R8, 0x1, -R2 ;  /* 0x0000000108027824 */ /* 0x000fe200078e0a02 */
[----:B------:R-:W-:Y:S01]  /*1470*/  LOP3.LUT R0, R0, 0xffffffc0, RZ, 0xc0, !PT ;  /* 0xffffffc000007812 */ /* 0x000fe200078ec0ff */
[----:B------:R-:W-:Y:S01]  /*1480*/  IMAD.IADD R5, R6, 0x1, -R3 ;  /* 0x0000000106057824 */ /* 0x000fe200078e0a03 */
[----:B------:R-:W-:Y:S01]  /*1490*/  LEA.HI R11, R11, R17, RZ, 0x2 ;  /* 0x000000110b0b7211 */ /* 0x000fe200078f10ff */
[----:B------:R-:W-:Y:S01]  /*14a0*/  IMAD.SHL.U32 R3, R10, 0x40, RZ ;  /* 0x000000400a037824 */ /* 0x000fe200078e00ff */
[----:B------:R-:W-:Y:S01]  /*14b0*/  R2P PR, R7, 0x6 ;  /* 0x0000000607007804 */ /* 0x000fe20000000000 */
[----:B------:R-:W-:Y:S01]  /*14c0*/  IMAD R13, R2, 0x8, R0 ;  /* 0x00000008020d7824 */ /* 0x000fe200078e0200 */
[----:B------:R-:W-:Y:S01]  /*14d0*/  SHF.R.S32.HI R4, RZ, 0x2, R11 ;  /* 0x00000002ff047819 */ /* 0x000fe2000001140b */
[----:B------:R-:W-:Y:S01]  /*14e0*/  IMAD.SHL.U32 R2, R14, 0x8, RZ ;  /* 0x000000080e027824 */ /* 0x000fe200078e00ff */
[----:B------:R-:W-:Y:S01]  /*14f0*/  LOP3.LUT R0, R3, 0x1c0, RZ, 0xc0, !PT ;  /* 0x000001c003007812 */ /* 0x000fe200078ec0ff */
[----:B------:R-:W-:Y:S01]  /*1500*/  IMAD.SHL.U32 R3, R7, 0x40, RZ ;  /* 0x0000004007037824 */ /* 0x000fe200078e00ff */
[----:B------:R-:W-:Y:S01]  /*1510*/  LOP3.LUT P4, RZ, R9, 0x2, RZ, 0xc0, !PT ;  /* 0x0000000209ff7812 */ /* 0x000fe2000788c0ff */
[----:B------:R-:W-:Y:S01]  /*1520*/  IMAD R16, R5, 0x10, R4 ;  /* 0x0000001005107824 */ /* 0x000fe200078e0204 */
[----:B------:R-:W-:Y:S01]  /*1530*/  LOP3.LUT R2, R0, 0x8, R2, 0xf8, !PT ;  /* 0x0000000800027812 */ /* 0x000fe200078ef802 */
[----:B------:R-:W-:Y:S01]  /*1540*/  IMAD.SHL.U32 R6, R6, 0x400, RZ ;  /* 0x0000040006067824 */ /* 0x000fe200078e00ff */
[----:B------:R-:W-:Y:S01]  /*1550*/  LOP3.LUT R4, R3, 0x1c0, RZ, 0xc0, !PT ;  /* 0x000001c003047812 */ /* 0x000fe200078ec0ff */
[----:B------:R-:W-:Y:S01]  /*1560*/  IMAD.SHL.U32 R7, R12, 0x40, RZ ;  /* 0x000000400c077824 */ /* 0x000fe200078e00ff */
[----:B------:R-:W-:Y:S01]  /*1570*/  SHF.R.U32.HI R0, RZ, 0x3, R0 ;  /* 0x00000003ff007819 */ /* 0x000fe20000011600 */
[----:B------:R-:W-:Y:S01]  /*1580*/  IMAD R5, R8, 0x2, R6 ;  /* 0x0000000208057824 */ /* 0x000fe200078e0206 */
[----:B------:R-:W-:Y:S01]  /*1590*/  LEA.HI R4, R4, R4, RZ, 0x1d ;  /* 0x0000000404047211 */ /* 0x000fe200078fe8ff */
[----:B------:R-:W-:Y:S01]  /*15a0*/  IMAD.MOV.U32 R12, RZ, RZ, 0x40 ;  /* 0x00000040ff0c7424 */ /* 0x000fe200078e00ff */
[----:B------:R-:W-:Y:S01]  /*15b0*/  LOP3.LUT R2, R2, R0, RZ, 0x3c, !PT ;  /* 0x0000000002027212 */ /* 0x000fe200078e3cff */
[----:B------:R-:W-:Y:S01]  /*15c0*/  IMAD R0, R14, 0x200, R15 ;  /* 0x000002000e007824 */ /* 0x000fe200078e020f */
[----:B------:R-:W-:Y:S01]  /*15d0*/  LOP3.LUT R3, R7, 0xfffffe00, RZ, 0xc0, !PT ;  /* 0xfffffe0007037812 */ /* 0x000fe200078ec0ff */
[----:B------:R-:W-:Y:S01]  /*15e0*/  IMAD.IADD R8, R5, 0x1, R4 ;  /* 0x0000000105087824 */ /* 0x000fe200078e0204 */
[----:B------:R-:W-:Y:S01]  /*15f0*/  LOP3.LUT P6, RZ, R10, 0x2, RZ, 0xc0, !PT ;  /* 0x000000020aff7812 */ /* 0x000fe200078cc0ff */
[----:B------:R-:W-:Y:S01]  /*1600*/  IMAD.MOV.U32 R7, RZ, RZ, -0x10 ;  /* 0xfffffff0ff077424 */ /* 0x000fe200078e00ff */
[----:B------:R-:W-:Y:S01]  /*1610*/  IADD3 R4, R2, R3, R6 ;  /* 0x0000000302047210 */ /* 0x000fe20007ffe006 */
[C---:B------:R-:W-:Y:S01]  /*1620*/  IMAD R6, R9.reuse, 0x10, R18 ;  /* 0x0000001009067824 */ /* 0x040fe200078e0212 */
[----:B------:R-:W-:Y:S01]  /*1630*/  LOP3.LUT P5, RZ, R10, 0x4, RZ, 0xc0, !PT ;  /* 0x000000040aff7812 */ /* 0x000fe200078ac0ff */
[----:B------:R-:W-:Y:S01]  /*1640*/  IMAD.MOV.U32 R10, RZ, RZ, 0x20 ;  /* 0x00000020ff0a7424 */ /* 0x000fe200078e00ff */
[----:B------:R-:W-:Y:S01]  /*1650*/  LEA R119, R0, 0x2900, 0x1 ;  /* 0x0000290000777811 */ /* 0x000fe200078e08ff */
[----:B------:R-:W-:Y:S01]  /*1660*/  STL [R1+0x84], R16 ;  /* 0x0000841001007387 */ /* 0x000fe20000100800 */
[----:B------:R-:W-:Y:S01]  /*1670*/  LOP3.LUT P3, RZ, R9, 0x4, RZ, 0xc0, !PT ;  /* 0x0000000409ff7812 */ /* 0x000fe2000786c0ff */
[----:B------:R-:W-:Y:S01]  /*1680*/  IMAD.IADD R9, R16, 0x1, R13 ;  /* 0x0000000110097824 */ /* 0x000fe200078e020d */
[----:B------:R-:W-:Y:S01]  /*1690*/  SEL R7, R7, 0x10, !P0 ;  /* 0x0000001007077807 */ /* 0x000fe20004000000 */
[----:B------:R1:W-:Y:S01]  /*16a0*/  STL [R1+0x74], R6 ;  /* 0x0000740601007387 */ /* 0x0003e20000100800 */
[----:B------:R-:W-:-:S02]  /*16b0*/  LEA R8, R8, 0x80, 0x1 ;  /* 0x0000008008087811 */ /* 0x000fc400078e08ff */
[----:B------:R-:W-:Y:S01]  /*16c0*/  LOP3.LUT R5, R2, R3, RZ, 0xfc, !PT ;  /* 0x0000000302057212 */ /* 0x000fe200078efcff */
[----:B------:R2:W-:Y:S01]  /*16d0*/  STL [R1+0x3c], R9 ;  /* 0x00003c0901007387 */ /* 0x0005e20000100800 */
[C---:B------:R-:W-:Y:S02]  /*16e0*/  IADD3 R206, R119.reuse, 0x20, RZ ;  /* 0x0000002077ce7810 */ /* 0x040fe40007ffe0ff */
[----:B------:R-:W-:Y:S01]  /*16f0*/  SEL R2, R12, 0xffffffc0, !P3 ;  /* 0xffffffc00c027807 */ /* 0x000fe20005800000 */
[----:B------:R3:W-:Y:S01]  /*1700*/  STL [R1+0x58], R8 ;  /* 0x0000580801007387 */ /* 0x0007e20000100800 */
[----:B------:R-:W-:Y:S02]  /*1710*/  @P4 IADD3 R206, R119, -0x20, RZ ;  /* 0xffffffe077ce4810 */ /* 0x000fe40007ffe0ff */
[----:B------:R-:W-:Y:S01]  /*1720*/  LOP3.LUT R3, R11, 0x7ffffffc, RZ, 0xc0, !PT ;  /* 0x7ffffffc0b037812 */ /* 0x000fe200078ec0ff */
[----:B------:R-:W-:Y:S01]  /*1730*/  IMAD.IADD R11, R8, 0x1, R7 ;  /* 0x00000001080b7824 */ /* 0x000fe200078e0207 */
[----:B------:R-:W-:Y:S01]  /*1740*/  SEL R0, R10, 0xffffffe0, !P6 ;  /* 0xffffffe00a007807 */ /* 0x000fe20007000000 */
[----:B------:R-:W-:Y:S01]  /*1750*/  IMAD.IADD R201, R119, 0x1, R2 ;  /* 0x0000000177c97824 */ /* 0x000fe200078e0202 */
[----:B------:R-:W-:Y:S01]  /*1760*/  LEA R202, R4, 0x5100, 0x1 ;  /* 0x0000510004ca7811 */ /* 0x000fe200078e08ff */
[----:B------:R-:W-:Y:S01]  /*1770*/  IMAD.IADD R198, R2, 0x1, R206 ;  /* 0x0000000102c67824 */ /* 0x000fe200078e02ce */
[----:B------:R-:W-:Y:S01]  /*1780*/  LEA R196, R5, 0x100, 0x1 ;  /* 0x0000010005c47811 */ /* 0x000fe200078e08ff */
[----:B------:R-:W-:Y:S01]  /*1790*/  IMAD.IADD R3, R17, 0x1, -R3 ;  /* 0x0000000111037824 */ /* 0x000fe200078e0a03 */
[----:B------:R-:W-:Y:S01]  /*17a0*/  IADD3 R210, R206, 0x800, RZ ;  /* 0x00000800ced27810 */ /* 0x000fe20007ffe0ff */
[----:B------:R-:W-:Y:S01]  /*17b0*/  IMAD.IADD R205, R202, 0x1, R0 ;  /* 0x00000001cacd7824 */ /* 0x000fe200078e0200 */
[----:B------:R-:W-:Y:S01]  /*17c0*/  IADD3 R209, R206, 0x1000, RZ ;  /* 0x00001000ced17810 */ /* 0x000fe20007ffe0ff */
[----:B------:R-:W-:Y:S01]  /*17d0*/  IMAD.SHL.U32 R242, R3, 0x2, RZ ;  /* 0x0000000203f27824 */ /* 0x000fe200078e00ff */
[----:B------:R-:W-:Y:S01]  /*17e0*/  SEL R3, R12, 0xffffffc0, !P5 ;  /* 0xffffffc00c037807 */ /* 0x000fe20006800000 */
[----:B------:R-:W-:Y:S01]  /*17f0*/  IMAD.IADD R200, R0, 0x1, R196 ;  /* 0x0000000100c87824 */ /* 0x000fe200078e02c4 */
[----:B-1----:R-:W-:-:S02]  /*1800*/  SEL R6, R10, 0xffffffe0, !P1 ;  /* 0xffffffe00a067807 */ /* 0x002fc40004800000 */
[----:B------:R-:W-:Y:S01]  /*1810*/  IADD3 R208, R206, 0x1800, RZ ;  /* 0x00001800ced07810 */ /* 0x000fe20007ffe0ff */
[----:B------:R-:W-:Y:S01]  /*1820*/  IMAD.IADD R203, R202, 0x1, R3 ;  /* 0x00000001cacb7824 */ /* 0x000fe200078e0203 */
[C---:B--2---:R-:W-:Y:S01]  /*1830*/  IADD3 R9, R8.reuse, 0x40, RZ ;  /* 0x0000004008097810 */ /* 0x044fe20007ffe0ff */
[C-C-:B------:R-:W-:Y:S01]  /*1840*/  IMAD.IADD R10, R8.reuse, 0x1, R6.reuse ;  /* 0x00000001080a7824 */ /* 0x140fe200078e0206 */
[----:B------:R-:W-:Y:S01]  /*1850*/  @P2 IADD3 R9, R8, -0x40, RZ ;  /* 0xffffffc008092810 */ /* 0x000fe20007ffe0ff */
[----:B------:R-:W-:Y:S01]  /*1860*/  IMAD.IADD R2, R11, 0x1, R6 ;  /* 0x000000010b027824 */ /* 0x000fe200078e0206 */
[----:B------:R-:W-:Y:S01]  /*1870*/  IADD3 R207, R206, 0x2000, RZ ;  /* 0x00002000cecf7810 */ /* 0x000fe20007ffe0ff */
[----:B------:R-:W-:Y:S01]  /*1880*/  IMAD.IADD R197, R3, 0x1, R196 ;  /* 0x0000000103c57824 */ /* 0x000fe200078e02c4 */
[----:B------:R-:W-:Y:S01]  /*1890*/  STL [R1+0x70], R10 ;  /* 0x0000700a01007387 */ /* 0x000fe20000100800 */
[----:B---3--:R-:W-:Y:S02]  /*18a0*/  IMAD.IADD R8, R6, 0x1, R9 ;  /* 0x0000000106087824 */ /* 0x008fe400078e0209 */
[----:B------:R-:W-:Y:S01]  /*18b0*/  IMAD.IADD R204, R0, 0x1, R203 ;  /* 0x0000000100cc7824 */ /* 0x000fe200078e02cb */
[----:B------:R-:W-:Y:S01]  /*18c0*/  STL [R1+0x68], R11 ;  /* 0x0000680b01007387 */ /* 0x000fe20000100800 */
[----:B------:R-:W-:-:S02]  /*18d0*/  IMAD.IADD R3, R7, 0x1, R8 ;  /* 0x0000000107037824 */ /* 0x000fc400078e0208 */
[----:B------:R-:W-:Y:S01]  /*18e0*/  IMAD.IADD R199, R0, 0x1, R197 ;  /* 0x0000000100c77824 */ /* 0x000fe200078e02c5 */
[----:B------:R1:W-:Y:S04]  /*18f0*/  STL [R1+0x6c], R2 ;  /* 0x00006c0201007387 */ /* 0x0003e80000100800 */
[----:B------:R-:W-:Y:S04]  /*1900*/  STL [R1+0x5c], R9 ;  /* 0x00005c0901007387 */ /* 0x000fe80000100800 */
[----:B------:R-:W-:Y:S01]  /*1910*/  STL [R1+0x60], R8 ;  /* 0x0000600801007387 */ /* 0x000fe20000100800 */
[----:B-1----:R-:W-:-:S05]  /*1920*/  IMAD.IADD R2, R7, 0x1, R9 ;  /* 0x0000000107027824 */ /* 0x002fca00078e0209 */
[----:B------:R1:W-:Y:S04]  /*1930*/  STL [R1+0x64], R2 ;  /* 0x0000640201007387 */ /* 0x0003e80000100800 */
[----:B------:R2:W-:Y:S01]  /*1940*/  STL [R1+0x7c], R3 ;  /* 0x00007c0301007387 */ /* 0x0005e20000100800 */
[----:B-1----:R-:W-:-:S05]  /*1950*/  IMAD.IADD R2, R6, 0x1, R2 ;  /* 0x0000000106027824 */ /* 0x002fca00078e0202 */
[----:B------:R2:W-:Y:S02]  /*1960*/  STL [R1+0x78], R2 ;  /* 0x0000780201007387 */ /* 0x0005e40000100800 */
.L_x_718:
[----:B------:R-:W3:Y:S04]  /*1970*/  LDL R25, [R1+0x54] ;  /* 0x0000540001197983 */ /* 0x000ee80000100800 */
[----:B------:R-:W4:Y:S01]  /*1980*/  LDL R16, [R1+0x50] ;  /* 0x0000500001107983 */ /* 0x000f220000100800 */
[----:B------:R-:W-:Y:S02]  /*1990*/  ISETP.NE.U32.AND P0, PT, RZ, c[0x0][0x370], PT ;  /* 0x0000dc00ff007a0c */ /* 0x000fe40003f05070 */
[----:B------:R-:W-:Y:S02]  /*19a0*/  ISETP.NE.U32.AND P2, PT, RZ, c[0x0][0x360], PT ;  /* 0x0000d800ff007a0c */ /* 0x000fe40003f45070 */
[----:B------:R-:W-:Y:S02]  /*19b0*/  ISETP.NE.AND.EX P1, PT, RZ, c[0x0][0x374], PT, P0 ;  /* 0x0000dd00ff007a0c */ /* 0x000fe40003f25300 */
[----:B------:R-:W-:-:S02]  /*19c0*/  ISETP.NE.AND.EX P0, PT, RZ, c[0x0][0x364], PT, P2 ;  /* 0x0000d900ff007a0c */ /* 0x000fc40003f05320 */
[----:B------:R-:W-:Y:S02]  /*19d0*/  ISETP.NE.U32.AND P4, PT, RZ, c[0x0][0x348], PT ;  /* 0x0000d200ff007a0c */ /* 0x000fe40003f85070 */
[----:B------:R-:W-:Y:S02]  /*19e0*/  ISETP.NE.U32.AND P3, PT, RZ, c[0x0][0x350], PT ;  /* 0x0000d400ff007a0c */ /* 0x000fe40003f65070 */
[----:B------:R-:W-:Y:S02]  /*19f0*/  ISETP.NE.AND.EX P4, PT, RZ, c[0x0][0x34c], PT, P4 ;  /* 0x0000d300ff007a0c */ /* 0x000fe40003f85340 */
[----:B------:R-:W-:Y:S01]  /*1a00*/  ISETP.NE.AND.EX P3, PT, RZ, c[0x0][0x354], PT, P3 ;  /* 0x0000d500ff007a0c */ /* 0x000fe20003f65330 */
[----:B------:R-:W-:Y:S01]  /*1a10*/  IMAD.MOV.U32 R15, RZ, RZ, 0x4 ;  /* 0x00000004ff0f7424 */ /* 0x000fe200078e00ff */
[----:B------:R-:W-:Y:S01]  /*1a20*/  CS2R R12, SRZ ;  /* 0x00000000000c7805 */ /* 0x000fe2000001ff00 */
[----:B------:R-:W-:Y:S02]  /*1a30*/  IMAD.MOV.U32 R4, RZ, RZ, RZ ;  /* 0x000000ffff047224 */ /* 0x000fe400078e00ff */
[----:B---3--:R-:W-:-:S04]  /*1a40*/  @P1 IMAD.WIDE R10, R25, R15, c[0x0][0x370] ;  /* 0x0000dc00190a1625 */ /* 0x008fc800078e020f */
[CC--:B------:R-:W-:Y:S01]  /*1a50*/  @P0 IMAD.WIDE R8, R25.reuse, R15.reuse, c[0x0][0x360] ;  /* 0x0000d80019080625 */ /* 0x0c0fe200078e020f */
[----:B------:R1:W5:Y:S03]  /*1a60*/  @P1 LDG.E R4, [R10.64] ;  /* 0x000000080a041981 */ /* 0x000366000c1e1900 */
[CC--:B------:R-:W-:Y:S01]  /*1a70*/  IMAD.WIDE R6, R25.reuse, R15.reuse, c[0x0][0x348] ;  /* 0x0000d20019067625 */ /* 0x0c0fe200078e020f */
[----:B------:R1:W5:Y:S03]  /*1a80*/  @P0 LDG.E R235, [R8.64] ;  /* 0x0000000808eb0981 */ /* 0x000366000c1e1900 */
[----:B--2---:R-:W-:Y:S01]  /*1a90*/  IMAD.WIDE R2, R25, R15, c[0x0][0x350] ;  /* 0x0000d40019027625 */ /* 0x004fe200078e020f */
[----:B------:R1:W5:Y:S04]  /*1aa0*/  @P4 LDG.E R13, [R6.64] ;  /* 0x00000008060d4981 */ /* 0x000368000c1e1900 */
[----:B------:R1:W5:Y:S01]  /*1ab0*/  @P3 LDG.E R12, [R2.64] ;  /* 0x00000008020c3981 */ /* 0x000362000c1e1900 */
[----:B----4-:R-:W-:-:S05]  /*1ac0*/  LOP3.LUT R26, R16, 0xffff, RZ, 0xc0, !PT ;  /* 0x0000ffff101a7812 */ /* 0x010fca00078ec0ff */
[----:B------:R1:W-:Y:S01]  /*1ad0*/  STL [R1+0x40], R26 ;  /* 0x0000401a01007387 */ /* 0x0003e20000100800 */
[----:B------:R-:W-:Y:S01]  /*1ae0*/  YIELD ;  /* 0x0000000000007946 */ /* 0x000fe20003800000 */
[----:B------:R-:W-:Y:S05]  /*1af0*/  @P0 BRA `(.L_x_545) ;  /* 0x0000005000000947 */ /* 0x000fea0003800000 */
[----:B-----5:R-:W-:Y:S01]  /*1b00*/  MOV R235, c[0x0][0x168] ;  /* 0x00005a0000eb7a02 */ /* 0x020fe20000000f00 */
[----:B------:R-:W-:Y:S05]  /*1b10*/  @!P4 BRA `(.L_x_545) ;  /* 0x000000300000c947 */ /* 0x000fea0003800000 */
[----:B------:R-:W2:Y:S04]  /*1b20*/  LDG.E R5, [R6.64] ;  /* 0x0000000806057981 */ /* 0x000ea8000c1e1900 */
[----:B------:R-:W2:Y:S02]  /*1b30*/  LDG.E R0, [R6.64+0x4] ;  /* 0x0000040806007981 */ /* 0x000ea4000c1e1900 */
[----:B--2---:R-:W-:Y:S02]  /*1b40*/  IADD3 R235, -R5, R0, RZ ;  /* 0x0000000005eb7210 */ /* 0x004fe40007ffe1ff */
.L_x_545:
[----:B------:R-:W-:-:S04]  /*1b50*/  ISETP.NE.U32.AND P0, PT, RZ, c[0x0][0x368], PT ;  /* 0x0000da00ff007a0c */ /* 0x000fc80003f05070 */
[----:B------:R-:W-:-:S13]  /*1b60*/  ISETP.NE.AND.EX P0, PT, RZ, c[0x0][0x36c], PT, P0 ;  /* 0x0000db00ff007a0c */ /* 0x000fda0003f05300 */
[----:B------:R-:W-:Y:S05]  /*1b70*/  @!P0 BRA `(.L_x_546) ;  /* 0x0000003000008947 */ /* 0x000fea0003800000 */
[----:B-1----:R-:W-:-:S05]  /*1b80*/  IMAD.WIDE R2, R25, R15, c[0x0][0x368] ;  /* 0x0000da0019027625 */ /* 0x002fca00078e020f */
[----:B------:R1:W5:Y:S01]  /*1b90*/  LDG.E R0, [R2.64] ;  /* 0x0000000802007981 */ /* 0x000362000c1e1900 */
[----:B------:R-:W-:Y:S05]  /*1ba0*/  BRA `(.L_x_547) ;  /* 0x0000005000007947 */ /* 0x000fea0003800000 */
.L_x_546:
[----:B------:R-:W-:Y:S01]  /*1bb0*/  MOV R0, c[0x0][0x1d0] ;  /* 0x0000740000007a02 */ /* 0x000fe20000000f00 */
[----:B------:R-:W-:Y:S05]  /*1bc0*/  @!P3 BRA `(.L_x_547) ;  /* 0x000000300000b947 */ /* 0x000fea0003800000 */
[----:B------:R-:W2:Y:S04]  /*1bd0*/  LDG.E R5, [R2.64] ;  /* 0x0000000802057981 */ /* 0x000ea8000c1e1900 */
[----:B------:R-:W2:Y:S02]  /*1be0*/  LDG.E R0, [R2.64+0x4] ;  /* 0x0000040802007981 */ /* 0x000ea4000c1e1900 */
[----:B--2---:R-:W-:Y:S02]  /*1bf0*/  IADD3 R0, -R5, R0, RZ ;  /* 0x0000000005007210 */ /* 0x004fe40007ffe1ff */
.L_x_547:
[----:B-1----:R-:W2:Y:S04]  /*1c00*/  LDL.LU R2, [R1+0x4c] ;  /* 0x00004c0001027983 */ /* 0x002ea80000300800 */
[----:B------:R-:W3:Y:S01]  /*1c10*/  LDL.LU R5, [R1+0x14] ;  /* 0x0000140001057983 */ /* 0x000ee20000300800 */
[----:B------:R-:W-:-:S02]  /*1c20*/  IMAD.MOV.U32 R3, RZ, RZ, c[0x0][0x2c4] ;  /* 0x0000b100ff037624 */ /* 0x000fc400078e00ff */
[----:B------:R-:W-:Y:S02]  /*1c30*/  IMAD.MOV.U32 R6, RZ, RZ, c[0x0][0x32c] ;  /* 0x0000cb00ff067624 */ /* 0x000fe400078e00ff */
[--C-:B-----5:R-:W-:Y:S01]  /*1c40*/  IMAD.IADD R236, R0, 0x1, -R4.reuse ;  /* 0x0000000100ec7824 */ /* 0x120fe200078e0a04 */
[----:B------:R-:W-:Y:S01]  /*1c50*/  ISETP.NE.AND P5, PT, R3, 0x1, PT ;  /* 0x000000010300780c */ /* 0x000fe20003fa5270 */
[----:B------:R-:W-:Y:S01]  /*1c60*/  IMAD.IADD R14, R12, 0x1, R4 ;  /* 0x000000010c0e7824 */ /* 0x000fe200078e0204 */
[----:B------:R-:W-:Y:S01]  /*1c70*/  ISETP.GE.AND P1, PT, R6, 0x1, PT ;  /* 0x000000010600780c */ /* 0x000fe20003f26270 */
[----:B--2---:R-:W-:Y:S01]  /*1c80*/  IMAD.SHL.U32 R18, R2, 0x80, RZ ;  /* 0x0000008002127824 */ /* 0x004fe200078e00ff */
[----:B---3--:R-:W-:-:S04]  /*1c90*/  LOP3.LUT R5, R5, 0xfffeffff, RZ, 0xc0, !PT ;  /* 0xfffeffff05057812 */ /* 0x008fc800078ec0ff */
[----:B------:R1:W-:Y:S01]  /*1ca0*/  STL [R1+0x38], R18 ;  /* 0x0000381201007387 */ /* 0x0003e20000100800 */
[----:B------:R-:W-:-:S04]  /*1cb0*/  IADD3 R2, R18, 0x7f, RZ ;  /* 0x0000007f12027810 */ /* 0x000fc80007ffe0ff */
[----:B------:R-:W-:Y:S01]  /*1cc0*/  @P5 LOP3.LUT R5, R5, 0x10000, RZ, 0xfc, !PT ;  /* 0x0001000005055812 */ /* 0x000fe200078efcff */
[----:B------:R-:W-:-:S03]  /*1cd0*/  @P5 IMAD.HI.U32 R3, R2, c[0x0][0x2c8], RZ ;  /* 0x0000b20002035a27 */ /* 0x000fc600078e00ff */
[----:B------:R-:W-:Y:S01]  /*1ce0*/  LOP3.LUT R5, R5, 0xffff7fff, RZ, 0xc0, !PT ;  /* 0xffff7fff05057812 */ /* 0x000fe200078ec0ff */
[----:B------:R-:W-:-:S03]  /*1cf0*/  IMAD.MOV.U32 R0, RZ, RZ, R2 ;  /* 0x000000ffff007224 */ /* 0x000fc600078e0002 */
[----:B------:R-:W-:Y:S02]  /*1d00*/  @P1 LOP3.LUT R5, R5, 0x8000, RZ, 0xfc, !PT ;  /* 0x0000800005051812 */ /* 0x000fe400078efcff */
[----:B------:R-:W-:Y:S02]  /*1d10*/  IADD3 R2, R236, 0x1, -R235 ;  /* 0x00000001ec027810 */ /* 0x000fe40007ffe8eb */
[----:B------:R-:W-:Y:S01]  /*1d20*/  @P5 SHF.R.U32.HI R0, RZ, c[0x0][0x2cc], R3 ;  /* 0x0000b300ff005a19 */ /* 0x000fe20000011603 */
[----:B------:R1:W-:Y:S04]  /*1d30*/  STL [R1+0x14], R5 ;  /* 0x0000140501007387 */ /* 0x0003e80000100800 */
[----:B------:R-:W-:-:S05]  /*1d40*/  IMAD.IADD R0, R2, 0x1, R0 ;  /* 0x0000000102007824 */ /* 0x000fca00078e0200 */
[----:B------:R-:W-:Y:S01]  /*1d50*/  IADD3 R3, R0, c[0x0][0x328], RZ ;  /* 0x0000ca0000037a10 */ /* 0x000fe20007ffe0ff */
[----:B------:R-:W-:Y:S05]  /*1d60*/  @!P1 BRA `(.L_x_548) ;  /* 0x0000010000009947 */ /* 0x000fea0003800000 */
[C---:B------:R-:W-:Y:S01]  /*1d70*/  ISETP.GT.AND P0, PT, R0.reuse, RZ, PT ;  /* 0x000000ff0000720c */ /* 0x040fe20003f04270 */
[----:B------:R-:W-:Y:S01]  /*1d80*/  BSSY B0, `(.L_x_549) ;  /* 0x000000c000007945 */ /* 0x000fe20003800000 */
[----:B------:R-:W-:-:S11]  /*1d90*/  IADD3 R2, R0, -0x1, RZ ;  /* 0xffffffff00027810 */ /* 0x000fd60007ffe0ff */
[----:B------:R-:W-:Y:S05]  /*1da0*/  @P0 BRA `(.L_x_550) ;  /* 0x0000006000000947 */ /* 0x000fea0003800000 */
[----:B------:R-:W-:Y:S01]  /*1db0*/  ISETP.NE.AND P0, PT, R6, 0x1, PT ;  /* 0x000000010600780c */ /* 0x000fe20003f05270 */
[----:B------:R-:W-:-:S12]  /*1dc0*/  IMAD.MOV R0, RZ, RZ, -R0 ;  /* 0x000000ffff007224 */ /* 0x000fd800078e0a00 */
[----:B------:R-:W-:-:S05]  /*1dd0*/  @P0 IMAD.HI.U32 R2, R0, c[0x0][0x330], RZ ;  /* 0x0000cc0000020a27 */ /* 0x000fca00078e00ff */
[----:B------:R-:W-:-:S04]  /*1de0*/  @P0 SHF.R.U32.HI R0, RZ, c[0x0][0x334], R2 ;  /* 0x0000cd00ff000a19 */ /* 0x000fc80000011602 */
[----:B------:R-:W-:Y:S01]  /*1df0*/  LOP3.LUT R2, RZ, R0, RZ, 0x33, !PT ;  /* 0x00000000ff027212 */ /* 0x000fe200078e33ff */
[----:B------:R-:W-:Y:S05]  /*1e00*/  BRA `(.L_x_551) ;  /* 0x0000003000007947 */ /* 0x000fea0003800000 */
.L_x_550:
[----:B------:R-:W-:-:S13]  /*1e10*/  ISETP.NE.AND P0, PT, R6, 0x1, PT ;  /* 0x000000010600780c */ /* 0x000fda0003f05270 */
[----:B------:R-:W-:-:S05]  /*1e20*/  @P0 IMAD.HI.U32 R0, R2, c[0x0][0x330], RZ ;  /* 0x0000cc0002000a27 */ /* 0x000fca00078e00ff */
[----:B------:R-:W-:Y:S02]  /*1e30*/  @P0 SHF.R.U32.HI R2, RZ, c[0x0][0x334], R0 ;  /* 0x0000cd00ff020a19 */ /* 0x000fe40000011600 */
.L_x_551:
[----:B------:R-:W-:Y:S05]  /*1e40*/  BSYNC B0 ;  /* 0x0000000000007941 */ /* 0x000fea0003800000 */
.L_x_549:
[----:B------:R-:W-:-:S05]  /*1e50*/  IMAD R2, R2, R6, c[0x0][0x32c] ;  /* 0x0000cb0002027624 */ /* 0x000fca00078e0206 */
[----:B------:R-:W-:-:S04]  /*1e60*/  IMNMX R3, R3, R2, PT ;  /* 0x0000000203037217 */ /* 0x000fc80003800200 */
.L_x_548:
[----:B------:R-:W-:Y:S01]  /*1e70*/  IADD3 R3, R3, 0x4f, RZ ;  /* 0x0000004f03037810 */ /* 0x000fe20007ffe0ff */
[----:B------:R-:W-:Y:S01]  /*1e80*/  @P5 IMAD.HI.U32 R4, R18, c[0x0][0x2c8], RZ ;  /* 0x0000b20012045a27 */ /* 0x000fe200078e00ff */
[----:B------:R-:W-:-:S03]  /*1e90*/  IADD3 R2, R236, 0x4f, RZ ;  /* 0x0000004fec027810 */ /* 0x000fc60007ffe0ff */
[----:B-1----:R-:W-:-:S04]  /*1ea0*/  IMAD.HI R5, R3, 0x66666667, RZ ;  /* 0x6666666703057827 */ /* 0x002fc800078e02ff */
[----:B------:R-:W-:-:S04]  /*1eb0*/  IMAD.HI R2, R2, 0x66666667, RZ ;  /* 0x6666666702027827 */ /* 0x000fc800078e02ff */
[----:B------:R-:W-:Y:S01]  /*1ec0*/  IMAD.MOV.U32 R0, RZ, RZ, R18 ;  /* 0x000000ffff007224 */ /* 0x000fe200078e0012 */
[----:B------:R-:W-:Y:S01]  /*1ed0*/  @P5 SHF.R.U32.HI R0, RZ, c[0x0][0x2cc], R4 ;  /* 0x0000b300ff005a19 */ /* 0x000fe20000011604 */
[----:B------:R-:W-:Y:S01]  /*1ee0*/  IMAD.IADD R231, R236, 0x1, -R235 ;  /* 0x00000001ece77824 */ /* 0x000fe200078e0aeb */
[----:B------:R-:W-:Y:S02]  /*1ef0*/  SHF.R.U32.HI R4, RZ, 0x1f, R5 ;  /* 0x0000001fff047819 */ /* 0x000fe40000011605 */
[----:B------:R-:W-:Y:S01]  /*1f00*/  SHF.R.U32.HI R3, RZ, 0x1f, R2 ;  /* 0x0000001fff037819 */ /* 0x000fe20000011602 */
[----:B------:R-:W-:Y:S01]  /*1f10*/  IMAD.IADD R0, R231, 0x1, R0 ;  /* 0x00000001e7007824 */ /* 0x000fe200078e0200 */
[----:B------:R-:W-:Y:S02]  /*1f20*/  LEA.HI.SX32 R4, R5, R4, 0x1b ;  /* 0x0000000405047211 */ /* 0x000fe400078fdaff */
[----:B------:R-:W-:Y:S02]  /*1f30*/  LEA.HI.SX32 R3, R2, R3, 0x1b ;  /* 0x0000000302037211 */ /* 0x000fe400078fdaff */
[----:B------:R-:W-:-:S02]  /*1f40*/  IADD3 R2, R0, -c[0x0][0x324], RZ ;  /* 0x8000c90000027a10 */ /* 0x000fc40007ffe0ff */
[----:B------:R-:W-:Y:S01]  /*1f50*/  IMNMX R9, R3, R4, PT ;  /* 0x0000000403097217 */ /* 0x000fe20003800200 */
[----:B------:R-:W-:Y:S05]  /*1f60*/  @!P1 BRA `(.L_x_552) ;  /* 0x000000f000009947 */ /* 0x000fea0003800000 */
[----:B------:R-:W-:Y:S01]  /*1f70*/  ISETP.GT.AND P0, PT, R0, -0x1, PT ;  /* 0xffffffff0000780c */ /* 0x000fe20003f04270 */
[----:B------:R-:W-:-:S12]  /*1f80*/  BSSY B0, `(.L_x_553) ;  /* 0x000000b000007945 */ /* 0x000fd80003800000 */
[----:B------:R-:W-:Y:S05]  /*1f90*/  @P0 BRA `(.L_x_554) ;  /* 0x0000006000000947 */ /* 0x000fea0003800000 */
[----:B------:R-:W-:Y:S02]  /*1fa0*/  ISETP.NE.AND P0, PT, R6, 0x1, PT ;  /* 0x000000010600780c */ /* 0x000fe40003f05270 */
[----:B------:R-:W-:-:S11]  /*1fb0*/  LOP3.LUT R0, RZ, R0, RZ, 0x33, !PT ;  /* 0x00000000ff007212 */ /* 0x000fd600078e33ff */
[----:B------:R-:W-:-:S05]  /*1fc0*/  @P0 IMAD.HI.U32 R3, R0, c[0x0][0x330], RZ ;  /* 0x0000cc0000030a27 */ /* 0x000fca00078e00ff */
[----:B------:R-:W-:-:S04]  /*1fd0*/  @P0 SHF.R.U32.HI R0, RZ, c[0x0][0x334], R3 ;  /* 0x0000cd00ff000a19 */ /* 0x000fc80000011603 */
[----:B------:R-:W-:Y:S01]  /*1fe0*/  LOP3.LUT R0, RZ, R0, RZ, 0x33, !PT ;  /* 0x00000000ff007212 */ /* 0x000fe200078e33ff */
[----:B------:R-:W-:Y:S05]  /*1ff0*/  BRA `(.L_x_555) ;  /* 0x0000003000007947 */ /* 0x000fea0003800000 */
.L_x_554:
[----:B------:R-:W-:-:S13]  /*2000*/  ISETP.NE.AND P0, PT, R6, 0x1, PT ;  /* 0x000000010600780c */ /* 0x000fda0003f05270 */
[----:B------:R-:W-:-:S05]  /*2010*/  @P0 IMAD.HI.U32 R3, R0, c[0x0][0x330], RZ ;  /* 0x0000cc0000030a27 */ /* 0x000fca00078e00ff */
[----:B------:R-:W-:Y:S02]  /*2020*/  @P0 SHF.R.U32.HI R0, RZ, c[0x0][0x334], R3 ;  /* 0x0000cd00ff000a19 */ /* 0x000fe40000011603 */
.L_x_555:
[----:B------:R-:W-:Y:S05]  /*2030*/  BSYNC B0 ;  /* 0x0000000000007941 */ /* 0x000fea0003800000 */
.L_x_553:
[----:B------:R-:W-:-:S05]  /*2040*/  IMAD R0, R0, c[0x0][0x32c], RZ ;  /* 0x0000cb0000007a24 */ /* 0x000fca00078e02ff */
[----:B------:R-:W-:-:S05]  /*2050*/  IMNMX R2, R2, R0, !PT ;  /* 0x0000000002027217 */ /* 0x000fca0007800200 */
.L_x_552:
[----:B------:R-:W-:Y:S01]  /*2060*/  IMAD.HI R2, R2, 0x66666667, RZ ;  /* 0x6666666702027827 */ /* 0x000fe200078e02ff */
[----:B------:R-:W-:Y:S01]  /*2070*/  LOP3.LUT R3, R16, 0xff000000, RZ, 0xc0, !PT ;  /* 0xff00000010037812 */ /* 0x000fe200078ec0ff */
[----:B------:R-:W-:Y:S03]  /*2080*/  BSSY B0, `(.L_x_556) ;  /* 0x000002d000007945 */ /* 0x000fe60003800000 */
[----:B------:R-:W-:Y:S02]  /*2090*/  SHF.R.U32.HI R0, RZ, 0x1f, R2 ;  /* 0x0000001fff007819 */ /* 0x000fe40000011602 */
[----:B------:R-:W-:Y:S02]  /*20a0*/  SHF.R.U32.HI R3, RZ, 0x8, R3 ;  /* 0x00000008ff037819 */ /* 0x000fe40000011603 */
[----:B------:R-:W-:Y:S02]  /*20b0*/  LEA.HI.SX32 R2, R2, R0, 0x1b ;  /* 0x0000000002027211 */ /* 0x000fe400078fdaff */
[----:B------:R-:W-:-:S02]  /*20c0*/  LOP3.LUT R0, R16, 0xff0000, RZ, 0xc0, !PT ;  /* 0x00ff000010007812 */ /* 0x000fc400078ec0ff */
[----:B------:R-:W-:Y:S01]  /*20d0*/  IMNMX R6, RZ, R2, !PT ;  /* 0x00000002ff067217 */ /* 0x000fe20007800200 */
[----:B------:R-:W-:Y:S01]  /*20e0*/  IMAD.MOV.U32 R2, RZ, RZ, RZ ;  /* 0x000000ffff027224 */ /* 0x000fe200078e00ff */
[----:B------:R-:W-:Y:S02]  /*20f0*/  LEA.HI R0, R0, R3, RZ, 0x10 ;  /* 0x0000000300007211 */ /* 0x000fe400078f80ff */
[----:B------:R-:W-:Y:S02]  /*2100*/  ISETP.GT.AND P0, PT, R9, R6, PT ;  /* 0x000000060900720c */ /* 0x000fe40003f04270 */
[----:B------:R-:W-:Y:S02]  /*2110*/  LOP3.LUT R12, R0, 0xff, RZ, 0xc0, !PT ;  /* 0x000000ff000c7812 */ /* 0x000fe400078ec0ff */
[----:B------:R-:W-:-:S03]  /*2120*/  SHF.R.U32.HI R5, RZ, 0x10, R0 ;  /* 0x00000010ff057819 */ /* 0x000fc60000011600 */
[----:B------:R1:W-:Y:S04]  /*2130*/  STL [R1+0x4c], R12 ;  /* 0x00004c0c01007387 */ /* 0x0003e80000100800 */
[----:B------:R1:W-:Y:S02]  /*2140*/  STL [R1+0x44], R5 ;  /* 0x0000440501007387 */ /* 0x0003e40000100800 */
[----:B------:R-:W-:Y:S05]  /*2150*/  @!P0 BRA `(.L_x_557) ;  /* 0x000001f000008947 */ /* 0x000fea0003800000 */
[----:B------:R-:W-:-:S04]  /*2160*/  ISETP.NE.AND P0, PT, R5, RZ, PT ;  /* 0x000000ff0500720c */ /* 0x000fc80003f05270 */
[----:B------:R-:W-:-:S04]  /*2170*/  SEL R0, R5, c[0x0][0x338], P0 ;  /* 0x0000ce0005007a07 */ /* 0x000fc80000000000 */
[----:B------:R-:W-:Y:S02]  /*2180*/  IABS R3, R0 ;  /* 0x0000000000037213 */ /* 0x000fe40000000000 */
[----:B------:R-:W-:Y:S02]  /*2190*/  IADD3 R7, R0, -0x1, R9 ;  /* 0xffffffff00077810 */ /* 0x000fe40007ffe009 */
[----:B------:R-:W2:Y:S03]  /*21a0*/  I2F.RP R2, R3 ;  /* 0x0000000300027306 */ /* 0x000ea60000209400 */
[----:B------:R-:W-:-:S05]  /*21b0*/  IMAD.IADD R7, R7, 0x1, -R6 ;  /* 0x0000000107077824 */ /* 0x000fca00078e0a06 */
[----:B------:R-:W-:Y:S01]  /*21c0*/  IABS R11, R7 ;  /* 0x00000007000b7213 */ /* 0x000fe20000000000 */
        /* <DEDUP_REMOVED lines=24> */
.L_x_557:
[----:B------:R-:W-:Y:S05]  /*2350*/  BSYNC B0 ;  /* 0x0000000000007941 */ /* 0x000fea0003800000 */
.L_x_556:
[----:B------:R-:W-:Y:S01]  /*2360*/  IMAD R234, R12, R2, R6 ;  /* 0x000000020cea7224 */ /* 0x000fe200078e0206 */
        /* <DEDUP_REMOVED lines=40> */
[----:B------:R-:W2:Y:S04]  /*25f0*/  LDL R4, [R1+0x74] ;  /* 0x0000740001047983 */ /* 0x000ea80000100800 */
[----:B------:R-:W3:Y:S04]  /*2600*/  LDL.64 R10, [R1+0x30] ;  /* 0x00003000010a7983 */ /* 0x000ee80000100a00 */
[----:B------:R4:W3:Y:S01]  /*2610*/  LDL.64 R20, [R1+0x30] ;  /* 0x0000300001147983 */ /* 0x0008e20000100a00 */
[----:B------:R-:W-:-:S04]  /*2620*/  ISETP.NE.U32.AND P0, PT, RZ, c[0x0][0x340], PT ;  /* 0x0000d000ff007a0c */ /* 0x000fc80003f05070 */
[----:B------:R-:W-:-:S13]  /*2630*/  ISETP.NE.AND.EX P0, PT, RZ, c[0x0][0x344], PT, P0 ;  /* 0x0000d100ff007a0c */ /* 0x000fda0003f05300 */
[----:B------:R-:W-:-:S05]  /*2640*/  @P0 IMAD.WIDE R2, R25, R15, c[0x0][0x340] ;  /* 0x0000d00019020625 */ /* 0x000fca00078e020f */
[----:B------:R5:W4:Y:S01]  /*2650*/  @P0 LDG.E R16, [R2.64] ;  /* 0x0000000802100981 */ /* 0x000b22000c1e1900 */
[----:B------:R-:W-:Y:S02]  /*2660*/  SHF.R.S32.HI R0, RZ, 0x1f, R13 ;  /* 0x0000001fff007819 */ /* 0x000fe4000001140d */
[----:B------:R-:W-:Y:S01]  /*2670*/  SHF.R.S32.HI R15, RZ, 0x1f, R25 ;  /* 0x0000001fff0f7819 */ /* 0x000fe20000011419 */
[----:B------:R-:W1:Y:S01]  /*2680*/  S2R R7, SR_TID.X ;  /* 0x0000000000077919 */ /* 0x000e620000002100 */
[----:B------:R-:W-:Y:S01]  /*2690*/  IADD3 R60, R211, -0x1, RZ ;  /* 0xffffffffd33c7810 */ /* 0x000fe20007ffe0ff */
[----:B------:R-:W-:Y:S01]  /*26a0*/  IMAD R0, R0, c[0x0][0x178], RZ ;  /* 0x00005e0000007a24 */ /* 0x000fe200078e02ff */
[----:B------:R-:W-:-:S03]  /*26b0*/  SEL R6, R15, RZ, !P4 ;  /* 0x000000ff0f067207 */ /* 0x000fc60006000000 */
[----:B-----5:R-:W-:Y:S01]  /*26c0*/  IMAD R2, R13, c[0x0][0x17c], R0 ;  /* 0x00005f000d027a24 */ /* 0x020fe200078e0200 */
[----:B-1----:R-:W-:-:S04]  /*26d0*/  SHF.R.S32.HI R17, RZ, 0x1f, R7 ;  /* 0x0000001fff117819 */ /* 0x002fc80000011407 */
[----:B------:R-:W-:-:S04]  /*26e0*/  LEA.HI R17, R17, R7, RZ, 0x3 ;  /* 0x0000000711117211 */ /* 0x000fc800078f18ff */
[----:B------:R-:W-:Y:S02]  /*26f0*/  SHF.R.S32.HI R17, RZ, 0x3, R17 ;  /* 0x00000003ff117819 */ /* 0x000fe40000011411 */
[----:B--2---:R-:W-:Y:S01]  /*2700*/  IADD3 R12, R4, R18, RZ ;  /* 0x00000012040c7210 */ /* 0x004fe20007ffe0ff */
[----:B------:R-:W-:-:S03]  /*2710*/  IMAD.WIDE.U32 R4, R13, c[0x0][0x178], RZ ;  /* 0x00005e000d047a25 */ /* 0x000fc600078e00ff */
[----:B------:R-:W-:Y:S01]  /*2720*/  MOV R0, R12 ;  /* 0x0000000c00007202 */ /* 0x000fe20000000f00 */
[----:B------:R-:W-:Y:S01]  /*2730*/  @P5 IMAD.HI.U32 R3, R12, c[0x0][0x2c8], RZ ;  /* 0x0000b2000c035a27 */ /* 0x000fe200078e00ff */
[----:B------:R-:W-:Y:S02]  /*2740*/  IADD3 R5, R5, R2, RZ ;  /* 0x0000000205057210 */ /* 0x000fe40007ffe0ff */
[C---:B------:R-:W-:Y:S01]  /*2750*/  IADD3 R2, P1, R17.reuse, R14, RZ ;  /* 0x0000000e11027210 */ /* 0x040fe20007f3e0ff */
[----:B---3--:R-:W-:Y:S01]  /*2760*/  IMAD.MOV.U32 R20, RZ, RZ, R10 ;  /* 0x000000ffff147224 */ /* 0x008fe200078e000a */
[----:B------:R-:W-:Y:S01]  /*2770*/  @P5 SHF.R.U32.HI R0, RZ, c[0x0][0x2cc], R3 ;  /* 0x0000b300ff005a19 */ /* 0x000fe20000011603 */
[----:B------:R-:W-:Y:S01]  /*2780*/  IMAD.WIDE.U32 R4, R26, c[0x0][0x1b8], R4 ;  /* 0x00006e001a047a25 */ /* 0x000fe200078e0004 */
[----:B------:R-:W-:Y:S02]  /*2790*/  SHF.R.S32.HI R3, RZ, 0x1f, R14 ;  /* 0x0000001fff037819 */ /* 0x000fe4000001140e */
[----:B------:R-:W-:Y:S01]  /*27a0*/  SHF.R.S32.HI R21, RZ, 0x1f, R20 ;  /* 0x0000001fff157819 */ /* 0x000fe20000011414 */
[----:B------:R-:W-:Y:S01]  /*27b0*/  IMAD R11, R6, c[0x0][0x1c0], RZ ;  /* 0x00007000060b7a24 */ /* 0x000fe200078e02ff */
[----:B------:R-:W-:-:S02]  /*27c0*/  LEA.HI.X.SX32 R3, R17, R3, 0x1, P1 ;  /* 0x0000000311037211 */ /* 0x000fc400008f0eff */
[----:B------:R-:W-:Y:S01]  /*27d0*/  SEL R10, R25, RZ, !P4 ;  /* 0x000000ff190a7207 */ /* 0x000fe20006000000 */
[----:B------:R-:W-:Y:S01]  /*27e0*/  IMAD.WIDE.U32 R6, R2, c[0x0][0x1e0], R20 ;  /* 0x0000780002067a25 */ /* 0x000fe200078e0014 */
[----:B------:R1:W-:Y:S01]  /*27f0*/  STL [R1+0x34], R21 ;  /* 0x0000341501007387 */ /* 0x0003e20000100800 */
[----:B------:R-:W-:Y:S02]  /*2800*/  ISETP.GE.AND P2, PT, R20, c[0x0][0x198], PT ;  /* 0x0000660014007a0c */ /* 0x000fe40003f46270 */
[C---:B------:R-:W-:Y:S02]  /*2810*/  IMAD R14, R3.reuse, c[0x0][0x1e0], RZ ;  /* 0x00007800030e7a24 */ /* 0x040fe400078e02ff */
[----:B------:R-:W-:Y:S02]  /*2820*/  IMAD R13, R3, c[0x0][0x208], RZ ;  /* 0x00008200030d7a24 */ /* 0x000fe400078e02ff */
[----:B------:R-:W-:Y:S02]  /*2830*/  IMAD R3, R26, c[0x0][0x1bc], R5 ;  /* 0x00006f001a037a24 */ /* 0x000fe400078e0205 */
[----:B------:R-:W-:-:S04]  /*2840*/  IMAD.WIDE.U32 R8, R2, c[0x0][0x208], R20 ;  /* 0x0000820002087a25 */ /* 0x000fc800078e0014 */
[C---:B------:R-:W-:Y:S02]  /*2850*/  IMAD R5, R2.reuse, c[0x0][0x1e4], R14 ;  /* 0x0000790002057a24 */ /* 0x040fe400078e020e */
[----:B------:R-:W-:Y:S01]  /*2860*/  IMAD R13, R2, c[0x0][0x20c], R13 ;  /* 0x00008300020d7a24 */ /* 0x000fe200078e020d */
[----:B------:R-:W-:Y:S01]  /*2870*/  MOV R2, R4 ;  /* 0x0000000400027202 */ /* 0x000fe20000000f00 */
[C---:B------:R-:W-:Y:S01]  /*2880*/  IMAD R11, R10.reuse, c[0x0][0x1c4], R11 ;  /* 0x000071000a0b7a24 */ /* 0x040fe200078e020b */
[----:B------:R-:W-:Y:S02]  /*2890*/  SHF.R.S32.HI R4, RZ, 0x1f, R0 ;  /* 0x0000001fff047819 */ /* 0x000fe40000011400 */
[----:B------:R-:W-:Y:S01]  /*28a0*/  IADD3 R7, R7, R5, RZ ;  /* 0x0000000507077210 */ /* 0x000fe20007ffe0ff */
[----:B------:R-:W-:-:S04]  /*28b0*/  IMAD.WIDE.U32 R2, R10, c[0x0][0x1c0], R2 ;  /* 0x000070000a027a25 */ /* 0x000fc800078e0002 */
[----:B------:R-:W-:Y:S01]  /*28c0*/  IMAD.IADD R5, R9, 0x1, R13 ;  /* 0x0000000109057824 */ /* 0x000fe200078e020d */
[----:B------:R-:W-:Y:S01]  /*28d0*/  IADD3 R3, R3, R11, RZ ;  /* 0x0000000b03037210 */ /* 0x000fe20007ffe0ff */
[----:B------:R-:W-:Y:S01]  /*28e0*/  IMAD R9, R4, c[0x0][0x1b0], RZ ;  /* 0x00006c0004097a24 */ /* 0x000fe200078e02ff */
[----:B------:R-:W-:Y:S01]  /*28f0*/  MOV R4, R8 ;  /* 0x0000000800047202 */ /* 0x000fe20000000f00 */
[----:B------:R-:W-:Y:S02]  /*2900*/  IMAD.MOV R8, RZ, RZ, -R0 ;  /* 0x000000ffff087224 */ /* 0x000fe400078e0a00 */
[C---:B------:R-:W-:Y:S02]  /*2910*/  IMAD R13, R0.reuse, c[0x0][0x1b4], R9 ;  /* 0x00006d00000d7a24 */ /* 0x040fe400078e0209 */
[----:B------:R-:W-:-:S04]  /*2920*/  IMAD.WIDE.U32 R10, R0, c[0x0][0x1b0], R2 ;  /* 0x00006c00000a7a25 */ /* 0x000fc800078e0002 */
[----:B------:R-:W-:Y:S02]  /*2930*/  IMAD R0, R8, c[0x0][0x2c4], R12 ;  /* 0x0000b10008007a24 */ /* 0x000fe400078e020c */
[C---:B------:R-:W-:Y:S01]  /*2940*/  IMAD.WIDE.U32 R2, R26.reuse, c[0x0][0x210], R4 ;  /* 0x000084001a027a25 */ /* 0x040fe200078e0004 */
[----:B------:R-:W-:Y:S02]  /*2950*/  IADD3 R5, R11, R13, RZ ;  /* 0x0000000d0b057210 */ /* 0x000fe40007ffe0ff */
[----:B------:R-:W-:Y:S01]  /*2960*/  SHF.R.S32.HI R11, RZ, 0x1f, R0 ;  /* 0x0000001fff0b7819 */ /* 0x000fe20000011400 */
[C---:B------:R-:W-:Y:S01]  /*2970*/  IMAD R9, R26.reuse, c[0x0][0x214], R3 ;  /* 0x000085001a097a24 */ /* 0x040fe200078e0203 */
[----:B----4-:R-:W-:Y:S01]  /*2980*/  @P0 SHF.R.S32.HI R3, RZ, 0x1f, R16 ;  /* 0x0000001fff030819 */ /* 0x010fe20000011410 */
[C---:B------:R-:W-:Y:S01]  /*2990*/  IMAD.WIDE.U32 R6, R26.reuse, c[0x0][0x1e8], R6 ;  /* 0x00007a001a067a25 */ /* 0x040fe200078e0006 */
[----:B------:R-:W-:Y:S02]  /*29a0*/  @!P0 MOV R3, R15 ;  /* 0x0000000f00038202 */ /* 0x000fe40000000f00 */
[----:B------:R-:W-:Y:S01]  /*29b0*/  MOV R8, R2 ;  /* 0x0000000200087202 */ /* 0x000fe20000000f00 */
[----:B------:R-:W-:Y:S01]  /*29c0*/  IMAD R12, R11, c[0x0][0x1a8], RZ ;  /* 0x00006a000b0c7a24 */ /* 0x000fe200078e02ff */
[----:B------:R-:W-:Y:S01]  /*29d0*/  @P0 MOV R2, R16 ;  /* 0x0000001000020202 */ /* 0x000fe20000000f00 */
[----:B------:R-:W-:Y:S01]  /*29e0*/  IMAD.MOV.U32 R4, RZ, RZ, R10 ;  /* 0x000000ffff047224 */ /* 0x000fe200078e000a */
[----:B------:R-:W-:Y:S01]  /*29f0*/  @!P0 MOV R2, R25 ;  /* 0x0000001900028202 */ /* 0x000fe20000000f00 */
[----:B------:R-:W-:Y:S01]  /*2a00*/  IMAD R7, R26, c[0x0][0x1ec], R7 ;  /* 0x00007b001a077a24 */ /* 0x000fe200078e0207 */
[----:B------:R-:W-:Y:S01]  /*2a10*/  SEL R11, R3, RZ, !P3 ;  /* 0x000000ff030b7207 */ /* 0x000fe20005800000 */
[----:B------:R-:W-:Y:S01]  /*2a20*/  IMAD R12, R0, c[0x0][0x1ac], R12 ;  /* 0x00006b00000c7a24 */ /* 0x000fe200078e020c */
[----:B------:R-:W-:Y:S01]  /*2a30*/  SEL R10, R2, RZ, !P3 ;  /* 0x000000ff020a7207 */ /* 0x000fe20005800000 */
[----:B------:R-:W-:-:S04]  /*2a40*/  IMAD.WIDE.U32 R2, R0, c[0x0][0x1a8], R4 ;  /* 0x00006a0000027a25 */ /* 0x000fc800078e0004 */
[C---:B------:R-:W-:Y:S02]  /*2a50*/  IMAD R5, R11.reuse, c[0x0][0x218], RZ ;  /* 0x000086000b057a24 */ /* 0x040fe400078e02ff */
[----:B------:R-:W-:Y:S02]  /*2a60*/  IMAD R4, R11, c[0x0][0x1f0], RZ ;  /* 0x00007c000b047a24 */ /* 0x000fe400078e02ff */
[----:B------:R-:W-:Y:S01]  /*2a70*/  IMAD.WIDE.U32 R14, R10, c[0x0][0x1f0], R6 ;  /* 0x00007c000a0e7a25 */ /* 0x000fe200078e0006 */
[----:B------:R-:W-:-:S03]  /*2a80*/  LEA R7, P0, R2, c[0x0][0x160], 0x1 ;  /* 0x0000580002077a11 */ /* 0x000fc600078008ff */
[----:B------:R-:W-:Y:S01]  /*2a90*/  IMAD.IADD R0, R3, 0x1, R12 ;  /* 0x0000000103007824 */ /* 0x000fe200078e020c */
[----:B------:R1:W-:Y:S01]  /*2aa0*/  STL.64 [R1+0x18], R14 ;  /* 0x0000180e01007387 */ /* 0x0003e20000100a00 */
[----:B------:R-:W-:-:S03]  /*2ab0*/  IMAD.WIDE.U32 R8, R10, c[0x0][0x218], R8 ;  /* 0x000086000a087a25 */ /* 0x000fc600078e0008 */
[----:B------:R-:W-:Y:S01]  /*2ac0*/  LEA.HI.X R6, R2, c[0x0][0x164], R0, 0x1, P0 ;  /* 0x0000590002067a11 */ /* 0x000fe200000f0c00 */
[C---:B------:R-:W-:Y:S01]  /*2ad0*/  IMAD R3, R10.reuse, c[0x0][0x21c], R5 ;  /* 0x000087000a037a24 */ /* 0x040fe200078e0205 */
[----:B------:R1:W-:Y:S01]  /*2ae0*/  STL.64 [R1+0x20], R8 ;  /* 0x0000200801007387 */ /* 0x0003e20000100a00 */
[----:B------:R-:W-:Y:S01]  /*2af0*/  IMAD R4, R10, c[0x0][0x1f4], R4 ;  /* 0x00007d000a047a24 */ /* 0x000fe200078e0204 */
[----:B------:R-:W-:Y:S02]  /*2b00*/  IADD3 R0, R17, R18, RZ ;  /* 0x0000001211007210 */ /* 0x000fe40007ffe0ff */
[----:B------:R-:W-:Y:S02]  /*2b10*/  IADD3 R2, R9, R3, RZ ;  /* 0x0000000309027210 */ /* 0x000fe40007ffe0ff */
[----:B------:R-:W-:-:S03]  /*2b20*/  IADD3 R4, R15, R4, RZ ;  /* 0x000000040f047210 */ /* 0x000fc60007ffe0ff */
[----:B------:R1:W-:Y:S04]  /*2b30*/  STL [R1+0x2c], R2 ;  /* 0x00002c0201007387 */ /* 0x0003e80000100800 */
[----:B------:R1:W-:Y:S01]  /*2b40*/  STL [R1+0x28], R4 ;  /* 0x0000280401007387 */ /* 0x0003e20000100800 */
[----:B------:R-:W-:Y:S05]  /*2b50*/  BRA.DIV ~URZ, `(.L_x_559) ;  /* 0x000169627f007947 */ /* 0x000fea000b800000 */
[----:B-1----:R1:W2:Y:S02]  /*2b60*/  SHFL.IDX PT, R8, R6, RZ, 0x181f ;  /* 0x00181fff06087589 */ /* 0x0022a400000e0000 */
.L_x_723:
[----:B------:R-:W-:Y:S05]  /*2b70*/  BRA.DIV ~URZ, `(.L_x_560) ;  /* 0x000169b27f007947 */ /* 0x000fea000b800000 */
[----:B------:R3:W4:Y:S02]  /*2b80*/  SHFL.IDX PT, R2, R7, RZ, 0x181f ;  /* 0x00181fff07027589 */ /* 0x00072400000e0000 */
.L_x_724:
[----:B------:R-:W-:Y:S01]  /*2b90*/  IMAD R4, R235, c[0x0][0x2c4], RZ ;  /* 0x0000b100eb047a24 */ /* 0x000fe200078e02ff */
[----:B------:R-:W-:Y:S04]  /*2ba0*/  BSSY B0, `(.L_x_561) ;  /* 0x000000a000007945 */ /* 0x000fe80003800000 */
[----:B------:R-:W-:-:S13]  /*2bb0*/  ISETP.GE.AND P0, PT, R0, R4, PT ;  /* 0x000000040000720c */ /* 0x000fda0003f06270 */
[----:B------:R-:W-:Y:S05]  /*2bc0*/  @P0 BRA `(.L_x_562) ;  /* 0x0000007000000947 */ /* 0x000fea0003800000 */
[----:B------:R-:W5:Y:S02]  /*2bd0*/  LDL.64 R10, [R1+0x30] ;  /* 0x00003000010a7983 */ /* 0x000f640000100a00 */
[----:B----45:R-:W-:-:S04]  /*2be0*/  LEA R2, P0, R10, R2, 0x1 ;  /* 0x000000020a027211 */ /* 0x030fc800078008ff */
[----:B--2---:R-:W-:-:S05]  /*2bf0*/  LEA.HI.X R3, R10, R8, R11, 0x1, P0 ;  /* 0x000000080a037211 */ /* 0x004fca00000f0c0b */
[----:B------:R-:W-:Y:S01]  /*2c00*/  @!PT LDS RZ, [RZ] ;  /* 0x00000000fffff984 */ /* 0x000fe20000000800 */
[----:B------:R-:W-:Y:S01]  /*2c10*/  @!PT LDS RZ, [RZ] ;  /* 0x00000000fffff984 */ /* 0x000fe20000000800 */
[----:B------:R-:W-:Y:S01]  /*2c20*/  @!PT LDS RZ, [RZ] ;  /* 0x00000000fffff984 */ /* 0x000fe20000000800 */
[----:B------:R2:W-:Y:S04]  /*2c30*/  LDGSTS.E.BYPASS.LTC128B.128 [R213+0x5100], [R2.64], !P2 ;  /* 0x0510000002d57fae */ /* 0x0005e8000d101d48 */
.L_x_562:
[----:B------:R-:W-:Y:S05]  /*2c40*/  BSYNC B0 ;  /* 0x0000000000007941 */ /* 0x000fea0003800000 */
.L_x_561:
[----:B------:R-:W-:Y:S05]  /*2c50*/  BRA.DIV ~URZ, `(.L_x_563) ;  /* 0x000169427f007947 */ /* 0x000fea000b800000 */
[----:B--2---:R2:W1:Y:S04]  /*2c60*/  SHFL.IDX PT, R8, R6, 0x1, 0x181f ;  /* 0x00381f0006087f89 */ /* 0x00446800000e0000 */
[----:B----4-:R2:W4:Y:S02]  /*2c70*/  SHFL.IDX PT, R2, R7, 0x1, 0x181f ;  /* 0x00381f0007027f89 */ /* 0x01052400000e0000 */
.L_x_725:
[----:B------:R-:W-:Y:S01]  /*2c80*/  IADD3 R3, R0, 0x10, RZ ;  /* 0x0000001000037810 */ /* 0x000fe20007ffe0ff */
[----:B------:R-:W-:Y:S03]  /*2c90*/  BSSY B0, `(.L_x_564) ;  /* 0x000000a000007945 */ /* 0x000fe60003800000 */
[----:B------:R-:W-:-:S13]  /*2ca0*/  ISETP.GE.AND P0, PT, R3, R4, PT ;  /* 0x000000040300720c */ /* 0x000fda0003f06270 */
[----:B------:R-:W-:Y:S05]  /*2cb0*/  @P0 BRA `(.L_x_565) ;  /* 0x0000007000000947 */ /* 0x000fea0003800000 */
[----:B------:R-:W5:Y:S02]  /*2cc0*/  LDL.64 R10, [R1+0x30] ;  /* 0x00003000010a7983 */ /* 0x000f640000100a00 */
[----:B----45:R-:W-:-:S04]  /*2cd0*/  LEA R2, P0, R10, R2, 0x1 ;  /* 0x000000020a027211 */ /* 0x030fc800078008ff */
[----:B-1----:R-:W-:-:S05]  /*2ce0*/  LEA.HI.X R3, R10, R8, R11, 0x1, P0 ;  /* 0x000000080a037211 */ /* 0x002fca00000f0c0b */
[----:B------:R-:W-:Y:S01]  /*2cf0*/  @!PT LDS RZ, [RZ] ;  /* 0x00000000fffff984 */ /* 0x000fe20000000800 */
[----:B------:R-:W-:Y:S01]  /*2d00*/  @!PT LDS RZ, [RZ] ;  /* 0x00000000fffff984 */ /* 0x000fe20000000800 */
[----:B------:R-:W-:Y:S01]  /*2d10*/  @!PT LDS RZ, [RZ] ;  /* 0x00000000fffff984 */ /* 0x000fe20000000800 */
[----:B------:R1:W-:Y:S04]  /*2d20*/  LDGSTS.E.BYPASS.LTC128B.128 [R213+0x5900], [R2.64], !P2 ;  /* 0x0590000002d57fae */ /* 0x0003e8000d101d48 */
.L_x_565:
[----:B------:R-:W-:Y:S05]  /*2d30*/  BSYNC B0 ;  /* 0x0000000000007941 */ /* 0x000fea0003800000 */
.L_x_564:
[----:B------:R-:W-:Y:S05]  /*2d40*/  BRA.DIV ~URZ, `(.L_x_566) ;  /* 0x000169227f007947 */ /* 0x000fea000b800000 */
[----:B-1----:R1:W2:Y:S02]  /*2d50*/  SHFL.IDX PT, R8, R6, 0x2, 0x181f ;  /* 0x00581f0006087f89 */ /* 0x0022a400000e0000 */
.L_x_726:
[----:B------:R-:W-:Y:S05]  /*2d60*/  BRA.DIV ~URZ, `(.L_x_567) ;  /* 0x000169727f007947 */ /* 0x000fea000b800000 */
[----:B----4-:R4:W1:Y:S02]  /*2d70*/  SHFL.IDX PT, R2, R7, 0x2, 0x181f ;  /* 0x00581f0007027f89 */ /* 0x01086400000e0000 */
.L_x_727:
[----:B------:R-:W-:Y:S01]  /*2d80*/  IADD3 R3, R0, 0x20, RZ ;  /* 0x0000002000037810 */ /* 0x000fe20007ffe0ff */
[----:B------:R-:W-:Y:S03]  /*2d90*/  BSSY B0, `(.L_x_568) ;  /* 0x000000a000007945 */ /* 0x000fe60003800000 */
[----:B------:R-:W-:-:S13]  /*2da0*/  ISETP.GE.AND P0, PT, R3, R4, PT ;  /* 0x000000040300720c */ /* 0x000fda0003f06270 */
[----:B------:R-:W-:Y:S05]  /*2db0*/  @P0 BRA `(.L_x_569) ;  /* 0x0000007000000947 */ /* 0x000fea0003800000 */
[----:B------:R-:W5:Y:S02]  /*2dc0*/  LDL.64 R10, [R1+0x30] ;  /* 0x00003000010a7983 */ /* 0x000f640000100a00 */
[----:B-1---5:R-:W-:-:S04]  /*2dd0*/  LEA R2, P0, R10, R2, 0x1 ;  /* 0x000000020a027211 */ /* 0x022fc800078008ff */
[----:B--2---:R-:W-:-:S05]  /*2de0*/  LEA.HI.X R3, R10, R8, R11, 0x1, P0 ;  /* 0x000000080a037211 */ /* 0x004fca00000f0c0b */
[----:B------:R-:W-:Y:S01]  /*2df0*/  @!PT LDS RZ, [RZ] ;  /* 0x00000000fffff984 */ /* 0x000fe20000000800 */
[----:B------:R-:W-:Y:S01]  /*2e00*/  @!PT LDS RZ, [RZ] ;  /* 0x00000000fffff984 */ /* 0x000fe20000000800 */
[----:B------:R-:W-:Y:S01]  /*2e10*/  @!PT LDS RZ, [RZ] ;  /* 0x00000000fffff984 */ /* 0x000fe20000000800 */
[----:B------:R1:W-:Y:S04]  /*2e20*/  LDGSTS.E.BYPASS.LTC128B.128 [R213+0x6100], [R2.64], !P2 ;  /* 0x0610000002d57fae */ /* 0x0003e8000d101d48 */
.L_x_569:
[----:B------:R-:W-:Y:S05]  /*2e30*/  BSYNC B0 ;  /* 0x0000000000007941 */ /* 0x000fea0003800000 */
.L_x_568:
[----:B------:R-:W-:Y:S05]  /*2e40*/  BRA.DIV ~URZ, `(.L_x_570) ;  /* 0x000169027f007947 */ /* 0x000fea000b800000 */
[----:B--2---:R2:W3:Y:S04]  /*2e50*/  SHFL.IDX PT, R8, R6, 0x3, 0x181f ;  /* 0x00781f0006087f89 */ /* 0x0044e800000e0000 */
[----:B-1----:R2:W1:Y:S02]  /*2e60*/  SHFL.IDX PT, R2, R7, 0x3, 0x181f ;  /* 0x00781f0007027f89 */ /* 0x00246400000e0000 */
.L_x_728:
[----:B------:R-:W-:Y:S01]  /*2e70*/  IADD3 R3, R0, 0x30, RZ ;  /* 0x0000003000037810 */ /* 0x000fe20007ffe0ff */
[----:B------:R-:W-:Y:S03]  /*2e80*/  BSSY B0, `(.L_x_571) ;  /* 0x000000a000007945 */ /* 0x000fe60003800000 */
[----:B------:R-:W-:-:S13]  /*2e90*/  ISETP.GE.AND P0, PT, R3, R4, PT ;  /* 0x000000040300720c */ /* 0x000fda0003f06270 */
[----:B------:R-:W-:Y:S05]  /*2ea0*/  @P0 BRA `(.L_x_572) ;  /* 0x0000007000000947 */ /* 0x000fea0003800000 */
[----:B------:R-:W5:Y:S02]  /*2eb0*/  LDL.64 R10, [R1+0x30] ;  /* 0x00003000010a7983 */ /* 0x000f640000100a00 */
[----:B-1---5:R-:W-:-:S04]  /*2ec0*/  LEA R2, P0, R10, R2, 0x1 ;  /* 0x000000020a027211 */ /* 0x022fc800078008ff */
[----:B---3--:R-:W-:-:S05]  /*2ed0*/  LEA.HI.X R3, R10, R8, R11, 0x1, P0 ;  /* 0x000000080a037211 */ /* 0x008fca00000f0c0b */
[----:B------:R-:W-:Y:S01]  /*2ee0*/  @!PT LDS RZ, [RZ] ;  /* 0x00000000fffff984 */ /* 0x000fe20000000800 */
[----:B------:R-:W-:Y:S01]  /*2ef0*/  @!PT LDS RZ, [RZ] ;  /* 0x00000000fffff984 */ /* 0x000fe20000000800 */
[----:B------:R-:W-:Y:S01]  /*2f00*/  @!PT LDS RZ, [RZ] ;  /* 0x00000000fffff984 */ /* 0x000fe20000000800 */
[----:B------:R1:W-:Y:S04]  /*2f10*/  LDGSTS.E.BYPASS.LTC128B.128 [R213+0x6900], [R2.64], !P2 ;  /* 0x0690000002d57fae */ /* 0x0003e8000d101d48 */
.L_x_572:
[----:B------:R-:W-:Y:S05]  /*2f20*/  BSYNC B0 ;  /* 0x0000000000007941 */ /* 0x000fea0003800000 */
.L_x_571:
[----:B------:R-:W-:Y:S05]  /*2f30*/  BRA.DIV ~URZ, `(.L_x_573) ;  /* 0x000168e27f007947 */ /* 0x000fea000b800000 */
[----:B---3--:R3:W2:Y:S02]  /*2f40*/  SHFL.IDX PT, R8, R6, 0x4, 0x181f ;  /* 0x00981f0006087f89 */ /* 0x0086a400000e0000 */
.L_x_729:
[----:B------:R-:W-:Y:S05]  /*2f50*/  BRA.DIV ~URZ, `(.L_x_574) ;  /* 0x000169327f007947 */ /* 0x000fea000b800000 */
[----:B-1----:R1:W3:Y:S02]  /*2f60*/  SHFL.IDX PT, R2, R7, 0x4, 0x181f ;  /* 0x00981f0007027f89 */ /* 0x0022e400000e0000 */
.L_x_730:
[----:B------:R-:W-:Y:S01]  /*2f70*/  IADD3 R3, R0, 0x40, RZ ;  /* 0x0000004000037810 */ /* 0x000fe20007ffe0ff */
[----:B------:R-:W-:Y:S03]  /*2f80*/  BSSY B0, `(.L_x_575) ;  /* 0x000000a000007945 */ /* 0x000fe60003800000 */
[----:B------:R-:W-:-:S13]  /*2f90*/  ISETP.GE.AND P0, PT, R3, R4, PT ;  /* 0x000000040300720c */ /* 0x000fda0003f06270 */
[----:B------:R-:W-:Y:S05]  /*2fa0*/  @P0 BRA `(.L_x_576) ;  /* 0x0000007000000947 */ /* 0x000fea0003800000 */
[----:B------:R-:W5:Y:S02]  /*2fb0*/  LDL.64 R10, [R1+0x30] ;  /* 0x00003000010a7983 */ /* 0x000f640000100a00 */
[----:B---3-5:R-:W-:-:S04]  /*2fc0*/  LEA R2, P0, R10, R2, 0x1 ;  /* 0x000000020a027211 */ /* 0x028fc800078008ff */
[----:B--2---:R-:W-:-:S05]  /*2fd0*/  LEA.HI.X R3, R10, R8, R11, 0x1, P0 ;  /* 0x000000080a037211 */ /* 0x004fca00000f0c0b */
[----:B------:R-:W-:Y:S01]  /*2fe0*/  @!PT LDS RZ, [RZ] ;  /* 0x00000000fffff984 */ /* 0x000fe20000000800 */
[----:B------:R-:W-:Y:S01]  /*2ff0*/  @!PT LDS RZ, [RZ] ;  /* 0x00000000fffff984 */ /* 0x000fe20000000800 */
[----:B------:R-:W-:Y:S01]  /*3000*/  @!PT LDS RZ, [RZ] ;  /* 0x00000000fffff984 */ /* 0x000fe20000000800 */
[----:B------:R2:W-:Y:S04]  /*3010*/  LDGSTS.E.BYPASS.LTC128B.128 [R213+0x7100], [R2.64], !P2 ;  /* 0x0710000002d57fae */ /* 0x0005e8000d101d48 */
.L_x_576:
[----:B------:R-:W-:Y:S05]  /*3020*/  BSYNC B0 ;  /* 0x0000000000007941 */ /* 0x000fea0003800000 */
.L_x_575:
[----:B------:R-:W-:Y:S05]  /*3030*/  BRA.DIV ~URZ, `(.L_x_577) ;  /* 0x000168c27f007947 */ /* 0x000fea000b800000 */
[----:B--2---:R2:W1:Y:S04]  /*3040*/  SHFL.IDX PT, R8, R6, 0x5, 0x181f ;  /* 0x00b81f0006087f89 */ /* 0x00446800000e0000 */
[----:B---3--:R2:W3:Y:S02]  /*3050*/  SHFL.IDX PT, R2, R7, 0x5, 0x181f ;  /* 0x00b81f0007027f89 */ /* 0x0084e400000e0000 */
.L_x_731:
[----:B------:R-:W-:Y:S01]  /*3060*/  IADD3 R3, R0, 0x50, RZ ;  /* 0x0000005000037810 */ /* 0x000fe20007ffe0ff */
[----:B------:R-:W-:Y:S03]  /*3070*/  BSSY B0, `(.L_x_578) ;  /* 0x000000a000007945 */ /* 0x000fe60003800000 */
[----:B------:R-:W-:-:S13]  /*3080*/  ISETP.GE.AND P0, PT, R3, R4, PT ;  /* 0x000000040300720c */ /* 0x000fda0003f06270 */
[----:B------:R-:W-:Y:S05]  /*3090*/  @P0 BRA `(.L_x_579) ;  /* 0x0000007000000947 */ /* 0x000fea0003800000 */
[----:B------:R-:W5:Y:S02]  /*30a0*/  LDL.64 R10, [R1+0x30] ;  /* 0x00003000010a7983 */ /* 0x000f640000100a00 */
[----:B---3-5:R-:W-:-:S04]  /*30b0*/  LEA R2, P0, R10, R2, 0x1 ;  /* 0x000000020a027211 */ /* 0x028fc800078008ff */
[----:B-1----:R-:W-:-:S05]  /*30c0*/  LEA.HI.X R3, R10, R8, R11, 0x1, P0 ;  /* 0x000000080a037211 */ /* 0x002fca00000f0c0b */
[----:B------:R-:W-:Y:S01]  /*30d0*/  @!PT LDS RZ, [RZ] ;  /* 0x00000000fffff984 */ /* 0x000fe20000000800 */
[----:B------:R-:W-:Y:S01]  /*30e0*/  @!PT LDS RZ, [RZ] ;  /* 0x00000000fffff984 */ /* 0x000fe20000000800 */
[----:B------:R-:W-:Y:S01]  /*30f0*/  @!PT LDS RZ, [RZ] ;  /* 0x00000000fffff984 */ /* 0x000fe20000000800 */
[----:B------:R1:W-:Y:S04]  /*3100*/  LDGSTS.E.BYPASS.LTC128B.128 [R213+0x7900], [R2.64], !P2 ;  /* 0x0790000002d57fae */ /* 0x0003e8000d101d48 */
.L_x_579:
[----:B------:R-:W-:Y:S05]  /*3110*/  BSYNC B0 ;  /* 0x0000000000007941 */ /* 0x000fea0003800000 */
.L_x_578:
[----:B------:R-:W-:Y:S05]  /*3120*/  BRA.DIV ~URZ, `(.L_x_580) ;  /* 0x000168a27f007947 */ /* 0x000fea000b800000 */
[----:B-1----:R1:W2:Y:S02]  /*3130*/  SHFL.IDX PT, R8, R6, 0x6, 0x181f ;  /* 0x00d81f0006087f89 */ /* 0x0022a400000e0000 */
.L_x_732:
[----:B------:R-:W-:Y:S05]  /*3140*/  BRA.DIV ~URZ, `(.L_x_581) ;  /* 0x000168f27f007947 */ /* 0x000fea000b800000 */
[----:B---3--:R3:W1:Y:S02]  /*3150*/  SHFL.IDX PT, R2, R7, 0x6, 0x181f ;  /* 0x00d81f0007027f89 */ /* 0x00866400000e0000 */
.L_x_733:
        /* <DEDUP_REMOVED lines=11> */
.L_x_583:
[----:B------:R-:W-:Y:S05]  /*3210*/  BSYNC B0 ;  /* 0x0000000000007941 */ /* 0x000fea0003800000 */
.L_x_582:
[----:B------:R-:W-:Y:S05]  /*3220*/  BRA.DIV ~URZ, `(.L_x_584) ;  /* 0x000168827f007947 */ /* 0x000fea000b800000 */
[----:B-12---:R-:W1:Y:S04]  /*3230*/  SHFL.IDX PT, R6, R6, 0x7, 0x181f ;  /* 0x00f81f0006067f89 */ /* 0x006e6800000e0000 */
[----:B------:R2:W3:Y:S02]  /*3240*/  SHFL.IDX PT, R2, R7, 0x7, 0x181f ;  /* 0x00f81f0007027f89 */ /* 0x0004e400000e0000 */
.L_x_734:
[----:B------:R-:W5:Y:S04]  /*3250*/  LDL.LU R5, [R1+0x14] ;  /* 0x0000140001057983 */ /* 0x000f680000300800 */
[----:B--2---:R-:W2:Y:S01]  /*3260*/  LDL.64 R30, [R1+0x30] ;  /* 0x00003000011e7983 */ /* 0x004ea20000100a00 */
[----:B------:R-:W-:-:S04]  /*3270*/  IADD3 R0, R0, 0x70, RZ ;  /* 0x0000007000007810 */ /* 0x000fc80007ffe0ff */
[----:B------:R-:W-:Y:S02]  /*3280*/  ISETP.GE.AND P0, PT, R0, R4, PT ;  /* 0x000000040000720c */ /* 0x000fe40003f06270 */
[----:B-----5:R-:W-:Y:S02]  /*3290*/  LOP3.LUT R5, R5, 0xfffffff7, RZ, 0xc0, !PT ;  /* 0xfffffff705057812 */ /* 0x020fe400078ec0ff */
[----:B--2---:R-:W-:-:S09]  /*32a0*/  ISETP.GE.AND P5, PT, R30, c[0x0][0x1d4], PT ;  /* 0x000075001e007a0c */ /* 0x004fd20003fa6270 */
[----:B---3--:R-:W-:-:S04]  /*32b0*/  @!P0 LEA R2, P1, R30, R2, 0x1 ;  /* 0x000000021e028211 */ /* 0x008fc800078208ff */
[----:B-1----:R-:W-:-:S05]  /*32c0*/  @!P0 LEA.HI.X R3, R30, R6, R31, 0x1, P1 ;  /* 0x000000061e038211 */ /* 0x002fca00008f0c1f */
[----:B------:R-:W-:Y:S01]  /*32d0*/  @!PT LDS RZ, [RZ] ;  /* 0x00000000fffff984 */ /* 0x000fe20000000800 */
[----:B------:R-:W-:Y:S01]  /*32e0*/  @!PT LDS RZ, [RZ] ;  /* 0x00000000fffff984 */ /* 0x000fe20000000800 */
[----:B------:R-:W-:Y:S01]  /*32f0*/  @!PT LDS RZ, [RZ] ;  /* 0x00000000fffff984 */ /* 0x000fe20000000800 */
[----:B------:R1:W-:Y:S01]  /*3300*/  @!P0 LDGSTS.E.BYPASS.LTC128B.128 [R213+0x8900], [R2.64], !P2 ;  /* 0x0890000002d58fae */ /* 0x0003e2000d101d48 */
[----:B------:R-:W-:-:S03]  /*3310*/  @P5 LOP3.LUT R5, R5, 0x8, RZ, 0xfc, !PT ;  /* 0x0000000805055812 */ /* 0x000fc600078efcff */
[----:B------:R-:W0:Y:S01]  /*3320*/  LDGDEPBAR ;  /* 0x00000000000079af */ /* 0x000e220000000000 */
[----:B------:R-:W-:Y:S03]  /*3330*/  WARPSYNC 0xffffffff ;  /* 0xffffffff00007948 */ /* 0x000fe60003800000 */
[----:B------:R1:W-:Y:S02]  /*3340*/  STL [R1+0x14], R5 ;  /* 0x0000140501007387 */ /* 0x0003e40000100800 */
[----:B-1----:R-:W2:Y:S04]  /*3350*/  LDL R5, [R1+0x28] ;  /* 0x0000280001057983 */ /* 0x002ea80000100800 */
[----:B------:R-:W3:Y:S04]  /*3360*/  LDL.64 R8, [R1+0x18] ;  /* 0x0000180001087983 */ /* 0x000ee80000100a00 */
[----:B------:R-:W5:Y:S04]  /*3370*/  LDL R74, [R1+0x2c] ;  /* 0x00002c00014a7983 */ /* 0x000f680000100800 */
[----:B----4-:R-:W4:Y:S04]  /*3380*/  LDL.64 R72, [R1+0x20] ;  /* 0x0000200001487983 */ /* 0x010f280000100a00 */
[----:B------:R-:W1:Y:S01]  /*3390*/  S2R R10, SR_TID.X ;  /* 0x00000000000a7919 */ /* 0x000e620000002100 */
[----:B------:R-:W-:Y:S01]  /*33a0*/  IMAD.MOV.U32 R0, RZ, RZ, -0x50 ;  /* 0xffffffb0ff007424 */ /* 0x000fe200078e00ff */
[----:B------:R-:W-:Y:S01]  /*33b0*/  SHF.R.S32.HI R29, RZ, 0x1f, R60 ;  /* 0x0000001fff1d7819 */ /* 0x000fe2000001143c */
[----:B------:R-:W-:Y:S01]  /*33c0*/  IMAD.WIDE.U32 R2, R60, c[0x0][0x1e0], RZ ;  /* 0x000078003c027a25 */ /* 0x000fe200078e00ff */
[----:B------:R-:W-:-:S03]  /*33d0*/  ULDC.64 UR4, c[0x0][0x208] ;  /* 0x0000820000047ab9 */ /* 0x000fc60000000a00 */
[----:B------:R-:W-:Y:S02]  /*33e0*/  IMAD R0, R211, R0, 0x50 ;  /* 0x00000050d3007424 */ /* 0x000fe400078e0200 */
[----:B------:R-:W-:Y:S01]  /*33f0*/  IMAD R4, R29, c[0x0][0x1e0], RZ ;  /* 0x000078001d047a24 */ /* 0x000fe200078e02ff */
[----:B-1----:R-:W-:-:S04]  /*3400*/  SHF.R.S32.HI R7, RZ, 0x1f, R10 ;  /* 0x0000001fff077819 */ /* 0x002fc8000001140a */
[----:B------:R-:W-:-:S04]  /*3410*/  LEA.HI R7, R7, R10, RZ, 0x3 ;  /* 0x0000000a07077211 */ /* 0x000fc800078f18ff */
[----:B------:R-:W-:-:S04]  /*3420*/  SHF.R.S32.HI R7, RZ, 0x3, R7 ;  /* 0x00000003ff077819 */ /* 0x000fc80000011407 */
[----:B------:R-:W-:Y:S01]  /*3430*/  IADD3 R28, R0, R236, -R7 ;  /* 0x000000ec001c7210 */ /* 0x000fe20007ffe807 */
[----:B------:R-:W-:-:S03]  /*3440*/  IMAD R4, R60, c[0x0][0x1e4], R4 ;  /* 0x000079003c047a24 */ /* 0x000fc600078e0204 */
[C---:B------:R-:W-:Y:S01]  /*3450*/  ISETP.GE.AND P0, PT, R28.reuse, 0x1, PT ;  /* 0x000000011c00780c */ /* 0x040fe20003f06270 */
[----:B------:R-:W-:Y:S01]  /*3460*/  IMAD.IADD R4, R3, 0x1, R4 ;  /* 0x0000000103047824 */ /* 0x000fe200078e0204 */
[----:B------:R-:W-:Y:S01]  /*3470*/  ISETP.GE.AND P1, PT, R28, 0x11, PT ;  /* 0x000000111c00780c */ /* 0x000fe20003f26270 */
[----:B------:R-:W-:Y:S02]  /*3480*/  IMAD.MOV.U32 R61, RZ, RZ, c[0x0][0x1e0] ;  /* 0x00007800ff3d7624 */ /* 0x000fe400078e00ff */
[----:B------:R-:W-:-:S04]  /*3490*/  IMAD.MOV.U32 R116, RZ, RZ, c[0x0][0x1e4] ;  /* 0x00007900ff747624 */ /* 0x000fc800078e00ff */
[----:B------:R-:W-:Y:S01]  /*34a0*/  IMAD.SHL.U32 R7, R116, 0x20, RZ ;  /* 0x0000002074077824 */ /* 0x000fe200078e00ff */
[----:B------:R-:W-:Y:S02]  /*34b0*/  USHF.L.U32 UR7, UR4, 0x5, URZ ;  /* 0x0000000504077899 */ /* 0x000fe4000800063f */
[----:B------:R-:W-:Y:S02]  /*34c0*/  UMOV UR6, 0x5 ;  /* 0x0000000500067882 */ /* 0x000fe40000000000 */
[----:B------:R-:W-:Y:S01]  /*34d0*/  USHF.L.U64.HI UR5, UR4, UR6, UR5 ;  /* 0x0000000604057299 */ /* 0x000fe20008010205 */
[----:B------:R-:W-:Y:S01]  /*34e0*/  BAR.SYNC.DEFER_BLOCKING 0x0 ;  /* 0x0000000000007b1d */ /* 0x000fe20000010000 */
[----:B--2---:R-:W-:Y:S02]  /*34f0*/  IMAD.MOV.U32 R63, RZ, RZ, R5 ;  /* 0x000000ffff3f7224 */ /* 0x004fe400078e0005 */
[----:B---3--:R-:W-:Y:S02]  /*3500*/  IMAD.MOV.U32 R62, RZ, RZ, R8 ;  /* 0x000000ffff3e7224 */ /* 0x008fe400078e0008 */
[----:B------:R-:W-:-:S02]  /*3510*/  IMAD R5, R4, 0x50, RZ ;  /* 0x0000005004057824 */ /* 0x000fc400078e02ff */
[----:B------:R-:W-:-:S04]  /*3520*/  IMAD.WIDE.U32 R2, R2, 0x50, R62 ;  /* 0x0000005002027825 */ /* 0x000fc800078e003e */
[----:B------:R-:W-:Y:S01]  /*3530*/  IMAD.IADD R3, R3, 0x1, R5 ;  /* 0x0000000103037824 */ /* 0x000fe200078e0205 */
[C---:B------:R-:W-:Y:S02]  /*3540*/  @P0 LEA R4, P2, R2.reuse, c[0x0][0x1c8], 0x1 ;  /* 0x0000720002040a11 */ /* 0x040fe400078408ff */
[----:B------:R-:W-:Y:S02]  /*3550*/  @P1 LEA R6, P4, R61, R2, 0x4 ;  /* 0x000000023d061211 */ /* 0x000fe400078820ff */
[----:B------:R-:W-:Y:S02]  /*3560*/  @P0 LEA.HI.X R5, R2, c[0x0][0x1cc], R3, 0x1, P2 ;  /* 0x0000730002050a11 */ /* 0x000fe400010f0c03 */
[----:B------:R-:W-:-:S03]  /*3570*/  ISETP.GE.AND P2, PT, R28, 0x21, PT ;  /* 0x000000211c00780c */ /* 0x000fc60003f46270 */
[----:B------:R-:W-:Y:S01]  /*3580*/  @!PT LDS RZ, [RZ] ;  /* 0x00000000fffff984 */ /* 0x000fe20000000800 */
[----:B------:R-:W-:Y:S01]  /*3590*/  @!PT LDS RZ, [RZ] ;  /* 0x00000000fffff984 */ /* 0x000fe20000000800 */
[----:B------:R-:W-:Y:S01]  /*35a0*/  @!PT LDS RZ, [RZ] ;  /* 0x00000000fffff984 */ /* 0x000fe20000000800 */
[----:B------:R1:W-:Y:S01]  /*35b0*/  @P0 LDGSTS.E.BYPASS.LTC128B.128 [R213+0x2900], [R4.64], !P5 ;  /* 0x0290000004d50fae */ /* 0x0003e2000e901d48 */
[----:B------:R-:W-:Y:S01]  /*35c0*/  ISETP.GE.AND P0, PT, R28, 0x31, PT ;  /* 0x000000311c00780c */ /* 0x000fe20003f06270 */
[----:B------:R-:W-:-:S12]  /*35d0*/  IMAD.WIDE.U32 R8, R61, 0x20, RZ ;  /* 0x000000203d087825 */ /* 0x000fd800078e00ff */
[----:B------:R-:W-:Y:S01]  /*35e0*/  @P0 IMAD R10, R116, 0x30, RZ ;  /* 0x00000030740a0824 */ /* 0x000fe200078e02ff */
[----:B-1----:R-:W-:Y:S02]  /*35f0*/  @P1 LEA R4, P3, R6, c[0x0][0x1c8], 0x1 ;  /* 0x0000720006041a11 */ /* 0x002fe400078608ff */
[----:B------:R-:W-:-:S04]  /*3600*/  @P1 LEA.HI.X R5, R61, R3, R116, 0x4, P4 ;  /* 0x000000033d051211 */ /* 0x000fc800020f2474 */
[----:B------:R-:W-:Y:S02]  /*3610*/  @P1 LEA.HI.X R5, R6, c[0x0][0x1cc], R5, 0x1, P3 ;  /* 0x0000730006051a11 */ /* 0x000fe400018f0c05 */
[----:B------:R-:W-:-:S03]  /*3620*/  @P2 IADD3 R6, P3, R2, R8, RZ ;  /* 0x0000000802062210 */ /* 0x000fc60007f7e0ff */
[----:B------:R1:W-:Y:S01]  /*3630*/  @P1 LDGSTS.E.BYPASS.LTC128B.128 [R213+0x3100], [R4.64], !P5 ;  /* 0x0310000004d51fae */ /* 0x0003e2000e901d48 */
[----:B------:R-:W-:Y:S02]  /*3640*/  ISETP.GE.AND P1, PT, R28, 0x41, PT ;  /* 0x000000411c00780c */ /* 0x000fe40003f26270 */
[----:B------:R-:W-:Y:S02]  /*3650*/  @P2 IADD3.X R7, R3, R9, R7, P3, !PT ;  /* 0x0000000903072210 */ /* 0x000fe40001ffe407 */
[----:B------:R-:W-:-:S04]  /*3660*/  @P2 LEA R8, P3, R6, c[0x0][0x1c8], 0x1 ;  /* 0x0000720006082a11 */ /* 0x000fc800078608ff */
[----:B------:R-:W-:-:S05]  /*3670*/  @P2 LEA.HI.X R9, R6, c[0x0][0x1cc], R7, 0x1, P3 ;  /* 0x0000730006092a11 */ /* 0x000fca00018f0c07 */
[----:B------:R2:W-:Y:S01]  /*3680*/  @P2 LDGSTS.E.BYPASS.LTC128B.128 [R213+0x3900], [R8.64], !P5 ;  /* 0x0390000008d52fae */ /* 0x0005e2000e901d48 */
[----:B-1----:R-:W-:-:S04]  /*3690*/  @P0 IMAD.WIDE.U32 R4, R61, 0x30, R2 ;  /* 0x000000303d040825 */ /* 0x002fc800078e0002 */
[----:B------:R-:W-:Y:S01]  /*36a0*/  @P0 IMAD.IADD R5, R5, 0x1, R10 ;  /* 0x0000000105050824 */ /* 0x000fe200078e020a */
[----:B------:R-:W-:-:S04]  /*36b0*/  @P0 LEA R6, P3, R4, c[0x0][0x1c8], 0x1 ;  /* 0x0000720004060a11 */ /* 0x000fc800078608ff */
[----:B------:R-:W-:Y:S02]  /*36c0*/  @P0 LEA.HI.X R7, R4, c[0x0][0x1cc], R5, 0x1, P3 ;  /* 0x0000730004070a11 */ /* 0x000fe400018f0c05 */
[----:B------:R-:W-:-:S03]  /*36d0*/  @P1 LEA R4, P3, R61, R2, 0x6 ;  /* 0x000000023d041211 */ /* 0x000fc600078630ff */
[----:B------:R1:W-:Y:S01]  /*36e0*/  @P0 LDGSTS.E.BYPASS.LTC128B.128 [R213+0x4100], [R6.64], !P5 ;  /* 0x0410000006d50fae */ /* 0x0003e2000e901d48 */
[----:B------:R-:W-:Y:S02]  /*36f0*/  @P1 LEA.HI.X R3, R61, R3, R116, 0x6, P3 ;  /* 0x000000033d031211 */ /* 0x000fe400018f3474 */
[----:B------:R-:W-:-:S04]  /*3700*/  @P1 LEA R2, P3, R4, c[0x0][0x1c8], 0x1 ;  /* 0x0000720004021a11 */ /* 0x000fc800078608ff */
[----:B------:R-:W-:-:S05]  /*3710*/  @P1 LEA.HI.X R3, R4, c[0x0][0x1cc], R3, 0x1, P3 ;  /* 0x0000730004031a11 */ /* 0x000fca00018f0c03 */
[----:B------:R3:W-:Y:S04]  /*3720*/  @P1 LDGSTS.E.BYPASS.LTC128B.128 [R213+0x4900], [R2.64], !P5 ;  /* 0x0490000002d51fae */ /* 0x0007e8000e901d48 */
[----:B------:R-:W0:Y:S01]  /*3730*/  LDGDEPBAR ;  /* 0x00000000000079af */ /* 0x000e220000000000 */
[----:B------:R-:W-:-:S04]  /*3740*/  DEPBAR.LE SB0, 0x1 ;  /* 0x000080400000791a */ /* 0x000fc80000000000 */
[----:B------:R-:W-:-:S04]  /*3750*/  DEPBAR.LE SB0, 0x0 ;  /* 0x000080000000791a */ /* 0x000fc80000000000 */
[----:B------:R-:W-:Y:S06]  /*3760*/  BAR.SYNC.DEFER_BLOCKING 0x0 ;  /* 0x0000000000007b1d */ /* 0x000fec0000010000 */
[----:B-1----:R-:W-:Y:S04]  /*3770*/  LDSM.16.M88.4 R4, [R202+0x2000] ;  /* 0x00200000ca04783b */ /* 0x002fe80000000200 */
[----:B------:R-:W1:Y:S04]  /*3780*/  LDSM.16.M88.4 R12, [R119+0x800] ;  /* 0x00080000770c783b */ /* 0x000e680000000200 */
[----:B--2---:R-:W2:Y:S04]  /*3790*/  LDSM.16.M88.4 R8, [R202] ;  /* 0x00000000ca08783b */ /* 0x004ea80000000200 */
[----:B------:R-:W2:Y:S04]  /*37a0*/  LDSM.16.M88.4 R16, [R119] ;  /* 0x000000007710783b */ /* 0x000ea80000000200 */
[----:B------:R-:W4:Y:S04]  /*37b0*/  LDSM.16.M88.4 R20, [R119+0x1000] ;  /* 0x001000007714783b */ /* 0x000f280000000200 */
[----:B------:R-:W4:Y:S04]  /*37c0*/  LDSM.16.M88.4 R24, [R119+0x1800] ;  /* 0x001800007718783b */ /* 0x000f280000000200 */
[----:B------:R-:W4:Y:S01]  /*37d0*/  LDSM.16.M88.4 R32, [R119+0x2000] ;  /* 0x002000007720783b */ /* 0x000f220000000200 */
[----:B---3--:R-:W-:-:S03]  /*37e0*/  IMAD.WIDE.U32 R2, R60, c[0x0][0x208], RZ ;  /* 0x000082003c027a25 */ /* 0x008fc600078e00ff */
[----:B------:R-:W-:Y:S04]  /*37f0*/  LDSM.16.M88.4 R36, [R209] ;  /* 0x00000000d124783b */ /* 0x000fe80000000200 */
[----:B------:R-:W-:Y:S04]  /*3800*/  LDSM.16.M88.4 R68, [R206] ;  /* 0x00000000ce44783b */ /* 0x000fe80000000200 */
[----:B------:R-:W-:Y:S01]  /*3810*/  LDSM.16.M88.4 R64, [R210] ;  /* 0x00000000d240783b */ /* 0x000fe20000000200 */
[-C--:B-1----:R-:W-:Y:S08]  /*3820*/  HMMA.16816.F32.BF16 R44, R4, R12.reuse, RZ ;  /* 0x0000000c042c723c */ /* 0x082ff000000418ff */
[C---:B--2---:R-:W-:Y:S07]  /*3830*/  HMMA.16816.F32.BF16 R108, R8.reuse, R12, RZ ;  /* 0x0000000c086c723c */ /* 0x044fee00000418ff */
[----:B------:R-:W-:Y:S01]  /*3840*/  IMAD R12, R29, c[0x0][0x208], RZ ;  /* 0x000082001d0c7a24 */ /* 0x000fe200078e02ff */
[C---:B------:R-:W-:Y:S08]  /*3850*/  HMMA.16816.F32.BF16 R124, R8.reuse, R16, RZ ;  /* 0x00000010087c723c */ /* 0x040ff000000418ff */
[C---:B------:R-:W-:Y:S08]  /*3860*/  HMMA.16816.F32.BF16 R148, R8.reuse, R18, RZ ;  /* 0x000000120894723c */ /* 0x040ff000000418ff */
[C---:B------:R-:W-:Y:S08]  /*3870*/  HMMA.16816.F32.BF16 R144, R8.reuse, R14, RZ ;  /* 0x0000000e0890723c */ /* 0x040ff000000418ff */
[C---:B----4-:R-:W-:Y:S08]  /*3880*/  HMMA.16816.F32.BF16 R104, R8.reuse, R20, RZ ;  /* 0x000000140868723c */ /* 0x050ff000000418ff */
[C---:B------:R-:W-:Y:S08]  /*3890*/  HMMA.16816.F32.BF16 R128, R8.reuse, R22, RZ ;  /* 0x000000160880723c */ /* 0x040ff000000418ff */
[C---:B------:R-:W-:Y:S08]  /*38a0*/  HMMA.16816.F32.BF16 R96, R8.reuse, R24, RZ ;  /* 0x000000180860723c */ /* 0x040ff000000418ff */
[C---:B------:R-:W-:Y:S08]  /*38b0*/  HMMA.16816.F32.BF16 R132, R8.reuse, R26, RZ ;  /* 0x0000001a0884723c */ /* 0x040ff000000418ff */
[C---:B------:R-:W-:Y:S08]  /*38c0*/  HMMA.16816.F32.BF16 R88, R8.reuse, R32, RZ ;  /* 0x000000200858723c */ /* 0x040ff000000418ff */
[----:B------:R-:W-:Y:S07]  /*38d0*/  HMMA.16816.F32.BF16 R92, R8, R34, RZ ;  /* 0x00000022085c723c */ /* 0x000fee00000418ff */
[----:B------:R-:W-:-:S02]  /*38e0*/  IMAD R8, R60, c[0x0][0x20c], R12 ;  /* 0x000083003c087a24 */ /* 0x000fc400078e020c */
[----:B-----5:R-:W-:Y:S02]  /*38f0*/  IMAD.MOV.U32 R9, RZ, RZ, R74 ;  /* 0x000000ffff097224 */ /* 0x020fe400078e004a */
[----:B------:R-:W-:Y:S02]  /*3900*/  IMAD.IADD R10, R3, 0x1, R8 ;  /* 0x00000001030a7824 */ /* 0x000fe400078e0208 */
[----:B------:R-:W-:Y:S01]  /*3910*/  IMAD.MOV.U32 R8, RZ, RZ, R72 ;  /* 0x000000ffff087224 */ /* 0x000fe200078e0048 */
[----:B------:R-:W-:Y:S03]  /*3920*/  HMMA.16816.F32.BF16 R40, R4, R16, RZ ;  /* 0x000000100428723c */ /* 0x000fe600000418ff */
[----:B------:R-:W-:-:S04]  /*3930*/  IMAD.WIDE.U32 R2, R2, 0x50, R8 ;  /* 0x0000005002027825 */ /* 0x000fc800078e0008 */
[----:B------:R-:W-:Y:S01]  /*3940*/  IMAD R8, R10, 0x50, RZ ;  /* 0x000000500a087824 */ /* 0x000fe200078e02ff */
[C---:B------:R-:W-:Y:S01]  /*3950*/  HMMA.16816.F32.BF16 R48, R4.reuse, R20, RZ ;  /* 0x000000140430723c */ /* 0x040fe200000418ff */
[----:B------:R-:W-:Y:S02]  /*3960*/  LEA R16, P0, R2, c[0x0][0x1f8], 0x1 ;  /* 0x00007e0002107a11 */ /* 0x000fe400078008ff */
[----:B------:R-:W-:Y:S02]  /*3970*/  IMAD.IADD R3, R3, 0x1, R8 ;  /* 0x0000000103037824 */ /* 0x000fe400078e0208 */
[----:B------:R-:W-:Y:S03]  /*3980*/  LDSM.16.M88.4 R8, [R205] ;  /* 0x00000000cd08783b */ /* 0x000fe60000000200 */
[C---:B------:R-:W-:Y:S08]  /*3990*/  HMMA.16816.F32.BF16 R52, R4.reuse, R24, RZ ;  /* 0x000000180434723c */ /* 0x040ff000000418ff */
[C---:B------:R-:W-:Y:S08]  /*39a0*/  HMMA.16816.F32.BF16 R56, R4.reuse, R32, RZ ;  /* 0x000000200438723c */ /* 0x040ff000000418ff */
[C---:B------:R-:W-:Y:S08]  /*39b0*/  HMMA.16816.F32.BF16 R84, R4.reuse, R18, RZ ;  /* 0x000000120454723c */ /* 0x040ff000000418ff */
[C---:B------:R-:W-:Y:S08]  /*39c0*/  HMMA.16816.F32.BF16 R76, R4.reuse, R14, RZ ;  /* 0x0000000e044c723c */ /* 0x040ff000000418ff */
[C---:B------:R-:W-:Y:S08]  /*39d0*/  HMMA.16816.F32.BF16 R100, R4.reuse, R22, RZ ;  /* 0x000000160464723c */ /* 0x040ff000000418ff */
[C---:B------:R-:W-:Y:S08]  /*39e0*/  HMMA.16816.F32.BF16 R120, R4.reuse, R26, RZ ;  /* 0x0000001a0478723c */ /* 0x040ff000000418ff */
[----:B------:R-:W-:Y:S01]  /*39f0*/  HMMA.16816.F32.BF16 R112, R4, R34, RZ ;  /* 0x000000220470723c */ /* 0x000fe200000418ff */
[----:B------:R-:W1:Y:S01]  /*3a00*/  LDSM.16.M88.4 R4, [R205+0x2000] ;  /* 0x00200000cd04783b */ /* 0x000e620000000200 */
[----:B------:R-:W-:-:S02]  /*3a10*/  IADD3 R14, P2, R16, UR7, RZ ;  /* 0x00000007100e7c10 */ /* 0x000fc4000ff5e0ff */
[----:B------:R-:W-:Y:S01]  /*3a20*/  LEA.HI.X R17, R2, c[0x0][0x1fc], R3, 0x1, P0 ;  /* 0x00007f0002117a11 */ /* 0x000fe200000f0c03 */
[----:B------:R-:W2:Y:S01]  /*3a30*/  LDSM.16.M88.4 R24, [R208] ;  /* 0x00000000d018783b */ /* 0x000ea20000000200 */
[----:B------:R-:W-:Y:S02]  /*3a40*/  IADD3 R12, P1, R14, UR7, RZ ;  /* 0x000000070e0c7c10 */ /* 0x000fe4000ff3e0ff */
[----:B------:R-:W-:Y:S01]  /*3a50*/  IADD3.X R15, R17, UR5, RZ, P2, !PT ;  /* 0x00000005110f7c10 */ /* 0x000fe200097fe4ff */
[----:B------:R-:W3:Y:S01]  /*3a60*/  LDSM.16.M88.4 R20, [R207] ;  /* 0x00000000cf14783b */ /* 0x000ee20000000200 */
[----:B------:R-:W-:Y:S02]  /*3a70*/  IADD3 R2, P2, R12, UR7, RZ ;  /* 0x000000070c027c10 */ /* 0x000fe4000ff5e0ff */
[----:B------:R-:W-:Y:S02]  /*3a80*/  IADD3.X R13, R15, UR5, RZ, P1, !PT ;  /* 0x000000050f0d7c10 */ /* 0x000fe40008ffe4ff */
[----:B------:R-:W-:-:S02]  /*3a90*/  ISETP.GE.AND P0, PT, R30, c[0x0][0x1d4], PT ;  /* 0x000075001e007a0c */ /* 0x000fc40003f06270 */
[----:B------:R-:W-:Y:S02]  /*3aa0*/  IADD3 R18, P1, R2, UR7, RZ ;  /* 0x0000000702127c10 */ /* 0x000fe4000ff3e0ff */
[----:B------:R-:W-:Y:S02]  /*3ab0*/  IADD3.X R3, R13, UR5, RZ, P2, !PT ;  /* 0x000000050d037c10 */ /* 0x000fe400097fe4ff */
[C---:B------:R-:W-:Y:S02]  /*3ac0*/  ISETP.LT.OR P4, PT, R28.reuse, 0x1, P0 ;  /* 0x000000011c00780c */ /* 0x040fe40000781670 */
[C---:B------:R-:W-:Y:S02]  /*3ad0*/  ISETP.LT.OR P3, PT, R28.reuse, 0x11, P0 ;  /* 0x000000111c00780c */ /* 0x040fe40000761670 */
[----:B------:R-:W-:Y:S02]  /*3ae0*/  IADD3.X R19, R3, UR5, RZ, P1, !PT ;  /* 0x0000000503137c10 */ /* 0x000fe40008ffe4ff */
[----:B------:R-:W-:-:S02]  /*3af0*/  ISETP.LT.OR P2, PT, R28, 0x21, P0 ;  /* 0x000000211c00780c */ /* 0x000fc40000741670 */
[C---:B------:R-:W-:Y:S02]  /*3b00*/  ISETP.LT.OR P1, PT, R28.reuse, 0x31, P0 ;  /* 0x000000311c00780c */ /* 0x040fe40000721670 */
[----:B------:R-:W-:-:S03]  /*3b10*/  ISETP.LT.OR P0, PT, R28, 0x41, P0 ;  /* 0x000000411c00780c */ /* 0x000fc60000701670 */
[----:B------:R-:W-:Y:S01]  /*3b20*/  @!PT LDS RZ, [RZ] ;  /* 0x00000000fffff984 */ /* 0x000fe20000000800 */
[----:B------:R-:W-:Y:S01]  /*3b30*/  @!PT LDS RZ, [RZ] ;  /* 0x00000000fffff984 */ /* 0x000fe20000000800 */
[----:B------:R-:W-:Y:S01]  /*3b40*/  @!PT LDS RZ, [RZ] ;  /* 0x00000000fffff984 */ /* 0x000fe20000000800 */
[----:B------:R4:W-:Y:S04]  /*3b50*/  LDGSTS.E.BYPASS.LTC128B.128 [R213+0x100], [R16.64], !P4 ;  /* 0x0010000010d57fae */ /* 0x0009e8000e101d48 */
[----:B------:R5:W-:Y:S04]  /*3b60*/  LDGSTS.E.BYPASS.LTC128B.128 [R213+0x900], [R14.64], !P3 ;  /* 0x009000000ed57fae */ /* 0x000be8000d901d48 */
[----:B------:R5:W-:Y:S01]  /*3b70*/  LDGSTS.E.BYPASS.LTC128B.128 [R213+0x1100], [R12.64], !P2 ;  /* 0x011000000cd57fae */ /* 0x000be2000d101d48 */
[C---:B-1----:R-:W-:Y:S03]  /*3b80*/  HMMA.16816.F32.BF16 R32, R4.reuse, R36, R48 ;  /* 0x000000240420723c */ /* 0x042fe60000041830 */
[----:B------:R1:W-:Y:S04]  /*3b90*/  LDGSTS.E.BYPASS.LTC128B.128 [R213+0x1900], [R2.64], !P1 ;  /* 0x0190000002d57fae */ /* 0x0003e8000c901d48 */
[----:B------:R4:W-:Y:S04]  /*3ba0*/  LDGSTS.E.BYPASS.LTC128B.128 [R213+0x2100], [R18.64], !P0 ;  /* 0x0210000012d57fae */ /* 0x0009e8000c101d48 */
[----:B------:R-:W-:Y:S01]  /*3bb0*/  LDSM.16.M88.4 R48, [R201+0x1000] ;  /* 0x00100000c930783b */ /* 0x000fe20000000200 */
[C---:B--2---:R-:W-:Y:S03]  /*3bc0*/  HMMA.16816.F32.BF16 R140, R4.reuse, R24, R52 ;  /* 0x00000018048c723c */ /* 0x044fe60000041834 */
[----:B------:R-:W-:Y:S04]  /*3bd0*/  LDSM.16.M88.4 R52, [R201+0x800] ;  /* 0x00080000c934783b */ /* 0x000fe80000000200 */
[----:B------:R-:W-:Y:S01]  /*3be0*/  LDSM.16.M88.4 R28, [R198+0x1000] ;  /* 0x00100000c61c783b */ /* 0x000fe20000000200 */
[C---:B---3--:R-:W-:Y:S03]  /*3bf0*/  HMMA.16816.F32.BF16 R160, R4.reuse, R20, R56 ;  /* 0x0000001404a0723c */ /* 0x048fe60000041838 */
[----:B------:R-:W-:Y:S04]  /*3c00*/  LDSM.16.M88.4 R56, [R201] ;  /* 0x00000000c938783b */ /* 0x000fe80000000200 */
[----:B-----5:R-:W-:Y:S01]  /*3c10*/  LDSM.16.M88.4 R12, [R203] ;  /* 0x00000000cb0c783b */ /* 0x020fe20000000200 */
[C---:B------:R-:W-:Y:S03]  /*3c20*/  HMMA.16816.F32.BF16 R80, R4.reuse, R68, R40 ;  /* 0x000000440450723c */ /* 0x040fe60000041828 */
[----:B------:R-:W-:Y:S04]  /*3c30*/  LDSM.16.M88.4 R40, [R201+0x2000] ;  /* 0x00200000c928783b */ /* 0x000fe80000000200 */
[----:B----4-:R-:W2:Y:S01]  /*3c40*/  LDSM.16.M88.4 R16, [R203+0x2000] ;  /* 0x00200000cb10783b */ /* 0x010ea20000000200 */
[C---:B------:R-:W-:Y:S03]  /*3c50*/  HMMA.16816.F32.BF16 R72, R4.reuse, R64, R44 ;  /* 0x000000400448723c */ /* 0x040fe6000004182c */
[----:B------:R-:W3:Y:S04]  /*3c60*/  LDSM.16.M88.4 R44, [R201+0x1800] ;  /* 0x00180000c92c783b */ /* 0x000ee80000000200 */
[----:B------:R-:W0:Y:S01]  /*3c70*/  LDGDEPBAR ;  /* 0x00000000000079af */ /* 0x000e220000000000 */
[----:B------:R-:W-:Y:S08]  /*3c80*/  HMMA.16816.F32.BF16 R84, R4, R70, R84 ;  /* 0x000000460454723c */ /* 0x000ff00000041854 */
[----:B------:R-:W-:Y:S08]  /*3c90*/  HMMA.16816.F32.BF16 R136, R8, R68, R124 ;  /* 0x000000440888723c */ /* 0x000ff0000004187c */
[----:B------:R-:W-:Y:S08]  /*3ca0*/  HMMA.16816.F32.BF16 R76, R4, R66, R76 ;  /* 0x00000042044c723c */ /* 0x000ff0000004184c */
[C---:B------:R-:W-:Y:S08]  /*3cb0*/  HMMA.16816.F32.BF16 R156, R8.reuse, R64, R108 ;  /* 0x00000040089c723c */ /* 0x040ff0000004186c */
[----:B------:R-:W-:Y:S08]  /*3cc0*/  HMMA.16816.F32.BF16 R68, R8, R70, R148 ;  /* 0x000000460844723c */ /* 0x000ff00000041894 */
[----:B------:R-:W-:Y:S08]  /*3cd0*/  HMMA.16816.F32.BF16 R168, R4, R26, R120 ;  /* 0x0000001a04a8723c */ /* 0x000ff00000041878 */
[----:B------:R-:W-:Y:S08]  /*3ce0*/  HMMA.16816.F32.BF16 R64, R8, R66, R144 ;  /* 0x000000420840723c */ /* 0x000ff00000041890 */
[----:B------:R-:W-:Y:S08]  /*3cf0*/  HMMA.16816.F32.BF16 R176, R4, R38, R100 ;  /* 0x0000002604b0723c */ /* 0x000ff00000041864 */
[C---:B------:R-:W-:Y:S08]  /*3d00*/  HMMA.16816.F32.BF16 R164, R8.reuse, R36, R104 ;  /* 0x0000002408a4723c */ /* 0x040ff00000041868 */
[----:B------:R-:W-:Y:S01]  /*3d10*/  HMMA.16816.F32.BF16 R120, R8, R38, R128 ;  /* 0x000000260878723c */ /* 0x000fe20000041880 */
[----:B------:R-:W-:Y:S07]  /*3d20*/  LDSM.16.M88.4 R36, [R198] ;  /* 0x00000000c624783b */ /* 0x000fee0000000200 */
[----:B------:R-:W-:Y:S01]  /*3d30*/  HMMA.16816.F32.BF16 R152, R4, R22, R112 ;  /* 0x000000160498723c */ /* 0x000fe20000041870 */
[----:B------:R-:W4:Y:S07]  /*3d40*/  LDSM.16.M88.4 R4, [R204+0x2000] ;  /* 0x00200000cc04783b */ /* 0x000f2e0000000200 */
[C---:B------:R-:W-:Y:S08]  /*3d50*/  HMMA.16816.F32.BF16 R172, R8.reuse, R24, R96 ;  /* 0x0000001808ac723c */ /* 0x040ff00000041860 */
[C---:B------:R-:W-:Y:S08]  /*3d60*/  HMMA.16816.F32.BF16 R180, R8.reuse, R20, R88 ;  /* 0x0000001408b4723c */ /* 0x040ff00000041858 */
[C---:B------:R-:W-:Y:S01]  /*3d70*/  HMMA.16816.F32.BF16 R132, R8.reuse, R26, R132 ;  /* 0x0000001a0884723c */ /* 0x040fe20000041884 */
[----:B------:R-:W-:Y:S07]  /*3d80*/  LDSM.16.M88.4 R24, [R198+0x1800] ;  /* 0x00180000c618783b */ /* 0x000fee0000000200 */
[----:B------:R-:W-:Y:S01]  /*3d90*/  HMMA.16816.F32.BF16 R128, R8, R22, R92 ;  /* 0x000000160880723c */ /* 0x000fe2000004185c */
[----:B------:R-:W-:Y:S04]  /*3da0*/  LDSM.16.M88.4 R20, [R198+0x2000] ;  /* 0x00200000c614783b */ /* 0x000fe80000000200 */
[----:B------:R-:W-:Y:S03]  /*3db0*/  LDSM.16.M88.4 R8, [R204] ;  /* 0x00000000cc08783b */ /* 0x000fe60000000200 */
[----:B--2---:R-:W-:Y:S01]  /*3dc0*/  HMMA.16816.F32.BF16 R104, R16, R48, R32 ;  /* 0x000000301068723c */ /* 0x004fe20000041820 */
[----:B------:R-:W2:Y:S01]  /*3dd0*/  LDSM.16.M88.4 R32, [R198+0x800] ;  /* 0x00080000c620783b */ /* 0x000ea20000000200 */
[----:B------:R-:W-:Y:S01]  /*3de0*/  ISETP.GT.AND P0, PT, R60, R234, PT ;  /* 0x000000ea3c00720c */ /* 0x000fe20003f04270 */
[----:B------:R-:W-:-:S05]  /*3df0*/  DEPBAR.LE SB0, 0x0 ;  /* 0x000080000000791a */ /* 0x000fca0000000000 */
        /* <DEDUP_REMOVED lines=16> */
[C---:B------:R-:W-:Y:S08]  /*3f00*/  HMMA.16816.F32.BF16 R44, R12.reuse, R46, R132 ;  /* 0x0000002e0c2c723c */ /* 0x040ff00000041884 */
[C---:B------:R-:W-:Y:S08]  /*3f10*/  HMMA.16816.F32.BF16 R16, R12.reuse, R40, R180 ;  /* 0x000000280c10723c */ /* 0x040ff000000418b4 */
[----:B------:R-:W-:Y:S01]  /*3f20*/  HMMA.16816.F32.BF16 R12, R12, R42, R128 ;  /* 0x0000002a0c0c723c */ /* 0x000fe20000041880 */
[----:B------:R-:W-:Y:S07]  /*3f30*/  BSSY B0, `(.L_x_585) ;  /* 0x0000035000007945 */ /* 0x000fee0003800000 */
[C---:B----4-:R-:W-:Y:S08]  /*3f40*/  HMMA.16816.F32.BF16 R140, R4.reuse, R36, R124 ;  /* 0x00000024048c723c */ /* 0x050ff0000004187c */
[C---:B------:R-:W-:Y:S08]  /*3f50*/  HMMA.16816.F32.BF16 R136, R4.reuse, R38, R108 ;  /* 0x000000260488723c */ /* 0x040ff0000004186c */
[C---:B--2---:R-:W-:Y:S08]  /*3f60*/  HMMA.16816.F32.BF16 R132, R4.reuse, R32, R112 ;  /* 0x000000200484723c */ /* 0x044ff00000041870 */
        /* <DEDUP_REMOVED lines=23> */
[----:B------:R-:W-:Y:S01]  /*40e0*/  SHF.R.S32.HI R3, RZ, 0x1f, R2 ;  /* 0x0000001fff037819 */ /* 0x000fe20000011402 */
[----:B------:R-:W-:-:S04]  /*40f0*/  IMAD.WIDE.U32 R4, R2, c[0x0][0x1e0], RZ ;  /* 0x0000780002047a25 */ /* 0x000fc800078e00ff */
[----:B------:R-:W-:-:S04]  /*4100*/  IMAD R3, R3, c[0x0][0x1e0], RZ ;  /* 0x0000780003037a24 */ /* 0x000fc800078e02ff */
        /* <DEDUP_REMOVED lines=23> */
.L_x_586:
[----:B-1----:R-:W-:Y:S05]  /*4280*/  BSYNC B0 ;  /* 0x0000000000007941 */ /* 0x002fea0003800000 */
.L_x_585:
[----:B------:R-:W2:Y:S01]  /*4290*/  LDL R2, [R1+0x3c] ;  /* 0x00003c0001027983 */ /* 0x000ea20000100800 */
[----:B------:R-:W-:-:S03]  /*42a0*/  IMAD.MOV.U32 R3, RZ, RZ, c[0x0][0x2c4] ;  /* 0x0000b100ff037624 */ /* 0x000fc600078e00ff */
[----:B------:R-:W2:Y:S02]  /*42b0*/  LDL R63, [R1+0x38] ;  /* 0x00003800013f7983 */ /* 0x000ea40000100800 */
[----:B------:R-:W-:Y:S01]  /*42c0*/  ISETP.NE.AND P0, PT, R3, 0x1, PT ;  /* 0x000000010300780c */ /* 0x000fe20003f05270 */
[----:B------:R-:W-:Y:S01]  /*42d0*/  IMAD.MOV.U32 R80, RZ, RZ, c[0x0][0x32c] ;  /* 0x0000cb00ff507624 */ /* 0x000fe200078e00ff */
[----:B------:R-:W-:Y:S01]  /*42e0*/  ULDC UR4, c[0x0][0x324] ;  /* 0x0000c90000047ab9 */ /* 0x000fe20000000800 */
[----:B------:R-:W0:Y:S03]  /*42f0*/  LDGDEPBAR ;  /* 0x00000000000079af */ /* 0x000e260000000000 */
[----:B------:R-:W-:Y:S01]  /*4300*/  ISETP.GE.AND P1, PT, R80, 0x1, PT ;  /* 0x000000015000780c */ /* 0x000fe20003f26270 */
[----:B------:R-:W-:Y:S01]  /*4310*/  ULOP3.LUT UR4, URZ, UR4, URZ, 0x33, !UPT ;  /* 0x000000043f047292 */ /* 0x000fe2000f8e333f */
[----:B------:R-:W-:-:S02]  /*4320*/  IMAD.IADD R11, R0, 0x1, -R242 ;  /* 0x00000001000b7824 */ /* 0x000fc400078e0af2 */
[----:B--2---:R-:W-:-:S04]  /*4330*/  IMAD.IADD R2, R2, 0x1, R63 ;  /* 0x0000000102027824 */ /* 0x004fc800078e023f */
[----:B------:R-:W-:-:S04]  /*4340*/  @P0 IMAD.HI.U32 R3, R2, c[0x0][0x2c8], RZ ;  /* 0x0000b20002030a27 */ /* 0x000fc800078e00ff */
[----:B------:R-:W-:Y:S01]  /*4350*/  IMAD.MOV.U32 R7, RZ, RZ, R2 ;  /* 0x000000ffff077224 */ /* 0x000fe200078e0002 */
[----:B------:R-:W-:-:S05]  /*4360*/  @P0 SHF.R.U32.HI R7, RZ, c[0x0][0x2cc], R3 ;  /* 0x0000b300ff070a19 */ /* 0x000fca0000011603 */
[----:B------:R-:W1:Y:S01]  /*4370*/  SHFL.IDX PT, R4, R7, RZ, 0x1c1f ;  /* 0x001c1fff07047589 */ /* 0x000e6200000e0000 */
[----:B------:R-:W-:-:S04]  /*4380*/  IADD3 R2, R236, R0, RZ ;  /* 0x00000000ec027210 */ /* 0x000fc80007ffe0ff */
[----:B------:R-:W-:-:S05]  /*4390*/  IADD3 R3, -R242, 0x1, R2 ;  /* 0x00000001f2037810 */ /* 0x000fca0007ffe102 */
[----:B------:R-:W-:-:S05]  /*43a0*/  IMAD.IADD R3, R3, 0x1, -R235 ;  /* 0x0000000103037824 */ /* 0x000fca00078e0aeb */
[C---:B------:R-:W-:Y:S02]  /*43b0*/  IADD3 R8, R3.reuse, c[0x0][0x328], RZ ;  /* 0x0000ca0003087a10 */ /* 0x040fe40007ffe0ff */
[----:B------:R-:W-:Y:S02]  /*43c0*/  IADD3 R10, R3, UR4, RZ ;  /* 0x00000004030a7c10 */ /* 0x000fe4000fffe0ff */
[----:B------:R-:W-:Y:S01]  /*43d0*/  IADD3 R9, -R242, R2, RZ ;  /* 0x00000002f2097210 */ /* 0x000fe20007ffe1ff */
[----:B-1----:R-:W-:Y:S01]  /*43e0*/  IMAD.IADD R3, R8, 0x1, R4 ;  /* 0x0000000108037824 */ /* 0x002fe200078e0204 */
[----:B------:R-:W-:-:S04]  /*43f0*/  IADD3 R2, R10, R4, RZ ;  /* 0x000000040a027210 */ /* 0x000fc80007ffe0ff */
[----:B------:R-:W-:Y:S01]  /*4400*/  IMNMX R3, R9, R3, PT ;  /* 0x0000000309037217 */ /* 0x000fe20003800200 */
[----:B------:R-:W-:Y:S05]  /*4410*/  @!P1 BRA `(.L_x_587) ;  /* 0x0000014000009947 */ /* 0x000fea0003800000 */
[----:B------:R-:W-:Y:S01]  /*4420*/  IADD3 R4, -R235, R236, R4 ;  /* 0x000000eceb047210 */ /* 0x000fe20007ffe104 */
[----:B------:R-:W-:Y:S03]  /*4430*/  BSSY B0, `(.L_x_588) ;  /* 0x000000e000007945 */ /* 0x000fe60003800000 */
        /* <DEDUP_REMOVED lines=9> */
.L_x_589:
[----:B------:R-:W-:-:S04]  /*44d0*/  MOV R5, c[0x0][0x32c] ;  /* 0x0000cb0000057a02 */ /* 0x000fc80000000f00 */
[----:B------:R-:W-:-:S13]  /*44e0*/  ISETP.NE.AND P0, PT, R5, 0x1, PT ;  /* 0x000000010500780c */ /* 0x000fda0003f05270 */
[----:B------:R-:W-:-:S05]  /*44f0*/  @P0 IMAD.HI.U32 R5, R4, c[0x0][0x330], RZ ;  /* 0x0000cc0004050a27 */ /* 0x000fca00078e00ff */
[----:B------:R-:W-:Y:S02]  /*4500*/  @P0 SHF.R.U32.HI R4, RZ, c[0x0][0x334], R5 ;  /* 0x0000cd00ff040a19 */ /* 0x000fe40000011605 */
.L_x_590:
[----:B------:R-:W-:Y:S05]  /*4510*/  BSYNC B0 ;  /* 0x0000000000007941 */ /* 0x000fea0003800000 */
.L_x_588:
[----:B------:R-:W-:-:S05]  /*4520*/  IMAD R4, R4, c[0x0][0x32c], R11 ;  /* 0x0000cb0004047a24 */ /* 0x000fca00078e020b */
[----:B------:R-:W-:Y:S02]  /*4530*/  IADD3 R5, R4, c[0x0][0x32c], RZ ;  /* 0x0000cb0004057a10 */ /* 0x000fe40007ffe0ff */
[----:B------:R-:W-:Y:S02]  /*4540*/  IMNMX R2, R2, R4, !PT ;  /* 0x0000000402027217 */ /* 0x000fe40007800200 */
[----:B------:R-:W-:Y:S02]  /*4550*/  IMNMX R3, R3, R5, PT ;  /* 0x0000000503037217 */ /* 0x000fe40003800200 */
.L_x_587:
[----:B------:R-:W1:Y:S02]  /*4560*/  SHFL.IDX PT, R6, R7, 0x1, 0x1c1f ;  /* 0x003c1f0007067f89 */ /* 0x000e6400000e0000 */
        /* <DEDUP_REMOVED lines=15> */
.L_x_593:
[----:B------:R-:W-:-:S04]  /*4660*/  MOV R12, c[0x0][0x32c] ;  /* 0x0000cb00000c7a02 */ /* 0x000fc80000000f00 */
[----:B------:R-:W-:-:S13]  /*4670*/  ISETP.NE.AND P0, PT, R12, 0x1, PT ;  /* 0x000000010c00780c */ /* 0x000fda0003f05270 */
[----:B------:R-:W-:-:S05]  /*4680*/  @P0 IMAD.HI.U32 R12, R6, c[0x0][0x330], RZ ;  /* 0x0000cc00060c0a27 */ /* 0x000fca00078e00ff */
[----:B------:R-:W-:Y:S02]  /*4690*/  @P0 SHF.R.U32.HI R6, RZ, c[0x0][0x334], R12 ;  /* 0x0000cd00ff060a19 */ /* 0x000fe4000001160c */
.L_x_594:
[----:B------:R-:W-:Y:S05]  /*46a0*/  BSYNC B0 ;  /* 0x0000000000007941 */ /* 0x000fea0003800000 */
.L_x_592:
[----:B------:R-:W-:-:S05]  /*46b0*/  IMAD R6, R6, c[0x0][0x32c], R11 ;  /* 0x0000cb0006067a24 */ /* 0x000fca00078e020b */
[----:B------:R-:W-:Y:S02]  /*46c0*/  IADD3 R12, R6, c[0x0][0x32c], RZ ;  /* 0x0000cb00060c7a10 */ /* 0x000fe40007ffe0ff */
[----:B------:R-:W-:Y:S02]  /*46d0*/  IMNMX R4, R4, R6, !PT ;  /* 0x0000000604047217 */ /* 0x000fe40007800200 */
[----:B------:R-:W-:Y:S02]  /*46e0*/  IMNMX R5, R5, R12, PT ;  /* 0x0000000c05057217 */ /* 0x000fe40003800200 */
.L_x_591:
[C---:B------:R-:W-:Y:S02]  /*46f0*/  ISETP.GE.AND P0, PT, R0.reuse, 0x9, PT ;  /* 0x000000090000780c */ /* 0x040fe40003f06270 */
[----:B------:R-:W-:Y:S02]  /*4700*/  ISETP.GE.AND P1, PT, R0, 0x2, PT ;  /* 0x000000020000780c */ /* 0x000fe40003f26270 */
[----:B------:R-:W-:Y:S02]  /*4710*/  P2R R23, PR, RZ, 0x1 ;  /* 0x00000001ff177803 */ /* 0x000fe40000000000 */
[----:B------:R-:W-:-:S02]  /*4720*/  ISETP.GT.AND P0, PT, R2, 0x8, !P0 ;  /* 0x000000080200780c */ /* 0x000fc40004704270 */
[----:B------:R-:W-:Y:S02]  /*4730*/  P2R R24, PR, RZ, 0x2 ;  /* 0x00000002ff187803 */ /* 0x000fe40000000000 */
[C---:B------:R-:W-:Y:S02]  /*4740*/  ISETP.LT.OR P0, PT, R3.reuse, 0x9, P0 ;  /* 0x000000090300780c */ /* 0x040fe40000701670 */
[----:B------:R-:W-:Y:S02]  /*4750*/  ISETP.GT.AND P1, PT, R2, 0x1, !P1 ;  /* 0x000000010200780c */ /* 0x000fe40004f24270 */
[----:B------:R-:W-:Y:S02]  /*4760*/  ISETP.GE.AND P2, PT, R0, 0xa, PT ;  /* 0x0000000a0000780c */ /* 0x000fe40003f46270 */
[----:B------:R-:W-:Y:S02]  /*4770*/  FSEL R28, R72, -INF , !P0 ;  /* 0xff800000481c7808 */ /* 0x000fe40004000000 */
[----:B------:R-:W-:-:S02]  /*4780*/  ISETP.LT.OR P1, PT, R3, 0x2, P1 ;  /* 0x000000020300780c */ /* 0x000fc40000f21670 */
[----:B------:R-:W-:Y:S02]  /*4790*/  ISETP.GT.AND P0, PT, R2, 0x9, !P2 ;  /* 0x000000090200780c */ /* 0x000fe40005704270 */
[----:B------:R-:W-:Y:S02]  /*47a0*/  FSEL R27, R77, -INF , !P1 ;  /* 0xff8000004d1b7808 */ /* 0x000fe40004800000 */
        /* <DEDUP_REMOVED lines=16> */
[----:B------:R-:W-:Y:S02]  /*48b0*/  ISETP.GE.AND P1, PT, R0, 0x1a, PT ;  /* 0x0000001a0000780c */ /* 0x000fe40003f26270 */
        /* <DEDUP_REMOVED lines=17> */
[C---:B------:R-:W-:Y:S02]  /*49d0*/  ISETP.GE.AND P6, PT, R0.reuse, 0x2a, PT ;  /* 0x0000002a0000780c */ /* 0x040fe40003fc6270 */
[----:B------:R-:W-:Y:S02]  /*49e0*/  ISETP.LT.OR P0, PT, R3, 0x29, P0 ;  /* 0x000000290300780c */ /* 0x000fe40000701670 */
[----:B------:R-:W-:Y:S02]  /*49f0*/  ISETP.GE.AND P5, PT, R0, 0x31, PT ;  /* 0x000000310000780c */ /* 0x000fe40003fa6270 */
[----:B------:R-:W-:Y:S02]  /*4a00*/  FSEL R118, R52, -INF , !P0 ;  /* 0xff80000034767808 */ /* 0x000fe40004000000 */
[----:B------:R-:W-:Y:S02]  /*4a10*/  ISETP.GT.AND P0, PT, R2, 0x29, !P6 ;  /* 0x000000290200780c */ /* 0x000fe40007704270 */
[----:B------:R-:W-:-:S02]  /*4a20*/  ISETP.GE.AND P4, PT, R0, 0x32, PT ;  /* 0x000000320000780c */ /* 0x000fc40003f86270 */
        /* <DEDUP_REMOVED lines=15> */
[----:B------:R-:W-:-:S04]  /*4b20*/  ISETP.LT.OR P0, PT, R3, 0x39, P0 ;  /* 0x000000390300780c */ /* 0x000fc80000701670 */
[----:B------:R-:W-:Y:S02]  /*4b30*/  FSEL R151, R44, -INF , !P0 ;  /* 0xff8000002c977808 */ /* 0x000fe40004000000 */
[----:B------:R-:W-:-:S04]  /*4b40*/  ISETP.GT.AND P0, PT, R2, 0x39, !P2 ;  /* 0x000000390200780c */ /* 0x000fc80005704270 */
        /* <DEDUP_REMOVED lines=21> */
[----:B------:R-:W-:-:S04]  /*4ca0*/  ISETP.GT.AND P0, PT, R2, 0x49, !P0 ;  /* 0x000000490200780c */ /* 0x000fc80004704270 */
[----:B------:R-:W-:Y:S02]  /*4cb0*/  ISETP.LT.OR P0, PT, R3, 0x4a, P0 ;  /* 0x0000004a0300780c */ /* 0x000fe40000701670 */
[----:B------:R-:W1:Y:S02]  /*4cc0*/  SHFL.IDX PT, R3, R7, 0x2, 0x1c1f ;  /* 0x005c1f0007037f89 */ /* 0x000e6400000e0000 */
[----:B------:R-:W-:Y:S02]  /*4cd0*/  FSEL R172, R33, -INF , !P0 ;  /* 0xff80000021ac7808 */ /* 0x000fe40004000000 */
[----:B------:R-:W-:Y:S01]  /*4ce0*/  ISETP.GE.AND P0, PT, R80, 0x1, PT ;  /* 0x000000015000780c */ /* 0x000fe20003f06270 */
[--C-:B-1----:R-:W-:Y:S02]  /*4cf0*/  IMAD.IADD R2, R8, 0x1, R3.reuse ;  /* 0x0000000108027824 */ /* 0x102fe400078e0203 */
[----:B------:R-:W-:-:S03]  /*4d00*/  IMAD.IADD R0, R10, 0x1, R3 ;  /* 0x000000010a007824 */ /* 0x000fc600078e0203 */
[----:B------:R-:W-:-:S07]  /*4d10*/  IMNMX R2, R9, R2, PT ;  /* 0x0000000209027217 */ /* 0x000fce0003800200 */
        /* <DEDUP_REMOVED lines=12> */
.L_x_597:
[----:B------:R-:W-:-:S04]  /*4de0*/  MOV R25, c[0x0][0x32c] ;  /* 0x0000cb0000197a02 */ /* 0x000fc80000000f00 */
[----:B------:R-:W-:-:S13]  /*4df0*/  ISETP.NE.AND P0, PT, R25, 0x1, PT ;  /* 0x000000011900780c */ /* 0x000fda0003f05270 */
[----:B------:R-:W-:-:S05]  /*4e00*/  @P0 IMAD.HI.U32 R25, R3, c[0x0][0x330], RZ ;  /* 0x0000cc0003190a27 */ /* 0x000fca00078e00ff */
[----:B------:R-:W-:Y:S02]  /*4e10*/  @P0 SHF.R.U32.HI R3, RZ, c[0x0][0x334], R25 ;  /* 0x0000cd00ff030a19 */ /* 0x000fe40000011619 */
.L_x_598:
[----:B------:R-:W-:Y:S05]  /*4e20*/  BSYNC B0 ;  /* 0x0000000000007941 */ /* 0x000fea0003800000 */
.L_x_596:
[----:B------:R-:W-:-:S05]  /*4e30*/  IMAD R3, R3, c[0x0][0x32c], R11 ;  /* 0x0000cb0003037a24 */ /* 0x000fca00078e020b */
[----:B------:R-:W-:Y:S02]  /*4e40*/  IADD3 R25, R3, c[0x0][0x32c], RZ ;  /* 0x0000cb0003197a10 */ /* 0x000fe40007ffe0ff */
[----:B------:R-:W-:Y:S02]  /*4e50*/  IMNMX R0, R0, R3, !PT ;  /* 0x0000000300007217 */ /* 0x000fe40007800200 */
[----:B------:R-:W-:Y:S02]  /*4e60*/  IMNMX R2, R2, R25, PT ;  /* 0x0000001902027217 */ /* 0x000fe40003800200 */
.L_x_595:
[----:B------:R-:W-:Y:S02]  /*4e70*/  ISETP.NE.AND P0, PT, R23, RZ, PT ;  /* 0x000000ff1700720c */ /* 0x000fe40003f05270 */
[----:B------:R-:W-:Y:S02]  /*4e80*/  P2R R3, PR, RZ, 0x40 ;  /* 0x00000040ff037803 */ /* 0x000fe40000000000 */
        /* <DEDUP_REMOVED lines=73> */
[----:B------:R-:W-:-:S04]  /*5320*/  ISETP.GT.AND P0, PT, R0, RZ, !P1 ;  /* 0x000000ff0000720c */ /* 0x000fc80004f04270 */
[----:B------:R-:W-:-:S04]  /*5330*/  ISETP.LT.OR P0, PT, R2, 0x1, P0 ;  /* 0x000000010200780c */ /* 0x000fc80000701670 */
[----:B------:R-:W-:Y:S02]  /*5340*/  FSEL R79, R140, -INF , !P0 ;  /* 0xff8000008c4f7808 */ /* 0x000fe40004000000 */
[----:B------:R-:W-:Y:S02]  /*5350*/  ISETP.GT.AND P0, PT, R0, 0x1, !P6 ;  /* 0x000000010000780c */ /* 0x000fe40007704270 */
[----:B------:R-:W-:Y:S02]  /*5360*/  ISETP.NE.AND P6, PT, R3, RZ, PT ;  /* 0x000000ff0300720c */ /* 0x000fe40003fc5270 */
[----:B------:R-:W-:Y:S01]  /*5370*/  ISETP.LT.OR P0, PT, R2, 0x2, P0 ;  /* 0x000000020200780c */ /* 0x000fe20000701670 */
[----:B------:R-:W1:Y:S03]  /*5380*/  SHFL.IDX PT, R3, R7, 0x3, 0x1c1f ;  /* 0x007c1f0007037f89 */ /* 0x000e6600000e0000 */
[----:B------:R-:W-:-:S02]  /*5390*/  FSEL R78, R141, -INF , !P0 ;  /* 0xff8000008d4e7808 */ /* 0x000fc40004000000 */
        /* <DEDUP_REMOVED lines=64> */
[----:B------:R-:W-:Y:S01]  /*57a0*/  ISETP.GT.AND P0, PT, R0, 0x49, !P0 ;  /* 0x000000490000780c */ /* 0x000fe20004704270 */
[----:B-1----:R-:W-:-:S03]  /*57b0*/  IMAD.IADD R0, R10, 0x1, R3 ;  /* 0x000000010a007824 */ /* 0x002fc600078e0203 */
[----:B------:R-:W-:Y:S01]  /*57c0*/  ISETP.LT.OR P0, PT, R2, 0x4a, P0 ;  /* 0x0000004a0200780c */ /* 0x000fe20000701670 */
[----:B------:R-:W-:-:S03]  /*57d0*/  IMAD.IADD R2, R8, 0x1, R3 ;  /* 0x0000000108027824 */ /* 0x000fc600078e0203 */
[----:B------:R-:W-:Y:S02]  /*57e0*/  FSEL R177, R97, -INF , !P0 ;  /* 0xff80000061b17808 */ /* 0x000fe40004000000 */
[----:B------:R-:W-:Y:S02]  /*57f0*/  ISETP.GE.AND P0, PT, R80, 0x1, PT ;  /* 0x000000015000780c */ /* 0x000fe40003f06270 */
[----:B------:R-:W-:-:S11]  /*5800*/  IMNMX R2, R9, R2, PT ;  /* 0x0000000209027217 */ /* 0x000fd60003800200 */
        /* <DEDUP_REMOVED lines=12> */
.L_x_601:
[----:B------:R-:W-:-:S04]  /*58d0*/  MOV R4, c[0x0][0x32c] ;  /* 0x0000cb0000047a02 */ /* 0x000fc80000000f00 */
[----:B------:R-:W-:-:S13]  /*58e0*/  ISETP.NE.AND P0, PT, R4, 0x1, PT ;  /* 0x000000010400780c */ /* 0x000fda0003f05270 */
[----:B------:R-:W-:-:S05]  /*58f0*/  @P0 IMAD.HI.U32 R4, R3, c[0x0][0x330], RZ ;  /* 0x0000cc0003040a27 */ /* 0x000fca00078e00ff */
[----:B------:R-:W-:Y:S02]  /*5900*/  @P0 SHF.R.U32.HI R3, RZ, c[0x0][0x334], R4 ;  /* 0x0000cd00ff030a19 */ /* 0x000fe40000011604 */
.L_x_602:
[----:B------:R-:W-:Y:S05]  /*5910*/  BSYNC B0 ;  /* 0x0000000000007941 */ /* 0x000fea0003800000 */
.L_x_600:
[----:B------:R-:W-:-:S05]  /*5920*/  IMAD R3, R3, c[0x0][0x32c], R11 ;  /* 0x0000cb0003037a24 */ /* 0x000fca00078e020b */
[----:B------:R-:W-:Y:S02]  /*5930*/  IADD3 R4, R3, c[0x0][0x32c], RZ ;  /* 0x0000cb0003047a10 */ /* 0x000fe40007ffe0ff */
[----:B------:R-:W-:Y:S02]  /*5940*/  IMNMX R0, R0, R3, !PT ;  /* 0x0000000300007217 */ /* 0x000fe40007800200 */
[----:B------:R-:W-:Y:S02]  /*5950*/  IMNMX R2, R2, R4, PT ;  /* 0x0000000402027217 */ /* 0x000fe40003800200 */
.L_x_599:
[----:B------:R-:W-:Y:S01]  /*5960*/  ISETP.NE.AND P0, PT, R23, RZ, PT ;  /* 0x000000ff1700720c */ /* 0x000fe20003f05270 */
[----:B------:R-:W-:Y:S01]  /*5970*/  LDSM.16.MT88.4 R32, [R196] ;  /* 0x00000000c420783b */ /* 0x000fe20000004200 */
[----:B------:R-:W-:Y:S01]  /*5980*/  FMNMX.FTZ R3, R26, R27, !PT ;  /* 0x0000001b1a037209 */ /* 0x000fe20007810000 */
[----:B------:R-:W-:Y:S01]  /*5990*/  IMAD.MOV.U32 R153, RZ, RZ, R63 ;  /* 0x000000ffff997224 */ /* 0x000fe200078e003f */
[----:B------:R-:W-:Y:S01]  /*59a0*/  ISETP.GT.AND P0, PT, R0, 0x8, !P0 ;  /* 0x000000080000780c */ /* 0x000fe20004704270 */
[----:B------:R-:W-:Y:S01]  /*59b0*/  LDSM.16.MT88.4 R40, [R200] ;  /* 0x00000000c828783b */ /* 0x000fe20000004200 */
[----:B------:R-:W-:-:S02]  /*59c0*/  FMNMX.FTZ R3, R28, R3, !PT ;  /* 0x000000031c037209 */ /* 0x000fc40007810000 */
[----:B------:R-:W-:Y:S01]  /*59d0*/  ISETP.LT.OR P0, PT, R2, 0x9, P0 ;  /* 0x000000090200780c */ /* 0x000fe20000701670 */
[----:B------:R-:W-:Y:S01]  /*59e0*/  LDSM.16.MT88.4 R56, [R199] ;  /* 0x00000000c738783b */ /* 0x000fe20000004200 */
[----:B------:R-:W-:Y:S02]  /*59f0*/  FMNMX.FTZ R3, R29, R3, !PT ;  /* 0x000000031d037209 */ /* 0x000fe40007810000 */
[----:B------:R-:W-:Y:S01]  /*5a00*/  FSEL R81, R138, -INF , !P0 ;  /* 0xff8000008a517808 */ /* 0x000fe20004000000 */
[----:B------:R-:W-:Y:S01]  /*5a10*/  LDSM.16.MT88.4 R64, [R196+0x800] ;  /* 0x00080000c440783b */ /* 0x000fe20000004200 */
[----:B------:R-:W-:Y:S02]  /*5a20*/  ISETP.NE.AND P0, PT, R22, RZ, PT ;  /* 0x000000ff1600720c */ /* 0x000fe40003f05270 */
[----:B------:R-:W-:Y:S01]  /*5a30*/  FMNMX.FTZ R3, R31, R3, !PT ;  /* 0x000000031f037209 */ /* 0x000fe20007810000 */
[----:B------:R-:W-:Y:S01]  /*5a40*/  LDSM.16.MT88.4 R72, [R197+0x800] ;  /* 0x00080000c548783b */ /* 0x000fe20000004200 */
[----:B------:R-:W-:-:S02]  /*5a50*/  ISETP.GT.AND P0, PT, R0, 0x9, !P0 ;  /* 0x000000090000780c */ /* 0x000fc40004704270 */
[----:B------:R-:W-:Y:S02]  /*5a60*/  FMNMX.FTZ R3, R48, R3, !PT ;  /* 0x0000000330037209 */ /* 0x000fe40007810000 */
[----:B------:R-:W-:Y:S02]  /*5a70*/  ISETP.LT.OR P0, PT, R2, 0xa, P0 ;  /* 0x0000000a0200780c */ /* 0x000fe40000701670 */
[----:B------:R-:W-:Y:S02]  /*5a80*/  FMNMX.FTZ R3, R50, R3, !PT ;  /* 0x0000000332037209 */ /* 0x000fe40007810000 */
[----:B------:R-:W-:Y:S02]  /*5a90*/  FSEL R80, R139, -INF , !P0 ;  /* 0xff8000008b507808 */ /* 0x000fe40004000000 */
[----:B------:R-:W-:Y:S02]  /*5aa0*/  ISETP.NE.AND P0, PT, R21, RZ, PT ;  /* 0x000000ff1500720c */ /* 0x000fe40003f05270 */
        /* <DEDUP_REMOVED lines=25> */
[----:B------:R-:W-:Y:S02]  /*5c40*/  FMNMX.FTZ R3, R173, R3, !PT ;  /* 0x00000003ad037209 */ /* 0x000fe40007810000 */
[----:B------:R-:W-:Y:S02]  /*5c50*/  FSEL R90, R127, -INF , !P0 ;  /* 0xff8000007f5a7808 */ /* 0x000fe40004000000 */
[----:B------:R-:W-:Y:S02]  /*5c60*/  ISETP.NE.AND P0, PT, R17, RZ, PT ;  /* 0x000000ff1100720c */ /* 0x000fe40003f05270 */
[----:B------:R-:W-:Y:S02]  /*5c70*/  FMNMX.FTZ R3, R172, R3, !PT ;  /* 0x00000003ac037209 */ /* 0x000fe40007810000 */
[----:B------:R-:W-:Y:S02]  /*5c80*/  ISETP.GT.AND P0, PT, R0, 0x20, !P0 ;  /* 0x000000200000780c */ /* 0x000fe40004704270 */
[----:B------:R-:W-:Y:S01]  /*5c90*/  IADD3 R211, R211, -0x2, RZ ;  /* 0xfffffffed3d37810 */ /* 0x000fe20007ffe0ff */
[----:B------:R-:W1:Y:S01]  /*5ca0*/  SHFL.BFLY PT, R4, R3, 0x2, 0x1f ;  /* 0x0c401f0003047f89 */ /* 0x000e6200000e0000 */
[----:B------:R-:W-:-:S04]  /*5cb0*/  ISETP.LT.OR P0, PT, R2, 0x21, P0 ;  /* 0x000000210200780c */ /* 0x000fc80000701670 */
[----:B------:R-:W-:Y:S02]  /*5cc0*/  FSEL R129, R110, -INF , !P0 ;  /* 0xff8000006e817808 */ /* 0x000fe40004000000 */
[----:B------:R-:W-:-:S04]  /*5cd0*/  ISETP.NE.AND P0, PT, R16, RZ, PT ;  /* 0x000000ff1000720c */ /* 0x000fc80003f05270 */
[----:B------:R-:W-:-:S04]  /*5ce0*/  ISETP.GT.AND P0, PT, R0, 0x21, !P0 ;  /* 0x000000210000780c */ /* 0x000fc80004704270 */
[----:B------:R-:W-:-:S04]  /*5cf0*/  ISETP.LT.OR P0, PT, R2, 0x22, P0 ;  /* 0x000000220200780c */ /* 0x000fc80000701670 */
[----:B------:R-:W-:Y:S02]  /*5d00*/  FSEL R131, R111, -INF , !P0 ;  /* 0xff8000006f837808 */ /* 0x000fe40004000000 */
[----:B------:R-:W-:Y:S02]  /*5d10*/  ISETP.NE.AND P0, PT, R15, RZ, PT ;  /* 0x000000ff0f00720c */ /* 0x000fe40003f05270 */
[----:B-1----:R-:W-:Y:S02]  /*5d20*/  FMNMX.FTZ R3, R3, R4, !PT ;  /* 0x0000000403037209 */ /* 0x002fe40007810000 */
[----:B------:R-:W-:-:S03]  /*5d30*/  ISETP.GT.AND P0, PT, R0, 0x28, !P0 ;  /* 0x000000280000780c */ /* 0x000fc60004704270 */
[----:B------:R-:W1:Y:S01]  /*5d40*/  SHFL.BFLY PT, R4, R3, 0x1, 0x1f ;  /* 0x0c201f0003047f89 */ /* 0x000e6200000e0000 */
        /* <DEDUP_REMOVED lines=9> */
[----:B-1----:R-:W-:Y:S02]  /*5de0*/  FMNMX.FTZ R114, R3, R4, !PT ;  /* 0x0000000403727209 */ /* 0x002fe40007810000 */
[----:B------:R-:W-:-:S02]  /*5df0*/  FSEL R139, R102, -INF , !P0 ;  /* 0xff800000668b7808 */ /* 0x000fc40004000000 */
[----:B------:R-:W-:Y:S01]  /*5e00*/  ISETP.GT.AND P0, PT, R0, 0x31, !P4 ;  /* 0x000000310000780c */ /* 0x000fe20006704270 */
[----:B------:R-:W-:Y:S01]  /*5e10*/  FMUL.FTZ R3, R114, c[0x0][0x2d0] ;  /* 0x0000b40072037a20 */ /* 0x000fe20000410000 */
[----:B------:R-:W-:Y:S02]  /*5e20*/  ISETP.NE.AND P4, PT, R13, RZ, PT ;  /* 0x000000ff0d00720c */ /* 0x000fe40003f85270 */
[----:B------:R-:W-:-:S04]  /*5e30*/  ISETP.LT.OR P0, PT, R2, 0x32, P0 ;  /* 0x000000320200780c */ /* 0x000fc80000701670 */
[----:B------:R-:W-:Y:S02]  /*5e40*/  FSEL R152, R103, -INF , !P0 ;  /* 0xff80000067987808 */ /* 0x000fe40004000000 */
[----:B------:R-:W-:Y:S02]  /*5e50*/  ISETP.GT.AND P0, PT, R0, 0x38, !P3 ;  /* 0x000000380000780c */ /* 0x000fe40005f04270 */
[----:B------:R-:W-:Y:S02]  /*5e60*/  ISETP.NE.AND P3, PT, R14, RZ, PT ;  /* 0x000000ff0e00720c */ /* 0x000fe40003f65270 */
[----:B------:R-:W-:-:S04]  /*5e70*/  ISETP.LT.OR P0, PT, R2, 0x39, P0 ;  /* 0x000000390200780c */ /* 0x000fc80000701670 */
[----:B------:R-:W-:Y:S02]  /*5e80*/  FSEL R162, R94, -INF , !P0 ;  /* 0xff8000005ea27808 */ /* 0x000fe40004000000 */
[C---:B------:R-:W-:Y:S02]  /*5e90*/  ISETP.GT.AND P0, PT, R0.reuse, 0x39, !P2 ;  /* 0x000000390000780c */ /* 0x040fe40005704270 */
[----:B------:R-:W-:Y:S02]  /*5ea0*/  ISETP.GT.AND P2, PT, R0, 0x40, !P3 ;  /* 0x000000400000780c */ /* 0x000fe40005f44270 */
[C---:B------:R-:W-:Y:S02]  /*5eb0*/  ISETP.LT.OR P0, PT, R2.reuse, 0x3a, P0 ;  /* 0x0000003a0200780c */ /* 0x040fe40000701670 */
[----:B------:R-:W-:Y:S02]  /*5ec0*/  ISETP.LT.OR P3, PT, R2, 0x41, P2 ;  /* 0x000000410200780c */ /* 0x000fe40001761670 */
[----:B------:R-:W-:-:S02]  /*5ed0*/  FSEL R165, R95, -INF , !P0 ;  /* 0xff8000005fa57808 */ /* 0x000fc40004000000 */
[----:B------:R-:W-:Y:S02]  /*5ee0*/  ISETP.GT.AND P0, PT, R0, 0x1, !P6 ;  /* 0x000000010000780c */ /* 0x000fe40007704270 */
[----:B------:R-:W-:Y:S02]  /*5ef0*/  ISETP.NE.AND P6, PT, R6, RZ, PT ;  /* 0x000000ff0600720c */ /* 0x000fe40003fc5270 */
[----:B------:R-:W-:Y:S02]  /*5f00*/  ISETP.LT.OR P0, PT, R2, 0x2, P0 ;  /* 0x000000020200780c */ /* 0x000fe40000701670 */
[----:B------:R-:W-:Y:S02]  /*5f10*/  FSEL R161, R154, -INF , !P3 ;  /* 0xff8000009aa17808 */ /* 0x000fe40005800000 */
[----:B------:R-:W-:Y:S02]  /*5f20*/  FSEL R77, R143, -INF , !P0 ;  /* 0xff8000008f4d7808 */ /* 0x000fe40004000000 */
[----:B------:R-:W-:-:S02]  /*5f30*/  ISETP.GT.AND P0, PT, R0, RZ, !P1 ;  /* 0x000000ff0000720c */ /* 0x000fc40004f04270 */
[----:B------:R-:W-:Y:S02]  /*5f40*/  ISETP.GT.AND P1, PT, R0, 0x41, !P4 ;  /* 0x000000410000780c */ /* 0x000fe40006724270 */
[----:B------:R-:W-:Y:S02]  /*5f50*/  ISETP.LT.OR P0, PT, R2, 0x1, P0 ;  /* 0x000000010200780c */ /* 0x000fe40000701670 */
[----:B------:R-:W-:Y:S02]  /*5f60*/  ISETP.GT.AND P4, PT, R0, 0x49, !P6 ;  /* 0x000000490000780c */ /* 0x000fe40007784270 */
[----:B------:R-:W-:Y:S02]  /*5f70*/  FSEL R76, R142, -INF , !P0 ;  /* 0xff8000008e4c7808 */ /* 0x000fe40004000000 */
[----:B------:R-:W-:Y:S02]  /*5f80*/  FSETP.NEU.FTZ.AND P0, PT, R114, -INF , PT ;  /* 0xff8000007200780b */ /* 0x000fe40003f1d000 */
[----:B------:R-:W-:-:S02]  /*5f90*/  FMNMX.FTZ R7, R76, R77, !PT ;  /* 0x0000004d4c077209 */ /* 0x000fc40007810000 */
[----:B------:R-:W-:Y:S02]  /*5fa0*/  FSEL R4, R3, RZ, P0 ;  /* 0x000000ff03047208 */ /* 0x000fe40000000000 */
[----:B------:R-:W-:Y:S02]  /*5fb0*/  FMNMX.FTZ R3, R25, R30, !PT ;  /* 0x0000001e19037209 */ /* 0x000fe40007810000 */
[----:B------:R-:W-:Y:S01]  /*5fc0*/  ISETP.LT.OR P2, PT, R2, 0x42, P1 ;  /* 0x000000420200780c */ /* 0x000fe20000f41670 */
[----:B------:R-:W-:Y:S01]  /*5fd0*/  FFMA.FTZ R6, R26, c[0x0][0x2d0], -R4 ;  /* 0x0000b4001a067a23 */ /* 0x000fe20000010804 */
[----:B------:R-:W-:Y:S02]  /*5fe0*/  FMNMX.FTZ R3, R36, R3, !PT ;  /* 0x0000000324037209 */ /* 0x000fe40007810000 */
[----:B------:R-:W-:Y:S01]  /*5ff0*/  FSEL R160, R155, -INF , !P2 ;  /* 0xff8000009ba07808 */ /* 0x000fe20005000000 */
[----:B------:R1:W-:Y:S01]  /*6000*/  MUFU.EX2 R252, R6 ;  /* 0x0000000600fc7308 */ /* 0x0003e20000000800 */
[----:B------:R-:W-:-:S04]  /*6010*/  FMNMX.FTZ R3, R37, R3, !PT ;  /* 0x0000000325037209 */ /* 0x000fc80007810000 */
[----:B------:R-:W-:-:S04]  /*6020*/  FMNMX.FTZ R3, R49, R3, !PT ;  /* 0x0000000331037209 */ /* 0x000fc80007810000 */
[----:B------:R-:W-:-:S04]  /*6030*/  FMNMX.FTZ R3, R60, R3, !PT ;  /* 0x000000033c037209 */ /* 0x000fc80007810000 */
[----:B------:R-:W-:Y:S02]  /*6040*/  FMNMX.FTZ R3, R62, R3, !PT ;  /* 0x000000033e037209 */ /* 0x000fe40007810000 */
[----:B-1----:R-:W-:Y:S01]  /*6050*/  FMNMX.FTZ R6, R81, R7, !PT ;  /* 0x0000000751067209 */ /* 0x002fe20007810000 */
[----:B------:R-:W-:Y:S01]  /*6060*/  FFMA.FTZ R7, R27, c[0x0][0x2d0], -R4 ;  /* 0x0000b4001b077a23 */ /* 0x000fe20000010804 */
[----:B------:R-:W-:Y:S02]  /*6070*/  FMNMX.FTZ R3, R68, R3, !PT ;  /* 0x0000000344037209 */ /* 0x000fe40007810000 */
[----:B------:R-:W-:Y:S01]  /*6080*/  FMNMX.FTZ R6, R80, R6, !PT ;  /* 0x0000000650067209 */ /* 0x000fe20007810000 */
[----:B------:R1:W2:Y:S01]  /*6090*/  MUFU.EX2 R250, R7 ;  /* 0x0000000700fa7308 */ /* 0x0002a20000000800 */
[----:B------:R-:W-:Y:S02]  /*60a0*/  FMNMX.FTZ R3, R116, R3, !PT ;  /* 0x0000000374037209 */ /* 0x000fe40007810000 */
[----:B------:R-:W-:-:S02]  /*60b0*/  FMNMX.FTZ R6, R84, R6, !PT ;  /* 0x0000000654067209 */ /* 0x000fc40007810000 */
[----:B------:R-:W-:Y:S02]  /*60c0*/  FMNMX.FTZ R3, R115, R3, !PT ;  /* 0x0000000373037209 */ /* 0x000fe40007810000 */
[----:B------:R-:W-:Y:S02]  /*60d0*/  FMNMX.FTZ R6, R87, R6, !PT ;  /* 0x0000000657067209 */ /* 0x000fe40007810000 */
[----:B------:R-:W-:Y:S02]  /*60e0*/  FMNMX.FTZ R3, R120, R3, !PT ;  /* 0x0000000378037209 */ /* 0x000fe40007810000 */
[----:B------:R-:W-:Y:S02]  /*60f0*/  FMNMX.FTZ R6, R89, R6, !PT ;  /* 0x0000000659067209 */ /* 0x000fe40007810000 */
[----:B------:R-:W-:Y:S02]  /*6100*/  FMNMX.FTZ R3, R128, R3, !PT ;  /* 0x0000000380037209 */ /* 0x000fe40007810000 */
[----:B------:R-:W-:Y:S01]  /*6110*/  FMNMX.FTZ R6, R90, R6, !PT ;  /* 0x000000065a067209 */ /* 0x000fe20007810000 */
[----:B-1----:R-:W-:Y:S01]  /*6120*/  FFMA.FTZ R7, R28, c[0x0][0x2d0], -R4 ;  /* 0x0000b4001c077a23 */ /* 0x002fe20000010804 */
[----:B------:R-:W-:-:S02]  /*6130*/  FMNMX.FTZ R3, R130, R3, !PT ;  /* 0x0000000382037209 */ /* 0x000fc40007810000 */
[----:B------:R-:W-:Y:S01]  /*6140*/  FMNMX.FTZ R6, R129, R6, !PT ;  /* 0x0000000681067209 */ /* 0x000fe20007810000 */
[----:B------:R1:W-:Y:S01]  /*6150*/  MUFU.EX2 R248, R7 ;  /* 0x0000000700f87308 */ /* 0x0003e20000000800 */
[----:B------:R-:W-:Y:S02]  /*6160*/  FMNMX.FTZ R3, R145, R3, !PT ;  /* 0x0000000391037209 */ /* 0x000fe40007810000 */
[----:B------:R-:W-:Y:S02]  /*6170*/  FMNMX.FTZ R6, R131, R6, !PT ;  /* 0x0000000683067209 */ /* 0x000fe40007810000 */
[----:B------:R-:W-:Y:S02]  /*6180*/  FMNMX.FTZ R3, R147, R3, !PT ;  /* 0x0000000393037209 */ /* 0x000fe40007810000 */
[----:B--2---:R-:W-:Y:S02]  /*6190*/  F2FP.BF16.PACK_AB R12, R250, R252 ;  /* 0x000000fcfa0c723e */ /* 0x004fe400000010ff */
[----:B------:R-:W-:-:S04]  /*61a0*/  FMNMX.FTZ R3, R148, R3, !PT ;  /* 0x0000000394037209 */ /* 0x000fc80007810000 */
[----:B------:R-:W-:Y:S01]  /*61b0*/  FMNMX.FTZ R3, R171, R3, !PT ;  /* 0x00000003ab037209 */ /* 0x000fe20007810000 */
[----:B-1----:R-:W-:-:S03]  /*61c0*/  FFMA.FTZ R7, R29, c[0x0][0x2d0], -R4 ;  /* 0x0000b4001d077a23 */ /* 0x002fc60000010804 */
[----:B------:R-:W-:Y:S01]  /*61d0*/  FMNMX.FTZ R3, R170, R3, !PT ;  /* 0x00000003aa037209 */ /* 0x000fe20007810000 */
[----:B------:R1:W2:Y:S03]  /*61e0*/  MUFU.EX2 R249, R7 ;  /* 0x0000000700f97308 */ /* 0x0002a60000000800 */
[----:B------:R-:W-:-:S04]  /*61f0*/  FMNMX.FTZ R3, R168, R3, !PT ;  /* 0x00000003a8037209 */ /* 0x000fc80007810000 */
[----:B------:R-:W-:-:S05]  /*6200*/  FMNMX.FTZ R3, R167, R3, !PT ;  /* 0x00000003a7037209 */ /* 0x000fca0007810000 */
[----:B------:R-:W3:Y:S01]  /*6210*/  SHFL.BFLY PT, R5, R3, 0x2, 0x1f ;  /* 0x0c401f0003057f89 */ /* 0x000ee200000e0000 */
[----:B-1----:R-:W-:Y:S01]  /*6220*/  FFMA.FTZ R7, R31, c[0x0][0x2d0], -R4 ;  /* 0x0000b4001f077a23 */ /* 0x002fe20000010804 */
[----:B--2---:R-:W-:-:S03]  /*6230*/  F2FP.BF16.PACK_AB R14, R249, R248 ;  /* 0x000000f8f90e723e */ /* 0x004fc600000010ff */
[----:B------:R1:W-:Y:S01]  /*6240*/  MUFU.EX2 R251, R7 ;  /* 0x0000000700fb7308 */ /* 0x0003e20000000800 */
[----:B---3--:R-:W-:Y:S02]  /*6250*/  FMNMX.FTZ R3, R3, R5, !PT ;  /* 0x0000000503037209 */ /* 0x008fe40007810000 */
[----:B-1----:R-:W-:-:S03]  /*6260*/  FMNMX.FTZ R7, R137, R6, !PT ;  /* 0x0000000689077209 */ /* 0x002fc60007810000 */
[----:B------:R-:W1:Y:S01]  /*6270*/  SHFL.BFLY PT, R5, R3, 0x1, 0x1f ;  /* 0x0c201f0003057f89 */ /* 0x000e6200000e0000 */
[----:B------:R-:W-:Y:S02]  /*6280*/  FMNMX.FTZ R7, R138, R7, !PT ;  /* 0x000000078a077209 */ /* 0x000fe40007810000 */
[----:B-1----:R-:W-:Y:S02]  /*6290*/  FMNMX.FTZ R113, R3, R5, !PT ;  /* 0x0000000503717209 */ /* 0x002fe40007810000 */
[----:B------:R-:W-:Y:S02]  /*62a0*/  FMNMX.FTZ R5, R79, R78, !PT ;  /* 0x0000004e4f057209 */ /* 0x000fe40007810000 */
[C---:B------:R-:W-:Y:S01]  /*62b0*/  FSETP.NEU.FTZ.AND P0, PT, R113.reuse, -INF , PT ;  /* 0xff8000007100780b */ /* 0x040fe20003f1d000 */
[----:B------:R-:W-:Y:S01]  /*62c0*/  FMUL.FTZ R3, R113, c[0x0][0x2d0] ;  /* 0x0000b40071037a20 */ /* 0x000fe20000410000 */
[----:B------:R-:W-:-:S04]  /*62d0*/  FMNMX.FTZ R5, R82, R5, !PT ;  /* 0x0000000552057209 */ /* 0x000fc80007810000 */
[----:B------:R-:W-:Y:S02]  /*62e0*/  FMNMX.FTZ R5, R83, R5, !PT ;  /* 0x0000000553057209 */ /* 0x000fe40007810000 */
[----:B------:R-:W-:Y:S02]  /*62f0*/  FSEL R3, R3, RZ, P0 ;  /* 0x000000ff03037208 */ /* 0x000fe40000000000 */
[----:B------:R-:W-:Y:S02]  /*6300*/  FMNMX.FTZ R5, R85, R5, !PT ;  /* 0x0000000555057209 */ /* 0x000fe40007810000 */
[----:B------:R-:W-:Y:S01]  /*6310*/  ISETP.GT.AND P0, PT, R0, 0x48, !P5 ;  /* 0x000000480000780c */ /* 0x000fe20006f04270 */
[----:B------:R-:W-:Y:S01]  /*6320*/  FFMA.FTZ R6, R25, c[0x0][0x2d0], -R3 ;  /* 0x0000b40019067a23 */ /* 0x000fe20000010803 */
[----:B------:R-:W-:Y:S02]  /*6330*/  FMNMX.FTZ R5, R86, R5, !PT ;  /* 0x0000000556057209 */ /* 0x000fe40007810000 */
[----:B------:R-:W-:Y:S01]  /*6340*/  ISETP.LT.OR P1, PT, R2, 0x49, P0 ;  /* 0x000000490200780c */ /* 0x000fe20000721670 */
[----:B------:R1:W-:Y:S01]  /*6350*/  MUFU.EX2 R243, R6 ;  /* 0x0000000600f37308 */ /* 0x0003e20000000800 */
[----:B------:R-:W-:-:S02]  /*6360*/  FMNMX.FTZ R5, R88, R5, !PT ;  /* 0x0000000558057209 */ /* 0x000fc40007810000 */
[----:B------:R-:W-:Y:S01]  /*6370*/  ISETP.LT.OR P0, PT, R2, 0x4a, P4 ;  /* 0x0000004a0200780c */ /* 0x000fe20002701670 */
[----:B------:R-:W-:Y:S01]  /*6380*/  FFMA.FTZ R2, R37, c[0x0][0x2d0], -R3 ;  /* 0x0000b40025027a23 */ /* 0x000fe20000010803 */
[----:B------:R-:W-:Y:S02]  /*6390*/  FMNMX.FTZ R5, R91, R5, !PT ;  /* 0x000000055b057209 */ /* 0x000fe40007810000 */
[----:B------:R-:W-:Y:S01]  /*63a0*/  FSEL R159, R98, -INF , !P1 ;  /* 0xff800000629f7808 */ /* 0x000fe20004800000 */
[----:B------:R-:W-:Y:S01]  /*63b0*/  MUFU.EX2 R239, R2 ;  /* 0x0000000200ef7308 */ /* 0x000fe20000000800 */
[----:B------:R-:W-:Y:S02]  /*63c0*/  FMNMX.FTZ R5, R136, R5, !PT ;  /* 0x0000000588057209 */ /* 0x000fe40007810000 */
[----:B------:R-:W-:Y:S02]  /*63d0*/  FSEL R158, R99, -INF , !P0 ;  /* 0xff800000639e7808 */ /* 0x000fe40004000000 */
[----:B------:R-:W-:-:S02]  /*63e0*/  FMNMX.FTZ R5, R144, R5, !PT ;  /* 0x0000000590057209 */ /* 0x000fc40007810000 */
[----:B-1----:R-:W-:Y:S02]  /*63f0*/  FMNMX.FTZ R6, R139, R7, !PT ;  /* 0x000000078b067209 */ /* 0x002fe40007810000 */
[----:B------:R-:W-:Y:S02]  /*6400*/  FMNMX.FTZ R5, R146, R5, !PT ;  /* 0x0000000592057209 */ /* 0x000fe40007810000 */
[----:B------:R-:W-:Y:S02]  /*6410*/  FMNMX.FTZ R6, R152, R6, !PT ;  /* 0x0000000698067209 */ /* 0x000fe40007810000 */
[----:B------:R-:W-:Y:S02]  /*6420*/  FMNMX.FTZ R5, R149, R5, !PT ;  /* 0x0000000595057209 */ /* 0x000fe40007810000 */
[----:B------:R-:W-:Y:S02]  /*6430*/  FMNMX.FTZ R6, R162, R6, !PT ;  /* 0x00000006a2067209 */ /* 0x000fe40007810000 */
[----:B------:R-:W-:-:S04]  /*6440*/  FMNMX.FTZ R5, R164, R5, !PT ;  /* 0x00000005a4057209 */ /* 0x000fc80007810000 */
[----:B------:R-:W-:-:S04]  /*6450*/  FMNMX.FTZ R5, R163, R5, !PT ;  /* 0x00000005a3057209 */ /* 0x000fc80007810000 */
[----:B------:R-:W-:-:S04]  /*6460*/  FMNMX.FTZ R5, R166, R5, !PT ;  /* 0x00000005a6057209 */ /* 0x000fc80007810000 */
[----:B------:R-:W-:-:S04]  /*6470*/  FMNMX.FTZ R5, R169, R5, !PT ;  /* 0x00000005a9057209 */ /* 0x000fc80007810000 */
[----:B------:R-:W-:-:S04]  /*6480*/  FMNMX.FTZ R5, R176, R5, !PT ;  /* 0x00000005b0057209 */ /* 0x000fc80007810000 */
[----:B------:R-:W-:Y:S01]  /*6490*/  FMNMX.FTZ R0, R178, R5, !PT ;  /* 0x00000005b2007209 */ /* 0x000fe20007810000 */
[----:B------:R-:W-:-:S03]  /*64a0*/  FFMA.FTZ R5, R30, c[0x0][0x2d0], -R3 ;  /* 0x0000b4001e057a23 */ /* 0x000fc60000010803 */
[----:B------:R-:W-:Y:S01]  /*64b0*/  FMNMX.FTZ R0, R179, R0, !PT ;  /* 0x00000000b3007209 */ /* 0x000fe20007810000 */
[----:B------:R1:W2:Y:S03]  /*64c0*/  MUFU.EX2 R238, R5 ;  /* 0x0000000500ee7308 */ /* 0x0002a60000000800 */
[----:B------:R-:W-:-:S05]  /*64d0*/  FMNMX.FTZ R0, R177, R0, !PT ;  /* 0x00000000b1007209 */ /* 0x000fca0007810000 */
[----:B------:R-:W3:Y:S01]  /*64e0*/  SHFL.BFLY PT, R7, R0, 0x2, 0x1f ;  /* 0x0c401f0000077f89 */ /* 0x000ee200000e0000 */
[----:B-1----:R-:W-:Y:S01]  /*64f0*/  FFMA.FTZ R5, R36, c[0x0][0x2d0], -R3 ;  /* 0x0000b40024057a23 */ /* 0x002fe20000010803 */
[----:B--2---:R-:W-:Y:S02]  /*6500*/  F2FP.BF16.PACK_AB R13, R238, R243 ;  /* 0x000000f3ee0d723e */ /* 0x004fe400000010ff */
[----:B------:R-:W-:Y:S01]  /*6510*/  LDSM.16.MT88.4 R36, [R197] ;  /* 0x00000000c524783b */ /* 0x000fe20000004200 */
[----:B------:R1:W2:Y:S01]  /*6520*/  MUFU.EX2 R241, R5 ;  /* 0x0000000500f17308 */ /* 0x0002a20000000800 */
[----:B---3--:R-:W-:Y:S02]  /*6530*/  FMNMX.FTZ R0, R0, R7, !PT ;  /* 0x0000000700007209 */ /* 0x008fe40007810000 */
[----:B-1----:R-:W-:-:S03]  /*6540*/  FMNMX.FTZ R5, R165, R6, !PT ;  /* 0x00000006a5057209 */ /* 0x002fc60007810000 */
[----:B------:R-:W1:Y:S01]  /*6550*/  SHFL.BFLY PT, R8, R0, 0x1, 0x1f ;  /* 0x0c201f0000087f89 */ /* 0x000e6200000e0000 */
[----:B------:R-:W-:Y:S01]  /*6560*/  FFMA.FTZ R6, R60, c[0x0][0x2d0], -R3 ;  /* 0x0000b4003c067a23 */ /* 0x000fe20000010803 */
[----:B--2---:R-:W-:Y:S02]  /*6570*/  F2FP.BF16.PACK_AB R15, R239, R241 ;  /* 0x000000f1ef0f723e */ /* 0x004fe400000010ff */
[----:B------:R-:W-:Y:S01]  /*6580*/  FMNMX.FTZ R5, R161, R5, !PT ;  /* 0x00000005a1057209 */ /* 0x000fe20007810000 */
[----:B------:R-:W-:Y:S03]  /*6590*/  MUFU.EX2 R232, R6 ;  /* 0x0000000600e87308 */ /* 0x000fe60000000800 */
[----:B------:R-:W-:Y:S01]  /*65a0*/  FMNMX.FTZ R2, R160, R5, !PT ;  /* 0x00000005a0027209 */ /* 0x000fe20007810000 */
[----:B------:R-:W-:Y:S01]  /*65b0*/  FFMA.FTZ R5, R48, c[0x0][0x2d0], -R4 ;  /* 0x0000b40030057a23 */ /* 0x000fe20000010804 */
[----:B------:R-:W-:Y:S02]  /*65c0*/  HMMA.16816.F32.BF16 R44, R12, R32, RZ ;  /* 0x000000200c2c723c */ /* 0x000fe400000418ff */
[----:B------:R-:W-:Y:S01]  /*65d0*/  FMNMX.FTZ R2, R159, R2, !PT ;  /* 0x000000029f027209 */ /* 0x000fe20007810000 */
[----:B------:R2:W3:Y:S03]  /*65e0*/  MUFU.EX2 R244, R5 ;  /* 0x0000000500f47308 */ /* 0x0004e60000000800 */
[----:B------:R-:W-:-:S02]  /*65f0*/  FMNMX.FTZ R2, R158, R2, !PT ;  /* 0x000000029e027209 */ /* 0x000fc40007810000 */
[----:B------:R-:W-:Y:S03]  /*6600*/  HMMA.16816.F32.BF16 R52, R12, R40, RZ ;  /* 0x000000280c34723c */ /* 0x000fe600000418ff */
[----:B------:R-:W4:Y:S01]  /*6610*/  SHFL.BFLY PT, R7, R2, 0x2, 0x1f ;  /* 0x0c401f0002077f89 */ /* 0x000f2200000e0000 */
[----:B-1----:R-:W-:Y:S01]  /*6620*/  FMNMX.FTZ R112, R0, R8, !PT ;  /* 0x0000000800707209 */ /* 0x002fe20007810000 */
[----:B------:R-:W-:-:S03]  /*6630*/  FFMA.FTZ R0, R62, c[0x0][0x2d0], -R3 ;  /* 0x0000b4003e007a23 */ /* 0x000fc60000010803 */
[----:B------:R-:W-:Y:S01]  /*6640*/  HMMA.16816.F32.BF16 R24, R12, R56, RZ ;  /* 0x000000380c18723c */ /* 0x000fe200000418ff */
[----:B------:R-:W-:Y:S01]  /*6650*/  FSETP.NEU.FTZ.AND P0, PT, R112, -INF , PT ;  /* 0xff8000007000780b */ /* 0x000fe20003f1d000 */
[----:B--2---:R-:W-:Y:S01]  /*6660*/  FFMA.FTZ R5, R50, c[0x0][0x2d0], -R4 ;  /* 0x0000b40032057a23 */ /* 0x004fe20000010804 */
[----:B------:R1:W-:Y:S01]  /*6670*/  MUFU.EX2 R237, R0 ;  /* 0x0000000000ed7308 */ /* 0x0003e20000000800 */
[----:B---3--:R-:W-:-:S04]  /*6680*/  F2FP.BF16.PACK_AB R8, R244, R251 ;  /* 0x000000fbf408723e */ /* 0x008fc800000010ff */
[C---:B------:R-:W-:Y:S03]  /*6690*/  HMMA.16816.F32.BF16 R28, R12.reuse, R34, RZ ;  /* 0x000000220c1c723c */ /* 0x040fe600000418ff */
[----:B------:R2:W-:Y:S05]  /*66a0*/  MUFU.EX2 R245, R5 ;  /* 0x0000000500f57308 */ /* 0x0005ea0000000800 */
[C---:B------:R-:W-:Y:S01]  /*66b0*/  HMMA.16816.F32.BF16 R20, R12.reuse, R42, RZ ;  /* 0x0000002a0c14723c */ /* 0x040fe200000418ff */
[----:B-1----:R-:W-:Y:S02]  /*66c0*/  FFMA.FTZ R0, R68, c[0x0][0x2d0], -R3 ;  /* 0x0000b40044007a23 */ /* 0x002fe40000010803 */
[----:B------:R-:W-:Y:S02]  /*66d0*/  LDSM.16.MT88.4 R68, [R199+0x800] ;  /* 0x00080000c744783b */ /* 0x000fe40000004200 */
[----:B------:R-:W1:Y:S03]  /*66e0*/  MUFU.EX2 R240, R0 ;  /* 0x0000000000f07308 */ /* 0x000e660000000800 */
[----:B------:R-:W-:Y:S01]  /*66f0*/  HMMA.16816.F32.BF16 R16, R12, R38, RZ ;  /* 0x000000260c10723c */ /* 0x000fe200000418ff */
[----:B--2---:R-:W-:-:S04]  /*6700*/  FFMA.FTZ R5, R51, c[0x0][0x2d0], -R4 ;  /* 0x0000b40033057a23 */ /* 0x004fc80000010804 */
[----:B------:R2:W3:Y:S01]  /*6710*/  MUFU.EX2 R246, R5 ;  /* 0x0000000500f67308 */ /* 0x0004e20000000800 */
[----:B-1----:R-:W-:Y:S01]  /*6720*/  F2FP.BF16.PACK_AB R11, R240, R237 ;  /* 0x000000edf00b723e */ /* 0x002fe200000010ff */
[----:B--2---:R-:W-:Y:S01]  /*6730*/  FFMA.FTZ R5, R61, c[0x0][0x2d0], -R4 ;  /* 0x0000b4003d057a23 */ /* 0x004fe20000010804 */
[----:B---3--:R-:W-:Y:S01]  /*6740*/  F2FP.BF16.PACK_AB R10, R246, R245 ;  /* 0x000000f5f60a723e */ /* 0x008fe200000010ff */
[----:B------:R-:W1:Y:S04]  /*6750*/  LDSM.16.MT88.4 R60, [R200+0x800] ;  /* 0x00080000c83c783b */ /* 0x000e680000004200 */
[----:B------:R2:W-:Y:S02]  /*6760*/  MUFU.EX2 R247, R5 ;  /* 0x0000000500f77308 */ /* 0x0005e40000000800 */
[----:B--2---:R-:W-:-:S02]  /*6770*/  FFMA.FTZ R5, R49, c[0x0][0x2d0], -R3 ;  /* 0x0000b40031057a23 */ /* 0x004fc40000010803 */
[C---:B------:R-:W-:Y:S04]  /*6780*/  HMMA.16816.F32.BF16 R48, R12.reuse, R36, RZ ;  /* 0x000000240c30723c */ /* 0x040fe800000418ff */
[----:B------:R4:W2:Y:S04]  /*6790*/  MUFU.EX2 R233, R5 ;  /* 0x0000000500e97308 */ /* 0x0008a80000000800 */
[----:B------:R-:W-:Y:S01]  /*67a0*/  HMMA.16816.F32.BF16 R12, R12, R58, RZ ;  /* 0x0000003a0c0c723c */ /* 0x000fe200000418ff */
[----:B----4-:R-:W-:Y:S01]  /*67b0*/  FMNMX.FTZ R5, R2, R7, !PT ;  /* 0x0000000702057209 */ /* 0x010fe20007810000 */
[----:B------:R-:W-:Y:S01]  /*67c0*/  FMUL.FTZ R2, R112, c[0x0][0x2d0] ;  /* 0x0000b40070027a20 */ /* 0x000fe20000410000 */
[----:B--2---:R-:W-:-:S03]  /*67d0*/  F2FP.BF16.PACK_AB R9, R232, R233 ;  /* 0x000000e9e809723e */ /* 0x004fc600000010ff */
[----:B------:R-:W2:Y:S01]  /*67e0*/  SHFL.BFLY PT, R6, R5, 0x1, 0x1f ;  /* 0x0c201f0005067f89 */ /* 0x000ea200000e0000 */
[----:B------:R-:W-:-:S03]  /*67f0*/  FSEL R2, R2, RZ, P0 ;  /* 0x000000ff02027208 */ /* 0x000fc60000000000 */
[----:B------:R-:W-:Y:S02]  /*6800*/  HMMA.16816.F32.BF16 R108, R8, R64, R44 ;  /* 0x00000040086c723c */ /* 0x000fe4000004182c */
[----:B------:R-:W-:-:S04]  /*6810*/  FFMA.FTZ R0, R79, c[0x0][0x2d0], -R2 ;  /* 0x0000b4004f007a23 */ /* 0x000fc80000010802 */
[----:B------:R3:W-:Y:S02]  /*6820*/  MUFU.EX2 R230, R0 ;  /* 0x0000000000e67308 */ /* 0x0007e40000000800 */
[C---:B-1----:R-:W-:Y:S08]  /*6830*/  HMMA.16816.F32.BF16 R52, R8.reuse, R60, R52 ;  /* 0x0000003c0834723c */ /* 0x042ff00000041834 */
[----:B------:R-:W-:Y:S01]  /*6840*/  HMMA.16816.F32.BF16 R48, R8, R72, R48 ;  /* 0x000000480830723c */ /* 0x000fe20000041830 */
[----:B--2---:R-:W-:Y:S01]  /*6850*/  FMNMX.FTZ R5, R5, R6, !PT ;  /* 0x0000000605057209 */ /* 0x004fe20007810000 */
[----:B------:R-:W-:-:S02]  /*6860*/  FFMA.FTZ R6, R83, c[0x0][0x2d0], -R2 ;  /* 0x0000b40053067a23 */ /* 0x000fc40000010802 */
[--C-:B---3--:R-:W-:Y:S01]  /*6870*/  FFMA.FTZ R0, R78, c[0x0][0x2d0], -R2.reuse ;  /* 0x0000b4004e007a23 */ /* 0x108fe20000010802 */
[----:B------:R-:W-:Y:S01]  /*6880*/  FSETP.NEU.FTZ.AND P0, PT, R5, -INF , PT ;  /* 0xff8000000500780b */ /* 0x000fe20003f1d000 */
[----:B------:R-:W-:Y:S02]  /*6890*/  MUFU.EX2 R228, R6 ;  /* 0x0000000600e47308 */ /* 0x000fe40000000800 */
[C---:B------:R-:W-:Y:S06]  /*68a0*/  HMMA.16816.F32.BF16 R44, R8.reuse, R68, R24 ;  /* 0x00000044082c723c */ /* 0x040fec0000041818 */
[----:B------:R1:W2:Y:S02]  /*68b0*/  MUFU.EX2 R7, R0 ;  /* 0x0000000000077308 */ /* 0x0002a40000000800 */
[C---:B------:R-:W-:Y:S08]  /*68c0*/  HMMA.16816.F32.BF16 R100, R8.reuse, R66, R28 ;  /* 0x000000420864723c */ /* 0x040ff0000004181c */
[----:B------:R-:W-:Y:S01]  /*68d0*/  HMMA.16816.F32.BF16 R96, R8, R62, R20 ;  /* 0x0000003e0860723c */ /* 0x000fe20000041814 */
[----:B-1----:R-:W-:-:S07]  /*68e0*/  FFMA.FTZ R0, R82, c[0x0][0x2d0], -R2 ;  /* 0x0000b40052007a23 */ /* 0x002fce0000010802 */
[C---:B------:R-:W-:Y:S01]  /*68f0*/  HMMA.16816.F32.BF16 R104, R8.reuse, R74, R16 ;  /* 0x0000004a0868723c */ /* 0x040fe20000041810 */
[----:B------:R1:W3:Y:S07]  /*6900*/  MUFU.EX2 R229, R0 ;  /* 0x0000000000e57308 */ /* 0x0002ee0000000800 */
[----:B------:R-:W-:Y:S07]  /*6910*/  HMMA.16816.F32.BF16 R92, R8, R70, R12 ;  /* 0x00000046085c723c */ /* 0x000fee000004180c */
[----:B--2---:R-:W-:Y:S01]  /*6920*/  F2FP.BF16.PACK_AB R8, R7, R230 ;  /* 0x000000e60708723e */ /* 0x004fe200000010ff */
[----:B------:R-:W-:-:S02]  /*6930*/  FADD.FTZ R7, R230, R7 ;  /* 0x00000007e6077221 */ /* 0x000fc40000010000 */
[----:B-1----:R-:W-:Y:S01]  /*6940*/  FMUL.FTZ R0, R5, c[0x0][0x2d0] ;  /* 0x0000b40005007a20 */ /* 0x002fe20000410000 */
[----:B---3--:R-:W-:Y:S01]  /*6950*/  F2FP.BF16.PACK_AB R10, R228, R229 ;  /* 0x000000e5e40a723e */ /* 0x008fe200000010ff */
[----:B------:R-:W-:-:S03]  /*6960*/  FADD.FTZ R7, R229, R7 ;  /* 0x00000007e5077221 */ /* 0x000fc60000010000 */
[----:B------:R-:W-:Y:S01]  /*6970*/  FSEL R0, R0, RZ, P0 ;  /* 0x000000ff00007208 */ /* 0x000fe20000000000 */
[----:B------:R-:W-:-:S04]  /*6980*/  FADD.FTZ R7, R228, R7 ;  /* 0x00000007e4077221 */ /* 0x000fc80000010000 */
        /* <DEDUP_REMOVED lines=12> */
[C---:B------:R-:W-:Y:S08]  /*6a50*/  HMMA.16816.F32.BF16 R24, R8.reuse, R32, RZ ;  /* 0x000000200818723c */ /* 0x040ff000000418ff */
[----:B------:R-:W-:Y:S01]  /*6a60*/  HMMA.16816.F32.BF16 R28, R8, R34, RZ ;  /* 0x00000022081c723c */ /* 0x000fe200000418ff */
[----:B-1----:R-:W-:-:S04]  /*6a70*/  FFMA.FTZ R6, R86, c[0x0][0x2d0], -R2 ;  /* 0x0000b40056067a23 */ /* 0x002fc80000010802 */
[----:B------:R1:W2:Y:S03]  /*6a80*/  MUFU.EX2 R223, R6 ;  /* 0x0000000600df7308 */ /* 0x0002a60000000800 */
[C---:B------:R-:W-:Y:S08]  /*6a90*/  HMMA.16816.F32.BF16 R20, R8.reuse, R40, RZ ;  /* 0x000000280814723c */ /* 0x040ff000000418ff */
[----:B------:R-:W-:Y:S01]  /*6aa0*/  HMMA.16816.F32.BF16 R16, R8, R36, RZ ;  /* 0x000000240810723c */ /* 0x000fe200000418ff */
[----:B-1----:R-:W-:-:S07]  /*6ab0*/  FFMA.FTZ R6, R88, c[0x0][0x2d0], -R2 ;  /* 0x0000b40058067a23 */ /* 0x002fce0000010802 */
[C---:B------:R-:W-:Y:S01]  /*6ac0*/  HMMA.16816.F32.BF16 R40, R8.reuse, R42, RZ ;  /* 0x0000002a0828723c */ /* 0x040fe200000418ff */
[----:B------:R1:W-:Y:S07]  /*6ad0*/  MUFU.EX2 R222, R6 ;  /* 0x0000000600de7308 */ /* 0x0003ee0000000800 */
[C---:B------:R-:W-:Y:S08]  /*6ae0*/  HMMA.16816.F32.BF16 R36, R8.reuse, R38, RZ ;  /* 0x000000260824723c */ /* 0x040ff000000418ff */
[----:B------:R-:W-:Y:S01]  /*6af0*/  HMMA.16816.F32.BF16 R12, R8, R56, RZ ;  /* 0x00000038080c723c */ /* 0x000fe200000418ff */
[----:B-1----:R-:W-:-:S04]  /*6b00*/  FFMA.FTZ R6, R91, c[0x0][0x2d0], -R2 ;  /* 0x0000b4005b067a23 */ /* 0x002fc80000010802 */
[----:B------:R1:W3:Y:S03]  /*6b10*/  MUFU.EX2 R225, R6 ;  /* 0x0000000600e17308 */ /* 0x0002e60000000800 */
[----:B------:R-:W-:Y:S07]  /*6b20*/  HMMA.16816.F32.BF16 R32, R8, R58, RZ ;  /* 0x0000003a0820723c */ /* 0x000fee00000418ff */
[----:B--2---:R-:W-:Y:S01]  /*6b30*/  F2FP.BF16.PACK_AB R8, R223, R224 ;  /* 0x000000e0df08723e */ /* 0x004fe200000010ff */
[----:B-1----:R-:W-:Y:S01]  /*6b40*/  FFMA.FTZ R6, R84, c[0x0][0x2d0], -R0 ;  /* 0x0000b40054067a23 */ /* 0x002fe20000010800 */
[----:B---3--:R-:W-:-:S03]  /*6b50*/  F2FP.BF16.PACK_AB R10, R225, R222 ;  /* 0x000000dee10a723e */ /* 0x008fc600000010ff */
        /* <DEDUP_REMOVED lines=11> */
[C---:B------:R-:W-:Y:S01]  /*6c10*/  HMMA.16816.F32.BF16 R124, R8.reuse, R64, R24 ;  /* 0x00000040087c723c */ /* 0x040fe20000041818 */
[----:B------:R-:W3:Y:S07]  /*6c20*/  LDSM.16.MT88.4 R24, [R197+0x1000] ;  /* 0x00100000c518783b */ /* 0x000eee0000004200 */
[----:B------:R-:W-:Y:S01]  /*6c30*/  HMMA.16816.F32.BF16 R76, R8, R66, R28 ;  /* 0x00000042084c723c */ /* 0x000fe2000004181c */
[----:B------:R-:W4:Y:S01]  /*6c40*/  LDSM.16.MT88.4 R28, [R199+0x1000] ;  /* 0x00100000c71c783b */ /* 0x000f220000004200 */
[----:B-1----:R-:W-:-:S03]  /*6c50*/  FFMA.FTZ R6, R118, c[0x0][0x2d0], -R4 ;  /* 0x0000b40076067a23 */ /* 0x002fc60000010804 */
[----:B------:R-:W-:Y:S01]  /*6c60*/  LDSM.16.MT88.4 R64, [R200+0x1800] ;  /* 0x00180000c840783b */ /* 0x000fe20000004200 */
[----:B------:R1:W-:Y:S02]  /*6c70*/  MUFU.EX2 R219, R6 ;  /* 0x0000000600db7308 */ /* 0x0003e40000000800 */
[C---:B------:R-:W-:Y:S01]  /*6c80*/  HMMA.16816.F32.BF16 R140, R8.reuse, R60, R20 ;  /* 0x0000003c088c723c */ /* 0x040fe20000041814 */
[----:B------:R-:W-:Y:S07]  /*6c90*/  LDSM.16.MT88.4 R20, [R200+0x1000] ;  /* 0x00100000c814783b */ /* 0x000fee0000004200 */
[----:B------:R-:W-:Y:S01]  /*6ca0*/  HMMA.16816.F32.BF16 R88, R8, R72, R16 ;  /* 0x000000480858723c */ /* 0x000fe20000041810 */
[----:B------:R-:W5:Y:S01]  /*6cb0*/  LDSM.16.MT88.4 R16, [R196+0x1000] ;  /* 0x00100000c410783b */ /* 0x000f620000004200 */
[----:B-1----:R-:W-:-:S06]  /*6cc0*/  FFMA.FTZ R6, R121, c[0x0][0x2d0], -R4 ;  /* 0x0000b40079067a23 */ /* 0x002fcc0000010804 */
[C---:B------:R-:W-:Y:S01]  /*6cd0*/  HMMA.16816.F32.BF16 R132, R8.reuse, R68, R12 ;  /* 0x000000440884723c */ /* 0x040fe2000004180c */
[----:B------:R1:W-:Y:S07]  /*6ce0*/  MUFU.EX2 R220, R6 ;  /* 0x0000000600dc7308 */ /* 0x0003ee0000000800 */
[C---:B------:R-:W-:Y:S01]  /*6cf0*/  HMMA.16816.F32.BF16 R84, R8.reuse, R74, R36 ;  /* 0x0000004a0854723c */ /* 0x040fe20000041824 */
[----:B------:R-:W-:Y:S07]  /*6d00*/  LDSM.16.MT88.4 R72, [R199+0x1800] ;  /* 0x00180000c748783b */ /* 0x000fee0000004200 */
[----:B------:R-:W-:Y:S01]  /*6d10*/  HMMA.16816.F32.BF16 R80, R8, R62, R40 ;  /* 0x0000003e0850723c */ /* 0x000fe20000041828 */
[----:B------:R-:W-:Y:S01]  /*6d20*/  LDSM.16.MT88.4 R60, [R196+0x1800] ;  /* 0x00180000c43c783b */ /* 0x000fe20000004200 */
[----:B-1----:R-:W-:-:S04]  /*6d30*/  FFMA.FTZ R6, R122, c[0x0][0x2d0], -R4 ;  /* 0x0000b4007a067a23 */ /* 0x002fc80000010804 */
[----:B------:R1:W-:Y:S02]  /*6d40*/  MUFU.EX2 R216, R6 ;  /* 0x0000000600d87308 */ /* 0x0003e40000000800 */
[----:B-1----:R-:W-:-:S06]  /*6d50*/  FFMA.FTZ R6, R123, c[0x0][0x2d0], -R4 ;  /* 0x0000b4007b067a23 */ /* 0x002fcc0000010804 */
[----:B------:R1:W-:Y:S02]  /*6d60*/  MUFU.EX2 R212, R6 ;  /* 0x0000000600d47308 */ /* 0x0003e40000000800 */
[----:B-1----:R-:W-:-:S06]  /*6d70*/  FFMA.FTZ R6, R116, c[0x0][0x2d0], -R3 ;  /* 0x0000b40074067a23 */ /* 0x002fcc0000010803 */
[----:B------:R1:W-:Y:S02]  /*6d80*/  MUFU.EX2 R195, R6 ;  /* 0x0000000600c37308 */ /* 0x0003e40000000800 */
[----:B-1----:R-:W-:-:S06]  /*6d90*/  FFMA.FTZ R6, R115, c[0x0][0x2d0], -R3 ;  /* 0x0000b40073067a23 */ /* 0x002fcc0000010803 */
[----:B------:R1:W1:Y:S02]  /*6da0*/  MUFU.EX2 R194, R6 ;  /* 0x0000000600c27308 */ /* 0x0002640000000800 */
[----:B-1----:R-:W-:Y:S02]  /*6db0*/  FFMA.FTZ R6, R120, c[0x0][0x2d0], -R3 ;  /* 0x0000b40078067a23 */ /* 0x002fe40000010803 */
[----:B------:R-:W-:Y:S01]  /*6dc0*/  HMMA.16816.F32.BF16 R120, R8, R70, R32 ;  /* 0x000000460878723c */ /* 0x000fe20000041820 */
[----:B------:R-:W1:Y:S03]  /*6dd0*/  LDSM.16.MT88.4 R68, [R197+0x1800] ;  /* 0x00180000c544783b */ /* 0x000e660000004200 */
[----:B------:R3:W-:Y:S03]  /*6de0*/  MUFU.EX2 R193, R6 ;  /* 0x0000000600c17308 */ /* 0x0007e60000000800 */
[----:B--2---:R-:W-:-:S02]  /*6df0*/  F2FP.BF16.PACK_AB R8, R221, R247 ;  /* 0x000000f7dd08723e */ /* 0x004fc400000010ff */
[----:B------:R-:W-:Y:S02]  /*6e00*/  F2FP.BF16.PACK_AB R9, R194, R195 ;  /* 0x000000c3c209723e */ /* 0x000fe400000010ff */
[----:B------:R-:W-:Y:S01]  /*6e10*/  F2FP.BF16.PACK_AB R10, R220, R219 ;  /* 0x000000dbdc0a723e */ /* 0x000fe200000010ff */
[----:B---3--:R-:W-:-:S04]  /*6e20*/  FFMA.FTZ R6, R128, c[0x0][0x2d0], -R3 ;  /* 0x0000b40080067a23 */ /* 0x008fc80000010803 */
[----:B------:R2:W3:Y:S02]  /*6e30*/  MUFU.EX2 R191, R6 ;  /* 0x0000000600bf7308 */ /* 0x0004e40000000800 */
[----:B--2---:R-:W-:Y:S01]  /*6e40*/  FFMA.FTZ R6, R151, c[0x0][0x2d0], -R4 ;  /* 0x0000b40097067a23 */ /* 0x004fe20000010804 */
[----:B---3--:R-:W-:-:S05]  /*6e50*/  F2FP.BF16.PACK_AB R11, R191, R193 ;  /* 0x000000c1bf0b723e */ /* 0x008fca00000010ff */
[----:B------:R2:W-:Y:S02]  /*6e60*/  MUFU.EX2 R192, R6 ;  /* 0x0000000600c07308 */ /* 0x0005e40000000800 */
[C---:B------:R-:W-:Y:S08]  /*6e70*/  HMMA.16816.F32.BF16 R32, R8.reuse, R26, R104 ;  /* 0x0000001a0820723c */ /* 0x040ff00000041868 */
[----:B----4-:R-:W-:Y:S01]  /*6e80*/  HMMA.16816.F32.BF16 R12, R8, R30, R92 ;  /* 0x0000001e080c723c */ /* 0x010fe2000004185c */
[----:B------:R-:W-:Y:S01]  /*6e90*/  LDSM.16.MT88.4 R92, [R197+0x2000] ;  /* 0x00200000c55c783b */ /* 0x000fe20000004200 */
[----:B--2---:R-:W-:-:S04]  /*6ea0*/  FFMA.FTZ R6, R150, c[0x0][0x2d0], -R4 ;  /* 0x0000b40096067a23 */ /* 0x004fc80000010804 */
[----:B------:R2:W3:Y:S02]  /*6eb0*/  MUFU.EX2 R190, R6 ;  /* 0x0000000600be7308 */ /* 0x0004e40000000800 */
[C---:B-----5:R-:W-:Y:S08]  /*6ec0*/  HMMA.16816.F32.BF16 R56, R8.reuse, R16, R108 ;  /* 0x000000100838723c */ /* 0x060ff0000004186c */
[----:B------:R-:W-:Y:S01]  /*6ed0*/  HMMA.16816.F32.BF16 R52, R8, R20, R52 ;  /* 0x000000140834723c */ /* 0x000fe20000041834 */
[----:B--2---:R-:W-:-:S07]  /*6ee0*/  FFMA.FTZ R6, R130, c[0x0][0x2d0], -R3 ;  /* 0x0000b40082067a23 */ /* 0x004fce0000010803 */
[C---:B------:R-:W-:Y:S01]  /*6ef0*/  HMMA.16816.F32.BF16 R48, R8.reuse, R24, R48 ;  /* 0x000000180830723c */ /* 0x040fe20000041830 */
[----:B------:R2:W-:Y:S07]  /*6f00*/  MUFU.EX2 R189, R6 ;  /* 0x0000000600bd7308 */ /* 0x0005ee0000000800 */
[C---:B------:R-:W-:Y:S08]  /*6f10*/  HMMA.16816.F32.BF16 R44, R8.reuse, R28, R44 ;  /* 0x0000001c082c723c */ /* 0x040ff0000004182c */
[----:B------:R-:W-:Y:S01]  /*6f20*/  HMMA.16816.F32.BF16 R40, R8, R18, R100 ;  /* 0x000000120828723c */ /* 0x000fe20000041864 */
[----:B--2---:R-:W-:-:S04]  /*6f30*/  FFMA.FTZ R6, R145, c[0x0][0x2d0], -R3 ;  /* 0x0000b40091067a23 */ /* 0x004fc80000010803 */
[----:B------:R2:W4:Y:S03]  /*6f40*/  MUFU.EX2 R188, R6 ;  /* 0x0000000600bc7308 */ /* 0x0005260000000800 */
[----:B------:R-:W-:Y:S07]  /*6f50*/  HMMA.16816.F32.BF16 R36, R8, R22, R96 ;  /* 0x000000160824723c */ /* 0x000fee0000041860 */
[----:B------:R-:W-:-:S02]  /*6f60*/  F2FP.BF16.PACK_AB R8, R212, R216 ;  /* 0x000000d8d408723e */ /* 0x000fc400000010ff */
[----:B---3--:R-:W-:Y:S01]  /*6f70*/  F2FP.BF16.PACK_AB R10, R190, R192 ;  /* 0x000000c0be0a723e */ /* 0x008fe200000010ff */
[----:B--2---:R-:W-:Y:S01]  /*6f80*/  FFMA.FTZ R6, R147, c[0x0][0x2d0], -R3 ;  /* 0x0000b40093067a23 */ /* 0x004fe20000010803 */
[----:B----4-:R-:W-:-:S03]  /*6f90*/  F2FP.BF16.PACK_AB R9, R188, R189 ;  /* 0x000000bdbc09723e */ /* 0x010fc600000010ff */
[----:B------:R2:W-:Y:S02]  /*6fa0*/  MUFU.EX2 R187, R6 ;  /* 0x0000000600bb7308 */ /* 0x0005e40000000800 */
[----:B--2---:R-:W-:-:S06]  /*6fb0*/  FFMA.FTZ R6, R148, c[0x0][0x2d0], -R3 ;  /* 0x0000b40094067a23 */ /* 0x004fcc0000010803 */
[----:B------:R2:W3:Y:S02]  /*6fc0*/  MUFU.EX2 R186, R6 ;  /* 0x0000000600ba7308 */ /* 0x0004e40000000800 */
[----:B--2---:R-:W-:Y:S01]  /*6fd0*/  FFMA.FTZ R6, R136, c[0x0][0x2d0], -R2 ;  /* 0x0000b40088067a23 */ /* 0x004fe20000010802 */
[----:B---3--:R-:W-:-:S05]  /*6fe0*/  F2FP.BF16.PACK_AB R11, R186, R187 ;  /* 0x000000bbba0b723e */ /* 0x008fca00000010ff */
[----:B------:R2:W-:Y:S02]  /*6ff0*/  MUFU.EX2 R184, R6 ;  /* 0x0000000600b87308 */ /* 0x0005e40000000800 */
[C---:B-1----:R-:W-:Y:S08]  /*7000*/  HMMA.16816.F32.BF16 R96, R8.reuse, R70, R32 ;  /* 0x000000460860723c */ /* 0x042ff00000041820 */
[----:B------:R-:W-:Y:S01]  /*7010*/  HMMA.16816.F32.BF16 R32, R8, R74, R12 ;  /* 0x0000004a0820723c */ /* 0x000fe2000004180c */
[----:B------:R-:W-:Y:S01]  /*7020*/  LDSM.16.MT88.4 R12, [R199+0x2000] ;  /* 0x00200000c70c783b */ /* 0x000fe20000004200 */
[----:B--2---:R-:W-:-:S04]  /*7030*/  FFMA.FTZ R6, R144, c[0x0][0x2d0], -R2 ;  /* 0x0000b40090067a23 */ /* 0x004fc80000010802 */
[----:B------:R1:W2:Y:S02]  /*7040*/  MUFU.EX2 R185, R6 ;  /* 0x0000000600b97308 */ /* 0x0002a40000000800 */
        /* <DEDUP_REMOVED lines=15> */
[--C-:B-1----:R-:W-:Y:S02]  /*7140*/  FFMA.FTZ R6, R131, c[0x0][0x2d0], -R0.reuse ;  /* 0x0000b40083067a23 */ /* 0x102fe40000010800 */
[----:B------:R-:W1:Y:S04]  /*7150*/  LDSM.16.MT88.4 R128, [R196+0x2000] ;  /* 0x00200000c480783b */ /* 0x000e680000004200 */
[----:B------:R2:W3:Y:S02]  /*7160*/  MUFU.EX2 R181, R6 ;  /* 0x0000000600b57308 */ /* 0x0004e40000000800 */
[----:B--2---:R-:W-:Y:S01]  /*7170*/  FFMA.FTZ R6, R137, c[0x0][0x2d0], -R0 ;  /* 0x0000b40089067a23 */ /* 0x004fe20000010800 */
[----:B---3--:R-:W-:-:S05]  /*7180*/  F2FP.BF16.PACK_AB R9, R181, R180 ;  /* 0x000000b4b509723e */ /* 0x008fca00000010ff */
[----:B------:R2:W-:Y:S02]  /*7190*/  MUFU.EX2 R116, R6 ;  /* 0x0000000600747308 */ /* 0x0005e40000000800 */
[----:B--2---:R-:W-:-:S06]  /*71a0*/  FFMA.FTZ R6, R138, c[0x0][0x2d0], -R0 ;  /* 0x0000b4008a067a23 */ /* 0x004fcc0000010800 */
[----:B------:R2:W3:Y:S02]  /*71b0*/  MUFU.EX2 R115, R6 ;  /* 0x0000000600737308 */ /* 0x0004e40000000800 */
[----:B--2---:R-:W-:Y:S01]  /*71c0*/  FFMA.FTZ R6, R175, c[0x0][0x2d0], -R4 ;  /* 0x0000b400af067a23 */ /* 0x004fe20000010804 */
[----:B---3--:R-:W-:-:S05]  /*71d0*/  F2FP.BF16.PACK_AB R11, R115, R116 ;  /* 0x00000074730b723e */ /* 0x008fca00000010ff */
[----:B------:R2:W-:Y:S02]  /*71e0*/  MUFU.EX2 R175, R6 ;  /* 0x0000000600af7308 */ /* 0x0005e40000000800 */
[C---:B------:R-:W-:Y:S08]  /*71f0*/  HMMA.16816.F32.BF16 R104, R8.reuse, R28, R132 ;  /* 0x0000001c0868723c */ /* 0x040ff00000041884 */
[----:B------:R-:W-:Y:S01]  /*7200*/  HMMA.16816.F32.BF16 R124, R8, R16, R124 ;  /* 0x00000010087c723c */ /* 0x000fe2000004187c */
[----:B--2---:R-:W-:-:S04]  /*7210*/  FFMA.FTZ R6, R174, c[0x0][0x2d0], -R4 ;  /* 0x0000b400ae067a23 */ /* 0x004fc80000010804 */
[----:B------:R2:W-:Y:S03]  /*7220*/  MUFU.EX2 R174, R6 ;  /* 0x0000000600ae7308 */ /* 0x0005e60000000800 */
[C---:B------:R-:W-:Y:S08]  /*7230*/  HMMA.16816.F32.BF16 R16, R8.reuse, R18, R76 ;  /* 0x000000120810723c */ /* 0x040ff0000004184c */
[----:B------:R-:W-:Y:S01]  /*7240*/  HMMA.16816.F32.BF16 R76, R8, R30, R120 ;  /* 0x0000001e084c723c */ /* 0x000fe20000041878 */
[----:B--2---:R-:W-:-:S07]  /*7250*/  FFMA.FTZ R6, R173, c[0x0][0x2d0], -R4 ;  /* 0x0000b400ad067a23 */ /* 0x004fce0000010804 */
[C---:B------:R-:W-:Y:S01]  /*7260*/  HMMA.16816.F32.BF16 R140, R8.reuse, R20, R140 ;  /* 0x00000014088c723c */ /* 0x040fe2000004188c */
[----:B------:R-:W-:Y:S01]  /*7270*/  FFMA.FTZ R4, R172, c[0x0][0x2d0], -R4 ;  /* 0x0000b400ac047a23 */ /* 0x000fe20000010804 */
[----:B------:R2:W-:Y:S06]  /*7280*/  MUFU.EX2 R173, R6 ;  /* 0x0000000600ad7308 */ /* 0x0005ec0000000800 */
[C---:B------:R-:W-:Y:S02]  /*7290*/  HMMA.16816.F32.BF16 R20, R8.reuse, R22, R80 ;  /* 0x000000160814723c */ /* 0x040fe40000041850 */
[----:B------:R3:W4:Y:S06]  /*72a0*/  MUFU.EX2 R172, R4 ;  /* 0x0000000400ac7308 */ /* 0x00072c0000000800 */
[----:B------:R-:W-:Y:S01]  /*72b0*/  HMMA.16816.F32.BF16 R80, R8, R26, R84 ;  /* 0x0000001a0850723c */ /* 0x000fe20000041854 */
[----:B--2---:R-:W-:-:S07]  /*72c0*/  IMAD.MOV.U32 R6, RZ, RZ, R153 ;  /* 0x000000ffff067224 */ /* 0x004fce00078e0099 */
[----:B------:R-:W-:Y:S01]  /*72d0*/  HMMA.16816.F32.BF16 R88, R8, R24, R88 ;  /* 0x000000180858723c */ /* 0x000fe20000041858 */
[----:B---3--:R-:W-:Y:S01]  /*72e0*/  FFMA.FTZ R4, R171, c[0x0][0x2d0], -R3 ;  /* 0x0000b400ab047a23 */ /* 0x008fe20000010803 */
[----:B----4-:R-:W-:-:S03]  /*72f0*/  F2FP.BF16.PACK_AB R154, R172, R173 ;  /* 0x000000adac9a723e */ /* 0x010fc600000010ff */
[----:B------:R2:W-:Y:S02]  /*7300*/  MUFU.EX2 R171, R4 ;  /* 0x0000000400ab7308 */ /* 0x0005e40000000800 */
[----:B--2---:R-:W-:-:S06]  /*7310*/  FFMA.FTZ R4, R170, c[0x0][0x2d0], -R3 ;  /* 0x0000b400aa047a23 */ /* 0x004fcc0000010803 */
[----:B------:R2:W3:Y:S02]  /*7320*/  MUFU.EX2 R170, R4 ;  /* 0x0000000400aa7308 */ /* 0x0004e40000000800 */
[--C-:B--2---:R-:W-:Y:S01]  /*7330*/  FFMA.FTZ R4, R168, c[0x0][0x2d0], -R3.reuse ;  /* 0x0000b400a8047a23 */ /* 0x104fe20000010803 */
[----:B---3--:R-:W-:Y:S01]  /*7340*/  F2FP.BF16.PACK_AB R153, R170, R171 ;  /* 0x000000abaa99723e */ /* 0x008fe200000010ff */
[----:B------:R-:W-:-:S04]  /*7350*/  FFMA.FTZ R3, R167, c[0x0][0x2d0], -R3 ;  /* 0x0000b400a7037a23 */ /* 0x000fc80000010803 */
[----:B------:R2:W-:Y:S08]  /*7360*/  MUFU.EX2 R168, R4 ;  /* 0x0000000400a87308 */ /* 0x0005f00000000800 */
[----:B------:R3:W4:Y:S01]  /*7370*/  MUFU.EX2 R167, R3 ;  /* 0x0000000300a77308 */ /* 0x0007220000000800 */
[----:B--2---:R-:W-:-:S05]  /*7380*/  IMAD.MOV.U32 R4, RZ, RZ, c[0x0][0x2c4] ;  /* 0x0000b100ff047624 */ /* 0x004fca00078e00ff */
[----:B------:R-:W-:Y:S01]  /*7390*/  ISETP.NE.AND P6, PT, R4, 0x1, PT ;  /* 0x000000010400780c */ /* 0x000fe20003fc5270 */
[----:B---3--:R-:W-:Y:S01]  /*73a0*/  FFMA.FTZ R3, R164, c[0x0][0x2d0], -R2 ;  /* 0x0000b400a4037a23 */ /* 0x008fe20000010802 */
[----:B----4-:R-:W-:-:S03]  /*73b0*/  F2FP.BF16.PACK_AB R155, R167, R168 ;  /* 0x000000a8a79b723e */ /* 0x010fc600000010ff */
[----:B------:R2:W-:Y:S02]  /*73c0*/  MUFU.EX2 R164, R3 ;  /* 0x0000000300a47308 */ /* 0x0005e40000000800 */
[----:B--2---:R-:W-:-:S06]  /*73d0*/  FFMA.FTZ R3, R163, c[0x0][0x2d0], -R2 ;  /* 0x0000b400a3037a23 */ /* 0x004fcc0000010802 */
[----:B------:R2:W3:Y:S02]  /*73e0*/  MUFU.EX2 R163, R3 ;  /* 0x0000000300a37308 */ /* 0x0004e40000000800 */
[----:B--2---:R-:W-:Y:S01]  /*73f0*/  FFMA.FTZ R3, R166, c[0x0][0x2d0], -R2 ;  /* 0x0000b400a6037a23 */ /* 0x004fe20000010802 */
[----:B---3--:R-:W-:Y:S01]  /*7400*/  F2FP.BF16.PACK_AB R8, R163, R164 ;  /* 0x000000a4a308723e */ /* 0x008fe200000010ff */
[----:B------:R-:W-:-:S04]  /*7410*/  IMAD.MOV.U32 R166, RZ, RZ, c[0x0][0x32c] ;  /* 0x0000cb00ffa67624 */ /* 0x000fc800078e00ff */
[----:B------:R2:W-:Y:S02]  /*7420*/  MUFU.EX2 R117, R3 ;  /* 0x0000000300757308 */ /* 0x0005e40000000800 */
[----:B--2---:R-:W-:-:S06]  /*7430*/  FFMA.FTZ R3, R169, c[0x0][0x2d0], -R2 ;  /* 0x0000b400a9037a23 */ /* 0x004fcc0000010802 */
[----:B------:R2:W3:Y:S02]  /*7440*/  MUFU.EX2 R118, R3 ;  /* 0x0000000300767308 */ /* 0x0004e40000000800 */
[----:B--2---:R-:W-:Y:S01]  /*7450*/  FFMA.FTZ R3, R139, c[0x0][0x2d0], -R0 ;  /* 0x0000b4008b037a23 */ /* 0x004fe20000010800 */
[----:B---3--:R-:W-:-:S05]  /*7460*/  F2FP.BF16.PACK_AB R10, R118, R117 ;  /* 0x00000075760a723e */ /* 0x008fca00000010ff */
[----:B------:R2:W-:Y:S02]  /*7470*/  MUFU.EX2 R28, R3 ;  /* 0x00000003001c7308 */ /* 0x0005e40000000800 */
[----:B--2---:R-:W-:Y:S01]  /*7480*/  FFMA.FTZ R3, R152, c[0x0][0x2d0], -R0 ;  /* 0x0000b40098037a23 */ /* 0x004fe20000010800 */
[----:B------:R-:W-:-:S05]  /*7490*/  F2FP.BF16.PACK_AB R152, R174, R175 ;  /* 0x000000afae98723e */ /* 0x000fca00000010ff */
[----:B------:R2:W3:Y:S02]  /*74a0*/  MUFU.EX2 R31, R3 ;  /* 0x00000003001f7308 */ /* 0x0004e40000000800 */
[C---:B-1----:R-:W-:Y:S08]  /*74b0*/  HMMA.16816.F32.BF16 R120, R152.reuse, R128, R56 ;  /* 0x000000809878723c */ /* 0x042ff00000041838 */
[----:B------:R-:W-:Y:S01]  /*74c0*/  HMMA.16816.F32.BF16 R132, R152, R130, R40 ;  /* 0x000000829884723c */ /* 0x000fe20000041828 */
[----:B--2---:R-:W-:Y:S01]  /*74d0*/  FFMA.FTZ R3, R162, c[0x0][0x2d0], -R0 ;  /* 0x0000b400a2037a23 */ /* 0x004fe20000010800 */
[----:B---3--:R-:W-:-:S03]  /*74e0*/  F2FP.BF16.PACK_AB R9, R31, R28 ;  /* 0x0000001c1f09723e */ /* 0x008fc600000010ff */
[----:B------:R1:W-:Y:S03]  /*74f0*/  MUFU.EX2 R30, R3 ;  /* 0x00000003001e7308 */ /* 0x0003e60000000800 */
[C---:B------:R-:W-:Y:S08]  /*7500*/  HMMA.16816.F32.BF16 R136, R152.reuse, R144, R52 ;  /* 0x000000909888723c */ /* 0x040ff00000041834 */
[----:B------:R-:W-:Y:S01]  /*7510*/  HMMA.16816.F32.BF16 R84, R152, R146, R36 ;  /* 0x000000929854723c */ /* 0x000fe20000041824 */
[----:B-1----:R-:W-:-:S07]  /*7520*/  FFMA.FTZ R3, R165, c[0x0][0x2d0], -R0 ;  /* 0x0000b400a5037a23 */ /* 0x002fce0000010800 */
[C---:B------:R-:W-:Y:S01]  /*7530*/  HMMA.16816.F32.BF16 R148, R152.reuse, R92, R48 ;  /* 0x0000005c9894723c */ /* 0x040fe20000041830 */
[----:B------:R1:W2:Y:S07]  /*7540*/  MUFU.EX2 R29, R3 ;  /* 0x00000003001d7308 */ /* 0x0002ae0000000800 */
[C---:B------:R-:W-:Y:S08]  /*7550*/  HMMA.16816.F32.BF16 R96, R152.reuse, R94, R96 ;  /* 0x0000005e9860723c */ /* 0x040ff00000041860 */
[----:B------:R-:W-:Y:S01]  /*7560*/  HMMA.16816.F32.BF16 R100, R152, R12, R44 ;  /* 0x0000000c9864723c */ /* 0x000fe2000004182c */
[----:B-1----:R-:W-:Y:S01]  /*7570*/  FFMA.FTZ R3, R176, c[0x0][0x2d0], -R2 ;  /* 0x0000b400b0037a23 */ /* 0x002fe20000010802 */
[----:B--2---:R-:W-:-:S06]  /*7580*/  F2FP.BF16.PACK_AB R11, R29, R30 ;  /* 0x0000001e1d0b723e */ /* 0x004fcc00000010ff */
[----:B------:R-:W-:Y:S01]  /*7590*/  HMMA.16816.F32.BF16 R152, R152, R14, R32 ;  /* 0x0000000e9898723c */ /* 0x000fe20000041820 */
[----:B------:R1:W-:Y:S07]  /*75a0*/  MUFU.EX2 R32, R3 ;  /* 0x0000000300207308 */ /* 0x0003ee0000000800 */
[C---:B------:R-:W-:Y:S08]  /*75b0*/  HMMA.16816.F32.BF16 R88, R8.reuse, R68, R88 ;  /* 0x000000440858723c */ /* 0x040ff00000041858 */
[----:B------:R-:W-:Y:S01]  /*75c0*/  HMMA.16816.F32.BF16 R104, R8, R72, R104 ;  /* 0x000000480868723c */ /* 0x000fe20000041868 */
[----:B-1----:R-:W-:-:S04]  /*75d0*/  FFMA.FTZ R3, R178, c[0x0][0x2d0], -R2 ;  /* 0x0000b400b2037a23 */ /* 0x002fc80000010802 */
[----:B------:R1:W2:Y:S03]  /*75e0*/  MUFU.EX2 R34, R3 ;  /* 0x0000000300227308 */ /* 0x0002a60000000800 */
[C---:B------:R-:W-:Y:S08]  /*75f0*/  HMMA.16816.F32.BF16 R124, R8.reuse, R60, R124 ;  /* 0x0000003c087c723c */ /* 0x040ff0000004187c */
[----:B------:R-:W-:Y:S01]  /*7600*/  HMMA.16816.F32.BF16 R16, R8, R62, R16 ;  /* 0x0000003e0810723c */ /* 0x000fe20000041810 */
[--C-:B-1----:R-:W-:Y:S01]  /*7610*/  FFMA.FTZ R3, R179, c[0x0][0x2d0], -R2.reuse ;  /* 0x0000b400b3037a23 */ /* 0x102fe20000010802 */
[----:B--2---:R-:W-:Y:S01]  /*7620*/  F2FP.BF16.PACK_AB R108, R34, R32 ;  /* 0x00000020226c723e */ /* 0x004fe200000010ff */
[----:B------:R-:W-:-:S05]  /*7630*/  FFMA.FTZ R2, R177, c[0x0][0x2d0], -R2 ;  /* 0x0000b400b1027a23 */ /* 0x000fca0000010802 */
[C---:B------:R-:W-:Y:S01]  /*7640*/  HMMA.16816.F32.BF16 R140, R8.reuse, R64, R140 ;  /* 0x00000040088c723c */ /* 0x040fe2000004188c */
[----:B------:R1:W-:Y:S07]  /*7650*/  MUFU.EX2 R35, R3 ;  /* 0x0000000300237308 */ /* 0x0003ee0000000800 */
[C---:B------:R-:W-:Y:S01]  /*7660*/  HMMA.16816.F32.BF16 R20, R8.reuse, R66, R20 ;  /* 0x000000420814723c */ /* 0x040fe20000041814 */
[----:B------:R2:W3:Y:S07]  /*7670*/  MUFU.EX2 R33, R2 ;  /* 0x0000000200217308 */ /* 0x0004ee0000000800 */
[----:B------:R-:W-:Y:S01]  /*7680*/  HMMA.16816.F32.BF16 R68, R8, R70, R80 ;  /* 0x000000460844723c */ /* 0x000fe20000041850 */
[----:B-1----:R-:W-:-:S04]  /*7690*/  FADD.FTZ R3, R252, R250 ;  /* 0x000000fafc037221 */ /* 0x002fc80000010000 */
[----:B------:R-:W-:-:S03]  /*76a0*/  FADD.FTZ R3, R248, R3 ;  /* 0x00000003f8037221 */ /* 0x000fc60000010000 */
[----:B------:R-:W-:Y:S01]  /*76b0*/  HMMA.16816.F32.BF16 R72, R8, R74, R76 ;  /* 0x0000004a0848723c */ /* 0x000fe2000004184c */
[----:B--2---:R-:W-:Y:S01]  /*76c0*/  FFMA.FTZ R2, R161, c[0x0][0x2d0], -R0 ;  /* 0x0000b400a1027a23 */ /* 0x004fe20000010800 */
[----:B---3--:R-:W-:Y:S01]  /*76d0*/  F2FP.BF16.PACK_AB R110, R33, R35 ;  /* 0x00000023216e723e */ /* 0x008fe200000010ff */
[----:B------:R-:W-:Y:S02]  /*76e0*/  FADD.FTZ R3, R249, R3 ;  /* 0x00000003f9037221 */ /* 0x000fe40000010000 */
[----:B------:R1:W-:Y:S02]  /*76f0*/  MUFU.EX2 R24, R2 ;  /* 0x0000000200187308 */ /* 0x0003e40000000800 */
[----:B------:R-:W-:Y:S02]  /*7700*/  FADD.FTZ R4, R251, R3 ;  /* 0x00000003fb047221 */ /* 0x000fe40000010000 */
[----:B------:R-:W-:Y:S02]  /*7710*/  FADD.FTZ R8, R224, R7 ;  /* 0x00000007e0087221 */ /* 0x000fe40000010000 */
[----:B------:R-:W-:-:S02]  /*7720*/  FADD.FTZ R7, R244, R4 ;  /* 0x00000004f4077221 */ /* 0x000fc40000010000 */
[----:B-1----:R-:W-:-:S04]  /*7730*/  FFMA.FTZ R2, R160, c[0x0][0x2d0], -R0 ;  /* 0x0000b400a0027a23 */ /* 0x002fc80000010800 */
[----:B------:R1:W2:Y:S02]  /*7740*/  MUFU.EX2 R25, R2 ;  /* 0x0000000200197308 */ /* 0x0002a40000000800 */
[--C-:B-1----:R-:W-:Y:S01]  /*7750*/  FFMA.FTZ R2, R159, c[0x0][0x2d0], -R0.reuse ;  /* 0x0000b4009f027a23 */ /* 0x102fe20000010800 */
[----:B--2---:R-:W-:Y:S01]  /*7760*/  F2FP.BF16.PACK_AB R109, R25, R24 ;  /* 0x00000018196d723e */ /* 0x004fe200000010ff */
[----:B------:R-:W-:-:S04]  /*7770*/  FFMA.FTZ R0, R158, c[0x0][0x2d0], -R0 ;  /* 0x0000b4009e007a23 */ /* 0x000fc80000010800 */
[----:B------:R1:W-:Y:S08]  /*7780*/  MUFU.EX2 R27, R2 ;  /* 0x00000002001b7308 */ /* 0x0003f00000000800 */
[----:B------:R2:W3:Y:S01]  /*7790*/  MUFU.EX2 R26, R0 ;  /* 0x00000000001a7308 */ /* 0x0004e20000000800 */
[----:B-1----:R-:W-:-:S04]  /*77a0*/  @P6 IMAD.HI.U32 R2, R6, c[0x0][0x2c8], RZ ;  /* 0x0000b20006026a27 */ /* 0x002fc800078e00ff */
[----:B--2---:R-:W-:Y:S01]  /*77b0*/  IMAD.MOV.U32 R0, RZ, RZ, R6 ;  /* 0x000000ffff007224 */ /* 0x004fe200078e0006 */
[----:B------:R-:W-:Y:S01]  /*77c0*/  @P6 SHF.R.U32.HI R0, RZ, c[0x0][0x2cc], R2 ;  /* 0x0000b300ff006a19 */ /* 0x000fe20000011602 */
[----:B------:R-:W-:Y:S01]  /*77d0*/  FADD.FTZ R6, R243, R238 ;  /* 0x000000eef3067221 */ /* 0x000fe20000010000 */
[----:B------:R-:W-:Y:S02]  /*77e0*/  ISETP.GE.AND P6, PT, R166, 0x1, PT ;  /* 0x00000001a600780c */ /* 0x000fe40003fc6270 */
[----:B---3--:R-:W-:Y:S01]  /*77f0*/  F2FP.BF16.PACK_AB R111, R26, R27 ;  /* 0x0000001b1a6f723e */ /* 0x008fe200000010ff */
[----:B------:R-:W-:Y:S02]  /*7800*/  IMAD.IADD R2, R231, 0x1, R0 ;  /* 0x00000001e7027824 */ /* 0x000fe400078e0200 */
        /* <DEDUP_REMOVED lines=72> */
[----:B------:R-:W-:Y:S01]  /*7c90*/  STL [R1], R7 ;  /* 0x0000000701007387 */ /* 0x000fe20000100800 */
[----:B------:R-:W-:-:S03]  /*7ca0*/  FADD.FTZ R3, R33, R6 ;  /* 0x0000000621037221 */ /* 0x000fc60000010000 */
[----:B------:R1:W-:Y:S04]  /*7cb0*/  STL [R1+0x4], R0 ;  /* 0x0000040001007387 */ /* 0x0003e80000100800 */
[----:B------:R2:W-:Y:S01]  /*7cc0*/  STL [R1+0x8], R3 ;  /* 0x0000080301007387 */ /* 0x0005e20000100800 */
[----:B-1----:R-:W-:Y:S01]  /*7cd0*/  FADD.FTZ R0, R26, R4 ;  /* 0x000000041a007221 */ /* 0x002fe20000010000 */
[----:B--2---:R-:W-:-:S04]  /*7ce0*/  IADD3 R3, R2, c[0x0][0x328], RZ ;  /* 0x0000ca0002037a10 */ /* 0x004fc80007ffe0ff */
[----:B------:R1:W-:Y:S01]  /*7cf0*/  STL [R1+0xc], R0 ;  /* 0x00000c0001007387 */ /* 0x0003e20000100800 */
[----:B------:R-:W-:Y:S05]  /*7d00*/  @!P6 BRA `(.L_x_603) ;  /* 0x000001100000e947 */ /* 0x000fea0003800000 */
[C---:B------:R-:W-:Y:S01]  /*7d10*/  ISETP.GT.AND P0, PT, R2.reuse, RZ, PT ;  /* 0x000000ff0200720c */ /* 0x040fe20003f04270 */
[----:B------:R-:W-:Y:S01]  /*7d20*/  BSSY B0, `(.L_x_604) ;  /* 0x000000d000007945 */ /* 0x000fe20003800000 */
[----:B-1----:R-:W-:Y:S01]  /*7d30*/  IADD3 R0, R2, -0x1, RZ ;  /* 0xffffffff02007810 */ /* 0x002fe20007ffe0ff */
[----:B------:R-:W-:-:S10]  /*7d40*/  IMAD.MOV.U32 R4, RZ, RZ, c[0x0][0x32c] ;  /* 0x0000cb00ff047624 */ /* 0x000fd400078e00ff */
[----:B------:R-:W-:Y:S05]  /*7d50*/  @P0 BRA `(.L_x_605) ;  /* 0x0000006000000947 */ /* 0x000fea0003800000 */
[----:B------:R-:W-:Y:S01]  /*7d60*/  ISETP.NE.AND P0, PT, R4, 0x1, PT ;  /* 0x000000010400780c */ /* 0x000fe20003f05270 */
[----:B------:R-:W-:-:S12]  /*7d70*/  IMAD.MOV R0, RZ, RZ, -R2 ;  /* 0x000000ffff007224 */ /* 0x000fd800078e0a02 */
[----:B------:R-:W-:-:S05]  /*7d80*/  @P0 IMAD.HI.U32 R2, R0, c[0x0][0x330], RZ ;  /* 0x0000cc0000020a27 */ /* 0x000fca00078e00ff */
[----:B------:R-:W-:-:S04]  /*7d90*/  @P0 SHF.R.U32.HI R0, RZ, c[0x0][0x334], R2 ;  /* 0x0000cd00ff000a19 */ /* 0x000fc80000011602 */
[----:B------:R-:W-:Y:S01]  /*7da0*/  LOP3.LUT R0, RZ, R0, RZ, 0x33, !PT ;  /* 0x00000000ff007212 */ /* 0x000fe200078e33ff */
[----:B------:R-:W-:Y:S05]  /*7db0*/  BRA `(.L_x_606) ;  /* 0x0000003000007947 */ /* 0x000fea0003800000 */
.L_x_605:
[----:B------:R-:W-:-:S13]  /*7dc0*/  ISETP.NE.AND P0, PT, R4, 0x1, PT ;  /* 0x000000010400780c */ /* 0x000fda0003f05270 */
[----:B------:R-:W-:-:S05]  /*7dd0*/  @P0 IMAD.HI.U32 R2, R0, c[0x0][0x330], RZ ;  /* 0x0000cc0000020a27 */ /* 0x000fca00078e00ff */
[----:B------:R-:W-:Y:S02]  /*7de0*/  @P0 SHF.R.U32.HI R0, RZ, c[0x0][0x334], R2 ;  /* 0x0000cd00ff000a19 */ /* 0x000fe40000011602 */
.L_x_606:
[----:B------:R-:W-:Y:S05]  /*7df0*/  BSYNC B0 ;  /* 0x0000000000007941 */ /* 0x000fea0003800000 */
.L_x_604:
[----:B------:R-:W-:-:S05]  /*7e00*/  IMAD R0, R0, R4, c[0x0][0x32c] ;  /* 0x0000cb0000007624 */ /* 0x000fca00078e0204 */
[----:B------:R-:W-:-:S05]  /*7e10*/  IMNMX R3, R3, R0, PT ;  /* 0x0000000003037217 */ /* 0x000fca0003800200 */
.L_x_603:
[----:B------:R-:W-:-:S05]  /*7e20*/  IMAD.HI R3, R3, 0x66666667, RZ ;  /* 0x6666666703037827 */ /* 0x000fca00078e02ff */
[----:B-1----:R-:W-:-:S04]  /*7e30*/  SHF.R.U32.HI R0, RZ, 0x1f, R3 ;  /* 0x0000001fff007819 */ /* 0x002fc80000011603 */
[----:B------:R-:W-:-:S04]  /*7e40*/  LEA.HI.SX32 R3, R3, R0, 0x1b ;  /* 0x0000000003037211 */ /* 0x000fc800078fdaff */
[----:B------:R-:W-:-:S04]  /*7e50*/  IMNMX R2, R234, R3, !PT ;  /* 0x00000003ea027217 */ /* 0x000fc80007800200 */
[----:B------:R-:W-:Y:S01]  /*7e60*/  ISETP.GE.AND P0, PT, R211, R2, PT ;  /* 0x00000002d300720c */ /* 0x000fe20003f06270 */
[----:B------:R1:W-:-:S12]  /*7e70*/  STL [R1+0x10], R2 ;  /* 0x0000100201007387 */ /* 0x0003d80000100800 */
[----:B------:R-:W-:Y:S05]  /*7e80*/  @!P0 BRA `(.L_x_607) ;  /* 0x00004d2000008947 */ /* 0x000fea0003800000 */
[----:B------:R-:W-:Y:S01]  /*7e90*/  IMAD.MOV.U32 R116, RZ, RZ, R113 ;  /* 0x000000ffff747224 */ /* 0x000fe200078e0071 */
[----:B------:R-:W-:Y:S01]  /*7ea0*/  MOV R118, R5 ;  /* 0x0000000500767202 */ /* 0x000fe20000000f00 */
[----:B------:R-:W-:Y:S01]  /*7eb0*/  IMAD.MOV.U32 R115, RZ, RZ, R114 ;  /* 0x000000ffff737224 */ /* 0x000fe200078e0072 */
[----:B------:R-:W-:Y:S02]  /*7ec0*/  MOV R117, R112 ;  /* 0x0000007000757202 */ /* 0x000fe40000000f00 */
.L_x_624:
[----:B--2---:R-:W2:Y:S01]  /*7ed0*/  LDL R0, [R1+0x14] ;  /* 0x0000140001007983 */ /* 0x004ea20000100800 */
[----:B------:R-:W-:Y:S04]  /*7ee0*/  DEPBAR.LE SB0, 0x0 ;  /* 0x000080000000791a */ /* 0x000fe80000000000 */
[----:B------:R-:W-:Y:S01]  /*7ef0*/  WARPSYNC 0xffffffff ;  /* 0xffffffff00007948 */ /* 0x000fe20003800000 */
[----:B------:R-:W3:Y:S01]  /*7f00*/  LDL R114, [R1+0x2c] ;  /* 0x00002c0001727983 */ /* 0x000ee20000100800 */
[----:B------:R-:W-:Y:S01]  /*7f10*/  ISETP.GT.AND P0, PT, R234, R211, PT ;  /* 0x000000d3ea00720c */ /* 0x000fe20003f04270 */
[----:B------:R-:W-:Y:S02]  /*7f20*/  ULDC UR4, c[0x0][0x324] ;  /* 0x0000c90000047ab9 */ /* 0x000fe40000000800 */
[----:B------:R-:W-:Y:S02]  /*7f30*/  ULOP3.LUT UR4, URZ, UR4, URZ, 0x33, !UPT ;  /* 0x000000043f047292 */ /* 0x000fe4000f8e333f */
[----:B-1----:R-:W3:Y:S06]  /*7f40*/  LDL.64 R2, [R1+0x20] ;  /* 0x0000200001027983 */ /* 0x002eec0000100a00 */
[----:B------:R-:W-:Y:S02]  /*7f50*/  BAR.SYNC.DEFER_BLOCKING 0x0 ;  /* 0x0000000000007b1d */ /* 0x000fe40000010000 */
[C---:B------:R-:W-:Y:S04]  /*7f60*/  @!P0 IMAD.WIDE.U32 R112, R211.reuse, c[0x0][0x208], RZ ;  /* 0x00008200d3708a25 */ /* 0x040fe800078e00ff */
[----:B------:R-:W-:Y:S06]  /*7f70*/  LDSM.16.M88.4 R80, [R202] ;  /* 0x00000000ca50783b */ /* 0x000fec0000000200 */
[----:B------:R-:W1:Y:S06]  /*7f80*/  LDSM.16.M88.4 R16, [R119] ;  /* 0x000000007710783b */ /* 0x000e6c0000000200 */
[----:B------:R-:W4:Y:S06]  /*7f90*/  LDSM.16.M88.4 R76, [R202+0x2000] ;  /* 0x00200000ca4c783b */ /* 0x000f2c0000000200 */
[----:B------:R-:W5:Y:S06]  /*7fa0*/  LDSM.16.M88.4 R32, [R119+0x800] ;  /* 0x000800007720783b */ /* 0x000f6c0000000200 */
[----:B------:R-:W3:Y:S06]  /*7fb0*/  LDL R212, [R1+0x28] ;  /* 0x0000280001d47983 */ /* 0x000eec0000100800 */
[----:B------:R-:W5:Y:S06]  /*7fc0*/  LDSM.16.M88.4 R48, [R119+0x1000] ;  /* 0x001000007730783b */ /* 0x000f6c0000000200 */
[----:B------:R-:W3:Y:S06]  /*7fd0*/  LDL.64 R216, [R1+0x18] ;  /* 0x0000180001d87983 */ /* 0x000eec0000100a00 */
[----:B------:R-:W5:Y:S01]  /*7fe0*/  LDSM.16.M88.4 R64, [R119+0x1800] ;  /* 0x001800007740783b */ /* 0x000f620000000200 */
[-C--:B-1----:R-:W-:Y:S05]  /*7ff0*/  HMMA.16816.F32.BF16 R4, R80, R16.reuse, RZ ;  /* 0x000000105004723c */ /* 0x082fea00000418ff */
[----:B------:R-:W3:Y:S03]  /*8000*/  LDL R215, [R1+0x38] ;  /* 0x0000380001d77983 */ /* 0x000ee60000100800 */
[C---:B----4-:R-:W-:Y:S03]  /*8010*/  HMMA.16816.F32.BF16 R8, R76.reuse, R16, RZ ;  /* 0x000000104c08723c */ /* 0x050fe600000418ff */
[----:B------:R-:W1:Y:S06]  /*8020*/  LDSM.16.M88.4 R156, [R119+0x2000] ;  /* 0x00200000779c783b */ /* 0x000e6c0000000200 */
[----:B------:R-:W4:Y:S01]  /*8030*/  LDL R214, [R1+0x3c] ;  /* 0x00003c0001d67983 */ /* 0x000f220000100800 */
[-C--:B------:R-:W-:Y:S05]  /*8040*/  HMMA.16816.F32.BF16 R12, R76, R18.reuse, RZ ;  /* 0x000000124c0c723c */ /* 0x080fea00000418ff */
[----:B------:R-:W-:Y:S03]  /*8050*/  LDSM.16.M88.4 R160, [R205] ;  /* 0x00000000cda0783b */ /* 0x000fe60000000200 */
[C---:B------:R-:W-:Y:S03]  /*8060*/  HMMA.16816.F32.BF16 R16, R80.reuse, R18, RZ ;  /* 0x000000125010723c */ /* 0x040fe600000418ff */
[----:B------:R-:W1:Y:S05]  /*8070*/  LDSM.16.M88.4 R164, [R206] ;  /* 0x00000000cea4783b */ /* 0x000e6a0000000200 */
[-C--:B-----5:R-:W-:Y:S01]  /*8080*/  HMMA.16816.F32.BF16 R20, R80, R32.reuse, RZ ;  /* 0x000000205014723c */ /* 0x0a0fe200000418ff */
[----:B------:R-:W5:Y:S06]  /*8090*/  LDSM.16.M88.4 R168, [R205+0x2000] ;  /* 0x00200000cda8783b */ /* 0x000f6c0000000200 */
[----:B------:R-:W-:Y:S01]  /*80a0*/  LDSM.16.M88.4 R172, [R209] ;  /* 0x00000000d1ac783b */ /* 0x000fe20000000200 */
[C---:B------:R-:W-:Y:S05]  /*80b0*/  HMMA.16816.F32.BF16 R24, R76.reuse, R32, RZ ;  /* 0x000000204c18723c */ /* 0x040fea00000418ff */
[----:B------:R-:W-:Y:S03]  /*80c0*/  LDSM.16.M88.4 R176, [R208] ;  /* 0x00000000d0b0783b */ /* 0x000fe60000000200 */
[-C--:B------:R-:W-:Y:S03]  /*80d0*/  HMMA.16816.F32.BF16 R28, R76, R34.reuse, RZ ;  /* 0x000000224c1c723c */ /* 0x080fe600000418ff */
[----:B------:R-:W-:Y:S05]  /*80e0*/  LDSM.16.M88.4 R180, [R207] ;  /* 0x00000000cfb4783b */ /* 0x000fea0000000200 */
        /* <DEDUP_REMOVED lines=9> */
[-C--:B-1----:R-:W-:Y:S08]  /*8180*/  HMMA.16816.F32.BF16 R68, R80, R156.reuse, RZ ;  /* 0x0000009c5044723c */ /* 0x082ff000000418ff */
[C---:B------:R-:W-:Y:S08]  /*8190*/  HMMA.16816.F32.BF16 R72, R76.reuse, R156, RZ ;  /* 0x0000009c4c48723c */ /* 0x040ff000000418ff */
[-C--:B------:R-:W-:Y:S08]  /*81a0*/  HMMA.16816.F32.BF16 R76, R76, R158.reuse, RZ ;  /* 0x0000009e4c4c723c */ /* 0x080ff000000418ff */
[----:B------:R-:W-:Y:S01]  /*81b0*/  HMMA.16816.F32.BF16 R80, R80, R158, RZ ;  /* 0x0000009e5050723c */ /* 0x000fe200000418ff */
[----:B------:R-:W1:Y:S07]  /*81c0*/  LDSM.16.M88.4 R156, [R210] ;  /* 0x00000000d29c783b */ /* 0x000e6e0000000200 */
[-C--:B------:R-:W-:Y:S08]  /*81d0*/  HMMA.16816.F32.BF16 R4, R160, R164.reuse, R4 ;  /* 0x000000a4a004723c */ /* 0x080ff00000041804 */
[C---:B-----5:R-:W-:Y:S08]  /*81e0*/  HMMA.16816.F32.BF16 R8, R168.reuse, R164, R8 ;  /* 0x000000a4a808723c */ /* 0x060ff00000041808 */
[-C--:B------:R-:W-:Y:S08]  /*81f0*/  HMMA.16816.F32.BF16 R12, R168, R166.reuse, R12 ;  /* 0x000000a6a80c723c */ /* 0x080ff0000004180c */
[C---:B------:R-:W-:Y:S08]  /*8200*/  HMMA.16816.F32.BF16 R16, R160.reuse, R166, R16 ;  /* 0x000000a6a010723c */ /* 0x040ff00000041810 */
[-C--:B-1----:R-:W-:Y:S08]  /*8210*/  HMMA.16816.F32.BF16 R20, R160, R156.reuse, R20 ;  /* 0x0000009ca014723c */ /* 0x082ff00000041814 */
[C---:B------:R-:W-:Y:S08]  /*8220*/  HMMA.16816.F32.BF16 R24, R168.reuse, R156, R24 ;  /* 0x0000009ca818723c */ /* 0x040ff00000041818 */
[-C--:B------:R-:W-:Y:S03]  /*8230*/  HMMA.16816.F32.BF16 R28, R168, R158.reuse, R28 ;  /* 0x0000009ea81c723c */ /* 0x080fe6000004181c */
[----:B--2---:R-:W-:Y:S02]  /*8240*/  LOP3.LUT P4, RZ, R0, 0x8, RZ, 0xc0, !PT ;  /* 0x0000000800ff7812 */ /* 0x004fe4000788c0ff */
[----:B------:R-:W-:Y:S03]  /*8250*/  @!P0 SHF.R.S32.HI R0, RZ, 0x1f, R211 ;  /* 0x0000001fff008819 */ /* 0x000fe600000114d3 */
[C---:B------:R-:W-:Y:S04]  /*8260*/  HMMA.16816.F32.BF16 R32, R160.reuse, R158, R32 ;  /* 0x0000009ea020723c */ /* 0x040fe80000041820 */
[----:B------:R-:W-:Y:S02]  /*8270*/  @!P0 IMAD R0, R0, c[0x0][0x208], RZ ;  /* 0x0000820000008a24 */ /* 0x000fe400078e02ff */
[----:B---3--:R-:W-:Y:S02]  /*8280*/  @!P0 IMAD.MOV.U32 R3, RZ, RZ, R114 ;  /* 0x000000ffff038224 */ /* 0x008fe400078e0072 */
[-C--:B------:R-:W-:Y:S01]  /*8290*/  HMMA.16816.F32.BF16 R36, R160, R172.reuse, R36 ;  /* 0x000000aca024723c */ /* 0x080fe20000041824 */
[----:B------:R-:W-:Y:S03]  /*82a0*/  @!P0 MOV R114, 0x5 ;  /* 0x0000000500728802 */ /* 0x000fe60000000f00 */
[----:B------:R-:W-:Y:S02]  /*82b0*/  @!P0 IMAD R0, R211, c[0x0][0x20c], R0 ;  /* 0x00008300d3008a24 */ /* 0x000fe400078e0200 */
[----:B------:R-:W-:Y:S02]  /*82c0*/  @!P0 IMAD.WIDE.U32 R2, R112, 0x50, R2 ;  /* 0x0000005070028825 */ /* 0x000fe400078e0002 */
[C---:B------:R-:W-:Y:S04]  /*82d0*/  HMMA.16816.F32.BF16 R40, R168.reuse, R172, R40 ;  /* 0x000000aca828723c */ /* 0x040fe80000041828 */
[----:B------:R-:W-:Y:S01]  /*82e0*/  @!P0 IMAD.IADD R0, R113, 0x1, R0 ;  /* 0x0000000171008824 */ /* 0x000fe200078e0200 */
[----:B------:R-:W-:Y:S01]  /*82f0*/  @!P0 LEA R186, P1, R2, c[0x0][0x1f8], 0x1 ;  /* 0x00007e0002ba8a11 */ /* 0x000fe200078208ff */
[----:B------:R-:W-:Y:S02]  /*8300*/  @!P0 IMAD.MOV.U32 R113, RZ, RZ, c[0x0][0x208] ;  /* 0x00008200ff718624 */ /* 0x000fe400078e00ff */
[-C--:B------:R-:W-:Y:S04]  /*8310*/  HMMA.16816.F32.BF16 R44, R168, R174.reuse, R44 ;  /* 0x000000aea82c723c */ /* 0x080fe8000004182c */
[----:B------:R-:W-:Y:S04]  /*8320*/  @!P0 IMAD R0, R0, 0x50, RZ ;  /* 0x0000005000008824 */ /* 0x000fe800078e02ff */
[C---:B------:R-:W-:Y:S04]  /*8330*/  HMMA.16816.F32.BF16 R48, R160.reuse, R174, R48 ;  /* 0x000000aea030723c */ /* 0x040fe80000041830 */
[----:B------:R-:W-:Y:S01]  /*8340*/  @!P0 IMAD.IADD R112, R3, 0x1, R0 ;  /* 0x0000000103708824 */ /* 0x000fe200078e0200 */
[C---:B------:R-:W-:Y:S01]  /*8350*/  @!P0 SHF.L.U64.HI R0, R113.reuse, R114, c[0x0][0x20c] ;  /* 0x0000830071008619 */ /* 0x040fe20000010272 */
[----:B------:R-:W-:Y:S02]  /*8360*/  @!P0 IMAD.SHL.U32 R3, R113, 0x20, RZ ;  /* 0x0000002071038824 */ /* 0x000fe400078e00ff */
[-C--:B------:R-:W-:Y:S04]  /*8370*/  HMMA.16816.F32.BF16 R52, R160, R176.reuse, R52 ;  /* 0x000000b0a034723c */ /* 0x080fe80000041834 */
[----:B------:R-:W-:Y:S02]  /*8380*/  @!P0 LEA.HI.X R187, R2, c[0x0][0x1fc], R112, 0x1, P1 ;  /* 0x00007f0002bb8a11 */ /* 0x000fe400008f0c70 */
[-C--:B------:R-:W-:Y:S02]  /*8390*/  @!P0 IADD3 R184, P1, R186, R3.reuse, RZ ;  /* 0x00000003bab88210 */ /* 0x080fe40007f3e0ff */
[C---:B------:R-:W-:Y:S01]  /*83a0*/  HMMA.16816.F32.BF16 R56, R168.reuse, R176, R56 ;  /* 0x000000b0a838723c */ /* 0x040fe20000041838 */
[----:B------:R-:W-:Y:S01]  /*83b0*/  @!PT LDS RZ, [RZ] ;  /* 0x00000000fffff984 */ /* 0x000fe20000000800 */
[----:B------:R-:W-:Y:S01]  /*83c0*/  @!PT LDS RZ, [RZ] ;  /* 0x00000000fffff984 */ /* 0x000fe20000000800 */
[----:B------:R-:W-:Y:S01]  /*83d0*/  @!PT LDS RZ, [RZ] ;  /* 0x00000000fffff984 */ /* 0x000fe20000000800 */
[----:B------:R1:W-:Y:S03]  /*83e0*/  @!P0 LDGSTS.E.BYPASS.LTC128B.128 [R213+0x100], [R186.64], !P4 ;  /* 0x00100000bad58fae */ /* 0x0003e6000e101d48 */
[--C-:B------:R-:W-:Y:S01]  /*83f0*/  @!P0 IMAD.X R185, R187, 0x1, R0.reuse, P1 ;  /* 0x00000001bbb98824 */ /* 0x100fe200008e0600 */
[-C--:B------:R-:W-:Y:S03]  /*8400*/  @!P0 IADD3 R112, P3, R184, R3.reuse, RZ ;  /* 0x00000003b8708210 */ /* 0x080fe60007f7e0ff */
[-C--:B------:R-:W-:Y:S01]  /*8410*/  HMMA.16816.F32.BF16 R60, R168, R178.reuse, R60 ;  /* 0x000000b2a83c723c */ /* 0x080fe2000004183c */
[----:B------:R2:W-:Y:S03]  /*8420*/  @!P0 LDGSTS.E.BYPASS.LTC128B.128 [R213+0x900], [R184.64], !P4 ;  /* 0x00900000b8d58fae */ /* 0x0005e6000e101d48 */
[----:B------:R-:W-:Y:S02]  /*8430*/  @!P0 IADD3.X R113, R185, R0, RZ, P3, !PT ;  /* 0x00000000b9718210 */ /* 0x000fe40001ffe4ff */
[-C--:B------:R-:W-:Y:S02]  /*8440*/  @!P0 IADD3 R2, P2, R112, R3.reuse, RZ ;  /* 0x0000000370028210 */ /* 0x080fe40007f5e0ff */
[C---:B------:R-:W-:Y:S01]  /*8450*/  HMMA.16816.F32.BF16 R64, R160.reuse, R178, R64 ;  /* 0x000000b2a040723c */ /* 0x040fe20000041840 */
[----:B------:R3:W-:Y:S07]  /*8460*/  @!P0 LDGSTS.E.BYPASS.LTC128B.128 [R213+0x1100], [R112.64], !P4 ;  /* 0x0110000070d58fae */ /* 0x0007ee000e101d48 */
[-C--:B------:R-:W-:Y:S04]  /*8470*/  HMMA.16816.F32.BF16 R68, R160, R180.reuse, R68 ;  /* 0x000000b4a044723c */ /* 0x080fe80000041844 */
[----:B-1----:R-:W-:Y:S01]  /*8480*/  @!P0 IADD3 R186, P1, R2, R3, RZ ;  /* 0x0000000302ba8210 */ /* 0x002fe20007f3e0ff */
[--C-:B------:R-:W-:Y:S03]  /*8490*/  @!P0 IMAD.X R3, R113, 0x1, R0.reuse, P2 ;  /* 0x0000000171038824 */ /* 0x100fe600010e0600 */
[C---:B------:R-:W-:Y:S02]  /*84a0*/  HMMA.16816.F32.BF16 R72, R168.reuse, R180, R72 ;  /* 0x000000b4a848723c */ /* 0x040fe40000041848 */
[----:B------:R1:W-:Y:S02]  /*84b0*/  @!P0 LDGSTS.E.BYPASS.LTC128B.128 [R213+0x1900], [R2.64], !P4 ;  /* 0x0190000002d58fae */ /* 0x0003e4000e101d48 */
[----:B------:R-:W-:Y:S04]  /*84c0*/  @!P0 IMAD.X R187, R3, 0x1, R0, P1 ;  /* 0x0000000103bb8824 */ /* 0x000fe800008e0600 */
[-C--:B------:R-:W-:Y:S01]  /*84d0*/  HMMA.16816.F32.BF16 R76, R168, R182.reuse, R76 ;  /* 0x000000b6a84c723c */ /* 0x080fe2000004184c */
[----:B------:R2:W-:Y:S02]  /*84e0*/  @!P0 LDGSTS.E.BYPASS.LTC128B.128 [R213+0x2100], [R186.64], !P4 ;  /* 0x02100000bad58fae */ /* 0x0005e4000e101d48 */
[C---:B------:R-:W-:Y:S04]  /*84f0*/  ISETP.GT.AND P0, PT, R211.reuse, R234, PT ;  /* 0x000000ead300720c */ /* 0x040fe80003f04270 */
[----:B------:R-:W-:Y:S01]  /*8500*/  LDSM.16.M88.4 R188, [R201] ;  /* 0x00000000c9bc783b */ /* 0x000fe20000000200 */
[----:B------:R-:W-:Y:S05]  /*8510*/  HMMA.16816.F32.BF16 R80, R160, R182, R80 ;  /* 0x000000b6a050723c */ /* 0x000fea0000041850 */
[----:B------:R-:W-:Y:S03]  /*8520*/  LDSM.16.M88.4 R192, [R203+0x2000] ;  /* 0x00200000cbc0783b */ /* 0x000fe60000000200 */
[----:B------:R-:W-:Y:S01]  /*8530*/  @P0 IMAD.MOV.U32 R114, RZ, RZ, c[0x0][0x1e0] ;  /* 0x00007800ff720624 */ /* 0x000fe200078e00ff */
[----:B------:R-:W-:Y:S02]  /*8540*/  @P0 IADD3 R0, R211, -0x1, RZ ;  /* 0xffffffffd3000810 */ /* 0x000fe40007ffe0ff */
[----:B------:R-:W-:Y:S01]  /*8550*/  LDSM.16.M88.4 R164, [R201+0x800] ;  /* 0x00080000c9a4783b */ /* 0x000fe20000000200 */
[----:B-1----:R-:W-:Y:S02]  /*8560*/  @P0 MOV R3, R212 ;  /* 0x000000d400030202 */ /* 0x002fe40000000f00 */
[----:B---3--:R-:W-:Y:S01]  /*8570*/  @P0 IMAD.WIDE.U32 R112, R0, c[0x0][0x1e0], RZ ;  /* 0x0000780000700a25 */ /* 0x008fe200078e00ff */
[----:B------:R-:W-:Y:S02]  /*8580*/  MOV R212, c[0x0][0x2c4] ;  /* 0x0000b10000d47a02 */ /* 0x000fe40000000f00 */
[----:B------:R-:W-:Y:S01]  /*8590*/  LDSM.16.M88.4 R156, [R201+0x1000] ;  /* 0x00100000c99c783b */ /* 0x000fe20000000200 */
[----:B------:R-:W-:Y:S02]  /*85a0*/  @P0 SHF.R.S32.HI R2, RZ, 0x1f, R0 ;  /* 0x0000001fff020819 */ /* 0x000fe40000011400 */
[----:B------:R-:W-:Y:S03]  /*85b0*/  ISETP.NE.AND P5, PT, R212, 0x1, PT ;  /* 0x00000001d400780c */ /* 0x000fe60003fa5270 */
[----:B--2---:R-:W1:Y:S01]  /*85c0*/  LDSM.16.M88.4 R184, [R203] ;  /* 0x00000000cbb8783b */ /* 0x004e620000000200 */
[----:B------:R-:W-:Y:S04]  /*85d0*/  @P0 IMAD R2, R2, c[0x0][0x1e0], RZ ;  /* 0x0000780002020a24 */ /* 0x000fe800078e02ff */
[----:B------:R-:W-:Y:S01]  /*85e0*/  @P0 IMAD R0, R0, c[0x0][0x1e4], R2 ;  /* 0x0000790000000a24 */ /* 0x000fe200078e0202 */
[----:B------:R-:W0:Y:S01]  /*85f0*/  LDGDEPBAR ;  /* 0x00000000000079af */ /* 0x000e220000000000 */
[----:B------:R-:W-:Y:S02]  /*8600*/  @P0 IMAD.MOV.U32 R2, RZ, RZ, R216 ;  /* 0x000000ffff020224 */ /* 0x000fe400078e00d8 */
[----:B------:R-:W-:Y:S02]  /*8610*/  @P0 IMAD.IADD R0, R113, 0x1, R0 ;  /* 0x0000000171000824 */ /* 0x000fe400078e0200 */
[----:B------:R-:W-:Y:S01]  /*8620*/  @P0 IMAD.WIDE.U32 R2, R112, 0x50, R2 ;  /* 0x0000005070020825 */ /* 0x000fe200078e0002 */
[----:B------:R-:W2:Y:S03]  /*8630*/  LDSM.16.M88.4 R160, [R201+0x1800] ;  /* 0x00180000c9a0783b */ /* 0x000ea60000000200 */
[----:B------:R-:W-:Y:S02]  /*8640*/  @P0 IMAD R112, R0, 0x50, RZ ;  /* 0x0000005000700824 */ /* 0x000fe400078e02ff */
[----:B------:R-:W-:Y:S01]  /*8650*/  @P0 IMAD.MOV.U32 R113, RZ, RZ, 0x5 ;  /* 0x00000005ff710424 */ /* 0x000fe200078e00ff */
[----:B------:R-:W3:Y:S02]  /*8660*/  LDSM.16.M88.4 R168, [R201+0x2000] ;  /* 0x00200000c9a8783b */ /* 0x000ee40000000200 */
[----:B------:R-:W-:Y:S02]  /*8670*/  @P0 IADD3 R3, R3, R112, RZ ;  /* 0x0000007003030210 */ /* 0x000fe40007ffe0ff */
[C---:B------:R-:W-:Y:S01]  /*8680*/  @P0 SHF.L.U64.HI R0, R114.reuse, R113, c[0x0][0x1e4] ;  /* 0x0000790072000619 */ /* 0x040fe20000010271 */
[----:B------:R-:W-:Y:S01]  /*8690*/  @P0 IMAD.SHL.U32 R114, R114, 0x20, RZ ;  /* 0x0000002072720824 */ /* 0x000fe200078e00ff */
[----:B------:R-:W-:Y:S06]  /*86a0*/  LDSM.16.M88.4 R172, [R204] ;  /* 0x00000000ccac783b */ /* 0x000fec0000000200 */
[----:B------:R-:W5:Y:S06]  /*86b0*/  LDSM.16.M88.4 R176, [R198] ;  /* 0x00000000c6b0783b */ /* 0x000f6c0000000200 */
[----:B------:R-:W2:Y:S01]  /*86c0*/  LDSM.16.M88.4 R180, [R204+0x2000] ;  /* 0x00200000ccb4783b */ /* 0x000ea20000000200 */
[-C--:B-1----:R-:W-:Y:S08]  /*86d0*/  HMMA.16816.F32.BF16 R4, R184, R188.reuse, R4 ;  /* 0x000000bcb804723c */ /* 0x082ff00000041804 */
        /* <DEDUP_REMOVED lines=18> */
[----:B------:R-:W2:Y:S01]  /*8800*/  LDSM.16.M88.4 R160, [R198+0x2000] ;  /* 0x00200000c6a0783b */ /* 0x000ea20000000200 */
[----:B------:R-:W-:Y:S05]  /*8810*/  DEPBAR.LE SB0, 0x0 ;  /* 0x000080000000791a */ /* 0x000fea0000000000 */
[----:B------:R-:W-:Y:S01]  /*8820*/  BAR.SYNC.DEFER_BLOCKING 0x0 ;  /* 0x0000000000007b1d */ /* 0x000fe20000010000 */
[-C--:B---3--:R-:W-:Y:S08]  /*8830*/  HMMA.16816.F32.BF16 R68, R184, R168.reuse, R68 ;  /* 0x000000a8b844723c */ /* 0x088ff00000041844 */
[C---:B------:R-:W-:Y:S08]  /*8840*/  HMMA.16816.F32.BF16 R72, R192.reuse, R168, R72 ;  /* 0x000000a8c048723c */ /* 0x040ff00000041848 */
[-C--:B------:R-:W-:Y:S08]  /*8850*/  HMMA.16816.F32.BF16 R76, R192, R170.reuse, R76 ;  /* 0x000000aac04c723c */ /* 0x080ff0000004184c */
[----:B------:R-:W-:Y:S08]  /*8860*/  HMMA.16816.F32.BF16 R80, R184, R170, R80 ;  /* 0x000000aab850723c */ /* 0x000ff00000041850 */
[-C--:B-----5:R-:W-:Y:S08]  /*8870*/  HMMA.16816.F32.BF16 R4, R172, R176.reuse, R4 ;  /* 0x000000b0ac04723c */ /* 0x0a0ff00000041804 */
[C---:B------:R-:W-:Y:S08]  /*8880*/  HMMA.16816.F32.BF16 R8, R180.reuse, R176, R8 ;  /* 0x000000b0b408723c */ /* 0x040ff00000041808 */
[-C--:B------:R-:W-:Y:S08]  /*8890*/  HMMA.16816.F32.BF16 R12, R180, R178.reuse, R12 ;  /* 0x000000b2b40c723c */ /* 0x080ff0000004180c */
[C---:B------:R-:W-:Y:S08]  /*88a0*/  HMMA.16816.F32.BF16 R16, R172.reuse, R178, R16 ;  /* 0x000000b2ac10723c */ /* 0x040ff00000041810 */
[-C--:B-1----:R-:W-:Y:S08]  /*88b0*/  HMMA.16816.F32.BF16 R20, R172, R188.reuse, R20 ;  /* 0x000000bcac14723c */ /* 0x082ff00000041814 */
[C---:B------:R-:W-:Y:S08]  /*88c0*/  HMMA.16816.F32.BF16 R24, R180.reuse, R188, R24 ;  /* 0x000000bcb418723c */ /* 0x040ff00000041818 */
[-C--:B------:R-:W-:Y:S08]  /*88d0*/  HMMA.16816.F32.BF16 R28, R180, R190.reuse, R28 ;  /* 0x000000beb41c723c */ /* 0x080ff0000004181c */
[C---:B------:R-:W-:Y:S08]  /*88e0*/  HMMA.16816.F32.BF16 R32, R172.reuse, R190, R32 ;  /* 0x000000beac20723c */ /* 0x040ff00000041820 */
[-C--:B------:R-:W-:Y:S08]  /*88f0*/  HMMA.16816.F32.BF16 R36, R172, R164.reuse, R36 ;  /* 0x000000a4ac24723c */ /* 0x080ff00000041824 */
[C---:B------:R-:W-:Y:S07]  /*8900*/  HMMA.16816.F32.BF16 R40, R180.reuse, R164, R40 ;  /* 0x000000a4b428723c */ /* 0x040fee0000041828 */
[C---:B------:R-:W-:Y:S01]  /*8910*/  @P0 LEA R164, P1, R2.reuse, c[0x0][0x1c8], 0x1 ;  /* 0x0000720002a40a11 */ /* 0x040fe200078208ff */
[-C--:B------:R-:W-:Y:S04]  /*8920*/  HMMA.16816.F32.BF16 R44, R180, R166.reuse, R44 ;  /* 0x000000a6b42c723c */ /* 0x080fe8000004182c */
[----:B------:R-:W-:Y:S02]  /*8930*/  @P0 LEA.HI.X R165, R2, c[0x0][0x1cc], R3, 0x1, P1 ;  /* 0x0000730002a50a11 */ /* 0x000fe400008f0c03 */
[-C--:B------:R-:W-:Y:S02]  /*8940*/  @P0 IADD3 R112, P2, R164, R114.reuse, RZ ;  /* 0x00000072a4700210 */ /* 0x080fe40007f5e0ff */
[C---:B------:R-:W-:Y:S01]  /*8950*/  HMMA.16816.F32.BF16 R48, R172.reuse, R166, R48 ;  /* 0x000000a6ac30723c */ /* 0x040fe20000041830 */
[----:B------:R-:W-:Y:S01]  /*8960*/  @!PT LDS RZ, [RZ] ;  /* 0x00000000fffff984 */ /* 0x000fe20000000800 */
[----:B------:R-:W-:Y:S01]  /*8970*/  @!PT LDS RZ, [RZ] ;  /* 0x00000000fffff984 */ /* 0x000fe20000000800 */
[----:B------:R-:W-:Y:S01]  /*8980*/  @!PT LDS RZ, [RZ] ;  /* 0x00000000fffff984 */ /* 0x000fe20000000800 */
[----:B------:R1:W-:Y:S07]  /*8990*/  @P0 LDGSTS.E.BYPASS.LTC128B.128 [R213+0x2900], [R164.64], !P4 ;  /* 0x02900000a4d50fae */ /* 0x0003ee000e101d48 */
[-C--:B------:R-:W-:Y:S08]  /*89a0*/  HMMA.16816.F32.BF16 R52, R172, R156.reuse, R52 ;  /* 0x0000009cac34723c */ /* 0x080ff00000041834 */
[C---:B------:R-:W-:Y:S07]  /*89b0*/  HMMA.16816.F32.BF16 R56, R180.reuse, R156, R56 ;  /* 0x0000009cb438723c */ /* 0x040fee0000041838 */
[-C--:B------:R-:W-:Y:S01]  /*89c0*/  @P0 IADD3 R156, P1, R112, R114.reuse, RZ ;  /* 0x00000072709c0210 */ /* 0x080fe20007f3e0ff */
[-C--:B------:R-:W-:Y:S08]  /*89d0*/  HMMA.16816.F32.BF16 R60, R180, R158.reuse, R60 ;  /* 0x0000009eb43c723c */ /* 0x080ff0000004183c */
[C---:B------:R-:W-:Y:S07]  /*89e0*/  HMMA.16816.F32.BF16 R64, R172.reuse, R158, R64 ;  /* 0x0000009eac40723c */ /* 0x040fee0000041840 */
[----:B----4-:R-:W-:Y:S01]  /*89f0*/  IMAD.IADD R158, R214, 0x1, R215 ;  /* 0x00000001d69e7824 */ /* 0x010fe200078e02d7 */
[-C--:B--2---:R-:W-:Y:S01]  /*8a00*/  HMMA.16816.F32.BF16 R68, R172, R160.reuse, R68 ;  /* 0x000000a0ac44723c */ /* 0x084fe20000041844 */
[----:B------:R-:W-:Y:S03]  /*8a10*/  IMAD.MOV.U32 R215, RZ, RZ, c[0x0][0x32c] ;  /* 0x0000cb00ffd77624 */ /* 0x000fe600078e00ff */
[----:B------:R-:W-:Y:S04]  /*8a20*/  @P5 IMAD.HI.U32 R113, R158, c[0x0][0x2c8], RZ ;  /* 0x0000b2009e715a27 */ /* 0x000fe800078e00ff */
[C---:B------:R-:W-:Y:S04]  /*8a30*/  HMMA.16816.F32.BF16 R72, R180.reuse, R160, R72 ;  /* 0x000000a0b448723c */ /* 0x040fe80000041848 */
[----:B------:R-:W-:Y:S01]  /*8a40*/  @P5 SHF.R.U32.HI R158, RZ, c[0x0][0x2cc], R113 ;  /* 0x0000b300ff9e5a19 */ /* 0x000fe20000011671 */
[----:B------:R-:W-:Y:S01]  /*8a50*/  @P0 IMAD.X R113, R0, 0x1, R165, P2 ;  /* 0x0000000100710824 */ /* 0x000fe200010e06a5 */
[-C--:B------:R-:W-:Y:S02]  /*8a60*/  @P0 IADD3 R2, P2, R156, R114.reuse, RZ ;  /* 0x000000729c020210 */ /* 0x080fe40007f5e0ff */
[-C--:B------:R-:W-:Y:S02]  /*8a70*/  HMMA.16816.F32.BF16 R76, R180, R162.reuse, R76 ;  /* 0x000000a2b44c723c */ /* 0x080fe4000004184c */
[----:B------:R2:W-:Y:S02]  /*8a80*/  @P0 LDGSTS.E.BYPASS.LTC128B.128 [R213+0x3100], [R112.64], !P4 ;  /* 0x0310000070d50fae */ /* 0x0005e4000e101d48 */
[--C-:B------:R-:W-:Y:S01]  /*8a90*/  @P0 IMAD.X R157, R113, 0x1, R0.reuse, P1 ;  /* 0x00000001719d0824 */ /* 0x100fe200008e0600 */
[----:B------:R-:W-:Y:S03]  /*8aa0*/  @P0 IADD3 R160, P1, R2, R114, RZ ;  /* 0x0000007202a00210 */ /* 0x000fe60007f3e0ff */
[----:B------:R-:W-:Y:S01]  /*8ab0*/  HMMA.16816.F32.BF16 R80, R172, R162, R80 ;  /* 0x000000a2ac50723c */ /* 0x000fe20000041850 */
[----:B------:R3:W-:Y:S03]  /*8ac0*/  @P0 LDGSTS.E.BYPASS.LTC128B.128 [R213+0x3900], [R156.64], !P4 ;  /* 0x039000009cd50fae */ /* 0x0007e6000e101d48 */
[----:B------:R-:W-:Y:S05]  /*8ad0*/  @P0 IADD3.X R3, R157, R0, RZ, P2, !PT ;  /* 0x000000009d030210 */ /* 0x000fea00017fe4ff */
[----:B------:R4:W-:Y:S03]  /*8ae0*/  @P0 LDGSTS.E.BYPASS.LTC128B.128 [R213+0x4100], [R2.64], !P4 ;  /* 0x0410000002d50fae */ /* 0x0009e6000e101d48 */
[----:B------:R-:W-:Y:S05]  /*8af0*/  @P0 IMAD.X R161, R3, 0x1, R0, P1 ;  /* 0x0000000103a10824 */ /* 0x000fea00008e0600 */
[----:B------:R5:W-:Y:S01]  /*8b00*/  @P0 LDGSTS.E.BYPASS.LTC128B.128 [R213+0x4900], [R160.64], !P4 ;  /* 0x04900000a0d50fae */ /* 0x000be2000e101d48 */
[----:B------:R-:W-:Y:S05]  /*8b10*/  ISETP.GE.AND P4, PT, R215, 0x1, PT ;  /* 0x00000001d700780c */ /* 0x000fea0003f86270 */
[----:B--2---:R-:W2:Y:S06]  /*8b20*/  SHFL.IDX PT, R112, R158, RZ, 0x1c1f ;  /* 0x001c1fff9e707589 */ /* 0x004eac00000e0000 */
[----:B------:R-:W0:Y:S01]  /*8b30*/  LDGDEPBAR ;  /* 0x00000000000079af */ /* 0x000e220000000000 */
[----:B----4-:R-:W-:Y:S05]  /*8b40*/  IMAD R3, R211, -0x50, RZ ;  /* 0xffffffb0d3037824 */ /* 0x010fea00078e02ff */
[----:B------:R-:W-:Y:S04]  /*8b50*/  IADD3 R0, -R242, 0x1, R3 ;  /* 0x00000001f2007810 */ /* 0x000fe80007ffe103 */
[----:B------:R-:W-:Y:S04]  /*8b60*/  IADD3 R0, -R235, R0, R236 ;  /* 0x00000000eb007210 */ /* 0x000fe80007ffe1ec */
[C---:B-----5:R-:W-:Y:S02]  /*8b70*/  IADD3 R160, R0.reuse, UR4, RZ ;  /* 0x0000000400a07c10 */ /* 0x060fe4000fffe0ff */
[----:B------:R-:W-:Y:S03]  /*8b80*/  IADD3 R159, R0, c[0x0][0x328], RZ ;  /* 0x0000ca00009f7a10 */ /* 0x000fe60007ffe0ff */
[----:B--2---:R-:W-:Y:S01]  /*8b90*/  IMAD.IADD R0, R112, 0x1, R160 ;  /* 0x0000000170007824 */ /* 0x004fe200078e02a0 */
[----:B---3--:R-:W-:Y:S01]  /*8ba0*/  IADD3 R156, R159, R112, RZ ;  /* 0x000000709f9c7210 */ /* 0x008fe20007ffe0ff */
[----:B------:R-:W-:-:S05]  /*8bb0*/  @!P4 BRA `(.L_x_608) ;  /* 0x000001800000c947 */ /* 0x000fca0003800000 */
[----:B-1----:R-:W-:Y:S01]  /*8bc0*/  IADD3 R2, -R235, R236, R112 ;  /* 0x000000eceb027210 */ /* 0x002fe20007ffe170 */
[----:B------:R-:W-:Y:S03]  /*8bd0*/  BSSY B0, `(.L_x_609) ;  /* 0x0000011000007945 */ /* 0x000fe60003800000 */
        /* <DEDUP_REMOVED lines=11> */
.L_x_610:
[----:B------:R-:W-:Y:S04]  /*8c90*/  MOV R112, c[0x0][0x32c] ;  /* 0x0000cb0000707a02 */ /* 0x000fe80000000f00 */
[----:B------:R-:W-:Y:S11]  /*8ca0*/  ISETP.NE.AND P0, PT, R112, 0x1, PT ;  /* 0x000000017000780c */ /* 0x000ff60003f05270 */
[----:B------:R-:W-:Y:S02]  /*8cb0*/  @!UPT UIADD3 URZ, URZ, URZ, URZ ;  /* 0x0000003f3f3ff290 */ /* 0x000fe4000fffe03f */
[----:B------:R-:W-:Y:S05]  /*8cc0*/  @P0 IMAD.HI.U32 R112, R2, c[0x0][0x330], RZ ;  /* 0x0000cc0002700a27 */ /* 0x000fea00078e00ff */
[----:B------:R-:W-:Y:S02]  /*8cd0*/  @P0 SHF.R.U32.HI R2, RZ, c[0x0][0x334], R112 ;  /* 0x0000cd00ff020a19 */ /* 0x000fe40000011670 */
.L_x_611:
[----:B------:R-:W-:Y:S05]  /*8ce0*/  BSYNC B0 ;  /* 0x0000000000007941 */ /* 0x000fea0003800000 */
.L_x_609:
[----:B------:R-:W-:Y:S04]  /*8cf0*/  IMAD.IADD R112, R3, 0x1, -R242 ;  /* 0x0000000103707824 */ /* 0x000fe800078e0af2 */
[----:B------:R-:W-:Y:S05]  /*8d00*/  IMAD R2, R2, c[0x0][0x32c], R112 ;  /* 0x0000cb0002027a24 */ /* 0x000fea00078e0270 */
[----:B------:R-:W-:Y:S02]  /*8d10*/  IADD3 R112, R2, c[0x0][0x32c], RZ ;  /* 0x0000cb0002707a10 */ /* 0x000fe40007ffe0ff */
[----:B------:R-:W-:Y:S02]  /*8d20*/  IMNMX R0, R0, R2, !PT ;  /* 0x0000000200007217 */ /* 0x000fe40007800200 */
[----:B------:R-:W-:Y:S02]  /*8d30*/  IMNMX R156, R156, R112, PT ;  /* 0x000000709c9c7217 */ /* 0x000fe40003800200 */
.L_x_608:
[----:B-1----:R-:W1:Y:S02]  /*8d40*/  SHFL.IDX PT, R2, R158, 0x1, 0x1c1f ;  /* 0x003c1f009e027f89 */ /* 0x002e6400000e0000 */
[-C--:B-1----:R-:W-:Y:S02]  /*8d50*/  IADD3 R114, R159, R2.reuse, RZ ;  /* 0x000000029f727210 */ /* 0x082fe40007ffe0ff */
[----:B------:R-:W-:Y:S01]  /*8d60*/  IADD3 R112, R160, R2, RZ ;  /* 0x00000002a0707210 */ /* 0x000fe20007ffe0ff */
[----:B------:R-:W-:-:S05]  /*8d70*/  @!P4 BRA `(.L_x_612) ;  /* 0x000001800000c947 */ /* 0x000fca0003800000 */
[----:B------:R-:W-:Y:S01]  /*8d80*/  IADD3 R2, -R235, R236, R2 ;  /* 0x000000eceb027210 */ /* 0x000fe20007ffe102 */
        /* <DEDUP_REMOVED lines=12> */
.L_x_614:
[----:B------:R-:W-:Y:S04]  /*8e50*/  MOV R113, c[0x0][0x32c] ;  /* 0x0000cb0000717a02 */ /* 0x000fe80000000f00 */
[----:B------:R-:W-:Y:S11]  /*8e60*/  ISETP.NE.AND P0, PT, R113, 0x1, PT ;  /* 0x000000017100780c */ /* 0x000ff60003f05270 */
[----:B------:R-:W-:Y:S02]  /*8e70*/  @!UPT UIADD3 URZ, URZ, URZ, URZ ;  /* 0x0000003f3f3ff290 */ /* 0x000fe4000fffe03f */
[----:B------:R-:W-:Y:S05]  /*8e80*/  @P0 IMAD.HI.U32 R113, R2, c[0x0][0x330], RZ ;  /* 0x0000cc0002710a27 */ /* 0x000fea00078e00ff */
[----:B------:R-:W-:Y:S02]  /*8e90*/  @P0 SHF.R.U32.HI R2, RZ, c[0x0][0x334], R113 ;  /* 0x0000cd00ff020a19 */ /* 0x000fe40000011671 */
.L_x_615:
[----:B------:R-:W-:Y:S05]  /*8ea0*/  BSYNC B0 ;  /* 0x0000000000007941 */ /* 0x000fea0003800000 */
.L_x_613:
[----:B------:R-:W-:Y:S04]  /*8eb0*/  IMAD.IADD R113, R3, 0x1, -R242 ;  /* 0x0000000103717824 */ /* 0x000fe800078e0af2 */
[----:B------:R-:W-:Y:S05]  /*8ec0*/  IMAD R2, R2, c[0x0][0x32c], R113 ;  /* 0x0000cb0002027a24 */ /* 0x000fea00078e0271 */
[----:B------:R-:W-:Y:S02]  /*8ed0*/  IADD3 R113, R2, c[0x0][0x32c], RZ ;  /* 0x0000cb0002717a10 */ /* 0x000fe40007ffe0ff */
[----:B------:R-:W-:Y:S02]  /*8ee0*/  IMNMX R112, R112, R2, !PT ;  /* 0x0000000270707217 */ /* 0x000fe40007800200 */
[----:B------:R-:W-:Y:S02]  /*8ef0*/  IMNMX R114, R114, R113, PT ;  /* 0x0000007172727217 */ /* 0x000fe40003800200 */
.L_x_612:
[----:B------:R-:W1:Y:S02]  /*8f00*/  SHFL.IDX PT, R157, R158, 0x2, 0x1c1f ;  /* 0x005c1f009e9d7f89 */ /* 0x000e6400000e0000 */
        /* <DEDUP_REMOVED lines=16> */
.L_x_618:
[----:B------:R-:W-:Y:S04]  /*9010*/  MOV R161, c[0x0][0x32c] ;  /* 0x0000cb0000a17a02 */ /* 0x000fe80000000f00 */
[----:B------:R-:W-:Y:S11]  /*9020*/  ISETP.NE.AND P0, PT, R161, 0x1, PT ;  /* 0x00000001a100780c */ /* 0x000ff60003f05270 */
[----:B------:R-:W-:Y:S02]  /*9030*/  @!UPT UIADD3 URZ, URZ, URZ, URZ ;  /* 0x0000003f3f3ff290 */ /* 0x000fe4000fffe03f */
[----:B------:R-:W-:Y:S05]  /*9040*/  @P0 IMAD.HI.U32 R161, R157, c[0x0][0x330], RZ ;  /* 0x0000cc009da10a27 */ /* 0x000fea00078e00ff */
[----:B------:R-:W-:Y:S02]  /*9050*/  @P0 SHF.R.U32.HI R157, RZ, c[0x0][0x334], R161 ;  /* 0x0000cd00ff9d0a19 */ /* 0x000fe400000116a1 */
.L_x_619:
[----:B------:R-:W-:Y:S05]  /*9060*/  BSYNC B0 ;  /* 0x0000000000007941 */ /* 0x000fea0003800000 */
.L_x_617:
[----:B------:R-:W-:Y:S04]  /*9070*/  IMAD.IADD R161, R3, 0x1, -R242 ;  /* 0x0000000103a17824 */ /* 0x000fe800078e0af2 */
[----:B------:R-:W-:Y:S05]  /*9080*/  IMAD R157, R157, c[0x0][0x32c], R161 ;  /* 0x0000cb009d9d7a24 */ /* 0x000fea00078e02a1 */
[----:B------:R-:W-:Y:S02]  /*9090*/  IADD3 R161, R157, c[0x0][0x32c], RZ ;  /* 0x0000cb009da17a10 */ /* 0x000fe40007ffe0ff */
[----:B------:R-:W-:Y:S02]  /*90a0*/  IMNMX R2, R2, R157, !PT ;  /* 0x0000009d02027217 */ /* 0x000fe40007800200 */
[----:B------:R-:W-:Y:S02]  /*90b0*/  IMNMX R113, R113, R161, PT ;  /* 0x000000a171717217 */ /* 0x000fe40003800200 */
.L_x_616:
[C---:B------:R-:W-:Y:S02]  /*90c0*/  ISETP.GE.AND P2, PT, R3.reuse, 0xa, PT ;  /* 0x0000000a0300780c */ /* 0x040fe40003f46270 */
[----:B------:R-:W-:Y:S02]  /*90d0*/  ISETP.GE.AND P3, PT, R3, 0x9, PT ;  /* 0x000000090300780c */ /* 0x000fe40003f66270 */
[C---:B------:R-:W-:Y:S02]  /*90e0*/  ISETP.GT.AND P0, PT, R0.reuse, 0x9, !P2 ;  /* 0x000000090000780c */ /* 0x040fe40005704270 */
[----:B------:R-:W-:Y:S02]  /*90f0*/  ISETP.GT.AND P1, PT, R0, 0x8, !P3 ;  /* 0x000000080000780c */ /* 0x000fe40005f24270 */
[C---:B------:R-:W-:Y:S02]  /*9100*/  ISETP.LT.OR P0, PT, R156.reuse, 0xa, P0 ;  /* 0x0000000a9c00780c */ /* 0x040fe40000701670 */
[----:B------:R-:W-:Y:S02]  /*9110*/  ISETP.LT.OR P1, PT, R156, 0x9, P1 ;  /* 0x000000099c00780c */ /* 0x000fe40000f21670 */
[----:B------:R-:W-:Y:S02]  /*9120*/  FSEL R166, R17, -INF , !P0 ;  /* 0xff80000011a67808 */ /* 0x000fe40004000000 */
[----:B------:R-:W-:Y:S02]  /*9130*/  ISETP.GT.AND P0, PT, R112, 0x9, !P2 ;  /* 0x000000097000780c */ /* 0x000fe40005704270 */
[----:B------:R-:W-:Y:S02]  /*9140*/  P2R R164, PR, RZ, 0x8 ;  /* 0x00000008ffa47803 */ /* 0x000fe40000000000 */
[----:B------:R-:W-:Y:S02]  /*9150*/  FSEL R165, R16, -INF , !P1 ;  /* 0xff80000010a57808 */ /* 0x000fe40004800000 */
[----:B------:R-:W-:Y:S02]  /*9160*/  ISETP.GT.AND P1, PT, R112, 0x8, !P3 ;  /* 0x000000087000780c */ /* 0x000fe40005f24270 */
[----:B------:R-:W-:Y:S02]  /*9170*/  ISETP.LT.OR P0, PT, R114, 0xa, P0 ;  /* 0x0000000a7200780c */ /* 0x000fe40000701670 */
        /* <DEDUP_REMOVED lines=10> */
[----:B------:R-:W-:Y:S02]  /*9220*/  ISETP.LT.OR P1, PT, R114, 0x9, P1 ;  /* 0x000000097200780c */ /* 0x000fe40000f21670 */
[----:B------:R-:W-:Y:S02]  /*9230*/  FSEL R171, R21, -INF , !P0 ;  /* 0xff80000015ab7808 */ /* 0x000fe40004000000 */
[----:B------:R-:W-:Y:S02]  /*9240*/  ISETP.GT.AND P0, PT, R112, 0x10, !P3 ;  /* 0x000000107000780c */ /* 0x000fe40005f04270 */
[----:B------:R-:W-:Y:S02]  /*9250*/  FSEL R167, R18, -INF , !P1 ;  /* 0xff80000012a77808 */ /* 0x000fe40004800000 */
        /* <DEDUP_REMOVED lines=10> */
[----:B------:R-:W-:Y:S02]  /*9300*/  ISETP.LT.OR P0, PT, R156, 0x19, P0 ;  /* 0x000000199c00780c */ /* 0x000fe40000701670 */
[C---:B------:R-:W-:Y:S02]  /*9310*/  ISETP.GE.AND P6, PT, R3.reuse, 0x3a, PT ;  /* 0x0000003a0300780c */ /* 0x040fe40003fc6270 */
[----:B------:R-:W-:Y:S02]  /*9320*/  FSEL R173, R32, -INF , !P0 ;  /* 0xff80000020ad7808 */ /* 0x000fe40004000000 */
[----:B------:R-:W-:Y:S02]  /*9330*/  ISETP.GT.AND P0, PT, R0, 0x19, !P1 ;  /* 0x000000190000780c */ /* 0x000fe40004f04270 */
[C---:B------:R-:W-:Y:S02]  /*9340*/  ISETP.GE.AND P4, PT, R3.reuse, 0x41, PT ;  /* 0x000000410300780c */ /* 0x040fe40003f86270 */
[----:B------:R-:W-:Y:S02]  /*9350*/  ISETP.LT.OR P0, PT, R156, 0x1a, P0 ;  /* 0x0000001a9c00780c */ /* 0x000fe40000701670 */
[----:B------:R-:W-:Y:S02]  /*9360*/  ISETP.GE.AND P5, PT, R3, 0x42, PT ;  /* 0x000000420300780c */ /* 0x000fe40003fa6270 */
        /* <DEDUP_REMOVED lines=18> */
[----:B------:R-:W-:Y:S04]  /*9490*/  ISETP.LT.OR P0, PT, R156, 0x22, P0 ;  /* 0x000000229c00780c */ /* 0x000fe80000701670 */
        /* <DEDUP_REMOVED lines=12> */
[----:B------:R-:W-:Y:S04]  /*9560*/  ISETP.LT.OR P0, PT, R156, 0x29, P0 ;  /* 0x000000299c00780c */ /* 0x000fe80000701670 */
[----:B------:R-:W-:Y:S02]  /*9570*/  FSEL R48, R48, -INF , !P0 ;  /* 0xff80000030307808 */ /* 0x000fe40004000000 */
[----:B------:R-:W-:Y:S04]  /*9580*/  ISETP.GT.AND P0, PT, R0, 0x29, !P1 ;  /* 0x000000290000780c */ /* 0x000fe80004f04270 */
        /* <DEDUP_REMOVED lines=20> */
[----:B------:R-:W-:Y:S04]  /*96d0*/  ISETP.LT.OR P0, PT, R114, 0x31, P0 ;  /* 0x000000317200780c */ /* 0x000fe80000701670 */
        /* <DEDUP_REMOVED lines=35> */
[----:B------:R-:W-:Y:S01]  /*9910*/  ISETP.GT.AND P0, PT, R0, 0x1, !P1 ;  /* 0x000000010000780c */ /* 0x000fe20004f04270 */
[----:B------:R-:W1:Y:S03]  /*9920*/  SHFL.IDX PT, R4, R158, 0x3, 0x1c1f ;  /* 0x007c1f009e047f89 */ /* 0x000e6600000e0000 */
[----:B------:R-:W-:Y:S04]  /*9930*/  ISETP.LT.OR P0, PT, R156, 0x2, P0 ;  /* 0x000000029c00780c */ /* 0x000fe80000701670 */
[----:B------:R-:W-:Y:S02]  /*9940*/  FSEL R33, R5, -INF , !P0 ;  /* 0xff80000005217808 */ /* 0x000fe40004000000 */
[----:B------:R-:W-:Y:S02]  /*9950*/  ISETP.GT.AND P0, PT, R112, 0x1, !P1 ;  /* 0x000000017000780c */ /* 0x000fe40004f04270 */
[----:B------:R-:W-:Y:S02]  /*9960*/  P2R R5, PR, RZ, 0x40 ;  /* 0x00000040ff057803 */ /* 0x000fe40000000000 */
        /* <DEDUP_REMOVED lines=8> */
[----:B------:R-:W-:Y:S01]  /*99f0*/  ISETP.GT.AND P0, PT, R0, 0x49, !P6 ;  /* 0x000000490000780c */ /* 0x000fe20007704270 */
[--C-:B-1----:R-:W-:Y:S03]  /*9a00*/  IMAD.IADD R0, R160, 0x1, R4.reuse ;  /* 0x00000001a0007824 */ /* 0x102fe600078e0204 */
[----:B------:R-:W-:Y:S04]  /*9a10*/  ISETP.LT.OR P0, PT, R156, 0x4a, P0 ;  /* 0x0000004a9c00780c */ /* 0x000fe80000701670 */
[----:B------:R-:W-:Y:S02]  /*9a20*/  FSEL R227, R81, -INF , !P0 ;  /* 0xff80000051e37808 */ /* 0x000fe40004000000 */
[----:B------:R-:W-:Y:S04]  /*9a30*/  ISETP.GT.AND P0, PT, R112, 0x48, !P3 ;  /* 0x000000487000780c */ /* 0x000fe80005f04270 */
[----:B------:R-:W-:Y:S04]  /*9a40*/  ISETP.LT.OR P0, PT, R114, 0x49, P0 ;  /* 0x000000497200780c */ /* 0x000fe80000701670 */
[----:B------:R-:W-:Y:S02]  /*9a50*/  FSEL R228, R82, -INF , !P0 ;  /* 0xff80000052e47808 */ /* 0x000fe40004000000 */
[----:B------:R-:W-:Y:S02]  /*9a60*/  ISETP.GT.AND P0, PT, R112, 0x49, !P6 ;  /* 0x000000497000780c */ /* 0x000fe40007704270 */
[----:B------:R-:W-:Y:S02]  /*9a70*/  ISETP.NE.AND P6, PT, R35, RZ, PT ;  /* 0x000000ff2300720c */ /* 0x000fe40003fc5270 */
        /* <DEDUP_REMOVED lines=55> */
[C---:B------:R-:W-:Y:S04]  /*9df0*/  ISETP.LT.OR P0, PT, R113.reuse, 0x39, P0 ;  /* 0x000000397100780c */ /* 0x040fe80000701670 */
[----:B------:R-:W-:Y:S02]  /*9e00*/  FSEL R212, R60, -INF , !P0 ;  /* 0xff8000003cd47808 */ /* 0x000fe40004000000 */
[C---:B------:R-:W-:Y:S04]  /*9e10*/  ISETP.GT.AND P0, PT, R2.reuse, 0x39, !P6 ;  /* 0x000000390200780c */ /* 0x040fe80007704270 */
        /* <DEDUP_REMOVED lines=11> */
[----:B------:R-:W-:Y:S04]  /*9ed0*/  ISETP.GT.AND P0, PT, R2, RZ, !P2 ;  /* 0x000000ff0200720c */ /* 0x000fe80005704270 */
[----:B------:R-:W-:Y:S04]  /*9ee0*/  ISETP.LT.OR P0, PT, R113, 0x1, P0 ;  /* 0x000000017100780c */ /* 0x000fe80000701670 */
[----:B------:R-:W-:Y:S02]  /*9ef0*/  FSEL R9, R8, -INF , !P0 ;  /* 0xff80000008097808 */ /* 0x000fe40004000000 */
[----:B------:R-:W-:Y:S04]  /*9f00*/  ISETP.NE.AND P0, PT, R5, RZ, PT ;  /* 0x000000ff0500720c */ /* 0x000fe80003f05270 */
[----:B------:R-:W-:Y:S01]  /*9f10*/  ISETP.GT.AND P0, PT, R2, 0x49, !P0 ;  /* 0x000000490200780c */ /* 0x000fe20004704270 */
[----:B------:R-:W-:Y:S03]  /*9f20*/  IMAD.IADD R2, R159, 0x1, R4 ;  /* 0x000000019f027824 */ /* 0x000fe600078e0204 */
[----:B------:R-:W-:Y:S04]  /*9f30*/  ISETP.LT.OR P0, PT, R113, 0x4a, P0 ;  /* 0x0000004a7100780c */ /* 0x000fe80000701670 */
[----:B------:R-:W-:Y:S02]  /*9f40*/  FSEL R233, R77, -INF , !P0 ;  /* 0xff8000004de97808 */ /* 0x000fe40004000000 */
[----:B------:R-:W-:Y:S11]  /*9f50*/  ISETP.GE.AND P0, PT, R215, 0x1, PT ;  /* 0x00000001d700780c */ /* 0x000ff60003f06270 */
[----:B------:R-:W-:Y:S02]  /*9f60*/  @!UPT UIADD3 URZ, URZ, URZ, URZ ;  /* 0x0000003f3f3ff290 */ /* 0x000fe4000fffe03f */
        /* <DEDUP_REMOVED lines=14> */
.L_x_622:
[----:B------:R-:W-:Y:S04]  /*a050*/  MOV R6, c[0x0][0x32c] ;  /* 0x0000cb0000067a02 */ /* 0x000fe80000000f00 */
[----:B------:R-:W-:Y:S11]  /*a060*/  ISETP.NE.AND P0, PT, R6, 0x1, PT ;  /* 0x000000010600780c */ /* 0x000ff60003f05270 */
[----:B------:R-:W-:Y:S02]  /*a070*/  @!UPT UIADD3 URZ, URZ, URZ, URZ ;  /* 0x0000003f3f3ff290 */ /* 0x000fe4000fffe03f */
[----:B------:R-:W-:Y:S05]  /*a080*/  @P0 IMAD.HI.U32 R6, R4, c[0x0][0x330], RZ ;  /* 0x0000cc0004060a27 */ /* 0x000fea00078e00ff */
[----:B------:R-:W-:Y:S02]  /*a090*/  @P0 SHF.R.U32.HI R4, RZ, c[0x0][0x334], R6 ;  /* 0x0000cd00ff040a19 */ /* 0x000fe40000011606 */
.L_x_623:
[----:B------:R-:W-:Y:S05]  /*a0a0*/  BSYNC B0 ;  /* 0x0000000000007941 */ /* 0x000fea0003800000 */
.L_x_621:
[----:B------:R-:W-:Y:S04]  /*a0b0*/  IMAD.IADD R3, R3, 0x1, -R242 ;  /* 0x0000000103037824 */ /* 0x000fe800078e0af2 */
[----:B------:R-:W-:Y:S05]  /*a0c0*/  IMAD R3, R4, c[0x0][0x32c], R3 ;  /* 0x0000cb0004037a24 */ /* 0x000fea00078e0203 */
[----:B------:R-:W-:Y:S02]  /*a0d0*/  IADD3 R4, R3, c[0x0][0x32c], RZ ;  /* 0x0000cb0003047a10 */ /* 0x000fe40007ffe0ff */
[----:B------:R-:W-:Y:S02]  /*a0e0*/  IMNMX R0, R0, R3, !PT ;  /* 0x0000000300007217 */ /* 0x000fe40007800200 */
[----:B------:R-:W-:Y:S02]  /*a0f0*/  IMNMX R2, R2, R4, PT ;  /* 0x0000000402027217 */ /* 0x000fe40003800200 */
.L_x_620:
[----:B------:R-:W-:Y:S01]  /*a100*/  ISETP.GT.AND P0, PT, R0, RZ, !P2 ;  /* 0x000000ff0000720c */ /* 0x000fe20005704270 */
[----:B------:R-:W-:Y:S01]  /*a110*/  LDSM.16.MT88.4 R52, [R197] ;  /* 0x00000000c534783b */ /* 0x000fe20000004200 */
[----:B------:R-:W-:Y:S02]  /*a120*/  ISETP.NE.AND P2, PT, R163, RZ, PT ;  /* 0x000000ffa300720c */ /* 0x000fe40003f45270 */
        /* <DEDUP_REMOVED lines=56> */
[----:B------:R-:W-:Y:S02]  /*a4b0*/  ISETP.NE.AND P1, PT, R17, RZ, PT ;  /* 0x000000ff1100720c */ /* 0x000fe40003f25270 */
[----:B------:R-:W-:Y:S02]  /*a4c0*/  ISETP.LT.OR P0, PT, R2, 0x22, P0 ;  /* 0x000000220200780c */ /* 0x000fe40000701670 */
[----:B------:R-:W-:Y:S02]  /*a4d0*/  FMNMX.FTZ R3, R194, R3, !PT ;  /* 0x00000003c2037209 */ /* 0x000fe40007810000 */
[----:B------:R-:W-:Y:S02]  /*a4e0*/  FSEL R160, R43, -INF , !P0 ;  /* 0xff8000002ba07808 */ /* 0x000fe40004000000 */
[----:B------:R-:W-:Y:S02]  /*a4f0*/  ISETP.NE.AND P0, PT, R20, RZ, PT ;  /* 0x000000ff1400720c */ /* 0x000fe40003f05270 */
[----:B------:R-:W-:Y:S01]  /*a500*/  FMNMX.FTZ R4, R176, R4, !PT ;  /* 0x00000004b0047209 */ /* 0x000fe20007810000 */
[----:B------:R-:W-:Y:S01]  /*a510*/  LDSM.16.MT88.4 R20, [R196] ;  /* 0x00000000c414783b */ /* 0x000fe20000004200 */
[----:B------:R-:W-:Y:S02]  /*a520*/  ISETP.GT.AND P0, PT, R0, 0x28, !P0 ;  /* 0x000000280000780c */ /* 0x000fe40004704270 */
[----:B------:R-:W-:Y:S02]  /*a530*/  FMNMX.FTZ R3, R222, R3, !PT ;  /* 0x00000003de037209 */ /* 0x000fe40007810000 */
[----:B------:R-:W-:Y:S02]  /*a540*/  ISETP.LT.OR P0, PT, R2, 0x29, P0 ;  /* 0x000000290200780c */ /* 0x000fe40000701670 */
[----:B------:R-:W-:Y:S02]  /*a550*/  FMNMX.FTZ R4, R179, R4, !PT ;  /* 0x00000004b3047209 */ /* 0x000fe40007810000 */
[----:B------:R-:W-:Y:S02]  /*a560*/  FSEL R161, R46, -INF , !P0 ;  /* 0xff8000002ea17808 */ /* 0x000fe40004000000 */
[----:B------:R-:W-:Y:S02]  /*a570*/  ISETP.NE.AND P0, PT, R19, RZ, PT ;  /* 0x000000ff1300720c */ /* 0x000fe40003f05270 */
[----:B------:R-:W-:Y:S02]  /*a580*/  ISETP.NE.AND P2, PT, R16, RZ, PT ;  /* 0x000000ff1000720c */ /* 0x000fe40003f45270 */
        /* <DEDUP_REMOVED lines=12> */
[----:B------:R-:W-:Y:S01]  /*a650*/  ISETP.GT.AND P0, PT, R0, 0x31, !P1 ;  /* 0x000000310000780c */ /* 0x000fe20004f04270 */
[----:B------:R-:W1:Y:S01]  /*a660*/  SHFL.BFLY PT, R6, R3, 0x2, 0x1f ;  /* 0x0c401f0003067f89 */ /* 0x000e6200000e0000 */
        /* <DEDUP_REMOVED lines=25> */
[----:B------:R-:W-:Y:S01]  /*a800*/  ISETP.LT.OR P0, PT, R2, 0x3a, P0 ;  /* 0x0000003a0200780c */ /* 0x000fe20000701670 */
[----:B------:R-:W2:Y:S01]  /*a810*/  SHFL.BFLY PT, R7, R4, 0x2, 0x1f ;  /* 0x0c401f0004077f89 */ /* 0x000ea200000e0000 */
[----:B------:R-:W-:Y:S02]  /*a820*/  FMNMX.FTZ R5, R29, R5, !PT ;  /* 0x000000051d057209 */ /* 0x000fe40007810000 */
[----:B------:R-:W-:Y:S02]  /*a830*/  FSEL R219, R63, -INF , !P0 ;  /* 0xff8000003fdb7808 */ /* 0x000fe40004000000 */
[----:B------:R-:W-:Y:S02]  /*a840*/  FMNMX.FTZ R5, R181, R5, !PT ;  /* 0x00000005b5057209 */ /* 0x000fe40007810000 */
[----:B------:R-:W-:Y:S02]  /*a850*/  ISETP.GT.AND P0, PT, R0, 0x40, !P4 ;  /* 0x000000400000780c */ /* 0x000fe40006704270 */
[----:B------:R-:W-:Y:S02]  /*a860*/  FMNMX.FTZ R5, R182, R5, !PT ;  /* 0x00000005b6057209 */ /* 0x000fe40007810000 */
[----:B------:R-:W-:Y:S02]  /*a870*/  ISETP.LT.OR P0, PT, R2, 0x41, P0 ;  /* 0x000000410200780c */ /* 0x000fe40000701670 */
[----:B------:R-:W-:Y:S02]  /*a880*/  FMNMX.FTZ R5, R184, R5, !PT ;  /* 0x00000005b8057209 */ /* 0x000fe40007810000 */
[----:B------:R-:W-:Y:S02]  /*a890*/  FSEL R220, R74, -INF , !P0 ;  /* 0xff8000004adc7808 */ /* 0x000fe40004000000 */
[----:B------:R-:W-:Y:S02]  /*a8a0*/  FMNMX.FTZ R5, R185, R5, !PT ;  /* 0x00000005b9057209 */ /* 0x000fe40007810000 */
[----:B-1----:R-:W-:Y:S02]  /*a8b0*/  FMNMX.FTZ R114, R3, R6, !PT ;  /* 0x0000000603727209 */ /* 0x002fe40007810000 */
[----:B------:R-:W-:Y:S02]  /*a8c0*/  FMNMX.FTZ R5, R193, R5, !PT ;  /* 0x00000005c1057209 */ /* 0x000fe40007810000 */
[----:B------:R-:W-:Y:S02]  /*a8d0*/  FSETP.NEU.FTZ.AND P2, PT, R114, -INF , PT ;  /* 0xff8000007200780b */ /* 0x000fe40003f5d000 */
[----:B------:R-:W-:Y:S02]  /*a8e0*/  FMNMX.FTZ R5, R195, R5, !PT ;  /* 0x00000005c3057209 */ /* 0x000fe40007810000 */
[----:B--2---:R-:W-:Y:S01]  /*a8f0*/  FMNMX.FTZ R3, R4, R7, !PT ;  /* 0x0000000704037209 */ /* 0x004fe20007810000 */
[----:B------:R-:W-:Y:S01]  /*a900*/  FMUL.FTZ R4, R114, c[0x0][0x2d0] ;  /* 0x0000b40072047a20 */ /* 0x000fe20000410000 */
[----:B------:R-:W-:Y:S02]  /*a910*/  FMNMX.FTZ R5, R212, R5, !PT ;  /* 0x00000005d4057209 */ /* 0x000fe40007810000 */
[----:B------:R-:W-:Y:S01]  /*a920*/  ISETP.GT.AND P0, PT, R0, 0x41, !P5 ;  /* 0x000000410000780c */ /* 0x000fe20006f04270 */
[----:B------:R-:W1:Y:S01]  /*a930*/  SHFL.BFLY PT, R8, R3, 0x1, 0x1f ;  /* 0x0c201f0003087f89 */ /* 0x000e6200000e0000 */
[----:B------:R-:W-:Y:S02]  /*a940*/  FMNMX.FTZ R5, R217, R5, !PT ;  /* 0x00000005d9057209 */ /* 0x000fe40007810000 */
[----:B------:R-:W-:Y:S02]  /*a950*/  FSEL R71, R4, RZ, P2 ;  /* 0x000000ff04477208 */ /* 0x000fe40001000000 */
[----:B------:R-:W-:Y:S02]  /*a960*/  FMNMX.FTZ R5, R229, R5, !PT ;  /* 0x00000005e5057209 */ /* 0x000fe40007810000 */
[----:B------:R-:W-:Y:S01]  /*a970*/  ISETP.LT.OR P0, PT, R2, 0x42, P0 ;  /* 0x000000420200780c */ /* 0x000fe20000701670 */
[--C-:B------:R-:W-:Y:S01]  /*a980*/  FFMA.FTZ R4, R32, c[0x0][0x2d0], -R71.reuse ;  /* 0x0000b40020047a23 */ /* 0x100fe20000010847 */
[----:B------:R-:W-:Y:S01]  /*a990*/  FMNMX.FTZ R5, R230, R5, !PT ;  /* 0x00000005e6057209 */ /* 0x000fe20007810000 */
[--C-:B------:R-:W-:Y:S01]  /*a9a0*/  FFMA.FTZ R6, R33, c[0x0][0x2d0], -R71.reuse ;  /* 0x0000b40021067a23 */ /* 0x100fe20000010847 */
[----:B------:R-:W-:Y:S01]  /*a9b0*/  FSEL R216, R75, -INF , !P0 ;  /* 0xff8000004bd87808 */ /* 0x000fe20004000000 */
[----:B------:R2:W-:Y:S01]  /*a9c0*/  MUFU.EX2 R41, R4 ;  /* 0x0000000400297308 */ /* 0x0005e20000000800 */
[----:B------:R-:W-:Y:S01]  /*a9d0*/  FMNMX.FTZ R5, R232, R5, !PT ;  /* 0x00000005e8057209 */ /* 0x000fe20007810000 */
[--C-:B------:R-:W-:Y:S01]  /*a9e0*/  FFMA.FTZ R32, R177, c[0x0][0x2d0], -R71.reuse ;  /* 0x0000b400b1207a23 */ /* 0x100fe20000010847 */
[----:B------:R-:W-:Y:S01]  /*a9f0*/  ISETP.GT.AND P0, PT, R0, 0x48, !P3 ;  /* 0x000000480000780c */ /* 0x000fe20005f04270 */
[--C-:B------:R-:W-:Y:S01]  /*aa00*/  FFMA.FTZ R48, R48, c[0x0][0x2d0], -R71.reuse ;  /* 0x0000b40030307a23 */ /* 0x100fe20000010847 */
[----:B------:R-:W-:Y:S02]  /*aa10*/  FMNMX.FTZ R5, R233, R5, !PT ;  /* 0x00000005e9057209 */ /* 0x000fe40007810000 */
[----:B------:R-:W-:Y:S02]  /*aa20*/  ISETP.LT.OR P0, PT, R2, 0x49, P0 ;  /* 0x000000490200780c */ /* 0x000fe40000701670 */
[----:B------:R-:W-:Y:S01]  /*aa30*/  ISETP.GT.AND P3, PT, R0, 0x49, !P6 ;  /* 0x000000490000780c */ /* 0x000fe20007764270 */
[----:B------:R3:W4:Y:S01]  /*aa40*/  MUFU.EX2 R76, R6 ;  /* 0x00000006004c7308 */ /* 0x0007220000000800 */
[----:B------:R-:W5:Y:S01]  /*aa50*/  SHFL.BFLY PT, R7, R5, 0x2, 0x1f ;  /* 0x0c401f0005077f89 */ /* 0x000f6200000e0000 */
[----:B-1----:R-:W-:Y:S02]  /*aa60*/  FMNMX.FTZ R113, R3, R8, !PT ;  /* 0x0000000803717209 */ /* 0x002fe40007810000 */
[----:B------:R-:W-:Y:S02]  /*aa70*/  FSEL R164, R78, -INF , !P0 ;  /* 0xff8000004ea47808 */ /* 0x000fe40004000000 */
[C---:B------:R-:W-:Y:S01]  /*aa80*/  FSETP.NEU.FTZ.AND P1, PT, R113.reuse, -INF , PT ;  /* 0xff8000007100780b */ /* 0x040fe20003f3d000 */
[----:B------:R-:W-:Y:S01]  /*aa90*/  FMUL.FTZ R3, R113, c[0x0][0x2d0] ;  /* 0x0000b40071037a20 */ /* 0x000fe20000410000 */
[----:B------:R-:W-:Y:S02]  /*aaa0*/  ISETP.LT.OR P3, PT, R2, 0x4a, P3 ;  /* 0x0000004a0200780c */ /* 0x000fe40001f61670 */
[----:B------:R-:W-:Y:S02]  /*aab0*/  MUFU.EX2 R245, R32 ;  /* 0x0000002000f57308 */ /* 0x000fe40000000800 */
[----:B------:R-:W-:Y:S02]  /*aac0*/  FSEL R156, R3, RZ, P1 ;  /* 0x000000ff039c7208 */ /* 0x000fe40000800000 */
[----:B--2---:R-:W-:Y:S02]  /*aad0*/  FMNMX.FTZ R4, R10, R118, !PT ;  /* 0x000000760a047209 */ /* 0x004fe40007810000 */
[----:B------:R-:W-:Y:S01]  /*aae0*/  FSEL R70, R79, -INF , !P3 ;  /* 0xff8000004f467808 */ /* 0x000fe20005800000 */
[--C-:B------:R-:W-:Y:S01]  /*aaf0*/  FFMA.FTZ R8, R174, c[0x0][0x2d0], -R156.reuse ;  /* 0x0000b400ae087a23 */ /* 0x100fe2000001089c */
[----:B------:R-:W-:Y:S01]  /*ab00*/  FMNMX.FTZ R4, R11, R4, !PT ;  /* 0x000000040b047209 */ /* 0x000fe20007810000 */
[--C-:B------:R-:W-:Y:S02]  /*ab10*/  FFMA.FTZ R40, R179, c[0x0][0x2d0], -R156.reuse ;  /* 0x0000b400b3287a23 */ /* 0x100fe4000001089c */
[----:B------:R-:W-:Y:S01]  /*ab20*/  MUFU.EX2 R251, R8 ;  /* 0x0000000800fb7308 */ /* 0x000fe20000000800 */
[----:B---3--:R-:W-:Y:S02]  /*ab30*/  FMNMX.FTZ R6, R14, R4, !PT ;  /* 0x000000040e067209 */ /* 0x008fe40007810000 */
[----:B-----5:R-:W-:Y:S01]  /*ab40*/  FMNMX.FTZ R4, R5, R7, !PT ;  /* 0x0000000705047209 */ /* 0x020fe20007810000 */
[--C-:B------:R-:W-:Y:S01]  /*ab50*/  FFMA.FTZ R5, R165, c[0x0][0x2d0], -R71.reuse ;  /* 0x0000b400a5057a23 */ /* 0x100fe20000010847 */
[----:B----4-:R-:W-:Y:S02]  /*ab60*/  F2FP.BF16.PACK_AB R72, R76, R41 ;  /* 0x000000294c48723e */ /* 0x010fe400000010ff */
[----:B------:R-:W-:Y:S03]  /*ab70*/  FMNMX.FTZ R6, R15, R6, !PT ;  /* 0x000000060f067209 */ /* 0x000fe60007810000 */
[----:B------:R1:W-:Y:S01]  /*ab80*/  MUFU.EX2 R83, R5 ;  /* 0x0000000500537308 */ /* 0x0003e20000000800 */
[----:B------:R-:W2:Y:S01]  /*ab90*/  SHFL.BFLY PT, R7, R4, 0x1, 0x1f ;  /* 0x0c201f0004077f89 */ /* 0x000ea200000e0000 */
[----:B------:R-:W-:Y:S04]  /*aba0*/  FMNMX.FTZ R6, R56, R6, !PT ;  /* 0x0000000638067209 */ /* 0x000fe80007810000 */
[----:B------:R-:W-:Y:S04]  /*abb0*/  FMNMX.FTZ R6, R57, R6, !PT ;  /* 0x0000000639067209 */ /* 0x000fe80007810000 */
[----:B------:R-:W-:Y:S01]  /*abc0*/  MUFU.EX2 R243, R40 ;  /* 0x0000002800f37308 */ /* 0x000fe20000000800 */
[----:B------:R-:W-:Y:S04]  /*abd0*/  FMNMX.FTZ R3, R60, R6, !PT ;  /* 0x000000063c037209 */ /* 0x000fe80007810000 */
[----:B------:R-:W-:Y:S04]  /*abe0*/  FMNMX.FTZ R3, R158, R3, !PT ;  /* 0x000000039e037209 */ /* 0x000fe80007810000 */
[----:B------:R-:W-:Y:S04]  /*abf0*/  FMNMX.FTZ R3, R159, R3, !PT ;  /* 0x000000039f037209 */ /* 0x000fe80007810000 */
[----:B------:R-:W-:Y:S01]  /*ac00*/  FMNMX.FTZ R3, R160, R3, !PT ;  /* 0x00000003a0037209 */ /* 0x000fe20007810000 */
[----:B-1----:R-:W-:Y:S01]  /*ac10*/  FFMA.FTZ R5, R166, c[0x0][0x2d0], -R71 ;  /* 0x0000b400a6057a23 */ /* 0x002fe20000010847 */
[----:B--2---:R-:W-:Y:S03]  /*ac20*/  FMNMX.FTZ R112, R4, R7, !PT ;  /* 0x0000000704707209 */ /* 0x004fe60007810000 */
[----:B------:R1:W2:Y:S01]  /*ac30*/  MUFU.EX2 R45, R5 ;  /* 0x00000005002d7308 */ /* 0x0002a20000000800 */
[----:B------:R-:W-:Y:S01]  /*ac40*/  FSETP.NEU.FTZ.AND P0, PT, R112, -INF , PT ;  /* 0xff8000007000780b */ /* 0x000fe20003f1d000 */
[--C-:B-1----:R-:W-:Y:S01]  /*ac50*/  FFMA.FTZ R5, R34, c[0x0][0x2d0], -R156.reuse ;  /* 0x0000b40022057a23 */ /* 0x102fe2000001089c */
[----:B--2---:R-:W-:Y:S07]  /*ac60*/  F2FP.BF16.PACK_AB R74, R45, R83 ;  /* 0x000000532d4a723e */ /* 0x004fee00000010ff */
[----:B------:R1:W-:Y:S02]  /*ac70*/  MUFU.EX2 R51, R5 ;  /* 0x0000000500337308 */ /* 0x0003e40000000800 */
[--C-:B-1----:R-:W-:Y:S02]  /*ac80*/  FFMA.FTZ R5, R36, c[0x0][0x2d0], -R156.reuse ;  /* 0x0000b40024057a23 */ /* 0x102fe4000001089c */
[----:B------:R-:W-:Y:S06]  /*ac90*/  LDSM.16.MT88.4 R36, [R200] ;  /* 0x00000000c824783b */ /* 0x000fec0000004200 */
[----:B------:R1:W2:Y:S02]  /*aca0*/  MUFU.EX2 R81, R5 ;  /* 0x0000000500517308 */ /* 0x0002a40000000800 */
[----:B-1----:R-:W-:Y:S01]  /*acb0*/  FMNMX.FTZ R5, R161, R3, !PT ;  /* 0x00000003a1057209 */ /* 0x002fe20007810000 */
[--C-:B------:R-:W-:Y:S01]  /*acc0*/  FFMA.FTZ R3, R167, c[0x0][0x2d0], -R156.reuse ;  /* 0x0000b400a7037a23 */ /* 0x100fe2000001089c */
[----:B--2---:R-:W-:Y:S02]  /*acd0*/  F2FP.BF16.PACK_AB R73, R81, R51 ;  /* 0x000000335149723e */ /* 0x004fe400000010ff */
[----:B------:R-:W-:Y:S04]  /*ace0*/  FMNMX.FTZ R4, R162, R5, !PT ;  /* 0x00000005a2047209 */ /* 0x000fe80007810000 */
[----:B------:R1:W-:Y:S01]  /*acf0*/  MUFU.EX2 R237, R3 ;  /* 0x0000000300ed7308 */ /* 0x0003e20000000800 */
[----:B------:R-:W-:Y:S01]  /*ad00*/  FMNMX.FTZ R5, R163, R4, !PT ;  /* 0x00000004a3057209 */ /* 0x000fe20007810000 */
[--C-:B------:R-:W-:Y:S03]  /*ad10*/  FFMA.FTZ R4, R168, c[0x0][0x2d0], -R156.reuse ;  /* 0x0000b400a8047a23 */ /* 0x100fe6000001089c */
[----:B------:R-:W-:Y:S05]  /*ad20*/  FMNMX.FTZ R5, R215, R5, !PT ;  /* 0x00000005d7057209 */ /* 0x000fea0007810000 */
[----:B------:R-:W2:Y:S01]  /*ad30*/  MUFU.EX2 R49, R4 ;  /* 0x0000000400317308 */ /* 0x000ea20000000800 */
[----:B-1----:R-:W-:Y:S05]  /*ad40*/  FMUL.FTZ R3, R112, c[0x0][0x2d0] ;  /* 0x0000b40070037a20 */ /* 0x002fea0000410000 */
[----:B------:R-:W-:Y:S05]  /*ad50*/  FSEL R157, R3, RZ, P0 ;  /* 0x000000ff039d7208 */ /* 0x000fea0000000000 */
[--C-:B------:R-:W-:Y:S01]  /*ad60*/  FFMA.FTZ R3, R9, c[0x0][0x2d0], -R157.reuse ;  /* 0x0000b40009037a23 */ /* 0x100fe2000001089d */
[----:B--2---:R-:W-:Y:S01]  /*ad70*/  F2FP.BF16.PACK_AB R75, R49, R237 ;  /* 0x000000ed314b723e */ /* 0x004fe200000010ff */
[--C-:B------:R-:W-:Y:S01]  /*ad80*/  FFMA.FTZ R2, R35, c[0x0][0x2d0], -R157.reuse ;  /* 0x0000b40023027a23 */ /* 0x100fe2000001089d */
[----:B------:R-:W-:Y:S01]  /*ad90*/  FMNMX.FTZ R4, R218, R5, !PT ;  /* 0x00000005da047209 */ /* 0x000fe20007810000 */
[----:B------:R1:W-:Y:S01]  /*ada0*/  MUFU.EX2 R61, R3 ;  /* 0x00000003003d7308 */ /* 0x0003e20000000800 */
[--C-:B------:R-:W-:Y:S02]  /*adb0*/  FFMA.FTZ R16, R24, c[0x0][0x2d0], -R157.reuse ;  /* 0x0000b40018107a23 */ /* 0x100fe4000001089d */
[----:B------:R-:W-:Y:S01]  /*adc0*/  FMNMX.FTZ R4, R219, R4, !PT ;  /* 0x00000004db047209 */ /* 0x000fe20007810000 */
[--C-:B------:R-:W-:Y:S02]  /*add0*/  FFMA.FTZ R24, R28, c[0x0][0x2d0], -R157.reuse ;  /* 0x0000b4001c187a23 */ /* 0x100fe4000001089d */
[--C-:B------:R-:W-:Y:S01]  /*ade0*/  FFMA.FTZ R28, R29, c[0x0][0x2d0], -R157.reuse ;  /* 0x0000b4001d1c7a23 */ /* 0x100fe2000001089d */
[----:B------:R-:W-:Y:S01]  /*adf0*/  FMNMX.FTZ R0, R220, R4, !PT ;  /* 0x00000004dc007209 */ /* 0x000fe20007810000 */
[--C-:B------:R-:W-:Y:S02]  /*ae00*/  FFMA.FTZ R4, R169, c[0x0][0x2d0], -R156.reuse ;  /* 0x0000b400a9047a23 */ /* 0x100fe4000001089c */
[----:B------:R2:W3:Y:S01]  /*ae10*/  MUFU.EX2 R82, R2 ;  /* 0x0000000200527308 */ /* 0x0004e20000000800 */
[----:B------:R-:W-:Y:S04]  /*ae20*/  FMNMX.FTZ R0, R216, R0, !PT ;  /* 0x00000000d8007209 */ /* 0x000fe80007810000 */
[----:B------:R-:W-:Y:S04]  /*ae30*/  FMNMX.FTZ R0, R164, R0, !PT ;  /* 0x00000000a4007209 */ /* 0x000fe80007810000 */
[----:B------:R-:W-:Y:S01]  /*ae40*/  FMNMX.FTZ R0, R70, R0, !PT ;  /* 0x0000000046007209 */ /* 0x000fe20007810000 */
[----:B------:R-:W-:Y:S01]  /*ae50*/  MUFU.EX2 R241, R4 ;  /* 0x0000000400f17308 */ /* 0x000fe20000000800 */
[--C-:B-1----:R-:W-:Y:S09]  /*ae60*/  FFMA.FTZ R3, R13, c[0x0][0x2d0], -R157.reuse ;  /* 0x0000b4000d037a23 */ /* 0x102ff2000001089d */
[----:B------:R1:W-:Y:S01]  /*ae70*/  MUFU.EX2 R50, R3 ;  /* 0x0000000300327308 */ /* 0x0003e20000000800 */
[----:B--2---:R-:W-:Y:S01]  /*ae80*/  FFMA.FTZ R2, R12, c[0x0][0x2d0], -R157 ;  /* 0x0000b4000c027a23 */ /* 0x004fe2000001089d */
[----:B---3--:R-:W-:Y:S01]  /*ae90*/  F2FP.BF16.PACK_AB R64, R82, R61 ;  /* 0x0000003d5240723e */ /* 0x008fe200000010ff */
[--C-:B------:R-:W-:Y:S07]  /*aea0*/  FFMA.FTZ R12, R176, c[0x0][0x2d0], -R156.reuse ;  /* 0x0000b400b00c7a23 */ /* 0x100fee000001089c */
[----:B------:R2:W3:Y:S10]  /*aeb0*/  MUFU.EX2 R44, R2 ;  /* 0x00000002002c7308 */ /* 0x0004f40000000800 */
[----:B------:R-:W-:Y:S01]  /*aec0*/  MUFU.EX2 R250, R12 ;  /* 0x0000000c00fa7308 */ /* 0x000fe20000000800 */
[--C-:B-1----:R-:W-:Y:S09]  /*aed0*/  FFMA.FTZ R3, R172, c[0x0][0x2d0], -R71.reuse ;  /* 0x0000b400ac037a23 */ /* 0x102ff20000010847 */
[----:B------:R1:W-:Y:S01]  /*aee0*/  MUFU.EX2 R238, R3 ;  /* 0x0000000300ee7308 */ /* 0x0003e20000000800 */
[----:B--2---:R-:W2:Y:S01]  /*aef0*/  SHFL.BFLY PT, R2, R0, 0x2, 0x1f ;  /* 0x0c401f0000027f89 */ /* 0x004ea200000e0000 */
[----:B---3--:R-:W-:Y:S08]  /*af00*/  F2FP.BF16.PACK_AB R66, R50, R44 ;  /* 0x0000002c3242723e */ /* 0x008ff000000010ff */
[----:B------:R-:W-:Y:S10]  /*af10*/  MUFU.EX2 R249, R16 ;  /* 0x0000001000f97308 */ /* 0x000ff40000000800 */
[----:B------:R-:W-:Y:S01]  /*af20*/  MUFU.EX2 R247, R24 ;  /* 0x0000001800f77308 */ /* 0x000fe20000000800 */
[--C-:B-1----:R-:W-:Y:S09]  /*af30*/  FFMA.FTZ R3, R171, c[0x0][0x2d0], -R71.reuse ;  /* 0x0000b400ab037a23 */ /* 0x102ff20000010847 */
[----:B------:R1:W-:Y:S10]  /*af40*/  MUFU.EX2 R240, R3 ;  /* 0x0000000300f07308 */ /* 0x0003f40000000800 */
[----:B------:R-:W-:Y:S01]  /*af50*/  MUFU.EX2 R246, R28 ;  /* 0x0000001c00f67308 */ /* 0x000fe20000000800 */
[----:B-1----:R-:W-:Y:S09]  /*af60*/  FFMA.FTZ R3, R170, c[0x0][0x2d0], -R156 ;  /* 0x0000b400aa037a23 */ /* 0x002ff2000001089c */
[----:B------:R2:W-:Y:S02]  /*af70*/  MUFU.EX2 R239, R3 ;  /* 0x0000000300ef7308 */ /* 0x0005e40000000800 */
[----:B--2---:R-:W-:Y:S01]  /*af80*/  FMNMX.FTZ R3, R0, R2, !PT ;  /* 0x0000000200037209 */ /* 0x004fe20007810000 */
[----:B------:R-:W-:Y:S01]  /*af90*/  FFMA.FTZ R2, R173, c[0x0][0x2d0], -R71 ;  /* 0x0000b400ad027a23 */ /* 0x000fe20000010847 */
[----:B------:R-:W-:Y:S06]  /*afa0*/  FSEL R0, R114, RZ, P2 ;  /* 0x000000ff72007208 */ /* 0x000fec0001000000 */
[----:B------:R1:W-:Y:S01]  /*afb0*/  MUFU.EX2 R80, R2 ;  /* 0x0000000200507308 */ /* 0x0003e20000000800 */
[----:B------:R-:W2:Y:S01]  /*afc0*/  SHFL.BFLY PT, R4, R3, 0x1, 0x1f ;  /* 0x0c201f0003047f89 */ /* 0x000ea200000e0000 */
[----:B------:R-:W-:Y:S04]  /*afd0*/  FADD.FTZ R0, -R0, R115 ;  /* 0x0000007300007221 */ /* 0x000fe80000010100 */
[----:B------:R-:W-:Y:S04]  /*afe0*/  FMUL.FTZ R0, R0, c[0x0][0x2d0] ;  /* 0x0000b40000007a20 */ /* 0x000fe80000410000 */
[----:B------:R3:W4:Y:S01]  /*aff0*/  MUFU.EX2 R69, R0 ;  /* 0x0000000000457308 */ /* 0x0007220000000800 */
[----:B-1----:R-:W-:Y:S02]  /*b000*/  FSEL R2, R113, RZ, P1 ;  /* 0x000000ff71027208 */ /* 0x002fe40000800000 */
[----:B--2---:R-:W-:Y:S03]  /*b010*/  FMNMX.FTZ R3, R3, R4, !PT ;  /* 0x0000000403037209 */ /* 0x004fe60007810000 */
[----:B------:R-:W-:Y:S02]  /*b020*/  FADD.FTZ R2, -R2, R116 ;  /* 0x0000007402027221 */ /* 0x000fe40000010100 */
[----:B------:R-:W-:Y:S02]  /*b030*/  FMUL.FTZ R4, R3, c[0x0][0x2d0] ;  /* 0x0000b40003047a20 */ /* 0x000fe40000410000 */
[----:B------:R-:W-:Y:S01]  /*b040*/  FMUL.FTZ R2, R2, c[0x0][0x2d0] ;  /* 0x0000b40002027a20 */ /* 0x000fe20000410000 */
[----:B---3--:R-:W-:Y:S01]  /*b050*/  FSEL R0, R112, RZ, P0 ;  /* 0x000000ff70007208 */ /* 0x008fe20000000000 */
[----:B----4-:R-:W-:Y:S01]  /*b060*/  FMUL.FTZ R16, R69, R132 ;  /* 0x0000008445107220 */ /* 0x010fe20000410000 */
[----:B------:R-:W-:Y:S01]  /*b070*/  FSETP.NEU.FTZ.AND P0, PT, R3, -INF , PT ;  /* 0xff8000000300780b */ /* 0x000fe20003f1d000 */
[----:B------:R-:W1:Y:S01]  /*b080*/  MUFU.EX2 R68, R2 ;  /* 0x0000000200447308 */ /* 0x000e620000000800 */
[C---:B------:R-:W-:Y:S02]  /*b090*/  FMUL.FTZ R17, R69.reuse, R133 ;  /* 0x0000008545117220 */ /* 0x040fe40000410000 */
[----:B------:R-:W-:Y:S01]  /*b0a0*/  FADD.FTZ R0, -R0, R117 ;  /* 0x0000007500007221 */ /* 0x000fe20000010100 */
[----:B------:R-:W-:Y:S01]  /*b0b0*/  FSEL R115, R4, RZ, P0 ;  /* 0x000000ff04737208 */ /* 0x000fe20000000000 */
[----:B------:R-:W-:Y:S02]  /*b0c0*/  FMUL.FTZ R32, R69, R84 ;  /* 0x0000005445207220 */ /* 0x000fe40000410000 */
[----:B------:R-:W-:Y:S02]  /*b0d0*/  FMUL.FTZ R0, R0, c[0x0][0x2d0] ;  /* 0x0000b40000007a20 */ /* 0x000fe40000410000 */
[--C-:B------:R-:W-:Y:S02]  /*b0e0*/  FFMA.FTZ R4, R15, c[0x0][0x2d0], -R115.reuse ;  /* 0x0000b4000f047a23 */ /* 0x100fe40000010873 */
[----:B------:R2:W3:Y:S01]  /*b0f0*/  MUFU.EX2 R2, R0 ;  /* 0x0000000000027308 */ /* 0x0004e20000000800 */
[--C-:B------:R-:W-:Y:S02]  /*b100*/  FFMA.FTZ R5, R14, c[0x0][0x2d0], -R115.reuse ;  /* 0x0000b4000e057a23 */ /* 0x100fe40000010873 */
[----:B------:R-:W-:Y:S02]  /*b110*/  FMUL.FTZ R33, R69, R85 ;  /* 0x0000005545217220 */ /* 0x000fe40000410000 */
[--C-:B------:R-:W-:Y:S02]  /*b120*/  FFMA.FTZ R58, R57, c[0x0][0x2d0], -R115.reuse ;  /* 0x0000b400393a7a23 */ /* 0x100fe40000010873 */
[--C-:B------:R-:W-:Y:S03]  /*b130*/  FFMA.FTZ R62, R60, c[0x0][0x2d0], -R115.reuse ;  /* 0x0000b4003c3e7a23 */ /* 0x100fe60000010873 */
[----:B------:R4:W-:Y:S01]  /*b140*/  MUFU.EX2 R167, R4 ;  /* 0x0000000400a77308 */ /* 0x0009e20000000800 */
[C---:B-1----:R-:W-:Y:S02]  /*b150*/  FMUL.FTZ R7, R68.reuse, R123 ;  /* 0x0000007b44077220 */ /* 0x042fe40000410000 */
[C---:B------:R-:W-:Y:S01]  /*b160*/  FMUL.FTZ R6, R68.reuse, R122 ;  /* 0x0000007a44067220 */ /* 0x040fe20000410000 */
[----:B------:R-:W-:Y:S01]  /*b170*/  MOV R122, R76 ;  /* 0x0000004c007a7202 */ /* 0x000fe20000000f00 */
[C---:B------:R-:W-:Y:S02]  /*b180*/  FMUL.FTZ R18, R68.reuse, R134 ;  /* 0x0000008644127220 */ /* 0x040fe40000410000 */
[C---:B------:R-:W-:Y:S03]  /*b190*/  FMUL.FTZ R19, R68.reuse, R135 ;  /* 0x0000008744137220 */ /* 0x040fe60000410000 */
[----:B------:R-:W1:Y:S01]  /*b1a0*/  MUFU.EX2 R252, R5 ;  /* 0x0000000500fc7308 */ /* 0x000e620000000800 */
[C---:B------:R-:W-:Y:S01]  /*b1b0*/  FMUL.FTZ R34, R68.reuse, R86 ;  /* 0x0000005644227220 */ /* 0x040fe20000410000 */
[----:B------:R-:W-:Y:S01]  /*b1c0*/  LDSM.16.MT88.4 R132, [R196+0x2000] ;  /* 0x00200000c484783b */ /* 0x000fe20000004200 */
[----:B------:R-:W-:Y:S02]  /*b1d0*/  FMUL.FTZ R35, R68, R87 ;  /* 0x0000005744237220 */ /* 0x000fe40000410000 */
[----:B--2---:R-:W-:Y:S02]  /*b1e0*/  FFMA.FTZ R0, R10, c[0x0][0x2d0], -R115 ;  /* 0x0000b4000a007a23 */ /* 0x004fe40000010873 */
[C---:B---3--:R-:W-:Y:S02]  /*b1f0*/  FMUL.FTZ R9, R2.reuse, R125 ;  /* 0x0000007d02097220 */ /* 0x048fe40000410000 */
[C---:B------:R-:W-:Y:S01]  /*b200*/  FMUL.FTZ R8, R2.reuse, R124 ;  /* 0x0000007c02087220 */ /* 0x040fe20000410000 */
[----:B------:R2:W-:Y:S01]  /*b210*/  MUFU.EX2 R165, R0 ;  /* 0x0000000000a57308 */ /* 0x0005e20000000800 */
[C---:B------:R-:W-:Y:S01]  /*b220*/  FMUL.FTZ R12, R2.reuse, R128 ;  /* 0x00000080020c7220 */ /* 0x040fe20000410000 */
[----:B------:R-:W-:Y:S01]  /*b230*/  MOV R128, R49 ;  /* 0x0000003100807202 */ /* 0x000fe20000000f00 */
[C---:B------:R-:W-:Y:S01]  /*b240*/  FMUL.FTZ R13, R2.reuse, R129 ;  /* 0x00000081020d7220 */ /* 0x040fe20000410000 */
[----:B------:R-:W-:Y:S01]  /*b250*/  MOV R129, R45 ;  /* 0x0000002d00817202 */ /* 0x000fe20000000f00 */
[----:B----4-:R-:W-:Y:S01]  /*b260*/  FFMA.FTZ R4, R175, c[0x0][0x2d0], -R71 ;  /* 0x0000b400af047a23 */ /* 0x010fe20000010847 */
[----:B------:R-:W-:Y:S01]  /*b270*/  LDSM.16.MT88.4 R84, [R200+0x800] ;  /* 0x00080000c854783b */ /* 0x000fe20000004200 */
[C---:B------:R-:W-:Y:S02]  /*b280*/  FMUL.FTZ R24, R2.reuse, R140 ;  /* 0x0000008c02187220 */ /* 0x040fe40000410000 */
[C---:B------:R-:W-:Y:S01]  /*b290*/  FMUL.FTZ R29, R2.reuse, R145 ;  /* 0x00000091021d7220 */ /* 0x040fe20000410000 */
[----:B------:R3:W4:Y:S01]  /*b2a0*/  MUFU.EX2 R77, R4 ;  /* 0x00000004004d7308 */ /* 0x0007220000000800 */
[C---:B------:R-:W-:Y:S01]  /*b2b0*/  FMUL.FTZ R28, R2.reuse, R144 ;  /* 0x00000090021c7220 */ /* 0x040fe20000410000 */
[----:B------:R-:W-:Y:S01]  /*b2c0*/  MOV R145, R83 ;  /* 0x0000005300917202 */ /* 0x000fe20000000f00 */
[C---:B------:R-:W-:Y:S01]  /*b2d0*/  FMUL.FTZ R40, R2.reuse, R88 ;  /* 0x0000005802287220 */ /* 0x040fe20000410000 */
[----:B-1----:R-:W-:Y:S01]  /*b2e0*/  F2FP.BF16.PACK_AB R67, R167, R252 ;  /* 0x000000fca743723e */ /* 0x002fe200000010ff */
[C---:B------:R-:W-:Y:S01]  /*b2f0*/  FMUL.FTZ R5, R69.reuse, R121 ;  /* 0x0000007945057220 */ /* 0x040fe20000410000 */
[----:B------:R-:W-:Y:S01]  /*b300*/  MOV R144, R237 ;  /* 0x000000ed00907202 */ /* 0x000fe20000000f00 */
[C---:B------:R-:W-:Y:S02]  /*b310*/  FMUL.FTZ R45, R2.reuse, R93 ;  /* 0x0000005d022d7220 */ /* 0x040fe40000410000 */
[----:B------:R-:W-:Y:S01]  /*b320*/  FMUL.FTZ R49, R69, R97 ;  /* 0x0000006145317220 */ /* 0x000fe20000410000 */
[----:B------:R-:W-:Y:S01]  /*b330*/  MUFU.EX2 R93, R62 ;  /* 0x0000003e005d7308 */ /* 0x000fe20000000800 */
[C---:B------:R-:W-:Y:S02]  /*b340*/  FMUL.FTZ R57, R2.reuse, R105 ;  /* 0x0000006902397220 */ /* 0x040fe40000410000 */
[----:B------:R-:W-:Y:S02]  /*b350*/  IMAD.MOV.U32 R124, RZ, RZ, R61 ;  /* 0x000000ffff7c7224 */ /* 0x000fe400078e003d */
[----:B--2---:R-:W-:Y:S02]  /*b360*/  FFMA.FTZ R0, R11, c[0x0][0x2d0], -R115 ;  /* 0x0000b4000b007a23 */ /* 0x004fe40000010873 */
[C---:B------:R-:W-:Y:S02]  /*b370*/  FMUL.FTZ R60, R2.reuse, R108 ;  /* 0x0000006c023c7220 */ /* 0x040fe40000410000 */
[----:B------:R-:W-:Y:S01]  /*b380*/  FMUL.FTZ R61, R2, R109 ;  /* 0x0000006d023d7220 */ /* 0x000fe20000410000 */
[----:B------:R1:W2:Y:S01]  /*b390*/  MUFU.EX2 R166, R0 ;  /* 0x0000000000a67308 */ /* 0x0002a20000000800 */
[----:B------:R-:W-:Y:S02]  /*b3a0*/  FFMA.FTZ R88, R187, c[0x0][0x2d0], -R156 ;  /* 0x0000b400bb587a23 */ /* 0x000fe4000001089c */
[----:B---3--:R-:W-:Y:S01]  /*b3b0*/  FMUL.FTZ R4, R69, R120 ;  /* 0x0000007845047220 */ /* 0x008fe20000410000 */
[----:B----4-:R-:W-:Y:S02]  /*b3c0*/  MOV R121, R77 ;  /* 0x0000004d00797202 */ /* 0x010fe40000000f00 */
[----:B------:R-:W3:Y:S01]  /*b3d0*/  LDSM.16.MT88.4 R76, [R199] ;  /* 0x00000000c74c783b */ /* 0x000ee20000004200 */
[----:B------:R-:W-:Y:S03]  /*b3e0*/  MOV R120, R80 ;  /* 0x0000005000787202 */ /* 0x000fe60000000f00 */
[----:B------:R-:W-:Y:S01]  /*b3f0*/  MUFU.EX2 R187, R88 ;  /* 0x0000005800bb7308 */ /* 0x000fe20000000800 */
[-C--:B------:R-:W-:Y:S05]  /*b400*/  HMMA.16816.F32.BF16 R4, R72, R20.reuse, R4 ;  /* 0x000000144804723c */ /* 0x080fea0000041804 */
[----:B-1----:R-:W-:Y:S02]  /*b410*/  FSEL R0, R3, RZ, P0 ;  /* 0x000000ff03007208 */ /* 0x002fe40000000000 */
[----:B--2---:R-:W-:Y:S05]  /*b420*/  F2FP.BF16.PACK_AB R65, R166, R165 ;  /* 0x000000a5a641723e */ /* 0x004fea00000010ff */
[----:B------:R-:W-:Y:S04]  /*b430*/  FADD.FTZ R0, -R0, R118 ;  /* 0x0000007600007221 */ /* 0x000fe80000010100 */
[----:B------:R-:W-:Y:S06]  /*b440*/  FMUL.FTZ R0, R0, c[0x0][0x2d0] ;  /* 0x0000b40000007a20 */ /* 0x000fec0000410000 */
[----:B------:R-:W1:Y:S02]  /*b450*/  MUFU.EX2 R0, R0 ;  /* 0x0000000000007308 */ /* 0x000e640000000800 */
[C---:B-1----:R-:W-:Y:S01]  /*b460*/  FMUL.FTZ R10, R0.reuse, R126 ;  /* 0x0000007e000a7220 */ /* 0x042fe20000410000 */
[----:B------:R-:W-:Y:S01]  /*b470*/  MOV R126, R51 ;  /* 0x00000033007e7202 */ /* 0x000fe20000000f00 */
[C---:B------:R-:W-:Y:S01]  /*b480*/  FMUL.FTZ R11, R0.reuse, R127 ;  /* 0x0000007f000b7220 */ /* 0x040fe20000410000 */
[----:B------:R-:W-:Y:S01]  /*b490*/  MOV R127, R50 ;  /* 0x00000032007f7202 */ /* 0x000fe20000000f00 */
[C---:B------:R-:W-:Y:S02]  /*b4a0*/  FMUL.FTZ R15, R0.reuse, R131 ;  /* 0x00000083000f7220 */ /* 0x040fe40000410000 */
[----:B------:R-:W2:Y:S01]  /*b4b0*/  LDL.LU R131, [R1] ;  /* 0x0000000001837983 */ /* 0x000ea20000300800 */
[C---:B------:R-:W-:Y:S02]  /*b4c0*/  FMUL.FTZ R42, R0.reuse, R90 ;  /* 0x0000005a002a7220 */ /* 0x040fe40000410000 */
[C---:B------:R-:W-:Y:S01]  /*b4d0*/  HMMA.16816.F32.BF16 R8, R64.reuse, R20, R8 ;  /* 0x000000144008723c */ /* 0x040fe20000041808 */
[----:B------:R-:W4:Y:S03]  /*b4e0*/  LDL.LU R125, [R1+0x4] ;  /* 0x00000400017d7983 */ /* 0x000f260000300800 */
[C---:B------:R-:W-:Y:S01]  /*b4f0*/  FMUL.FTZ R14, R0.reuse, R130 ;  /* 0x00000082000e7220 */ /* 0x040fe20000410000 */
[----:B------:R-:W5:Y:S01]  /*b500*/  LDL.LU R123, [R1+0x8] ;  /* 0x00000800017b7983 */ /* 0x000f620000300800 */
[----:B------:R-:W-:Y:S01]  /*b510*/  FMUL.FTZ R43, R0, R91 ;  /* 0x0000005b002b7220 */ /* 0x000fe20000410000 */
[----:B------:R-:W-:Y:S01]  /*b520*/  MOV R130, R44 ;  /* 0x0000002c00827202 */ /* 0x000fe20000000f00 */
[----:B------:R-:W-:Y:S03]  /*b530*/  FFMA.FTZ R20, R25, c[0x0][0x2d0], -R157 ;  /* 0x0000b40019147a23 */ /* 0x000fe6000001089d */
[-C--:B------:R-:W-:Y:S01]  /*b540*/  HMMA.16816.F32.BF16 R12, R64, R22.reuse, R12 ;  /* 0x00000016400c723c */ /* 0x080fe2000004180c */
[----:B------:R1:W-:Y:S02]  /*b550*/  MUFU.EX2 R248, R20 ;  /* 0x0000001400f87308 */ /* 0x0003e40000000800 */
[C---:B------:R-:W-:Y:S02]  /*b560*/  FMUL.FTZ R50, R68.reuse, R98 ;  /* 0x0000006244327220 */ /* 0x040fe40000410000 */
[----:B------:R-:W-:Y:S02]  /*b570*/  FMUL.FTZ R51, R68, R99 ;  /* 0x0000006344337220 */ /* 0x000fe40000410000 */
[C---:B------:R-:W-:Y:S01]  /*b580*/  FMUL.FTZ R26, R0.reuse, R142 ;  /* 0x0000008e001a7220 */ /* 0x040fe20000410000 */
[C---:B------:R-:W-:Y:S04]  /*b590*/  HMMA.16816.F32.BF16 R16, R72.reuse, R22, R16 ;  /* 0x000000164810723c */ /* 0x040fe80000041810 */
[C---:B------:R-:W-:Y:S02]  /*b5a0*/  FMUL.FTZ R21, R69.reuse, R137 ;  /* 0x0000008945157220 */ /* 0x040fe40000410000 */
[----:B------:R-:W-:Y:S02]  /*b5b0*/  FMUL.FTZ R27, R0, R143 ;  /* 0x0000008f001b7220 */ /* 0x000fe40000410000 */
[C---:B------:R-:W-:Y:S04]  /*b5c0*/  FMUL.FTZ R22, R68.reuse, R138 ;  /* 0x0000008a44167220 */ /* 0x040fe80000410000 */
[----:B------:R-:W-:Y:S02]  /*b5d0*/  FMUL.FTZ R23, R68, R139 ;  /* 0x0000008b44177220 */ /* 0x000fe40000410000 */
[----:B------:R-:W-:Y:S02]  /*b5e0*/  FMUL.FTZ R25, R2, R141 ;  /* 0x0000008d02197220 */ /* 0x000fe40000410000 */
[C---:B------:R-:W-:Y:S02]  /*b5f0*/  FMUL.FTZ R30, R0.reuse, R146 ;  /* 0x00000092001e7220 */ /* 0x040fe40000410000 */
[C---:B-1----:R-:W-:Y:S02]  /*b600*/  FMUL.FTZ R20, R69.reuse, R136 ;  /* 0x0000008845147220 */ /* 0x042fe40000410000 */
[----:B------:R-:W-:Y:S02]  /*b610*/  IMAD.MOV.U32 R146, RZ, RZ, R82 ;  /* 0x000000ffff927224 */ /* 0x000fe400078e0052 */
[----:B------:R-:W-:Y:S01]  /*b620*/  FMUL.FTZ R31, R0, R147 ;  /* 0x00000093001f7220 */ /* 0x000fe20000410000 */
[----:B------:R-:W-:Y:S01]  /*b630*/  MOV R147, R81 ;  /* 0x0000005100937202 */ /* 0x000fe20000000f00 */
[----:B------:R-:W-:Y:S01]  /*b640*/  IMAD.MOV.U32 R136, RZ, RZ, R41 ;  /* 0x000000ffff887224 */ /* 0x000fe200078e0029 */
[-C--:B------:R-:W-:Y:S01]  /*b650*/  HMMA.16816.F32.BF16 R20, R72, R36.reuse, R20 ;  /* 0x000000244814723c */ /* 0x080fe20000041814 */
[----:B------:R-:W1:Y:S02]  /*b660*/  LDSM.16.MT88.4 R80, [R196+0x800] ;  /* 0x00080000c450783b */ /* 0x000e640000004200 */
[----:B------:R-:W-:Y:S02]  /*b670*/  FMUL.FTZ R41, R2, R89 ;  /* 0x0000005902297220 */ /* 0x000fe40000410000 */
[C---:B------:R-:W-:Y:S02]  /*b680*/  FMUL.FTZ R47, R0.reuse, R95 ;  /* 0x0000005f002f7220 */ /* 0x040fe40000410000 */
[C---:B------:R-:W-:Y:S01]  /*b690*/  FMUL.FTZ R46, R0.reuse, R94 ;  /* 0x0000005e002e7220 */ /* 0x040fe20000410000 */
[C---:B------:R-:W-:Y:S01]  /*b6a0*/  HMMA.16816.F32.BF16 R24, R64.reuse, R36, R24 ;  /* 0x000000244018723c */ /* 0x040fe20000041818 */
[----:B------:R-:W1:Y:S01]  /*b6b0*/  LDSM.16.MT88.4 R88, [R197+0x800] ;  /* 0x00080000c558783b */ /* 0x000e620000004200 */
[----:B------:R3:W-:Y:S02]  /*b6c0*/  MUFU.EX2 R94, R58 ;  /* 0x0000003a005e7308 */ /* 0x0007e40000000800 */
[C---:B------:R-:W-:Y:S02]  /*b6d0*/  FMUL.FTZ R59, R0.reuse, R107 ;  /* 0x0000006b003b7220 */ /* 0x040fe40000410000 */
[----:B------:R-:W-:Y:S02]  /*b6e0*/  FMUL.FTZ R62, R0, R110 ;  /* 0x0000006e003e7220 */ /* 0x000fe40000410000 */
[-C--:B------:R-:W-:Y:S04]  /*b6f0*/  HMMA.16816.F32.BF16 R28, R64, R38.reuse, R28 ;  /* 0x00000026401c723c */ /* 0x080fe8000004181c */
[----:B------:R-:W-:Y:S02]  /*b700*/  FFMA.FTZ R36, R178, c[0x0][0x2d0], -R71 ;  /* 0x0000b400b2247a23 */ /* 0x000fe40000010847 */
[----:B------:R-:W-:Y:S02]  /*b710*/  FMUL.FTZ R63, R0, R111 ;  /* 0x0000006f003f7220 */ /* 0x000fe40000410000 */
[C---:B------:R-:W-:Y:S01]  /*b720*/  HMMA.16816.F32.BF16 R32, R72.reuse, R38, R32 ;  /* 0x000000264820723c */ /* 0x040fe20000041820 */
[----:B------:R1:W-:Y:S03]  /*b730*/  MUFU.EX2 R244, R36 ;  /* 0x0000002400f47308 */ /* 0x0003e60000000800 */
[C---:B------:R-:W-:Y:S01]  /*b740*/  FMUL.FTZ R37, R69.reuse, R149 ;  /* 0x0000009545257220 */ /* 0x040fe20000410000 */
[----:B------:R-:W-:Y:S01]  /*b750*/  MOV R149, R240 ;  /* 0x000000f000957202 */ /* 0x000fe20000000f00 */
[--C-:B------:R-:W-:Y:S02]  /*b760*/  FFMA.FTZ R44, R180, c[0x0][0x2d0], -R156.reuse ;  /* 0x0000b400b42c7a23 */ /* 0x100fe4000001089c */
[C---:B------:R-:W-:Y:S01]  /*b770*/  FMUL.FTZ R38, R68.reuse, R150 ;  /* 0x0000009644267220 */ /* 0x040fe20000410000 */
[----:B------:R-:W-:Y:S02]  /*b780*/  MOV R150, R239 ;  /* 0x000000ef00967202 */ /* 0x000fe40000000f00 */
[----:B------:R1:W-:Y:S01]  /*b790*/  MUFU.EX2 R240, R48 ;  /* 0x0000003000f07308 */ /* 0x0003e20000000800 */
[----:B------:R-:W-:Y:S01]  /*b7a0*/  FMUL.FTZ R39, R68, R151 ;  /* 0x0000009744277220 */ /* 0x000fe20000410000 */
[----:B------:R-:W-:Y:S01]  /*b7b0*/  MOV R151, R238 ;  /* 0x000000ee00977202 */ /* 0x000fe20000000f00 */
[----:B---3--:R-:W-:Y:S02]  /*b7c0*/  FMUL.FTZ R58, R0, R106 ;  /* 0x0000006a003a7220 */ /* 0x008fe40000410000 */
[C---:B-1----:R-:W-:Y:S01]  /*b7d0*/  FMUL.FTZ R36, R69.reuse, R148 ;  /* 0x0000009445247220 */ /* 0x042fe20000410000 */
[----:B------:R-:W-:Y:S04]  /*b7e0*/  MOV R148, R241 ;  /* 0x000000f100947202 */ /* 0x000fe80000000f00 */
[----:B------:R1:W-:Y:S02]  /*b7f0*/  MUFU.EX2 R241, R44 ;  /* 0x0000002c00f17308 */ /* 0x0003e40000000800 */
[-C--:B------:R-:W-:Y:S03]  /*b800*/  HMMA.16816.F32.BF16 R36, R72, R52.reuse, R36 ;  /* 0x000000344824723c */ /* 0x080fe60000041824 */
[C---:B------:R-:W-:Y:S02]  /*b810*/  FMUL.FTZ R48, R69.reuse, R96 ;  /* 0x0000006045307220 */ /* 0x040fe40000410000 */
[----:B------:R-:W-:Y:S03]  /*b820*/  LDSM.16.MT88.4 R96, [R197+0x2000] ;  /* 0x00200000c560783b */ /* 0x000fe60000004200 */
[C---:B------:R-:W-:Y:S07]  /*b830*/  HMMA.16816.F32.BF16 R40, R64.reuse, R52, R40 ;  /* 0x000000344028723c */ /* 0x040fee0000041828 */
[--C-:B------:R-:W-:Y:S02]  /*b840*/  FFMA.FTZ R52, R56, c[0x0][0x2d0], -R115.reuse ;  /* 0x0000b40038347a23 */ /* 0x100fe40000010873 */
[C---:B------:R-:W-:Y:S02]  /*b850*/  FMUL.FTZ R53, R69.reuse, R101 ;  /* 0x0000006545357220 */ /* 0x040fe40000410000 */
[----:B------:R3:W3:Y:S01]  /*b860*/  MUFU.EX2 R95, R52 ;  /* 0x00000034005f7308 */ /* 0x0006e20000000800 */
[C---:B-1----:R-:W-:Y:S02]  /*b870*/  FMUL.FTZ R44, R2.reuse, R92 ;  /* 0x0000005c022c7220 */ /* 0x042fe40000410000 */
[----:B------:R-:W-:Y:S05]  /*b880*/  FMUL.FTZ R56, R2, R104 ;  /* 0x0000006802387220 */ /* 0x000fea0000410000 */
[-C--:B------:R-:W-:Y:S08]  /*b890*/  HMMA.16816.F32.BF16 R44, R64, R54.reuse, R44 ;  /* 0x00000036402c723c */ /* 0x080ff0000004182c */
[C---:B------:R-:W-:Y:S07]  /*b8a0*/  HMMA.16816.F32.BF16 R48, R72.reuse, R54, R48 ;  /* 0x000000364830723c */ /* 0x040fee0000041830 */
[C---:B------:R-:W-:Y:S02]  /*b8b0*/  FMUL.FTZ R55, R68.reuse, R103 ;  /* 0x0000006744377220 */ /* 0x040fe40000410000 */
[C---:B---3--:R-:W-:Y:S03]  /*b8c0*/  FMUL.FTZ R52, R69.reuse, R100 ;  /* 0x0000006445347220 */ /* 0x048fe60000410000 */
[----:B------:R-:W-:Y:S07]  /*b8d0*/  FMUL.FTZ R54, R68, R102 ;  /* 0x0000006644367220 */ /* 0x000fee0000410000 */
[-C--:B------:R-:W-:Y:S08]  /*b8e0*/  HMMA.16816.F32.BF16 R52, R72, R76.reuse, R52 ;  /* 0x0000004c4834723c */ /* 0x080ff00000041834 */
[C---:B------:R-:W-:Y:S07]  /*b8f0*/  HMMA.16816.F32.BF16 R56, R64.reuse, R76, R56 ;  /* 0x0000004c4038723c */ /* 0x040fee0000041838 */
[----:B------:R-:W-:Y:S01]  /*b900*/  FFMA.FTZ R76, R158, c[0x0][0x2d0], -R115 ;  /* 0x0000b4009e4c7a23 */ /* 0x000fe20000010873 */
[-C--:B------:R-:W-:Y:S03]  /*b910*/  HMMA.16816.F32.BF16 R60, R64, R78.reuse, R60 ;  /* 0x0000004e403c723c */ /* 0x080fe6000004183c */
[----:B------:R1:W3:Y:S01]  /*b920*/  MUFU.EX2 R239, R76 ;  /* 0x0000004c00ef7308 */ /* 0x0002e20000000800 */
[----:B------:R-:W-:Y:S03]  /*b930*/  F2FP.BF16.PACK_AB R77, R94, R95 ;  /* 0x0000005f5e4d723e */ /* 0x000fe600000010ff */
[C---:B------:R-:W-:Y:S02]  /*b940*/  FMUL.FTZ R64, R69.reuse, R152 ;  /* 0x0000009845407220 */ /* 0x040fe40000410000 */
[----:B------:R-:W-:Y:S03]  /*b950*/  FMUL.FTZ R65, R69, R153 ;  /* 0x0000009945417220 */ /* 0x000fe60000410000 */
[C---:B------:R-:W-:Y:S02]  /*b960*/  FMUL.FTZ R66, R68.reuse, R154 ;  /* 0x0000009a44427220 */ /* 0x040fe40000410000 */
[----:B------:R-:W-:Y:S07]  /*b970*/  FMUL.FTZ R67, R68, R155 ;  /* 0x0000009b44437220 */ /* 0x000fee0000410000 */
[----:B------:R-:W-:Y:S04]  /*b980*/  HMMA.16816.F32.BF16 R64, R72, R78, R64 ;  /* 0x0000004e4840723c */ /* 0x000fe80000041840 */
[----:B-1----:R-:W-:Y:S03]  /*b990*/  FFMA.FTZ R76, R183, c[0x0][0x2d0], -R71 ;  /* 0x0000b400b74c7a23 */ /* 0x002fe60000010847 */
[----:B------:R-:W-:Y:S02]  /*b9a0*/  F2FP.BF16.PACK_AB R72, R149, R151 ;  /* 0x000000979548723e */ /* 0x000fe400000010ff */
[----:B------:R-:W-:Y:S01]  /*b9b0*/  F2FP.BF16.PACK_AB R73, R148, R150 ;  /* 0x000000969449723e */ /* 0x000fe200000010ff */
[----:B------:R1:W-:Y:S02]  /*b9c0*/  MUFU.EX2 R238, R76 ;  /* 0x0000004c00ee7308 */ /* 0x0003e40000000800 */
[----:B------:R-:W-:Y:S02]  /*b9d0*/  F2FP.BF16.PACK_AB R74, R121, R120 ;  /* 0x00000078794a723e */ /* 0x000fe400000010ff */
[----:B------:R-:W-:Y:S02]  /*b9e0*/  F2FP.BF16.PACK_AB R75, R250, R251 ;  /* 0x000000fbfa4b723e */ /* 0x000fe400000010ff */
[----:B------:R-:W-:Y:S02]  /*b9f0*/  F2FP.BF16.PACK_AB R78, R246, R247 ;  /* 0x000000f7f64e723e */ /* 0x000fe400000010ff */
[----:B---3--:R-:W-:Y:S03]  /*ba00*/  F2FP.BF16.PACK_AB R79, R239, R93 ;  /* 0x0000005def4f723e */ /* 0x008fe600000010ff */
[-C--:B------:R-:W-:Y:S03]  /*ba10*/  HMMA.16816.F32.BF16 R4, R72, R80.reuse, R4 ;  /* 0x000000504804723c */ /* 0x080fe60000041804 */
[----:B-1----:R-:W-:Y:S04]  /*ba20*/  FFMA.FTZ R76, R186, c[0x0][0x2d0], -R156 ;  /* 0x0000b400ba4c7a23 */ /* 0x002fe8000001089c */
[----:B------:R1:W-:Y:S02]  /*ba30*/  MUFU.EX2 R237, R76 ;  /* 0x0000004c00ed7308 */ /* 0x0003e40000000800 */
        /* <DEDUP_REMOVED lines=8> */
[----:B-1----:R-:W-:Y:S02]  /*bac0*/  FFMA.FTZ R80, R182, c[0x0][0x2d0], -R157 ;  /* 0x0000b400b6507a23 */ /* 0x002fe4000001089d */
[----:B--2---:R-:W-:Y:S02]  /*bad0*/  FFMA.FTZ R69, R69, R131, R136 ;  /* 0x0000008345457223 */ /* 0x004fe40000010088 */
[-C--:B------:R-:W-:Y:S01]  /*bae0*/  HMMA.16816.F32.BF16 R28, R76, R86.reuse, R28 ;  /* 0x000000564c1c723c */ /* 0x080fe2000004181c */
[----:B------:R1:W-:Y:S03]  /*baf0*/  MUFU.EX2 R186, R80 ;  /* 0x0000005000ba7308 */ /* 0x0003e60000000800 */
[----:B------:R-:W-:Y:S02]  /*bb00*/  FFMA.FTZ R84, R189, c[0x0][0x2d0], -R71 ;  /* 0x0000b400bd547a23 */ /* 0x000fe40000010847 */
[----:B------:R-:W-:Y:S02]  /*bb10*/  FADD.FTZ R69, R122, R69 ;  /* 0x000000457a457221 */ /* 0x000fe40000010000 */
[C---:B------:R-:W-:Y:S03]  /*bb20*/  HMMA.16816.F32.BF16 R32, R72.reuse, R86, R32 ;  /* 0x000000564820723c */ /* 0x040fe60000041820 */
[----:B------:R2:W-:Y:S01]  /*bb30*/  MUFU.EX2 R183, R84 ;  /* 0x0000005400b77308 */ /* 0x0005e20000000800 */
[----:B------:R-:W-:Y:S04]  /*bb40*/  IMAD.MOV.U32 R189, RZ, RZ, R120 ;  /* 0x000000ffffbd7224 */ /* 0x000fe800078e0078 */
[-C--:B------:R-:W-:Y:S08]  /*bb50*/  HMMA.16816.F32.BF16 R36, R72, R88.reuse, R36 ;  /* 0x000000584824723c */ /* 0x080ff00000041824 */
[C---:B------:R-:W-:Y:S04]  /*bb60*/  HMMA.16816.F32.BF16 R40, R76.reuse, R88, R40 ;  /* 0x000000584c28723c */ /* 0x040fe80000041828 */
[----:B-1----:R-:W-:Y:S03]  /*bb70*/  FFMA.FTZ R80, R184, c[0x0][0x2d0], -R157 ;  /* 0x0000b400b8507a23 */ /* 0x002fe6000001089d */
[----:B------:R-:W-:Y:S01]  /*bb80*/  FFMA.FTZ R88, R160, c[0x0][0x2d0], -R115 ;  /* 0x0000b400a0587a23 */ /* 0x000fe20000010873 */
[-C--:B------:R-:W-:Y:S01]  /*bb90*/  HMMA.16816.F32.BF16 R44, R76, R90.reuse, R44 ;  /* 0x0000005a4c2c723c */ /* 0x080fe2000004182c */
[----:B------:R1:W-:Y:S03]  /*bba0*/  MUFU.EX2 R184, R80 ;  /* 0x0000005000b87308 */ /* 0x0003e60000000800 */
[--C-:B--2---:R-:W-:Y:S01]  /*bbb0*/  FFMA.FTZ R84, R190, c[0x0][0x2d0], -R156.reuse ;  /* 0x0000b400be547a23 */ /* 0x104fe2000001089c */
[----:B------:R-:W-:Y:S03]  /*bbc0*/  MOV R190, R127 ;  /* 0x0000007f00be7202 */ /* 0x000fe60000000f00 */
[C---:B------:R-:W-:Y:S03]  /*bbd0*/  HMMA.16816.F32.BF16 R48, R72.reuse, R90, R48 ;  /* 0x0000005a4830723c */ /* 0x040fe60000041830 */
[----:B------:R2:W-:Y:S10]  /*bbe0*/  MUFU.EX2 R180, R84 ;  /* 0x0000005400b47308 */ /* 0x0005f40000000800 */
[----:B------:R3:W-:Y:S01]  /*bbf0*/  MUFU.EX2 R102, R88 ;  /* 0x0000005800667308 */ /* 0x0007e20000000800 */
[----:B-1----:R-:W-:Y:S09]  /*bc00*/  FFMA.FTZ R80, R185, c[0x0][0x2d0], -R157 ;  /* 0x0000b400b9507a23 */ /* 0x002ff2000001089d */
[----:B------:R1:W1:Y:S01]  /*bc10*/  MUFU.EX2 R185, R80 ;  /* 0x0000005000b97308 */ /* 0x0002620000000800 */
[--C-:B--2---:R-:W-:Y:S01]  /*bc20*/  FFMA.FTZ R84, R191, c[0x0][0x2d0], -R156.reuse ;  /* 0x0000b400bf547a23 */ /* 0x104fe2000001089c */
[----:B------:R-:W-:Y:S08]  /*bc30*/  MOV R191, R128 ;  /* 0x0000008000bf7202 */ /* 0x000ff00000000f00 */
[----:B------:R2:W-:Y:S01]  /*bc40*/  MUFU.EX2 R181, R84 ;  /* 0x0000005400b57308 */ /* 0x0005e20000000800 */
[----:B---3--:R-:W-:Y:S09]  /*bc50*/  FFMA.FTZ R88, R161, c[0x0][0x2d0], -R115 ;  /* 0x0000b400a1587a23 */ /* 0x008ff20000010873 */
[----:B------:R3:W-:Y:S01]  /*bc60*/  MUFU.EX2 R101, R88 ;  /* 0x0000005800657308 */ /* 0x0007e20000000800 */
[--C-:B-1----:R-:W-:Y:S01]  /*bc70*/  FFMA.FTZ R80, R188, c[0x0][0x2d0], -R71.reuse ;  /* 0x0000b400bc507a23 */ /* 0x102fe20000010847 */
[----:B------:R-:W-:Y:S08]  /*bc80*/  MOV R188, R121 ;  /* 0x0000007900bc7202 */ /* 0x000ff00000000f00 */
[----:B------:R1:W-:Y:S01]  /*bc90*/  MUFU.EX2 R182, R80 ;  /* 0x0000005000b67308 */ /* 0x0003e20000000800 */
[----:B--2---:R-:W-:Y:S01]  /*bca0*/  FFMA.FTZ R84, R192, c[0x0][0x2d0], -R71 ;  /* 0x0000b400c0547a23 */ /* 0x004fe20000010847 */
[----:B------:R-:W-:Y:S08]  /*bcb0*/  MOV R192, R129 ;  /* 0x0000008100c07202 */ /* 0x000ff00000000f00 */
[----:B------:R2:W-:Y:S01]  /*bcc0*/  MUFU.EX2 R179, R84 ;  /* 0x0000005400b37308 */ /* 0x0005e20000000800 */
[--C-:B---3--:R-:W-:Y:S09]  /*bcd0*/  FFMA.FTZ R88, R221, c[0x0][0x2d0], -R156.reuse ;  /* 0x0000b400dd587a23 */ /* 0x108ff2000001089c */
        /* <DEDUP_REMOVED lines=13> */
[----:B------:R-:W-:Y:S01]  /*bdb0*/  F2FP.BF16.PACK_AB R78, R185, R184 ;  /* 0x000000b8b94e723e */ /* 0x000fe200000010ff */
[----:B------:R4:W-:Y:S01]  /*bdc0*/  MUFU.EX2 R178, R76 ;  /* 0x0000004c00b27308 */ /* 0x0009e20000000800 */
[----:B------:R-:W-:Y:S02]  /*bdd0*/  F2FP.BF16.PACK_AB R77, R102, R103 ;  /* 0x00000067664d723e */ /* 0x000fe400000010ff */
[----:B------:R-:W-:Y:S04]  /*bde0*/  F2FP.BF16.PACK_AB R72, R244, R245 ;  /* 0x000000f5f448723e */ /* 0x000fe800000010ff */
[----:B------:R-:W-:Y:S02]  /*bdf0*/  F2FP.BF16.PACK_AB R73, R241, R243 ;  /* 0x000000f3f149723e */ /* 0x000fe400000010ff */
[----:B------:R-:W-:Y:S02]  /*be00*/  F2FP.BF16.PACK_AB R74, R238, R240 ;  /* 0x000000f0ee4a723e */ /* 0x000fe400000010ff */
[----:B------:R-:W-:Y:S02]  /*be10*/  F2FP.BF16.PACK_AB R75, R187, R237 ;  /* 0x000000edbb4b723e */ /* 0x000fe400000010ff */
[----:B------:R-:W-:Y:S01]  /*be20*/  MOV R194, R130 ;  /* 0x0000008200c27202 */ /* 0x000fe20000000f00 */
[----:B-1----:R-:W1:Y:S01]  /*be30*/  LDSM.16.MT88.4 R80, [R200+0x1000] ;  /* 0x00100000c850783b */ /* 0x002e620000004200 */
[----:B---3--:R-:W-:Y:S03]  /*be40*/  F2FP.BF16.PACK_AB R79, R107, R101 ;  /* 0x000000656b4f723e */ /* 0x008fe600000010ff */
[-C--:B--2---:R-:W-:Y:S03]  /*be50*/  HMMA.16816.F32.BF16 R4, R72, R84.reuse, R4 ;  /* 0x000000544804723c */ /* 0x084fe60000041804 */
[--C-:B----4-:R-:W-:Y:S04]  /*be60*/  FFMA.FTZ R76, R214, c[0x0][0x2d0], -R156.reuse ;  /* 0x0000b400d64c7a23 */ /* 0x110fe8000001089c */
[----:B------:R2:W-:Y:S02]  /*be70*/  MUFU.EX2 R106, R76 ;  /* 0x0000004c006a7308 */ /* 0x0005e40000000800 */
[----:B--2---:R-:W-:Y:S07]  /*be80*/  F2FP.BF16.PACK_AB R76, R186, R92 ;  /* 0x0000005cba4c723e */ /* 0x004fee00000010ff */
[C---:B------:R-:W-:Y:S07]  /*be90*/  HMMA.16816.F32.BF16 R8, R76.reuse, R84, R8 ;  /* 0x000000544c08723c */ /* 0x040fee0000041808 */
[--C-:B------:R-:W-:Y:S01]  /*bea0*/  FFMA.FTZ R84, R193, c[0x0][0x2d0], -R157.reuse ;  /* 0x0000b400c1547a23 */ /* 0x100fe2000001089d */
[-C--:B------:R-:W-:Y:S03]  /*beb0*/  HMMA.16816.F32.BF16 R12, R76, R86.reuse, R12 ;  /* 0x000000564c0c723c */ /* 0x080fe6000004180c */
[----:B------:R2:W-:Y:S05]  /*bec0*/  MUFU.EX2 R100, R84 ;  /* 0x0000005400647308 */ /* 0x0005ea0000000800 */
[C---:B------:R-:W-:Y:S08]  /*bed0*/  HMMA.16816.F32.BF16 R16, R72.reuse, R86, R16 ;  /* 0x000000564810723c */ /* 0x040ff00000041810 */
[-C--:B-1----:R-:W-:Y:S08]  /*bee0*/  HMMA.16816.F32.BF16 R20, R72, R80.reuse, R20 ;  /* 0x000000504814723c */ /* 0x082ff00000041814 */
[C---:B------:R-:W-:Y:S04]  /*bef0*/  HMMA.16816.F32.BF16 R24, R76.reuse, R80, R24 ;  /* 0x000000504c18723c */ /* 0x040fe80000041818 */
[----:B--2---:R-:W-:Y:S03]  /*bf00*/  FFMA.FTZ R84, R195, c[0x0][0x2d0], -R157 ;  /* 0x0000b400c3547a23 */ /* 0x004fe6000001089d */
[----:B------:R-:W-:Y:S01]  /*bf10*/  FFMA.FTZ R80, R222, c[0x0][0x2d0], -R71 ;  /* 0x0000b400de507a23 */ /* 0x000fe20000010847 */
        /* <DEDUP_REMOVED lines=10> */
[----:B--2---:R-:W-:Y:S04]  /*bfc0*/  FFMA.FTZ R80, R223, c[0x0][0x2d0], -R71 ;  /* 0x0000b400df507a23 */ /* 0x004fe80000010847 */
[C---:B------:R-:W-:Y:S03]  /*bfd0*/  HMMA.16816.F32.BF16 R48, R72.reuse, R90, R48 ;  /* 0x0000005a4830723c */ /* 0x040fe60000041830 */
[----:B------:R2:W3:Y:S10]  /*bfe0*/  MUFU.EX2 R174, R80 ;  /* 0x0000005000ae7308 */ /* 0x0004f40000000800 */
[----:B------:R4:W-:Y:S01]  /*bff0*/  MUFU.EX2 R160, R88 ;  /* 0x0000005800a07308 */ /* 0x0009e20000000800 */
[----:B-1----:R-:W-:Y:S09]  /*c000*/  FFMA.FTZ R84, R217, c[0x0][0x2d0], -R157 ;  /* 0x0000b400d9547a23 */ /* 0x002ff2000001089d */
[----:B------:R1:W-:Y:S01]  /*c010*/  MUFU.EX2 R175, R84 ;  /* 0x0000005400af7308 */ /* 0x0003e20000000800 */
[--C-:B--2---:R-:W-:Y:S01]  /*c020*/  FFMA.FTZ R80, R224, c[0x0][0x2d0], -R156.reuse ;  /* 0x0000b400e0507a23 */ /* 0x104fe2000001089c */
[----:B---3--:R-:W-:Y:S08]  /*c030*/  F2FP.BF16.PACK_AB R152, R174, R173 ;  /* 0x000000adae98723e */ /* 0x008ff000000010ff */
[----:B------:R2:W-:Y:S01]  /*c040*/  MUFU.EX2 R172, R80 ;  /* 0x0000005000ac7308 */ /* 0x0005e20000000800 */
[----:B----4-:R-:W-:Y:S09]  /*c050*/  FFMA.FTZ R88, R218, c[0x0][0x2d0], -R115 ;  /* 0x0000b400da587a23 */ /* 0x010ff20000010873 */
[----:B------:R3:W-:Y:S01]  /*c060*/  MUFU.EX2 R159, R88 ;  /* 0x00000058009f7308 */ /* 0x0007e20000000800 */
[----:B-1----:R-:W1:Y:S01]  /*c070*/  LDSM.16.MT88.4 R84, [R199+0x1000] ;  /* 0x00100000c754783b */ /* 0x002e620000004200 */
[--C-:B--2---:R-:W-:Y:S08]  /*c080*/  FFMA.FTZ R80, R225, c[0x0][0x2d0], -R156.reuse ;  /* 0x0000b400e1507a23 */ /* 0x104ff0000001089c */
[----:B------:R2:W4:Y:S01]  /*c090*/  MUFU.EX2 R171, R80 ;  /* 0x0000005000ab7308 */ /* 0x0005220000000800 */
[----:B---3--:R-:W-:Y:S01]  /*c0a0*/  LDSM.16.MT88.4 R88, [R197+0x1800] ;  /* 0x00180000c558783b */ /* 0x008fe20000004200 */
[--C-:B--2---:R-:W-:Y:S01]  /*c0b0*/  FFMA.FTZ R80, R226, c[0x0][0x2d0], -R71.reuse ;  /* 0x0000b400e2507a23 */ /* 0x104fe20000010847 */
[----:B----4-:R-:W-:Y:S01]  /*c0c0*/  F2FP.BF16.PACK_AB R153, R171, R172 ;  /* 0x000000acab99723e */ /* 0x010fe200000010ff */
[-C--:B-1----:R-:W-:Y:S06]  /*c0d0*/  HMMA.16816.F32.BF16 R52, R72, R84.reuse, R52 ;  /* 0x000000544834723c */ /* 0x082fec0000041834 */
[----:B------:R1:W-:Y:S01]  /*c0e0*/  MUFU.EX2 R170, R80 ;  /* 0x0000005000aa7308 */ /* 0x0003e20000000800 */
[----:B------:R-:W-:Y:S01]  /*c0f0*/  FFMA.FTZ R71, R227, c[0x0][0x2d0], -R71 ;  /* 0x0000b400e3477a23 */ /* 0x000fe20000010847 */
[C---:B------:R-:W-:Y:S08]  /*c100*/  HMMA.16816.F32.BF16 R56, R76.reuse, R84, R56 ;  /* 0x000000544c38723c */ /* 0x040ff00000041838 */
[----:B------:R2:W3:Y:S01]  /*c110*/  MUFU.EX2 R169, R71 ;  /* 0x0000004700a97308 */ /* 0x0004e20000000800 */
[--C-:B------:R-:W-:Y:S01]  /*c120*/  FFMA.FTZ R84, R219, c[0x0][0x2d0], -R115.reuse ;  /* 0x0000b400db547a23 */ /* 0x100fe20000010873 */
[-C--:B------:R-:W-:Y:S08]  /*c130*/  HMMA.16816.F32.BF16 R60, R76, R86.reuse, R60 ;  /* 0x000000564c3c723c */ /* 0x080ff0000004183c */
[----:B------:R4:W4:Y:S01]  /*c140*/  MUFU.EX2 R158, R84 ;  /* 0x00000054009e7308 */ /* 0x0009220000000800 */
[----:B------:R-:W-:Y:S01]  /*c150*/  F2FP.BF16.PACK_AB R76, R105, R100 ;  /* 0x00000064694c723e */ /* 0x000fe200000010ff */
[----:B------:R-:W-:Y:S04]  /*c160*/  HMMA.16816.F32.BF16 R64, R72, R86, R64 ;  /* 0x000000564840723c */ /* 0x000fe80000041840 */
[----:B-1----:R-:W-:Y:S01]  /*c170*/  FFMA.FTZ R80, R163, c[0x0][0x2d0], -R115 ;  /* 0x0000b400a3507a23 */ /* 0x002fe20000010873 */
[----:B------:R-:W-:Y:S02]  /*c180*/  F2FP.BF16.PACK_AB R78, R175, R176 ;  /* 0x000000b0af4e723e */ /* 0x000fe400000010ff */
[----:B------:R-:W-:Y:S01]  /*c190*/  F2FP.BF16.PACK_AB R72, R183, R182 ;  /* 0x000000b6b748723e */ /* 0x000fe200000010ff */
[----:B------:R1:W1:Y:S01]  /*c1a0*/  MUFU.EX2 R104, R80 ;  /* 0x0000005000687308 */ /* 0x0002620000000800 */
[----:B------:R-:W-:Y:S03]  /*c1b0*/  F2FP.BF16.PACK_AB R73, R181, R180 ;  /* 0x000000b4b549723e */ /* 0x000fe600000010ff */
[----:B------:R-:W-:Y:S01]  /*c1c0*/  F2FP.BF16.PACK_AB R74, R178, R179 ;  /* 0x000000b3b24a723e */ /* 0x000fe200000010ff */
[--C-:B--2---:R-:W-:Y:S01]  /*c1d0*/  FFMA.FTZ R71, R228, c[0x0][0x2d0], -R156.reuse ;  /* 0x0000b400e4477a23 */ /* 0x104fe2000001089c */
[----:B------:R-:W-:Y:S01]  /*c1e0*/  F2FP.BF16.PACK_AB R75, R177, R106 ;  /* 0x0000006ab14b723e */ /* 0x000fe200000010ff */
[----:B------:R-:W-:Y:S01]  /*c1f0*/  FFMA.FTZ R156, R231, c[0x0][0x2d0], -R156 ;  /* 0x0000b400e79c7a23 */ /* 0x000fe2000001089c */
[----:B---3--:R-:W-:Y:S02]  /*c200*/  F2FP.BF16.PACK_AB R154, R169, R170 ;  /* 0x000000aaa99a723e */ /* 0x008fe400000010ff */
[----:B------:R2:W-:Y:S01]  /*c210*/  MUFU.EX2 R168, R71 ;  /* 0x0000004700a87308 */ /* 0x0005e20000000800 */
[----:B----4-:R-:W-:Y:S01]  /*c220*/  LDSM.16.MT88.4 R84, [R200+0x1800] ;  /* 0x00180000c854783b */ /* 0x010fe20000004200 */
[----:B------:R-:W-:Y:S08]  /*c230*/  F2FP.BF16.PACK_AB R79, R158, R159 ;  /* 0x0000009f9e4f723e */ /* 0x000ff000000010ff */
[----:B------:R-:W3:Y:S01]  /*c240*/  MUFU.EX2 R163, R156 ;  /* 0x0000009c00a37308 */ /* 0x000ee20000000800 */
[----:B-1----:R-:W1:Y:S01]  /*c250*/  LDSM.16.MT88.4 R80, [R196+0x1800] ;  /* 0x00180000c450783b */ /* 0x002e620000004200 */
[----:B------:R-:W-:Y:S01]  /*c260*/  F2FP.BF16.PACK_AB R77, R160, R104 ;  /* 0x00000068a04d723e */ /* 0x000fe200000010ff */
[--C-:B--2---:R-:W-:Y:S07]  /*c270*/  FFMA.FTZ R71, R229, c[0x0][0x2d0], -R157.reuse ;  /* 0x0000b400e5477a23 */ /* 0x104fee000001089d */
[----:B------:R2:W-:Y:S01]  /*c280*/  MUFU.EX2 R162, R71 ;  /* 0x0000004700a27308 */ /* 0x0005e20000000800 */
[----:B---3--:R-:W-:Y:S01]  /*c290*/  F2FP.BF16.PACK_AB R155, R163, R168 ;  /* 0x000000a8a39b723e */ /* 0x008fe200000010ff */
[--C-:B--2---:R-:W-:Y:S01]  /*c2a0*/  FFMA.FTZ R71, R230, c[0x0][0x2d0], -R157.reuse ;  /* 0x0000b400e6477a23 */ /* 0x104fe2000001089d */
[-C--:B-1----:R-:W-:Y:S07]  /*c2b0*/  HMMA.16816.F32.BF16 R4, R72, R80.reuse, R4 ;  /* 0x000000504804723c */ /* 0x082fee0000041804 */
[----:B------:R-:W1:Y:S01]  /*c2c0*/  MUFU.EX2 R161, R71 ;  /* 0x0000004700a17308 */ /* 0x000e620000000800 */
[C---:B------:R-:W-:Y:S08]  /*c2d0*/  HMMA.16816.F32.BF16 R8, R76.reuse, R80, R8 ;  /* 0x000000504c08723c */ /* 0x040ff00000041808 */
[-C--:B------:R-:W-:Y:S08]  /*c2e0*/  HMMA.16816.F32.BF16 R12, R76, R82.reuse, R12 ;  /* 0x000000524c0c723c */ /* 0x080ff0000004180c */
[C---:B------:R-:W-:Y:S01]  /*c2f0*/  HMMA.16816.F32.BF16 R16, R72.reuse, R82, R16 ;  /* 0x000000524810723c */ /* 0x040fe20000041810 */
[----:B------:R-:W2:Y:S03]  /*c300*/  LDSM.16.MT88.4 R80, [R199+0x1800] ;  /* 0x00180000c750783b */ /* 0x000ea60000004200 */
[----:B-1----:R-:W-:Y:S01]  /*c310*/  F2FP.BF16.PACK_AB R108, R161, R162 ;  /* 0x000000a2a16c723e */ /* 0x002fe200000010ff */
[--C-:B------:R-:W-:Y:S02]  /*c320*/  FFMA.FTZ R71, R232, c[0x0][0x2d0], -R157.reuse ;  /* 0x0000b400e8477a23 */ /* 0x100fe4000001089d */
[----:B------:R-:W-:Y:S01]  /*c330*/  FFMA.FTZ R157, R233, c[0x0][0x2d0], -R157 ;  /* 0x0000b400e99d7a23 */ /* 0x000fe2000001089d */
[-C--:B------:R-:W-:Y:S01]  /*c340*/  HMMA.16816.F32.BF16 R20, R72, R84.reuse, R20 ;  /* 0x000000544814723c */ /* 0x080fe20000041814 */
[----:B------:R1:W-:Y:S07]  /*c350*/  MUFU.EX2 R156, R71 ;  /* 0x00000047009c7308 */ /* 0x0003ee0000000800 */
[C---:B------:R-:W-:Y:S03]  /*c360*/  HMMA.16816.F32.BF16 R24, R76.reuse, R84, R24 ;  /* 0x000000544c18723c */ /* 0x040fe60000041818 */
[----:B------:R-:W3:Y:S05]  /*c370*/  MUFU.EX2 R157, R157 ;  /* 0x0000009d009d7308 */ /* 0x000eea0000000800 */
[-C--:B------:R-:W-:Y:S08]  /*c380*/  HMMA.16816.F32.BF16 R28, R76, R86.reuse, R28 ;  /* 0x000000564c1c723c */ /* 0x080ff0000004181c */
[C---:B------:R-:W-:Y:S01]  /*c390*/  HMMA.16816.F32.BF16 R32, R72.reuse, R86, R32 ;  /* 0x000000564820723c */ /* 0x040fe20000041820 */
[----:B------:R-:W4:Y:S03]  /*c3a0*/  LDSM.16.MT88.4 R84, [R200+0x2000] ;  /* 0x00200000c854783b */ /* 0x000f260000004200 */
[--C-:B-1----:R-:W-:Y:S04]  /*c3b0*/  FFMA.FTZ R71, R220, c[0x0][0x2d0], -R115.reuse ;  /* 0x0000b400dc477a23 */ /* 0x102fe80000010873 */
[-C--:B------:R-:W-:Y:S01]  /*c3c0*/  HMMA.16816.F32.BF16 R36, R72, R88.reuse, R36 ;  /* 0x000000584824723c */ /* 0x080fe20000041824 */
[----:B------:R1:W-:Y:S03]  /*c3d0*/  MUFU.EX2 R118, R71 ;  /* 0x0000004700767308 */ /* 0x0003e60000000800 */
[----:B---3--:R-:W-:Y:S04]  /*c3e0*/  F2FP.BF16.PACK_AB R110, R157, R156 ;  /* 0x0000009c9d6e723e */ /* 0x008fe800000010ff */
[C---:B------:R-:W-:Y:S08]  /*c3f0*/  HMMA.16816.F32.BF16 R40, R76.reuse, R88, R40 ;  /* 0x000000584c28723c */ /* 0x040ff00000041828 */
[-C--:B------:R-:W-:Y:S08]  /*c400*/  HMMA.16816.F32.BF16 R44, R76, R90.reuse, R44 ;  /* 0x0000005a4c2c723c */ /* 0x080ff0000004182c */
[C---:B------:R-:W-:Y:S04]  /*c410*/  HMMA.16816.F32.BF16 R48, R72.reuse, R90, R48 ;  /* 0x0000005a4830723c */ /* 0x040fe80000041830 */
[--C-:B-1----:R-:W-:Y:S04]  /*c420*/  FFMA.FTZ R71, R216, c[0x0][0x2d0], -R115.reuse ;  /* 0x0000b400d8477a23 */ /* 0x102fe80000010873 */
[-C--:B--2---:R-:W-:Y:S01]  /*c430*/  HMMA.16816.F32.BF16 R52, R72, R80.reuse, R52 ;  /* 0x000000504834723c */ /* 0x084fe20000041834 */
[----:B------:R1:W2:Y:S07]  /*c440*/  MUFU.EX2 R117, R71 ;  /* 0x0000004700757308 */ /* 0x0002ae0000000800 */
[C---:B------:R-:W-:Y:S08]  /*c450*/  HMMA.16816.F32.BF16 R56, R76.reuse, R80, R56 ;  /* 0x000000504c38723c */ /* 0x040ff00000041838 */
[-C--:B------:R-:W-:Y:S01]  /*c460*/  HMMA.16816.F32.BF16 R60, R76, R82.reuse, R60 ;  /* 0x000000524c3c723c */ /* 0x080fe2000004183c */
[----:B------:R-:W3:Y:S07]  /*c470*/  LDL.LU R76, [R1+0xc] ;  /* 0x00000c00014c7983 */ /* 0x000eee0000300800 */
[----:B------:R-:W-:Y:S04]  /*c480*/  HMMA.16816.F32.BF16 R64, R72, R82, R64 ;  /* 0x000000524840723c */ /* 0x000fe80000041840 */
[--C-:B-1----:R-:W-:Y:S01]  /*c490*/  FFMA.FTZ R71, R164, c[0x0][0x2d0], -R115.reuse ;  /* 0x0000b400a4477a23 */ /* 0x102fe20000010873 */
[----:B--2---:R-:W-:Y:S01]  /*c4a0*/  F2FP.BF16.PACK_AB R109, R117, R118 ;  /* 0x00000076756d723e */ /* 0x004fe200000010ff */
[----:B------:R-:W-:Y:S02]  /*c4b0*/  FFMA.FTZ R115, R70, c[0x0][0x2d0], -R115 ;  /* 0x0000b40046737a23 */ /* 0x000fe40000010873 */
[----:B------:R-:W-:Y:S01]  /*c4c0*/  FFMA.FTZ R70, R68, R125, R126 ;  /* 0x0000007d44467223 */ /* 0x000fe2000001007e */
[----:B------:R-:W-:Y:S03]  /*c4d0*/  MUFU.EX2 R116, R71 ;  /* 0x0000004700747308 */ /* 0x000fe60000000800 */
[----:B-----5:R-:W-:Y:S02]  /*c4e0*/  FFMA.FTZ R68, R2, R123, R124 ;  /* 0x0000007b02447223 */ /* 0x020fe4000001007c */
[----:B------:R-:W-:Y:S01]  /*c4f0*/  FADD.FTZ R2, R147, R70 ;  /* 0x0000004693027221 */ /* 0x000fe20000010000 */
[-C--:B------:R-:W-:Y:S04]  /*c500*/  HMMA.16816.F32.BF16 R120, R152, R132.reuse, R4 ;  /* 0x000000849878723c */ /* 0x080fe80000041804 */
[----:B------:R-:W1:Y:S03]  /*c510*/  MUFU.EX2 R71, R115 ;  /* 0x0000007300477308 */ /* 0x000e660000000800 */
[----:B------:R-:W-:Y:S02]  /*c520*/  FADD.FTZ R4, R146, R68 ;  /* 0x0000004492047221 */ /* 0x000fe40000010000 */
[----:B------:R-:W-:Y:S03]  /*c530*/  FADD.FTZ R6, R145, R69 ;  /* 0x0000004591067221 */ /* 0x000fe60000010000 */
[----:B------:R-:W-:Y:S02]  /*c540*/  FADD.FTZ R5, R144, R2 ;  /* 0x0000000290057221 */ /* 0x000fe40000010000 */
[----:B------:R-:W-:Y:S01]  /*c550*/  FADD.FTZ R4, R194, R4 ;  /* 0x00000004c2047221 */ /* 0x000fe20000010000 */
[----:B-1----:R-:W-:Y:S02]  /*c560*/  F2FP.BF16.PACK_AB R111, R71, R116 ;  /* 0x00000074476f723e */ /* 0x002fe400000010ff */
[----:B------:R-:W-:Y:S05]  /*c570*/  MOV R115, R114 ;  /* 0x0000007200737202 */ /* 0x000fea0000000f00 */
[C---:B------:R-:W-:Y:S07]  /*c580*/  HMMA.16816.F32.BF16 R124, R108.reuse, R132, R8 ;  /* 0x000000846c7c723c */ /* 0x040fee0000041808 */
[----:B------:R-:W-:Y:S01]  /*c590*/  FADD.FTZ R10, R191, R5 ;  /* 0x00000005bf0a7221 */ /* 0x000fe20000010000 */
[-C--:B------:R-:W-:Y:S01]  /*c5a0*/  HMMA.16816.F32.BF16 R128, R108, R134.reuse, R12 ;  /* 0x000000866c80723c */ /* 0x080fe2000004180c */
[----:B------:R-:W2:Y:S03]  /*c5b0*/  LDL R13, [R1+0x10] ;  /* 0x00001000010d7983 */ /* 0x000ea60000100800 */
[----:B------:R-:W-:Y:S04]  /*c5c0*/  FADD.FTZ R8, R190, R4 ;  /* 0x00000004be087221 */ /* 0x000fe80000010000 */
[C---:B------:R-:W-:Y:S08]  /*c5d0*/  HMMA.16816.F32.BF16 R132, R152.reuse, R134, R16 ;  /* 0x000000869884723c */ /* 0x040ff00000041810 */
[-C--:B----4-:R-:W-:Y:S08]  /*c5e0*/  HMMA.16816.F32.BF16 R136, R152, R84.reuse, R20 ;  /* 0x000000549888723c */ /* 0x090ff00000041814 */
[C---:B------:R-:W-:Y:S08]  /*c5f0*/  HMMA.16816.F32.BF16 R140, R108.reuse, R84, R24 ;  /* 0x000000546c8c723c */ /* 0x040ff00000041818 */
[-C--:B------:R-:W-:Y:S08]  /*c600*/  HMMA.16816.F32.BF16 R144, R108, R86.reuse, R28 ;  /* 0x000000566c90723c */ /* 0x080ff0000004181c */
[C---:B------:R-:W-:Y:S04]  /*c610*/  HMMA.16816.F32.BF16 R84, R152.reuse, R86, R32 ;  /* 0x000000569854723c */ /* 0x040fe80000041820 */
[----:B---3--:R-:W-:Y:S02]  /*c620*/  FFMA.FTZ R2, R0, R76, R165 ;  /* 0x0000004c00027223 */ /* 0x008fe400000100a5 */
[----:B------:R-:W-:Y:S02]  /*c630*/  FADD.FTZ R0, R192, R6 ;  /* 0x00000006c0007221 */ /* 0x000fe40000010000 */
[----:B------:R-:W-:Y:S01]  /*c640*/  FADD.FTZ R11, R166, R2 ;  /* 0x00000002a60b7221 */ /* 0x000fe20000010000 */
[----:B------:R-:W1:Y:S03]  /*c650*/  LDSM.16.MT88.4 R4, [R199+0x2000] ;  /* 0x00200000c704783b */ /* 0x000e660000004200 */
        /* <DEDUP_REMOVED lines=29> */
[----:B--2---:R-:W-:Y:S01]  /*c830*/  ISETP.GT.AND P0, PT, R211, R13, PT ;  /* 0x0000000dd300720c */ /* 0x004fe20003f04270 */
[----:B------:R-:W-:Y:S01]  /*c840*/  FADD.FTZ R9, R237, R9 ;  /* 0x00000009ed097221 */ /* 0x000fe20000010000 */
[----:B------:R-:W-:Y:S01]  /*c850*/  IADD3 R211, R211, -0x1, RZ ;  /* 0xffffffffd3d37810 */ /* 0x000fe20007ffe0ff */
        /* <DEDUP_REMOVED lines=40> */
[----:B------:R-:W-:Y:S01]  /*cae0*/  FADD.FTZ R2, R117, R2 ;  /* 0x0000000275027221 */ /* 0x000fe20000010000 */
[----:B------:R-:W-:Y:S01]  /*caf0*/  STL [R1], R6 ;  /* 0x0000000601007387 */ /* 0x000fe20000100800 */
[----:B------:R-:W-:Y:S01]  /*cb00*/  FADD.FTZ R4, R156, R4 ;  /* 0x000000049c047221 */ /* 0x000fe20000010000 */
[----:B------:R-:W-:Y:S01]  /*cb10*/  MOV R117, R112 ;  /* 0x0000007000757202 */ /* 0x000fe20000000f00 */
[----:B------:R-:W-:Y:S01]  /*cb20*/  FADD.FTZ R0, R116, R2 ;  /* 0x0000000274007221 */ /* 0x000fe20000010000 */
[----:B------:R1:W-:Y:S01]  /*cb30*/  STL [R1+0x4], R5 ;  /* 0x0000040501007387 */ /* 0x0003e20000100800 */
[----:B------:R-:W-:Y:S01]  /*cb40*/  FADD.FTZ R2, R157, R4 ;  /* 0x000000049d027221 */ /* 0x000fe20000010000 */
[----:B------:R-:W-:Y:S01]  /*cb50*/  MOV R116, R113 ;  /* 0x0000007100747202 */ /* 0x000fe20000000f00 */
[----:B------:R-:W-:Y:S03]  /*cb60*/  FADD.FTZ R0, R71, R0 ;  /* 0x0000000047007221 */ /* 0x000fe60000010000 */
[----:B------:R2:W-:Y:S04]  /*cb70*/  STL [R1+0x8], R2 ;  /* 0x0000080201007387 */ /* 0x0005e80000100800 */
[----:B------:R2:W-:Y:S01]  /*cb80*/  STL [R1+0xc], R0 ;  /* 0x00000c0001007387 */ /* 0x0005e20000100800 */
[----:B-1----:R-:W-:Y:S01]  /*cb90*/  MOV R5, R3 ;  /* 0x0000000300057202 */ /* 0x002fe20000000f00 */
[----:B------:R-:W-:-:S05]  /*cba0*/  @P0 BRA `(.L_x_624) ;  /* 0xffffb32000000947 */ /* 0x000fca000383ffff */
.L_x_607:
[----:B--2---:R-:W2:Y:S01]  /*cbb0*/  LDL R0, [R1+0x38] ;  /* 0x0000380001007983 */ /* 0x004ea20000100800 */
[----:B-1----:R-:W-:-:S02]  /*cbc0*/  IMAD.MOV.U32 R2, RZ, RZ, c[0x0][0x2c4] ;  /* 0x0000b100ff027624 */ /* 0x002fc400078e00ff */
[----:B------:R-:W-:-:S03]  /*cbd0*/  IMAD.MOV.U32 R4, RZ, RZ, c[0x0][0x32c] ;  /* 0x0000cb00ff047624 */ /* 0x000fc600078e00ff */
[----:B------:R-:W-:Y:S02]  /*cbe0*/  ISETP.NE.AND P1, PT, R2, 0x1, PT ;  /* 0x000000010200780c */ /* 0x000fe40003f25270 */
[----:B------:R-:W-:Y:S02]  /*cbf0*/  ISETP.GE.AND P0, PT, R4, 0x1, PT ;  /* 0x000000010400780c */ /* 0x000fe40003f06270 */
[----:B------:R-:W-:Y:S02]  /*cc00*/  IADD3 R2, R236, 0x1, -R235 ;  /* 0x00000001ec027810 */ /* 0x000fe40007ffe8eb */
[----:B--2---:R-:W-:-:S07]  /*cc10*/  IADD3 R0, R0, 0x7f, RZ ;  /* 0x0000007f00007810 */ /* 0x004fce0007ffe0ff */
[----:B------:R-:W-:-:S05]  /*cc20*/  @P1 IMAD.HI.U32 R3, R0, c[0x0][0x2c8], RZ ;  /* 0x0000b20000031a27 */ /* 0x000fca00078e00ff */
[----:B------:R-:W-:-:S05]  /*cc30*/  @P1 SHF.R.U32.HI R0, RZ, c[0x0][0x2cc], R3 ;  /* 0x0000b300ff001a19 */ /* 0x000fca0000011603 */
[----:B------:R-:W-:-:S05]  /*cc40*/  IMAD.IADD R0, R2, 0x1, R0 ;  /* 0x0000000102007824 */ /* 0x000fca00078e0200 */
[----:B------:R-:W-:Y:S01]  /*cc50*/  IADD3 R2, R0, -c[0x0][0x324], RZ ;  /* 0x8000c90000027a10 */ /* 0x000fe20007ffe0ff */
[----:B------:R-:W-:Y:S05]  /*cc60*/  @!P0 BRA `(.L_x_625) ;  /* 0x0000011000008947 */ /* 0x000fea0003800000 */
[----:B------:R-:W-:Y:S01]  /*cc70*/  ISETP.GT.AND P0, PT, R0, -0x1, PT ;  /* 0xffffffff0000780c */ /* 0x000fe20003f04270 */
[----:B------:R-:W-:-:S12]  /*cc80*/  BSSY B0, `(.L_x_626) ;  /* 0x000000d000007945 */ /* 0x000fd80003800000 */
        /* <DEDUP_REMOVED lines=8> */
.L_x_627:
[----:B------:R-:W-:-:S04]  /*cd10*/  MOV R3, c[0x0][0x32c] ;  /* 0x0000cb0000037a02 */ /* 0x000fc80000000f00 */
[----:B------:R-:W-:-:S13]  /*cd20*/  ISETP.NE.AND P0, PT, R3, 0x1, PT ;  /* 0x000000010300780c */ /* 0x000fda0003f05270 */
[----:B------:R-:W-:-:S05]  /*cd30*/  @P0 IMAD.HI.U32 R3, R0, c[0x0][0x330], RZ ;  /* 0x0000cc0000030a27 */ /* 0x000fca00078e00ff */
[----:B------:R-:W-:Y:S02]  /*cd40*/  @P0 SHF.R.U32.HI R0, RZ, c[0x0][0x334], R3 ;  /* 0x0000cd00ff000a19 */ /* 0x000fe40000011603 */
.L_x_628:
[----:B------:R-:W-:Y:S05]  /*cd50*/  BSYNC B0 ;  /* 0x0000000000007941 */ /* 0x000fea0003800000 */
.L_x_626:
[----:B------:R-:W-:-:S05]  /*cd60*/  IMAD R0, R0, c[0x0][0x32c], RZ ;  /* 0x0000cb0000007a24 */ /* 0x000fca00078e02ff */
[----:B------:R-:W-:-:S04]  /*cd70*/  IMNMX R2, R2, R0, !PT ;  /* 0x0000000002027217 */ /* 0x000fc80007800200 */
.L_x_625:
[----:B------:R-:W-:-:S05]  /*cd80*/  IADD3 R2, R2, 0x4f, RZ ;  /* 0x0000004f02027810 */ /* 0x000fca0007ffe0ff */
[----:B------:R-:W-:-:S05]  /*cd90*/  IMAD.HI R2, R2, 0x66666667, RZ ;  /* 0x6666666702027827 */ /* 0x000fca00078e02ff */
[----:B------:R-:W-:-:S04]  /*cda0*/  SHF.R.U32.HI R0, RZ, 0x1f, R2 ;  /* 0x0000001fff007819 */ /* 0x000fc80000011602 */
[----:B------:R-:W-:-:S04]  /*cdb0*/  LEA.HI.SX32 R0, R2, R0, 0x1b ;  /* 0x0000000002007211 */ /* 0x000fc800078fdaff */
[----:B------:R-:W-:-:S04]  /*cdc0*/  IMNMX R246, R234, R0, !PT ;  /* 0x00000000eaf67217 */ /* 0x000fc80007800200 */
[----:B------:R-:W-:-:S13]  /*cdd0*/  ISETP.GE.AND P0, PT, R211, R246, PT ;  /* 0x000000f6d300720c */ /* 0x000fda0003f06270 */
[----:B------:R-:W-:Y:S05]  /*cde0*/  @!P0 BRA `(.L_x_629) ;  /* 0x00002fa000008947 */ /* 0x000fea0003800000 */
[----:B------:R-:W-:Y:S01]  /*cdf0*/  MOV R3, R113 ;  /* 0x0000007100037202 */ /* 0x000fe20000000f00 */
[----:B------:R-:W-:Y:S01]  /*ce00*/  IMAD.MOV.U32 R118, RZ, RZ, R5 ;  /* 0x000000ffff767224 */ /* 0x000fe200078e0005 */
[----:B------:R-:W-:Y:S01]  /*ce10*/  MOV R0, R114 ;  /* 0x0000007200007202 */ /* 0x000fe20000000f00 */
[----:B------:R-:W-:Y:S01]  /*ce20*/  IMAD.MOV.U32 R192, RZ, RZ, R211 ;  /* 0x000000ffffc07224 */ /* 0x000fe200078e00d3 */
[----:B------:R-:W-:Y:S02]  /*ce30*/  MOV R116, R112 ;  /* 0x0000007000747202 */ /* 0x000fe40000000f00 */
.L_x_630:
[----:B------:R-:W2:Y:S01]  /*ce40*/  LDL R2, [R1+0x14] ;  /* 0x0000140001027983 */ /* 0x000ea20000100800 */
[----:B------:R-:W-:Y:S04]  /*ce50*/  DEPBAR.LE SB0, 0x0 ;  /* 0x000080000000791a */ /* 0x000fe80000000000 */
[----:B------:R-:W3:Y:S01]  /*ce60*/  LDL R117, [R1+0x2c] ;  /* 0x00002c0001757983 */ /* 0x000ee20000100800 */
[----:B------:R-:W-:Y:S03]  /*ce70*/  WARPSYNC 0xffffffff ;  /* 0xffffffff00007948 */ /* 0x000fe60003800000 */
[----:B------:R-:W-:Y:S01]  /*ce80*/  BAR.SYNC.DEFER_BLOCKING 0x0 ;  /* 0x0000000000007b1d */ /* 0x000fe20000010000 */
[----:B------:R-:W-:Y:S02]  /*ce90*/  ISETP.GT.AND P0, PT, R234, R192, PT ;  /* 0x000000c0ea00720c */ /* 0x000fe40003f04270 */
[C---:B------:R-:W-:Y:S11]  /*cea0*/  IADD3 R211, R192.reuse, -0x1, RZ ;  /* 0xffffffffc0d37810 */ /* 0x040ff60007ffe0ff */
[----:B------:R-:W-:Y:S01]  /*ceb0*/  @!P0 IMAD.WIDE.U32 R168, R192, c[0x0][0x208], RZ ;  /* 0x00008200c0a88a25 */ /* 0x000fe200078e00ff */
[----:B------:R-:W-:Y:S08]  /*cec0*/  LDSM.16.M88.4 R80, [R202] ;  /* 0x00000000ca50783b */ /* 0x000ff00000000200 */
[----:B------:R-:W4:Y:S06]  /*ced0*/  LDL.64 R170, [R1+0x20] ;  /* 0x0000200001aa7983 */ /* 0x000f2c0000100a00 */
[----:B------:R-:W1:Y:S08]  /*cee0*/  LDSM.16.M88.4 R16, [R119] ;  /* 0x000000007710783b */ /* 0x000e700000000200 */
[----:B------:R-:W5:Y:S08]  /*cef0*/  LDSM.16.M88.4 R76, [R202+0x2000] ;  /* 0x00200000ca4c783b */ /* 0x000f700000000200 */
[----:B------:R-:W5:Y:S08]  /*cf00*/  LDSM.16.M88.4 R32, [R119+0x800] ;  /* 0x000800007720783b */ /* 0x000f700000000200 */
[----:B------:R-:W4:Y:S04]  /*cf10*/  LDL R193, [R1+0x28] ;  /* 0x0000280001c17983 */ /* 0x000f280000100800 */
[----:B------:R-:W5:Y:S08]  /*cf20*/  LDSM.16.M88.4 R48, [R119+0x1000] ;  /* 0x001000007730783b */ /* 0x000f700000000200 */
[----:B------:R-:W4:Y:S01]  /*cf30*/  LDL.64 R194, [R1+0x18] ;  /* 0x0000180001c27983 */ /* 0x000f220000100a00 */
[-C--:B-1----:R-:W-:Y:S05]  /*cf40*/  HMMA.16816.F32.BF16 R4, R80, R16.reuse, RZ ;  /* 0x000000105004723c */ /* 0x082fea00000418ff */
[----:B------:R-:W1:Y:S03]  /*cf50*/  LDSM.16.M88.4 R64, [R119+0x1800] ;  /* 0x001800007740783b */ /* 0x000e660000000200 */
[C---:B-----5:R-:W-:Y:S05]  /*cf60*/  HMMA.16816.F32.BF16 R8, R76.reuse, R16, RZ ;  /* 0x000000104c08723c */ /* 0x060fea00000418ff */
[----:B------:R-:W5:Y:S03]  /*cf70*/  LDSM.16.M88.4 R112, [R119+0x2000] ;  /* 0x002000007770783b */ /* 0x000f660000000200 */
[-C--:B------:R-:W-:Y:S05]  /*cf80*/  HMMA.16816.F32.BF16 R12, R76, R18.reuse, RZ ;  /* 0x000000124c0c723c */ /* 0x080fea00000418ff */
[----:B------:R-:W-:Y:S03]  /*cf90*/  LDSM.16.M88.4 R156, [R205] ;  /* 0x00000000cd9c783b */ /* 0x000fe60000000200 */
[C---:B------:R-:W-:Y:S05]  /*cfa0*/  HMMA.16816.F32.BF16 R16, R80.reuse, R18, RZ ;  /* 0x000000125010723c */ /* 0x040fea00000418ff */
[----:B------:R-:W1:Y:S03]  /*cfb0*/  LDSM.16.M88.4 R160, [R206] ;  /* 0x00000000cea0783b */ /* 0x000e660000000200 */
[-C--:B------:R-:W-:Y:S05]  /*cfc0*/  HMMA.16816.F32.BF16 R20, R80, R32.reuse, RZ ;  /* 0x000000205014723c */ /* 0x080fea00000418ff */
[----:B------:R-:W1:Y:S03]  /*cfd0*/  LDSM.16.M88.4 R164, [R205+0x2000] ;  /* 0x00200000cda4783b */ /* 0x000e660000000200 */
[C---:B------:R-:W-:Y:S05]  /*cfe0*/  HMMA.16816.F32.BF16 R24, R76.reuse, R32, RZ ;  /* 0x000000204c18723c */ /* 0x040fea00000418ff */
[----:B------:R-:W-:Y:S03]  /*cff0*/  LDSM.16.M88.4 R172, [R208] ;  /* 0x00000000d0ac783b */ /* 0x000fe60000000200 */
[-C--:B------:R-:W-:Y:S05]  /*d000*/  HMMA.16816.F32.BF16 R28, R76, R34.reuse, RZ ;  /* 0x000000224c1c723c */ /* 0x080fea00000418ff */
[----:B------:R-:W-:Y:S03]  /*d010*/  LDSM.16.M88.4 R176, [R207] ;  /* 0x00000000cfb0783b */ /* 0x000fe60000000200 */
[C---:B------:R-:W-:Y:S05]  /*d020*/  HMMA.16816.F32.BF16 R32, R80.reuse, R34, RZ ;  /* 0x000000225020723c */ /* 0x040fea00000418ff */
[----:B------:R-:W4:Y:S04]  /*d030*/  LDL.LU R250, [R1] ;  /* 0x0000000001fa7983 */ /* 0x000f280000300800 */
[----:B------:R-:W4:Y:S01]  /*d040*/  LDL.LU R249, [R1+0x4] ;  /* 0x0000040001f97983 */ /* 0x000f220000300800 */
[-C--:B------:R-:W-:Y:S03]  /*d050*/  HMMA.16816.F32.BF16 R36, R80, R48.reuse, RZ ;  /* 0x000000305024723c */ /* 0x080fe600000418ff */
[----:B------:R-:W4:Y:S04]  /*d060*/  LDL.LU R248, [R1+0x8] ;  /* 0x0000080001f87983 */ /* 0x000f280000300800 */
[----:B------:R-:W4:Y:S01]  /*d070*/  LDL.LU R247, [R1+0xc] ;  /* 0x00000c0001f77983 */ /* 0x000f220000300800 */
        /* <DEDUP_REMOVED lines=10> */
[----:B------:R-:W-:Y:S07]  /*d120*/  HMMA.16816.F32.BF16 R80, R80, R114, RZ ;  /* 0x000000725050723c */ /* 0x000fee00000418ff */
[----:B------:R-:W-:Y:S01]  /*d130*/  @!P0 MOV R114, 0x5 ;  /* 0x0000000500728802 */ /* 0x000fe20000000f00 */
[-C--:B------:R-:W-:Y:S08]  /*d140*/  HMMA.16816.F32.BF16 R4, R156, R160.reuse, R4 ;  /* 0x000000a09c04723c */ /* 0x080ff00000041804 */
[C---:B------:R-:W-:Y:S08]  /*d150*/  HMMA.16816.F32.BF16 R8, R164.reuse, R160, R8 ;  /* 0x000000a0a408723c */ /* 0x040ff00000041808 */
[-C--:B------:R-:W-:Y:S08]  /*d160*/  HMMA.16816.F32.BF16 R12, R164, R162.reuse, R12 ;  /* 0x000000a2a40c723c */ /* 0x080ff0000004180c */
[C---:B------:R-:W-:Y:S04]  /*d170*/  HMMA.16816.F32.BF16 R16, R156.reuse, R162, R16 ;  /* 0x000000a29c10723c */ /* 0x040fe80000041810 */
[----:B--2---:R-:W-:Y:S02]  /*d180*/  LOP3.LUT P4, RZ, R2, 0x8, RZ, 0xc0, !PT ;  /* 0x0000000802ff7812 */ /* 0x004fe4000788c0ff */
[----:B------:R-:W-:Y:S02]  /*d190*/  @!P0 SHF.R.S32.HI R2, RZ, 0x1f, R192 ;  /* 0x0000001fff028819 */ /* 0x000fe400000114c0 */
[----:B---3--:R-:W-:Y:S04]  /*d1a0*/  @!P0 MOV R113, R117 ;  /* 0x0000007500718202 */ /* 0x008fe80000000f00 */
[----:B------:R-:W-:Y:S04]  /*d1b0*/  @!P0 IMAD R2, R2, c[0x0][0x208], RZ ;  /* 0x0000820002028a24 */ /* 0x000fe800078e02ff */
[----:B------:R-:W-:Y:S05]  /*d1c0*/  @!P0 IMAD R2, R192, c[0x0][0x20c], R2 ;  /* 0x00008300c0028a24 */ /* 0x000fea00078e0202 */
[----:B------:R-:W-:Y:S05]  /*d1d0*/  @!P0 IADD3 R2, R169, R2, RZ ;  /* 0x00000002a9028210 */ /* 0x000fea0007ffe0ff */
[----:B------:R-:W-:Y:S01]  /*d1e0*/  @!P0 IMAD R2, R2, 0x50, RZ ;  /* 0x0000005002028824 */ /* 0x000fe200078e02ff */
[----:B----4-:R-:W-:Y:S05]  /*d1f0*/  @!P0 MOV R112, R170 ;  /* 0x000000aa00708202 */ /* 0x010fea0000000f00 */
[----:B------:R-:W-:Y:S01]  /*d200*/  @!P0 IMAD.WIDE.U32 R112, R168, 0x50, R112 ;  /* 0x00000050a8708825 */ /* 0x000fe200078e0070 */
[----:B------:R-:W-:Y:S04]  /*d210*/  @!P0 MOV R168, c[0x0][0x208] ;  /* 0x0000820000a88a02 */ /* 0x000fe80000000f00 */
[----:B------:R-:W-:Y:S02]  /*d220*/  @!P0 LEA R180, P1, R112, c[0x0][0x1f8], 0x1 ;  /* 0x00007e0070b48a11 */ /* 0x000fe400078208ff */
[----:B------:R-:W-:Y:S02]  /*d230*/  @!P0 IADD3 R113, R113, R2, RZ ;  /* 0x0000000271718210 */ /* 0x000fe40007ffe0ff */
[----:B------:R-:W-:Y:S02]  /*d240*/  @!P0 SHF.L.U64.HI R2, R168, R114, c[0x0][0x20c] ;  /* 0x00008300a8028619 */ /* 0x000fe40000010272 */
[----:B------:R-:W-:Y:S02]  /*d250*/  @!P0 LEA.HI.X R181, R112, c[0x0][0x1fc], R113, 0x1, P1 ;  /* 0x00007f0070b58a11 */ /* 0x000fe400008f0c71 */
[----:B------:R-:W1:Y:S01]  /*d260*/  LDSM.16.M88.4 R112, [R210] ;  /* 0x00000000d270783b */ /* 0x000e620000000200 */
[----:B------:R-:W-:Y:S04]  /*d270*/  @!P0 SHF.L.U32 R117, R168, 0x5, RZ ;  /* 0x00000005a8758819 */ /* 0x000fe800000006ff */
[-C--:B------:R-:W-:Y:S03]  /*d280*/  @!P0 IADD3 R186, P2, R180, R117.reuse, RZ ;  /* 0x00000075b4ba8210 */ /* 0x080fe60007f5e0ff */
[----:B------:R-:W2:Y:S01]  /*d290*/  LDSM.16.M88.4 R168, [R209] ;  /* 0x00000000d1a8783b */ /* 0x000ea20000000200 */
[-C--:B------:R-:W-:Y:S02]  /*d2a0*/  @!P0 IADD3.X R187, R181, R2.reuse, RZ, P2, !PT ;  /* 0x00000002b5bb8210 */ /* 0x080fe400017fe4ff */
[-C--:B------:R-:W-:Y:S04]  /*d2b0*/  @!P0 IADD3 R184, P1, R186, R117.reuse, RZ ;  /* 0x00000075bab88210 */ /* 0x080fe80007f3e0ff */
[-C--:B------:R-:W-:Y:S01]  /*d2c0*/  @!P0 IADD3.X R185, R187, R2.reuse, RZ, P1, !PT ;  /* 0x00000002bbb98210 */ /* 0x080fe20000ffe4ff */
[----:B------:R-:W-:Y:S01]  /*d2d0*/  @!PT LDS RZ, [RZ] ;  /* 0x00000000fffff984 */ /* 0x000fe20000000800 */
[----:B------:R-:W-:Y:S01]  /*d2e0*/  @!PT LDS RZ, [RZ] ;  /* 0x00000000fffff984 */ /* 0x000fe20000000800 */
[----:B------:R-:W-:Y:S01]  /*d2f0*/  @!PT LDS RZ, [RZ] ;  /* 0x00000000fffff984 */ /* 0x000fe20000000800 */
[----:B------:R3:W-:Y:S01]  /*d300*/  @!P0 LDGSTS.E.BYPASS.LTC128B.128 [R213+0x100], [R180.64], !P4 ;  /* 0x00100000b4d58fae */ /* 0x0007e2000e101d48 */
[-C--:B------:R-:W-:Y:S04]  /*d310*/  @!P0 IADD3 R182, P2, R184, R117.reuse, RZ ;  /* 0x00000075b8b68210 */ /* 0x080fe80007f5e0ff */
[-C--:B------:R-:W-:Y:S02]  /*d320*/  @!P0 IADD3.X R183, R185, R2.reuse, RZ, P2, !PT ;  /* 0x00000002b9b78210 */ /* 0x080fe400017fe4ff */
[----:B------:R-:W-:Y:S01]  /*d330*/  @!P0 IADD3 R160, P1, R182, R117, RZ ;  /* 0x00000075b6a08210 */ /* 0x000fe20007f3e0ff */
[----:B------:R4:W-:Y:S03]  /*d340*/  @!P0 LDGSTS.E.BYPASS.LTC128B.128 [R213+0x900], [R186.64], !P4 ;  /* 0x00900000bad58fae */ /* 0x0009e6000e101d48 */
[----:B------:R-:W-:Y:S05]  /*d350*/  @!P0 IADD3.X R161, R183, R2, RZ, P1, !PT ;  /* 0x00000002b7a18210 */ /* 0x000fea0000ffe4ff */
[----:B------:R4:W-:Y:S01]  /*d360*/  @!P0 LDGSTS.E.BYPASS.LTC128B.128 [R213+0x1100], [R184.64], !P4 ;  /* 0x01100000b8d58fae */ /* 0x0009e2000e101d48 */
[-C--:B-1----:R-:W-:Y:S07]  /*d370*/  HMMA.16816.F32.BF16 R20, R156, R112.reuse, R20 ;  /* 0x000000709c14723c */ /* 0x082fee0000041814 */
[----:B------:R3:W-:Y:S01]  /*d380*/  @!P0 LDGSTS.E.BYPASS.LTC128B.128 [R213+0x1900], [R182.64], !P4 ;  /* 0x01900000b6d58fae */ /* 0x0007e2000e101d48 */
[C---:B------:R-:W-:Y:S07]  /*d390*/  HMMA.16816.F32.BF16 R24, R164.reuse, R112, R24 ;  /* 0x00000070a418723c */ /* 0x040fee0000041818 */
[----:B------:R1:W-:Y:S01]  /*d3a0*/  @!P0 LDGSTS.E.BYPASS.LTC128B.128 [R213+0x2100], [R160.64], !P4 ;  /* 0x02100000a0d58fae */ /* 0x0003e2000e101d48 */
[----:B------:R-:W-:Y:S01]  /*d3b0*/  ISETP.GT.AND P0, PT, R192, R234, PT ;  /* 0x000000eac000720c */ /* 0x000fe20003f04270 */
[-C--:B------:R-:W-:Y:S06]  /*d3c0*/  HMMA.16816.F32.BF16 R28, R164, R114.reuse, R28 ;  /* 0x00000072a41c723c */ /* 0x080fec000004181c */
[----:B------:R-:W-:Y:S02]  /*d3d0*/  LDSM.16.M88.4 R188, [R203+0x2000] ;  /* 0x00200000cbbc783b */ /* 0x000fe40000000200 */
[C---:B------:R-:W-:Y:S06]  /*d3e0*/  HMMA.16816.F32.BF16 R32, R156.reuse, R114, R32 ;  /* 0x000000729c20723c */ /* 0x040fec0000041820 */
[----:B------:R-:W0:Y:S02]  /*d3f0*/  LDGDEPBAR ;  /* 0x00000000000079af */ /* 0x000e240000000000 */
[-C--:B--2---:R-:W-:Y:S06]  /*d400*/  HMMA.16816.F32.BF16 R36, R156, R168.reuse, R36 ;  /* 0x000000a89c24723c */ /* 0x084fec0000041824 */
[----:B---3--:R-:W-:Y:S02]  /*d410*/  LDSM.16.M88.4 R180, [R203] ;  /* 0x00000000cbb4783b */ /* 0x008fe40000000200 */
[C---:B------:R-:W-:Y:S06]  /*d420*/  HMMA.16816.F32.BF16 R40, R164.reuse, R168, R40 ;  /* 0x000000a8a428723c */ /* 0x040fec0000041828 */
[----:B----4-:R-:W2:Y:S02]  /*d430*/  LDSM.16.M88.4 R184, [R201] ;  /* 0x00000000c9b8783b */ /* 0x010ea40000000200 */
[-C--:B------:R-:W-:Y:S06]  /*d440*/  HMMA.16816.F32.BF16 R44, R164, R170.reuse, R44 ;  /* 0x000000aaa42c723c */ /* 0x080fec000004182c */
[----:B-1----:R-:W1:Y:S02]  /*d450*/  LDSM.16.M88.4 R160, [R201+0x800] ;  /* 0x00080000c9a0783b */ /* 0x002e640000000200 */
[C---:B------:R-:W-:Y:S06]  /*d460*/  HMMA.16816.F32.BF16 R48, R156.reuse, R170, R48 ;  /* 0x000000aa9c30723c */ /* 0x040fec0000041830 */
[----:B------:R-:W3:Y:S02]  /*d470*/  LDSM.16.M88.4 R112, [R201+0x1000] ;  /* 0x00100000c970783b */ /* 0x000ee40000000200 */
[-C--:B------:R-:W-:Y:S06]  /*d480*/  HMMA.16816.F32.BF16 R52, R156, R172.reuse, R52 ;  /* 0x000000ac9c34723c */ /* 0x080fec0000041834 */
[----:B------:R-:W-:Y:S02]  /*d490*/  LDSM.16.M88.4 R168, [R204] ;  /* 0x00000000cca8783b */ /* 0x000fe40000000200 */
[C---:B------:R-:W-:Y:S08]  /*d4a0*/  HMMA.16816.F32.BF16 R56, R164.reuse, R172, R56 ;  /* 0x000000aca438723c */ /* 0x040ff00000041838 */
[-C--:B------:R-:W-:Y:S08]  /*d4b0*/  HMMA.16816.F32.BF16 R60, R164, R174.reuse, R60 ;  /* 0x000000aea43c723c */ /* 0x080ff0000004183c */
[C---:B------:R-:W-:Y:S01]  /*d4c0*/  HMMA.16816.F32.BF16 R64, R156.reuse, R174, R64 ;  /* 0x000000ae9c40723c */ /* 0x040fe20000041840 */
[----:B------:R-:W-:Y:S07]  /*d4d0*/  LDSM.16.M88.4 R172, [R198] ;  /* 0x00000000c6ac783b */ /* 0x000fee0000000200 */
[-C--:B------:R-:W-:Y:S08]  /*d4e0*/  HMMA.16816.F32.BF16 R68, R156, R176.reuse, R68 ;  /* 0x000000b09c44723c */ /* 0x080ff00000041844 */
[C---:B------:R-:W-:Y:S08]  /*d4f0*/  HMMA.16816.F32.BF16 R72, R164.reuse, R176, R72 ;  /* 0x000000b0a448723c */ /* 0x040ff00000041848 */
[-C--:B------:R-:W-:Y:S01]  /*d500*/  HMMA.16816.F32.BF16 R76, R164, R178.reuse, R76 ;  /* 0x000000b2a44c723c */ /* 0x080fe2000004184c */
[----:B------:R-:W-:Y:S07]  /*d510*/  LDSM.16.M88.4 R164, [R201+0x2000] ;  /* 0x00200000c9a4783b */ /* 0x000fee0000000200 */
[----:B------:R-:W-:Y:S01]  /*d520*/  HMMA.16816.F32.BF16 R80, R156, R178, R80 ;  /* 0x000000b29c50723c */ /* 0x000fe20000041850 */
[----:B------:R-:W4:Y:S07]  /*d530*/  LDSM.16.M88.4 R156, [R201+0x1800] ;  /* 0x00180000c99c783b */ /* 0x000f2e0000000200 */
[-C--:B--2---:R-:W-:Y:S01]  /*d540*/  HMMA.16816.F32.BF16 R4, R180, R184.reuse, R4 ;  /* 0x000000b8b404723c */ /* 0x084fe20000041804 */
[----:B------:R-:W-:Y:S07]  /*d550*/  LDSM.16.M88.4 R176, [R198+0x800] ;  /* 0x00080000c6b0783b */ /* 0x000fee0000000200 */
[C---:B------:R-:W-:Y:S08]  /*d560*/  HMMA.16816.F32.BF16 R8, R188.reuse, R184, R8 ;  /* 0x000000b8bc08723c */ /* 0x040ff00000041808 */
        /* <DEDUP_REMOVED lines=8> */
[-C--:B---3--:R-:W-:Y:S08]  /*d5f0*/  HMMA.16816.F32.BF16 R36, R180, R112.reuse, R36 ;  /* 0x00000070b424723c */ /* 0x088ff00000041824 */
        /* <DEDUP_REMOVED lines=8> */
[----:B------:R-:W3:Y:S01]  /*d680*/  LDSM.16.M88.4 R156, [R198+0x2000] ;  /* 0x00200000c69c783b */ /* 0x000ee20000000200 */
[----:B------:R-:W-:Y:S06]  /*d690*/  DEPBAR.LE SB0, 0x0 ;  /* 0x000080000000791a */ /* 0x000fec0000000000 */
[-C--:B------:R-:W-:Y:S01]  /*d6a0*/  HMMA.16816.F32.BF16 R68, R180, R164.reuse, R68 ;  /* 0x000000a4b444723c */ /* 0x080fe20000041844 */
[----:B------:R-:W-:Y:S07]  /*d6b0*/  BAR.SYNC.DEFER_BLOCKING 0x0 ;  /* 0x0000000000007b1d */ /* 0x000fee0000010000 */
[C---:B------:R-:W-:Y:S08]  /*d6c0*/  HMMA.16816.F32.BF16 R72, R188.reuse, R164, R72 ;  /* 0x000000a4bc48723c */ /* 0x040ff00000041848 */
[-C--:B------:R-:W-:Y:S08]  /*d6d0*/  HMMA.16816.F32.BF16 R76, R188, R166.reuse, R76 ;  /* 0x000000a6bc4c723c */ /* 0x080ff0000004184c */
[----:B------:R-:W-:Y:S08]  /*d6e0*/  HMMA.16816.F32.BF16 R80, R180, R166, R80 ;  /* 0x000000a6b450723c */ /* 0x000ff00000041850 */
[-C--:B------:R-:W-:Y:S08]  /*d6f0*/  HMMA.16816.F32.BF16 R4, R168, R172.reuse, R4 ;  /* 0x000000aca804723c */ /* 0x080ff00000041804 */
[C---:B-1----:R-:W-:Y:S08]  /*d700*/  HMMA.16816.F32.BF16 R8, R160.reuse, R172, R8 ;  /* 0x000000aca008723c */ /* 0x042ff00000041808 */
[-C--:B------:R-:W-:Y:S08]  /*d710*/  HMMA.16816.F32.BF16 R12, R160, R174.reuse, R12 ;  /* 0x000000aea00c723c */ /* 0x080ff0000004180c */
[C---:B------:R-:W-:Y:S04]  /*d720*/  HMMA.16816.F32.BF16 R16, R168.reuse, R174, R16 ;  /* 0x000000aea810723c */ /* 0x040fe80000041810 */
[----:B------:R-:W-:Y:S04]  /*d730*/  FMNMX.FTZ R2, R4, R0, !PT ;  /* 0x0000000004027209 */ /* 0x000fe80007810000 */
[-C--:B------:R-:W-:Y:S04]  /*d740*/  HMMA.16816.F32.BF16 R20, R168, R176.reuse, R20 ;  /* 0x000000b0a814723c */ /* 0x080fe80000041814 */
[----:B------:R-:W-:Y:S04]  /*d750*/  FMNMX.FTZ R2, R5, R2, !PT ;  /* 0x0000000205027209 */ /* 0x000fe80007810000 */
[C---:B------:R-:W-:Y:S08]  /*d760*/  HMMA.16816.F32.BF16 R24, R160.reuse, R176, R24 ;  /* 0x000000b0a018723c */ /* 0x040ff00000041818 */
        /* <DEDUP_REMOVED lines=18> */
[----:B------:R-:W-:Y:S02]  /*d890*/  FMNMX.FTZ R112, R7, R112, !PT ;  /* 0x0000007007707209 */ /* 0x000fe40007810000 */
[----:B------:R-:W-:Y:S02]  /*d8a0*/  FMNMX.FTZ R113, R8, R116, !PT ;  /* 0x0000007408717209 */ /* 0x000fe40007810000 */
[C---:B------:R-:W-:Y:S04]  /*d8b0*/  HMMA.16816.F32.BF16 R64, R168.reuse, R114, R64 ;  /* 0x00000072a840723c */ /* 0x040fe80000041840 */
[----:B------:R-:W-:Y:S02]  /*d8c0*/  FMNMX.FTZ R112, R18, R112, !PT ;  /* 0x0000007012707209 */ /* 0x000fe40007810000 */
[----:B------:R-:W-:Y:S02]  /*d8d0*/  FMNMX.FTZ R113, R9, R113, !PT ;  /* 0x0000007109717209 */ /* 0x000fe40007810000 */
[----:B------:R-:W-:Y:S01]  /*d8e0*/  FMNMX.FTZ R112, R19, R112, !PT ;  /* 0x0000007013707209 */ /* 0x000fe20007810000 */
[-C--:B---3--:R-:W-:Y:S03]  /*d8f0*/  HMMA.16816.F32.BF16 R68, R168, R156.reuse, R68 ;  /* 0x0000009ca844723c */ /* 0x088fe60000041844 */
        /* <DEDUP_REMOVED lines=82> */
[----:B------:R-:W-:Y:S03]  /*de20*/  FFMA.FTZ R36, R36, c[0x0][0x2d0], -R164 ;  /* 0x0000b40024247a23 */ /* 0x000fe600000108a4 */
        /* <DEDUP_REMOVED lines=9> */
[----:B------:R2:W-:Y:S01]  /*dec0*/  MUFU.EX2 R216, R37 ;  /* 0x0000002500d87308 */ /* 0x0005e20000000800 */
[----:B------:R-:W-:Y:S02]  /*ded0*/  FMUL.FTZ R2, R2, c[0x0][0x2d0] ;  /* 0x0000b40002027a20 */ /* 0x000fe40000410000 */
[--C-:B------:R-:W-:Y:S02]  /*dee0*/  FFMA.FTZ R67, R67, c[0x0][0x2d0], -R165.reuse ;  /* 0x0000b40043437a23 */ /* 0x100fe400000108a5 */
[----:B------:R-:W-:Y:S02]  /*def0*/  FMUL.FTZ R166, R112, c[0x0][0x2d0] ;  /* 0x0000b40070a67a20 */ /* 0x000fe40000410000 */
[C---:B------:R-:W-:Y:S02]  /*df00*/  FMUL.FTZ R96, R117.reuse, R96 ;  /* 0x0000006075607220 */ /* 0x040fe40000410000 */
[--C-:B------:R-:W-:Y:S01]  /*df10*/  FFMA.FTZ R40, R40, c[0x0][0x2d0], -R166.reuse ;  /* 0x0000b40028287a23 */ /* 0x100fe200000108a6 */
[----:B------:R4:W5:Y:S01]  /*df20*/  MUFU.EX2 R115, R2 ;  /* 0x0000000200737308 */ /* 0x0009620000000800 */
[C---:B------:R-:W-:Y:S02]  /*df30*/  FMUL.FTZ R97, R117.reuse, R97 ;  /* 0x0000006175617220 */ /* 0x040fe40000410000 */
[C---:B------:R-:W-:Y:S02]  /*df40*/  FMUL.FTZ R100, R117.reuse, R100 ;  /* 0x0000006475647220 */ /* 0x040fe40000410000 */
[----:B------:R-:W-:Y:S02]  /*df50*/  FMUL.FTZ R101, R117, R101 ;  /* 0x0000006575657220 */ /* 0x000fe40000410000 */
[----:B------:R-:W-:Y:S02]  /*df60*/  FFMA.FTZ R41, R41, c[0x0][0x2d0], -R166 ;  /* 0x0000b40029297a23 */ /* 0x000fe400000108a6 */
[----:B------:R-:W-:Y:S01]  /*df70*/  FMUL.FTZ R85, R117, R85 ;  /* 0x0000005575557220 */ /* 0x000fe20000410000 */
[----:B------:R5:W-:Y:S01]  /*df80*/  MUFU.EX2 R190, R40 ;  /* 0x0000002800be7308 */ /* 0x000be20000000800 */
[--C-:B---3--:R-:W-:Y:S01]  /*df90*/  FFMA.FTZ R36, R48, c[0x0][0x2d0], -R164.reuse ;  /* 0x0000b40030247a23 */ /* 0x108fe200000108a4 */
[----:B-1----:R-:W-:Y:S01]  /*dfa0*/  FMNMX.FTZ R0, R0, R3, !PT ;  /* 0x0000000300007209 */ /* 0x002fe20007810000 */
[----:B------:R-:W-:Y:S02]  /*dfb0*/  FFMA.FTZ R3, R17, c[0x0][0x2d0], -R164 ;  /* 0x0000b40011037a23 */ /* 0x000fe400000108a4 */
[C---:B------:R-:W-:Y:S02]  /*dfc0*/  FMUL.FTZ R17, R117.reuse, R133 ;  /* 0x0000008575117220 */ /* 0x040fe40000410000 */
[----:B--2---:R-:W-:Y:S02]  /*dfd0*/  FMUL.FTZ R37, R117, R153 ;  /* 0x0000009975257220 */ /* 0x004fe40000410000 */
[--C-:B------:R-:W-:Y:S01]  /*dfe0*/  FFMA.FTZ R38, R38, c[0x0][0x2d0], -R165.reuse ;  /* 0x0000b40026267a23 */ /* 0x100fe200000108a5 */
[----:B------:R1:W-:Y:S01]  /*dff0*/  MUFU.EX2 R245, R3 ;  /* 0x0000000300f57308 */ /* 0x0003e20000000800 */
[--C-:B------:R-:W-:Y:S02]  /*e000*/  FFMA.FTZ R39, R39, c[0x0][0x2d0], -R165.reuse ;  /* 0x0000b40027277a23 */ /* 0x100fe400000108a5 */
[--C-:B------:R-:W-:Y:S02]  /*e010*/  FFMA.FTZ R50, R50, c[0x0][0x2d0], -R165.reuse ;  /* 0x0000b40032327a23 */ /* 0x100fe400000108a5 */
[----:B----4-:R-:W-:Y:S02]  /*e020*/  FADD.FTZ R2, -R112, R116 ;  /* 0x0000007470027221 */ /* 0x010fe40000010100 */
[C---:B-----5:R-:W-:Y:S02]  /*e030*/  FMUL.FTZ R86, R115.reuse, R86 ;  /* 0x0000005673567220 */ /* 0x060fe40000410000 */
[----:B------:R-:W-:Y:S01]  /*e040*/  FMUL.FTZ R2, R2, c[0x0][0x2d0] ;  /* 0x0000b40002027a20 */ /* 0x000fe20000410000 */
[----:B------:R2:W-:Y:S01]  /*e050*/  MUFU.EX2 R215, R36 ;  /* 0x0000002400d77308 */ /* 0x0005e20000000800 */
[C---:B------:R-:W-:Y:S02]  /*e060*/  FMUL.FTZ R98, R115.reuse, R98 ;  /* 0x0000006273627220 */ /* 0x040fe40000410000 */
[C---:B------:R-:W-:Y:S02]  /*e070*/  FMUL.FTZ R99, R115.reuse, R99 ;  /* 0x0000006373637220 */ /* 0x040fe40000410000 */
[----:B------:R-:W-:Y:S02]  /*e080*/  FFMA.FTZ R40, R44, c[0x0][0x2d0], -R166 ;  /* 0x0000b4002c287a23 */ /* 0x000fe400000108a6 */
[C---:B------:R-:W-:Y:S02]  /*e090*/  FMUL.FTZ R102, R115.reuse, R102 ;  /* 0x0000006673667220 */ /* 0x040fe40000410000 */
[C---:B------:R-:W-:Y:S01]  /*e0a0*/  FMUL.FTZ R103, R115.reuse, R103 ;  /* 0x0000006773677220 */ /* 0x040fe20000410000 */
[----:B------:R3:W4:Y:S01]  /*e0b0*/  MUFU.EX2 R116, R2 ;  /* 0x0000000200747308 */ /* 0x0007220000000800 */
[----:B------:R-:W-:Y:S02]  /*e0c0*/  FMUL.FTZ R87, R115, R87 ;  /* 0x0000005773577220 */ /* 0x000fe40000410000 */
[----:B-1----:R-:W-:Y:S07]  /*e0d0*/  FFMA.FTZ R3, R6, c[0x0][0x2d0], -R165 ;  /* 0x0000b40006037a23 */ /* 0x002fee00000108a5 */
[----:B------:R1:W-:Y:S01]  /*e0e0*/  MUFU.EX2 R231, R3 ;  /* 0x0000000300e77308 */ /* 0x0003e20000000800 */
[--C-:B--2---:R-:W-:Y:S09]  /*e0f0*/  FFMA.FTZ R36, R49, c[0x0][0x2d0], -R164.reuse ;  /* 0x0000b40031247a23 */ /* 0x104ff200000108a4 */
[----:B------:R2:W-:Y:S01]  /*e100*/  MUFU.EX2 R191, R40 ;  /* 0x0000002800bf7308 */ /* 0x0005e20000000800 */
[----:B---3--:R-:W-:Y:S01]  /*e110*/  FFMA.FTZ R2, R5, c[0x0][0x2d0], -R164 ;  /* 0x0000b40005027a23 */ /* 0x008fe200000108a4 */
[----:B------:R-:W-:Y:S01]  /*e120*/  @P0 SHF.R.S32.HI R5, RZ, 0x1f, R211 ;  /* 0x0000001fff050819 */ /* 0x000fe200000114d3 */
[C---:B----4-:R-:W-:Y:S02]  /*e130*/  FMUL.FTZ R88, R116.reuse, R88 ;  /* 0x0000005874587220 */ /* 0x050fe40000410000 */
[C---:B------:R-:W-:Y:S05]  /*e140*/  FMUL.FTZ R89, R116.reuse, R89 ;  /* 0x0000005974597220 */ /* 0x040fea0000410000 */
[----:B------:R3:W-:Y:S01]  /*e150*/  MUFU.EX2 R243, R2 ;  /* 0x0000000200f37308 */ /* 0x0007e20000000800 */
[C---:B------:R-:W-:Y:S02]  /*e160*/  FMUL.FTZ R92, R116.reuse, R92 ;  /* 0x0000005c745c7220 */ /* 0x040fe40000410000 */
[C---:B------:R-:W-:Y:S02]  /*e170*/  FMUL.FTZ R93, R116.reuse, R93 ;  /* 0x0000005d745d7220 */ /* 0x040fe40000410000 */
[--C-:B-1----:R-:W-:Y:S02]  /*e180*/  FFMA.FTZ R3, R7, c[0x0][0x2d0], -R165.reuse ;  /* 0x0000b40007037a23 */ /* 0x102fe400000108a5 */
[C---:B------:R-:W-:Y:S02]  /*e190*/  FMUL.FTZ R104, R116.reuse, R104 ;  /* 0x0000006874687220 */ /* 0x040fe40000410000 */
[C---:B------:R-:W-:Y:S01]  /*e1a0*/  FMUL.FTZ R105, R116.reuse, R105 ;  /* 0x0000006974697220 */ /* 0x040fe20000410000 */
[----:B------:R1:W-:Y:S01]  /*e1b0*/  MUFU.EX2 R239, R3 ;  /* 0x0000000300ef7308 */ /* 0x0003e20000000800 */
[----:B------:R-:W-:Y:S04]  /*e1c0*/  @P0 IMAD.WIDE.U32 R6, R211, c[0x0][0x1e0], RZ ;  /* 0x00007800d3060a25 */ /* 0x000fe800078e00ff */
[----:B--2---:R-:W-:Y:S02]  /*e1d0*/  FFMA.FTZ R40, R45, c[0x0][0x2d0], -R166 ;  /* 0x0000b4002d287a23 */ /* 0x004fe400000108a6 */
[C---:B------:R-:W-:Y:S02]  /*e1e0*/  FMUL.FTZ R108, R116.reuse, R108 ;  /* 0x0000006c746c7220 */ /* 0x040fe40000410000 */
[----:B------:R-:W-:Y:S01]  /*e1f0*/  FMUL.FTZ R109, R116, R109 ;  /* 0x0000006d746d7220 */ /* 0x000fe20000410000 */
[----:B------:R-:W-:Y:S01]  /*e200*/  MUFU.EX2 R188, R40 ;  /* 0x0000002800bc7308 */ /* 0x000fe20000000800 */
[----:B---3--:R-:W-:Y:S02]  /*e210*/  FFMA.FTZ R2, R16, c[0x0][0x2d0], -R164 ;  /* 0x0000b40010027a23 */ /* 0x008fe400000108a4 */
[--C-:B------:R-:W-:Y:S02]  /*e220*/  FFMA.FTZ R16, R25, c[0x0][0x2d0], -R166.reuse ;  /* 0x0000b40019107a23 */ /* 0x100fe400000108a6 */
[----:B------:R-:W-:Y:S05]  /*e230*/  FMUL.FTZ R25, R116, R145 ;  /* 0x0000009174197220 */ /* 0x000fea0000410000 */
[----:B------:R2:W-:Y:S01]  /*e240*/  MUFU.EX2 R244, R2 ;  /* 0x0000000200f47308 */ /* 0x0005e20000000800 */
[--C-:B-1----:R-:W-:Y:S02]  /*e250*/  FFMA.FTZ R3, R18, c[0x0][0x2d0], -R165.reuse ;  /* 0x0000b40012037a23 */ /* 0x102fe400000108a5 */
[----:B------:R-:W-:Y:S07]  /*e260*/  FMUL.FTZ R18, R115, R134 ;  /* 0x0000008673127220 */ /* 0x000fee0000410000 */
[----:B------:R1:W-:Y:S10]  /*e270*/  MUFU.EX2 R241, R3 ;  /* 0x0000000300f17308 */ /* 0x0003f40000000800 */
[----:B------:R3:W-:Y:S01]  /*e280*/  MUFU.EX2 R220, R16 ;  /* 0x0000001000dc7308 */ /* 0x0007e20000000800 */
[----:B--2---:R-:W2:Y:S09]  /*e290*/  SHFL.BFLY PT, R2, R0, 0x1, 0x1f ;  /* 0x0c201f0000027f89 */ /* 0x004eb200000e0000 */
[----:B------:R4:W-:Y:S01]  /*e2a0*/  MUFU.EX2 R214, R36 ;  /* 0x0000002400d67308 */ /* 0x0009e20000000800 */
[----:B-1----:R-:W-:Y:S02]  /*e2b0*/  FFMA.FTZ R3, R8, c[0x0][0x2d0], -R166 ;  /* 0x0000b40008037a23 */ /* 0x002fe400000108a6 */
[----:B------:R-:W-:Y:S01]  /*e2c0*/  @P0 IMAD R8, R5, c[0x0][0x1e0], RZ ;  /* 0x0000780005080a24 */ /* 0x000fe200078e02ff */
[----:B------:R-:W-:Y:S06]  /*e2d0*/  @P0 MOV R5, R193 ;  /* 0x000000c100050202 */ /* 0x000fec0000000f00 */
[----:B------:R1:W-:Y:S01]  /*e2e0*/  MUFU.EX2 R230, R3 ;  /* 0x0000000300e67308 */ /* 0x0003e20000000800 */
[----:B------:R-:W-:Y:S02]  /*e2f0*/  @P0 IMAD R8, R211, c[0x0][0x1e4], R8 ;  /* 0x00007900d3080a24 */ /* 0x000fe400078e0208 */
[----:B---3--:R-:W-:Y:S03]  /*e300*/  FMUL.FTZ R16, R117, R132 ;  /* 0x0000008475107220 */ /* 0x008fe60000410000 */
[----:B------:R-:W-:Y:S02]  /*e310*/  @P0 IADD3 R7, R7, R8, RZ ;  /* 0x0000000807070210 */ /* 0x000fe40007ffe0ff */
[----:B--2---:R-:W-:Y:S01]  /*e320*/  FMNMX.FTZ R2, R0, R2, !PT ;  /* 0x0000000200027209 */ /* 0x004fe20007810000 */
[----:B------:R-:W-:Y:S01]  /*e330*/  FFMA.FTZ R0, R19, c[0x0][0x2d0], -R165 ;  /* 0x0000b40013007a23 */ /* 0x000fe200000108a5 */
[----:B------:R2:W-:Y:S01]  /*e340*/  MUFU.EX2 R195, R38 ;  /* 0x0000002600c37308 */ /* 0x0005e20000000800 */
[----:B------:R-:W-:Y:S02]  /*e350*/  @P0 IMAD R7, R7, 0x50, RZ ;  /* 0x0000005007070824 */ /* 0x000fe400078e02ff */
[----:B------:R-:W-:Y:S02]  /*e360*/  FMUL.FTZ R19, R115, R135 ;  /* 0x0000008773137220 */ /* 0x000fe40000410000 */
[----:B----4-:R-:W-:Y:S05]  /*e370*/  FMUL.FTZ R36, R117, R152 ;  /* 0x0000009875247220 */ /* 0x010fea0000410000 */
[----:B------:R3:W-:Y:S01]  /*e380*/  MUFU.EX2 R240, R0 ;  /* 0x0000000000f07308 */ /* 0x0007e20000000800 */
[----:B-1----:R-:W-:Y:S01]  /*e390*/  FFMA.FTZ R3, R9, c[0x0][0x2d0], -R166 ;  /* 0x0000b40009037a23 */ /* 0x002fe200000108a6 */
[----:B------:R-:W-:Y:S08]  /*e3a0*/  @P0 MOV R9, c[0x0][0x1e0] ;  /* 0x0000780000090a02 */ /* 0x000ff00000000f00 */
[----:B------:R1:W-:Y:S01]  /*e3b0*/  MUFU.EX2 R232, R3 ;  /* 0x0000000300e87308 */ /* 0x0003e20000000800 */
[C---:B--2---:R-:W-:Y:S09]  /*e3c0*/  FMUL.FTZ R38, R115.reuse, R154 ;  /* 0x0000009a73267220 */ /* 0x044ff20000410000 */
[----:B------:R2:W-:Y:S01]  /*e3d0*/  MUFU.EX2 R212, R39 ;  /* 0x0000002700d47308 */ /* 0x0005e20000000800 */
[----:B---3--:R-:W-:Y:S04]  /*e3e0*/  FADD.FTZ R0, -R2, R118 ;  /* 0x0000007602007221 */ /* 0x008fe80000010100 */
[----:B------:R-:W-:Y:S05]  /*e3f0*/  FMUL.FTZ R0, R0, c[0x0][0x2d0] ;  /* 0x0000b40000007a20 */ /* 0x000fea0000410000 */
[----:B------:R3:W-:Y:S01]  /*e400*/  MUFU.EX2 R189, R41 ;  /* 0x0000002900bd7308 */ /* 0x0007e20000000800 */
[----:B-1----:R-:W-:Y:S09]  /*e410*/  FFMA.FTZ R3, R12, c[0x0][0x2d0], -R166 ;  /* 0x0000b4000c037a23 */ /* 0x002ff200000108a6 */
[----:B------:R1:W-:Y:S01]  /*e420*/  MUFU.EX2 R233, R3 ;  /* 0x0000000300e97308 */ /* 0x0003e20000000800 */
[----:B--2---:R-:W-:Y:S09]  /*e430*/  FMUL.FTZ R39, R115, R155 ;  /* 0x0000009b73277220 */ /* 0x004ff20000410000 */
[----:B------:R-:W2:Y:S01]  /*e440*/  MUFU.EX2 R0, R0 ;  /* 0x0000000000007308 */ /* 0x000ea20000000800 */
[----:B---3--:R-:W-:Y:S09]  /*e450*/  FFMA.FTZ R41, R53, c[0x0][0x2d0], -R164 ;  /* 0x0000b40035297a23 */ /* 0x008ff200000108a4 */
[----:B------:R3:W-:Y:S01]  /*e460*/  MUFU.EX2 R186, R41 ;  /* 0x0000002900ba7308 */ /* 0x0007e20000000800 */
[----:B-1----:R-:W-:Y:S01]  /*e470*/  FFMA.FTZ R3, R13, c[0x0][0x2d0], -R166 ;  /* 0x0000b4000d037a23 */ /* 0x002fe200000108a6 */
[----:B------:R-:W-:Y:S08]  /*e480*/  @P0 SHF.L.U32 R13, R9, 0x5, RZ ;  /* 0x00000005090d0819 */ /* 0x000ff000000006ff */
[----:B------:R1:W-:Y:S01]  /*e490*/  MUFU.EX2 R238, R3 ;  /* 0x0000000300ee7308 */ /* 0x0003e20000000800 */
[C---:B--2---:R-:W-:Y:S02]  /*e4a0*/  FMUL.FTZ R90, R0.reuse, R90 ;  /* 0x0000005a005a7220 */ /* 0x044fe40000410000 */
[C---:B------:R-:W-:Y:S02]  /*e4b0*/  FMUL.FTZ R91, R0.reuse, R91 ;  /* 0x0000005b005b7220 */ /* 0x040fe40000410000 */
[C---:B------:R-:W-:Y:S02]  /*e4c0*/  FMUL.FTZ R94, R0.reuse, R94 ;  /* 0x0000005e005e7220 */ /* 0x040fe40000410000 */
[C---:B------:R-:W-:Y:S03]  /*e4d0*/  FMUL.FTZ R95, R0.reuse, R95 ;  /* 0x0000005f005f7220 */ /* 0x040fe60000410000 */
[----:B------:R-:W-:Y:S01]  /*e4e0*/  MUFU.EX2 R180, R67 ;  /* 0x0000004300b47308 */ /* 0x000fe20000000800 */
[C---:B------:R-:W-:Y:S02]  /*e4f0*/  FMUL.FTZ R106, R0.reuse, R106 ;  /* 0x0000006a006a7220 */ /* 0x040fe40000410000 */
[----:B------:R-:W-:Y:S01]  /*e500*/  FMUL.FTZ R107, R0, R107 ;  /* 0x0000006b006b7220 */ /* 0x000fe20000410000 */
[----:B---3--:R-:W-:Y:S01]  /*e510*/  F2FP.BF16.PACK_AB R41, R212, R195 ;  /* 0x000000c3d429723e */ /* 0x008fe200000010ff */
[C---:B------:R-:W-:Y:S02]  /*e520*/  FMUL.FTZ R110, R0.reuse, R110 ;  /* 0x0000006e006e7220 */ /* 0x040fe40000410000 */
[----:B------:R-:W-:Y:S02]  /*e530*/  FMUL.FTZ R111, R0, R111 ;  /* 0x0000006f006f7220 */ /* 0x000fe40000410000 */
[----:B-1----:R-:W-:Y:S04]  /*e540*/  FMUL.FTZ R3, R2, c[0x0][0x2d0] ;  /* 0x0000b40002037a20 */ /* 0x002fe80000410000 */
[--C-:B------:R-:W-:Y:S02]  /*e550*/  FFMA.FTZ R4, R10, c[0x0][0x2d0], -R3.reuse ;  /* 0x0000b4000a047a23 */ /* 0x100fe40000010803 */
[--C-:B------:R-:W-:Y:S02]  /*e560*/  FFMA.FTZ R26, R26, c[0x0][0x2d0], -R3.reuse ;  /* 0x0000b4001a1a7a23 */ /* 0x100fe40000010803 */
[----:B------:R1:W-:Y:S01]  /*e570*/  MUFU.EX2 R170, R4 ;  /* 0x0000000400aa7308 */ /* 0x0003e20000000800 */
[--C-:B------:R-:W-:Y:S02]  /*e580*/  FFMA.FTZ R30, R30, c[0x0][0x2d0], -R3.reuse ;  /* 0x0000b4001e1e7a23 */ /* 0x100fe40000010803 */
[--C-:B------:R-:W-:Y:S02]  /*e590*/  FFMA.FTZ R118, R31, c[0x0][0x2d0], -R3.reuse ;  /* 0x0000b4001f767a23 */ /* 0x100fe40000010803 */
[----:B------:R-:W-:Y:S02]  /*e5a0*/  FMUL.FTZ R31, R115, R151 ;  /* 0x00000097731f7220 */ /* 0x000fe40000410000 */
[--C-:B------:R-:W-:Y:S02]  /*e5b0*/  FFMA.FTZ R40, R46, c[0x0][0x2d0], -R3.reuse ;  /* 0x0000b4002e287a23 */ /* 0x100fe40000010803 */
[--C-:B------:R-:W-:Y:S01]  /*e5c0*/  FFMA.FTZ R42, R42, c[0x0][0x2d0], -R3.reuse ;  /* 0x0000b4002a2a7a23 */ /* 0x100fe20000010803 */
[----:B------:R2:W-:Y:S01]  /*e5d0*/  MUFU.EX2 R169, R26 ;  /* 0x0000001a00a97308 */ /* 0x0005e20000000800 */
[--C-:B------:R-:W-:Y:S09]  /*e5e0*/  FFMA.FTZ R43, R43, c[0x0][0x2d0], -R3.reuse ;  /* 0x0000b4002b2b7a23 */ /* 0x100ff20000010803 */
[----:B------:R3:W-:Y:S01]  /*e5f0*/  MUFU.EX2 R167, R30 ;  /* 0x0000001e00a77308 */ /* 0x0007e20000000800 */
[--C-:B-1----:R-:W-:Y:S09]  /*e600*/  FFMA.FTZ R4, R11, c[0x0][0x2d0], -R3.reuse ;  /* 0x0000b4000b047a23 */ /* 0x102ff20000010803 */
[----:B------:R1:W4:Y:S01]  /*e610*/  MUFU.EX2 R172, R4 ;  /* 0x0000000400ac7308 */ /* 0x0003220000000800 */
[----:B--2---:R-:W-:Y:S02]  /*e620*/  FMUL.FTZ R26, R0, R146 ;  /* 0x00000092001a7220 */ /* 0x004fe40000410000 */
[----:B---3--:R-:W-:Y:S02]  /*e630*/  FMUL.FTZ R30, R115, R150 ;  /* 0x00000096731e7220 */ /* 0x008fe40000410000 */
[----:B-1----:R-:W-:Y:S02]  /*e640*/  FFMA.FTZ R4, R14, c[0x0][0x2d0], -R3 ;  /* 0x0000b4000e047a23 */ /* 0x002fe40000010803 */
[----:B------:R-:W-:Y:S03]  /*e650*/  FMUL.FTZ R14, R0, R130 ;  /* 0x00000082000e7220 */ /* 0x000fe60000410000 */
[----:B------:R1:W-:Y:S02]  /*e660*/  MUFU.EX2 R171, R4 ;  /* 0x0000000400ab7308 */ /* 0x0003e40000000800 */
[----:B-1----:R-:W-:Y:S08]  /*e670*/  @P0 MOV R4, R194 ;  /* 0x000000c200040202 */ /* 0x002ff00000000f00 */
[----:B------:R-:W-:Y:S01]  /*e680*/  MUFU.EX2 R194, R50 ;  /* 0x0000003200c27308 */ /* 0x000fe20000000800 */
[----:B------:R-:W-:Y:S04]  /*e690*/  @P0 IMAD.WIDE.U32 R4, R6, 0x50, R4 ;  /* 0x0000005006040825 */ /* 0x000fe800078e0004 */
[----:B------:R-:W-:Y:S01]  /*e6a0*/  FFMA.FTZ R6, R15, c[0x0][0x2d0], -R3 ;  /* 0x0000b4000f067a23 */ /* 0x000fe20000010803 */
[----:B------:R-:W-:Y:S01]  /*e6b0*/  @P0 IADD3 R7, R5, R7, RZ ;  /* 0x0000000705070210 */ /* 0x000fe20007ffe0ff */
[----:B------:R-:W-:Y:S01]  /*e6c0*/  FMUL.FTZ R15, R0, R131 ;  /* 0x00000083000f7220 */ /* 0x000fe20000410000 */
[----:B------:R-:W-:Y:S02]  /*e6d0*/  @P0 MOV R5, 0x5 ;  /* 0x0000000500050802 */ /* 0x000fe40000000f00 */
[----:B------:R1:W-:Y:S01]  /*e6e0*/  MUFU.EX2 R173, R6 ;  /* 0x0000000600ad7308 */ /* 0x0003e20000000800 */
[C---:B------:R-:W-:Y:S02]  /*e6f0*/  @P0 LEA R10, P1, R4.reuse, c[0x0][0x1c8], 0x1 ;  /* 0x00007200040a0a11 */ /* 0x040fe400078208ff */
[----:B------:R-:W-:Y:S01]  /*e700*/  @P0 SHF.L.U64.HI R12, R9, R5, c[0x0][0x1e4] ;  /* 0x00007900090c0619 */ /* 0x000fe20000010205 */
[--C-:B------:R-:W-:Y:S01]  /*e710*/  FFMA.FTZ R5, R21, c[0x0][0x2d0], -R164.reuse ;  /* 0x0000b40015057a23 */ /* 0x100fe200000108a4 */
[----:B------:R-:W-:Y:S01]  /*e720*/  @P0 LEA.HI.X R11, R4, c[0x0][0x1cc], R7, 0x1, P1 ;  /* 0x00007300040b0a11 */ /* 0x000fe200008f0c07 */
[----:B------:R-:W-:Y:S01]  /*e730*/  FMUL.FTZ R21, R117, R137 ;  /* 0x0000008975157220 */ /* 0x000fe20000410000 */
[----:B------:R-:W-:Y:S03]  /*e740*/  @P0 IADD3 R8, P3, R10, R13, RZ ;  /* 0x0000000d0a080210 */ /* 0x000fe60007f7e0ff */
[----:B------:R-:W-:Y:S01]  /*e750*/  MUFU.EX2 R228, R5 ;  /* 0x0000000500e47308 */ /* 0x000fe20000000800 */
[----:B------:R2:W-:Y:S01]  /*e760*/  @P0 LDGSTS.E.BYPASS.LTC128B.128 [R213+0x2900], [R10.64], !P4 ;  /* 0x029000000ad50fae */ /* 0x0005e2000e101d48 */
[----:B------:R-:W-:Y:S07]  /*e770*/  @P0 IADD3.X R9, R11, R12, RZ, P3, !PT ;  /* 0x0000000c0b090210 */ /* 0x000fee0001ffe4ff */
[----:B------:R3:W-:Y:S01]  /*e780*/  @P0 LDGSTS.E.BYPASS.LTC128B.128 [R213+0x3100], [R8.64], !P4 ;  /* 0x0310000008d50fae */ /* 0x0007e2000e101d48 */
[----:B-1----:R-:W-:Y:S02]  /*e790*/  FFMA.FTZ R6, R20, c[0x0][0x2d0], -R164 ;  /* 0x0000b40014067a23 */ /* 0x002fe400000108a4 */
[----:B------:R-:W-:Y:S02]  /*e7a0*/  FFMA.FTZ R20, R28, c[0x0][0x2d0], -R166 ;  /* 0x0000b4001c147a23 */ /* 0x000fe400000108a6 */
[----:B------:R1:W5:Y:S01]  /*e7b0*/  MUFU.EX2 R229, R6 ;  /* 0x0000000600e57308 */ /* 0x0003620000000800 */
[----:B------:R-:W-:Y:S02]  /*e7c0*/  FFMA.FTZ R28, R27, c[0x0][0x2d0], -R3 ;  /* 0x0000b4001b1c7a23 */ /* 0x000fe40000010803 */
[----:B------:R-:W-:Y:S02]  /*e7d0*/  FMUL.FTZ R27, R0, R147 ;  /* 0x00000093001b7220 */ /* 0x000fe40000410000 */
[----:B--2---:R-:W-:Y:S05]  /*e7e0*/  FFMA.FTZ R11, R32, c[0x0][0x2d0], -R164 ;  /* 0x0000b400200b7a23 */ /* 0x004fea00000108a4 */
[----:B------:R2:W-:Y:S01]  /*e7f0*/  MUFU.EX2 R219, R20 ;  /* 0x0000001400db7308 */ /* 0x0005e20000000800 */
[----:B------:R-:W-:Y:S09]  /*e800*/  FMUL.FTZ R32, R116, R140 ;  /* 0x0000008c74207220 */ /* 0x000ff20000410000 */
[----:B------:R5:W-:Y:S01]  /*e810*/  MUFU.EX2 R227, R11 ;  /* 0x0000000b00e37308 */ /* 0x000be20000000800 */
[----:B-1----:R-:W-:Y:S01]  /*e820*/  @P0 IADD3 R6, P1, R8, R13, RZ ;  /* 0x0000000d08060210 */ /* 0x002fe20007f3e0ff */
[----:B---3--:R-:W-:Y:S01]  /*e830*/  FMUL.FTZ R8, R116, R124 ;  /* 0x0000007c74087220 */ /* 0x008fe20000410000 */
[----:B------:R-:W-:Y:S02]  /*e840*/  F2FP.BF16.PACK_AB R124, R232, R230 ;  /* 0x000000e6e87c723e */ /* 0x000fe400000010ff */
[----:B------:R-:W-:Y:S01]  /*e850*/  @P0 IADD3.X R7, R9, R12, RZ, P1, !PT ;  /* 0x0000000c09070210 */ /* 0x000fe20000ffe4ff */
[----:B------:R-:W-:Y:S01]  /*e860*/  FMUL.FTZ R9, R116, R125 ;  /* 0x0000007d74097220 */ /* 0x000fe20000410000 */
[-C--:B------:R-:W-:Y:S03]  /*e870*/  @P0 IADD3 R4, P2, R6, R13.reuse, RZ ;  /* 0x0000000d06040210 */ /* 0x080fe60007f5e0ff */
[----:B------:R1:W-:Y:S01]  /*e880*/  MUFU.EX2 R168, R28 ;  /* 0x0000001c00a87308 */ /* 0x0003e20000000800 */
[----:B----4-:R-:W-:Y:S01]  /*e890*/  F2FP.BF16.PACK_AB R125, R172, R170 ;  /* 0x000000aaac7d723e */ /* 0x010fe200000010ff */
[----:B------:R3:W-:Y:S01]  /*e8a0*/  @P0 LDGSTS.E.BYPASS.LTC128B.128 [R213+0x3900], [R6.64], !P4 ;  /* 0x0390000006d50fae */ /* 0x0007e2000e101d48 */
[----:B------:R-:W-:Y:S01]  /*e8b0*/  @P0 IADD3.X R5, R7, R12, RZ, P2, !PT ;  /* 0x0000000c07050210 */ /* 0x000fe200017fe4ff */
[----:B--2---:R-:W-:Y:S01]  /*e8c0*/  FMUL.FTZ R20, R117, R136 ;  /* 0x0000008875147220 */ /* 0x004fe20000410000 */
[----:B------:R-:W-:Y:S01]  /*e8d0*/  @P0 IADD3 R10, P1, R4, R13, RZ ;  /* 0x0000000d040a0210 */ /* 0x000fe20007f3e0ff */
[----:B------:R-:W-:Y:S01]  /*e8e0*/  FMUL.FTZ R13, R116, R129 ;  /* 0x00000081740d7220 */ /* 0x000fe20000410000 */
[----:B-----5:R-:W-:Y:S03]  /*e8f0*/  F2FP.BF16.PACK_AB R48, R228, R229 ;  /* 0x000000e5e430723e */ /* 0x020fe600000010ff */
[----:B------:R2:W-:Y:S01]  /*e900*/  @P0 LDGSTS.E.BYPASS.LTC128B.128 [R213+0x4100], [R4.64], !P4 ;  /* 0x0410000004d50fae */ /* 0x0005e2000e101d48 */
[----:B------:R-:W-:Y:S01]  /*e910*/  @P0 IADD3.X R11, R5, R12, RZ, P1, !PT ;  /* 0x0000000c050b0210 */ /* 0x000fe20000ffe4ff */
[--C-:B------:R-:W-:Y:S02]  /*e920*/  FFMA.FTZ R12, R24, c[0x0][0x2d0], -R166.reuse ;  /* 0x0000b400180c7a23 */ /* 0x100fe400000108a6 */
[----:B------:R-:W-:Y:S04]  /*e930*/  FFMA.FTZ R24, R29, c[0x0][0x2d0], -R166 ;  /* 0x0000b4001d187a23 */ /* 0x000fe800000108a6 */
[----:B------:R4:W-:Y:S01]  /*e940*/  @P0 LDGSTS.E.BYPASS.LTC128B.128 [R213+0x4900], [R10.64], !P4 ;  /* 0x049000000ad50fae */ /* 0x0009e2000e101d48 */
[----:B------:R5:W-:Y:S01]  /*e950*/  MUFU.EX2 R221, R12 ;  /* 0x0000000c00dd7308 */ /* 0x000be20000000800 */
[C---:B------:R-:W-:Y:S01]  /*e960*/  FMUL.FTZ R29, R117.reuse, R149 ;  /* 0x00000095751d7220 */ /* 0x040fe20000410000 */
[----:B------:R-:W-:Y:S01]  /*e970*/  ISETP.GT.AND P0, PT, R192, R246, PT ;  /* 0x000000f6c000720c */ /* 0x000fe20003f04270 */
[----:B-1----:R-:W-:Y:S01]  /*e980*/  FMUL.FTZ R28, R117, R148 ;  /* 0x00000094751c7220 */ /* 0x002fe20000410000 */
[----:B------:R-:W-:Y:S03]  /*e990*/  MOV R192, R211 ;  /* 0x000000d300c07202 */ /* 0x000fe60000000f00 */
[----:B------:R-:W1:Y:S01]  /*e9a0*/  LDSM.16.MT88.4 R156, [R196] ;  /* 0x00000000c49c783b */ /* 0x000e620000004200 */
[--C-:B---3--:R-:W-:Y:S02]  /*e9b0*/  FFMA.FTZ R6, R33, c[0x0][0x2d0], -R164.reuse ;  /* 0x0000b40021067a23 */ /* 0x108fe400000108a4 */
[----:B------:R3:W-:Y:S01]  /*e9c0*/  MUFU.EX2 R218, R24 ;  /* 0x0000001800da7308 */ /* 0x0007e20000000800 */
[----:B------:R-:W-:Y:S01]  /*e9d0*/  FMUL.FTZ R7, R115, R123 ;  /* 0x0000007b73077220 */ /* 0x000fe20000410000 */
[----:B------:R-:W-:Y:S01]  /*e9e0*/  F2FP.BF16.PACK_AB R123, R240, R241 ;  /* 0x000000f1f07b723e */ /* 0x000fe200000010ff */
[----:B------:R-:W-:Y:S02]  /*e9f0*/  FMUL.FTZ R33, R116, R141 ;  /* 0x0000008d74217220 */ /* 0x000fe40000410000 */
[----:B------:R-:W1:Y:S01]  /*ea00*/  LDSM.16.MT88.4 R160, [R200] ;  /* 0x00000000c8a0783b */ /* 0x000e620000004200 */
[--C-:B--2---:R-:W-:Y:S02]  /*ea10*/  FFMA.FTZ R4, R22, c[0x0][0x2d0], -R165.reuse ;  /* 0x0000b40016047a23 */ /* 0x104fe400000108a5 */
[----:B------:R-:W-:Y:S02]  /*ea20*/  FMUL.FTZ R5, R117, R121 ;  /* 0x0000007975057220 */ /* 0x000fe40000410000 */
[----:B------:R2:W2:Y:S01]  /*ea30*/  MUFU.EX2 R226, R6 ;  /* 0x0000000600e27308 */ /* 0x0004a20000000800 */
[----:B------:R-:W-:Y:S01]  /*ea40*/  F2FP.BF16.PACK_AB R121, R239, R231 ;  /* 0x000000e7ef79723e */ /* 0x000fe200000010ff */
[----:B------:R-:W-:Y:S01]  /*ea50*/  FMUL.FTZ R22, R115, R138 ;  /* 0x0000008a73167220 */ /* 0x000fe20000410000 */
[----:B------:R-:W-:Y:S01]  /*ea60*/  LDSM.16.MT88.4 R132, [R199] ;  /* 0x00000000c784783b */ /* 0x000fe20000004200 */
[----:B-----5:R-:W-:Y:S02]  /*ea70*/  FMUL.FTZ R12, R116, R128 ;  /* 0x00000080740c7220 */ /* 0x020fe40000410000 */
[----:B----4-:R-:W-:Y:S01]  /*ea80*/  FMUL.FTZ R10, R0, R126 ;  /* 0x0000007e000a7220 */ /* 0x010fe20000410000 */
[----:B------:R-:W-:Y:S01]  /*ea90*/  F2FP.BF16.PACK_AB R126, R238, R233 ;  /* 0x000000e9ee7e723e */ /* 0x000fe200000010ff */
[----:B------:R-:W-:Y:S01]  /*eaa0*/  FMUL.FTZ R11, R0, R127 ;  /* 0x0000007f000b7220 */ /* 0x000fe20000410000 */
[----:B------:R-:W-:Y:S01]  /*eab0*/  F2FP.BF16.PACK_AB R127, R173, R171 ;  /* 0x000000abad7f723e */ /* 0x000fe200000010ff */
[----:B------:R4:W-:Y:S01]  /*eac0*/  MUFU.EX2 R222, R4 ;  /* 0x0000000400de7308 */ /* 0x0009e20000000800 */
[----:B------:R-:W5:Y:S01]  /*ead0*/  LDSM.16.MT88.4 R128, [R197] ;  /* 0x00000000c580783b */ /* 0x000f620000004200 */
[----:B---3--:R-:W-:Y:S07]  /*eae0*/  FMUL.FTZ R24, R116, R144 ;  /* 0x0000009074187220 */ /* 0x008fee0000410000 */
[----:B------:R-:W0:Y:S01]  /*eaf0*/  LDGDEPBAR ;  /* 0x00000000000079af */ /* 0x000e220000000000 */
[----:B--2---:R-:W-:Y:S01]  /*eb00*/  FMUL.FTZ R6, R115, R122 ;  /* 0x0000007a73067220 */ /* 0x004fe20000410000 */
[----:B------:R-:W-:Y:S02]  /*eb10*/  F2FP.BF16.PACK_AB R122, R245, R244 ;  /* 0x000000f4f57a723e */ /* 0x000fe400000010ff */
[----:B------:R-:W-:Y:S01]  /*eb20*/  F2FP.BF16.PACK_AB R50, R226, R227 ;  /* 0x000000e3e232723e */ /* 0x000fe200000010ff */
[--C-:B----4-:R-:W-:Y:S02]  /*eb30*/  FFMA.FTZ R4, R23, c[0x0][0x2d0], -R165.reuse ;  /* 0x0000b40017047a23 */ /* 0x110fe400000108a5 */
[----:B------:R-:W-:Y:S02]  /*eb40*/  FMUL.FTZ R23, R115, R139 ;  /* 0x0000008b73177220 */ /* 0x000fe40000410000 */
[----:B------:R2:W3:Y:S02]  /*eb50*/  MUFU.EX2 R223, R4 ;  /* 0x0000000400df7308 */ /* 0x0004e40000000800 */
[--C-:B--2---:R-:W-:Y:S01]  /*eb60*/  FFMA.FTZ R4, R34, c[0x0][0x2d0], -R165.reuse ;  /* 0x0000b40022047a23 */ /* 0x104fe200000108a5 */
[----:B---3--:R-:W-:Y:S01]  /*eb70*/  F2FP.BF16.PACK_AB R49, R223, R222 ;  /* 0x000000dedf31723e */ /* 0x008fe200000010ff */
[C---:B------:R-:W-:Y:S06]  /*eb80*/  FMUL.FTZ R34, R0.reuse, R142 ;  /* 0x0000008e00227220 */ /* 0x040fec0000410000 */
[----:B------:R2:W-:Y:S02]  /*eb90*/  MUFU.EX2 R224, R4 ;  /* 0x0000000400e07308 */ /* 0x0005e40000000800 */
[----:B--2---:R-:W-:Y:S02]  /*eba0*/  FFMA.FTZ R4, R35, c[0x0][0x2d0], -R165 ;  /* 0x0000b40023047a23 */ /* 0x004fe400000108a5 */
[----:B------:R-:W-:Y:S06]  /*ebb0*/  FMUL.FTZ R35, R0, R143 ;  /* 0x0000008f00237220 */ /* 0x000fec0000410000 */
[----:B------:R2:W3:Y:S02]  /*ebc0*/  MUFU.EX2 R225, R4 ;  /* 0x0000000400e17308 */ /* 0x0004e40000000800 */
[----:B--2---:R-:W-:Y:S01]  /*ebd0*/  FMUL.FTZ R4, R117, R120 ;  /* 0x0000007875047220 */ /* 0x004fe20000410000 */
[----:B------:R-:W-:Y:S07]  /*ebe0*/  F2FP.BF16.PACK_AB R120, R243, R237 ;  /* 0x000000edf378723e */ /* 0x000fee00000010ff */
[-C--:B-1----:R-:W-:Y:S08]  /*ebf0*/  HMMA.16816.F32.BF16 R4, R120, R156.reuse, R4 ;  /* 0x0000009c7804723c */ /* 0x082ff00000041804 */
[C---:B------:R-:W-:Y:S08]  /*ec00*/  HMMA.16816.F32.BF16 R8, R124.reuse, R156, R8 ;  /* 0x0000009c7c08723c */ /* 0x040ff00000041808 */
[-C--:B------:R-:W-:Y:S08]  /*ec10*/  HMMA.16816.F32.BF16 R12, R124, R158.reuse, R12 ;  /* 0x0000009e7c0c723c */ /* 0x080ff0000004180c */
[C---:B------:R-:W-:Y:S01]  /*ec20*/  HMMA.16816.F32.BF16 R16, R120.reuse, R158, R16 ;  /* 0x0000009e7810723c */ /* 0x040fe20000041810 */
[----:B------:R-:W-:Y:S07]  /*ec30*/  MUFU.EX2 R159, R43 ;  /* 0x0000002b009f7308 */ /* 0x000fee0000000800 */
[-C--:B------:R-:W-:Y:S08]  /*ec40*/  HMMA.16816.F32.BF16 R20, R120, R160.reuse, R20 ;  /* 0x000000a07814723c */ /* 0x080ff00000041814 */
[C---:B------:R-:W-:Y:S01]  /*ec50*/  HMMA.16816.F32.BF16 R32, R124.reuse, R160, R32 ;  /* 0x000000a07c20723c */ /* 0x040fe20000041820 */
[----:B------:R1:W-:Y:S07]  /*ec60*/  MUFU.EX2 R160, R40 ;  /* 0x0000002800a07308 */ /* 0x0003ee0000000800 */
[-C--:B------:R-:W-:Y:S03]  /*ec70*/  HMMA.16816.F32.BF16 R24, R124, R162.reuse, R24 ;  /* 0x000000a27c18723c */ /* 0x080fe60000041818 */
[----:B------:R2:W-:Y:S05]  /*ec80*/  MUFU.EX2 R161, R42 ;  /* 0x0000002a00a17308 */ /* 0x0005ea0000000800 */
[C---:B------:R-:W-:Y:S05]  /*ec90*/  HMMA.16816.F32.BF16 R84, R120.reuse, R162, R84 ;  /* 0x000000a27854723c */ /* 0x040fea0000041854 */
[----:B------:R4:W-:Y:S03]  /*eca0*/  MUFU.EX2 R162, R118 ;  /* 0x0000007600a27308 */ /* 0x0009e60000000800 */
[-C--:B-----5:R-:W-:Y:S04]  /*ecb0*/  HMMA.16816.F32.BF16 R28, R120, R128.reuse, R28 ;  /* 0x00000080781c723c */ /* 0x0a0fe8000004181c */
[----:B-1----:R-:W-:Y:S02]  /*ecc0*/  FFMA.FTZ R40, R47, c[0x0][0x2d0], -R3 ;  /* 0x0000b4002f287a23 */ /* 0x002fe40000010803 */
[----:B------:R-:W-:Y:S02]  /*ecd0*/  LDSM.16.MT88.4 R44, [R196+0x1000] ;  /* 0x00100000c42c783b */ /* 0x000fe40000004200 */
[C---:B------:R-:W-:Y:S01]  /*ece0*/  HMMA.16816.F32.BF16 R88, R124.reuse, R128, R88 ;  /* 0x000000807c58723c */ /* 0x040fe20000041858 */
[----:B------:R1:W-:Y:S03]  /*ecf0*/  MUFU.EX2 R158, R40 ;  /* 0x00000028009e7308 */ /* 0x0003e60000000800 */
[----:B--2---:R-:W-:Y:S04]  /*ed00*/  F2FP.BF16.PACK_AB R42, R214, R215 ;  /* 0x000000d7d62a723e */ /* 0x004fe800000010ff */
[-C--:B------:R-:W-:Y:S04]  /*ed10*/  HMMA.16816.F32.BF16 R92, R124, R130.reuse, R92 ;  /* 0x000000827c5c723c */ /* 0x080fe8000004185c */
[--C-:B----4-:R-:W-:Y:S01]  /*ed20*/  FFMA.FTZ R118, R51, c[0x0][0x2d0], -R165.reuse ;  /* 0x0000b40033767a23 */ /* 0x110fe200000108a5 */
[----:B---3--:R-:W-:Y:S03]  /*ed30*/  F2FP.BF16.PACK_AB R51, R225, R224 ;  /* 0x000000e0e133723e */ /* 0x008fe600000010ff */
[C---:B------:R-:W-:Y:S01]  /*ed40*/  HMMA.16816.F32.BF16 R96, R120.reuse, R130, R96 ;  /* 0x000000827860723c */ /* 0x040fe20000041860 */
[----:B------:R-:W2:Y:S01]  /*ed50*/  LDSM.16.MT88.4 R128, [R196+0x800] ;  /* 0x00080000c480783b */ /* 0x000ea20000004200 */
[----:B------:R-:W3:Y:S06]  /*ed60*/  MUFU.EX2 R193, R118 ;  /* 0x0000007600c17308 */ /* 0x000eec0000000800 */
[-C--:B------:R-:W-:Y:S04]  /*ed70*/  HMMA.16816.F32.BF16 R100, R120, R132.reuse, R100 ;  /* 0x000000847864723c */ /* 0x080fe80000041864 */
[--C-:B-1----:R-:W-:Y:S04]  /*ed80*/  FFMA.FTZ R40, R52, c[0x0][0x2d0], -R164.reuse ;  /* 0x0000b40034287a23 */ /* 0x102fe800000108a4 */
[C---:B------:R-:W-:Y:S01]  /*ed90*/  HMMA.16816.F32.BF16 R104, R124.reuse, R132, R104 ;  /* 0x000000847c68723c */ /* 0x040fe20000041868 */
[----:B------:R1:W-:Y:S07]  /*eda0*/  MUFU.EX2 R187, R40 ;  /* 0x0000002800bb7308 */ /* 0x0003ee0000000800 */
[-C--:B------:R-:W-:Y:S01]  /*edb0*/  HMMA.16816.F32.BF16 R108, R124, R134.reuse, R108 ;  /* 0x000000867c6c723c */ /* 0x080fe2000004186c */
[----:B------:R-:W4:Y:S03]  /*edc0*/  LDSM.16.MT88.4 R124, [R200+0x800] ;  /* 0x00080000c87c783b */ /* 0x000f260000004200 */
[----:B---3--:R-:W-:Y:S04]  /*edd0*/  F2FP.BF16.PACK_AB R43, R193, R194 ;  /* 0x000000c2c12b723e */ /* 0x008fe800000010ff */
[----:B------:R-:W-:Y:S01]  /*ede0*/  HMMA.16816.F32.BF16 R36, R120, R134, R36 ;  /* 0x000000867824723c */ /* 0x000fe20000041824 */
[----:B------:R-:W3:Y:S06]  /*edf0*/  LDSM.16.MT88.4 R132, [R197+0x800] ;  /* 0x00080000c584783b */ /* 0x000eec0000004200 */
[----:B------:R-:W-:Y:S01]  /*ee00*/  F2FP.BF16.PACK_AB R120, R220, R221 ;  /* 0x000000dddc78723e */ /* 0x000fe200000010ff */
[-C--:B--2---:R-:W-:Y:S05]  /*ee10*/  HMMA.16816.F32.BF16 R4, R48, R128.reuse, R4 ;  /* 0x000000803004723c */ /* 0x084fea0000041804 */
[----:B------:R-:W-:Y:S01]  /*ee20*/  F2FP.BF16.PACK_AB R122, R218, R219 ;  /* 0x000000dbda7a723e */ /* 0x000fe200000010ff */
[--C-:B-1----:R-:W-:Y:S01]  /*ee30*/  FFMA.FTZ R40, R64, c[0x0][0x2d0], -R164.reuse ;  /* 0x0000b40040287a23 */ /* 0x102fe200000108a4 */
[----:B------:R-:W-:Y:S02]  /*ee40*/  F2FP.BF16.PACK_AB R121, R168, R169 ;  /* 0x000000a9a879723e */ /* 0x000fe400000010ff */
[----:B------:R-:W-:Y:S01]  /*ee50*/  F2FP.BF16.PACK_AB R123, R162, R167 ;  /* 0x000000a7a27b723e */ /* 0x000fe200000010ff */
[----:B------:R1:W-:Y:S06]  /*ee60*/  MUFU.EX2 R185, R40 ;  /* 0x0000002800b97308 */ /* 0x0003ec0000000800 */
[C---:B------:R-:W-:Y:S08]  /*ee70*/  HMMA.16816.F32.BF16 R8, R120.reuse, R128, R8 ;  /* 0x000000807808723c */ /* 0x040ff00000041808 */
[-C--:B------:R-:W-:Y:S08]  /*ee80*/  HMMA.16816.F32.BF16 R12, R120, R130.reuse, R12 ;  /* 0x00000082780c723c */ /* 0x080ff0000004180c */
[C---:B------:R-:W-:Y:S01]  /*ee90*/  HMMA.16816.F32.BF16 R16, R48.reuse, R130, R16 ;  /* 0x000000823010723c */ /* 0x040fe20000041810 */
[----:B------:R-:W2:Y:S03]  /*eea0*/  LDSM.16.MT88.4 R128, [R199+0x800] ;  /* 0x00080000c780783b */ /* 0x000ea60000004200 */
[----:B-1----:R-:W-:Y:S04]  /*eeb0*/  FFMA.FTZ R40, R65, c[0x0][0x2d0], -R164 ;  /* 0x0000b40041287a23 */ /* 0x002fe800000108a4 */
[-C--:B----4-:R-:W-:Y:S01]  /*eec0*/  HMMA.16816.F32.BF16 R20, R48, R124.reuse, R20 ;  /* 0x0000007c3014723c */ /* 0x090fe20000041814 */
[----:B------:R1:W-:Y:S07]  /*eed0*/  MUFU.EX2 R184, R40 ;  /* 0x0000002800b87308 */ /* 0x0003ee0000000800 */
[C---:B------:R-:W-:Y:S08]  /*eee0*/  HMMA.16816.F32.BF16 R32, R120.reuse, R124, R32 ;  /* 0x0000007c7820723c */ /* 0x040ff00000041820 */
[-C--:B------:R-:W-:Y:S08]  /*eef0*/  HMMA.16816.F32.BF16 R24, R120, R126.reuse, R24 ;  /* 0x0000007e7818723c */ /* 0x080ff00000041818 */
[C---:B------:R-:W-:Y:S04]  /*ef00*/  HMMA.16816.F32.BF16 R84, R48.reuse, R126, R84 ;  /* 0x0000007e3054723c */ /* 0x040fe80000041854 */
[--C-:B-1----:R-:W-:Y:S04]  /*ef10*/  FFMA.FTZ R40, R54, c[0x0][0x2d0], -R165.reuse ;  /* 0x0000b40036287a23 */ /* 0x102fe800000108a5 */
[-C--:B---3--:R-:W-:Y:S01]  /*ef20*/  HMMA.16816.F32.BF16 R28, R48, R132.reuse, R28 ;  /* 0x00000084301c723c */ /* 0x088fe2000004181c */
[----:B------:R1:W-:Y:S07]  /*ef30*/  MUFU.EX2 R183, R40 ;  /* 0x0000002800b77308 */ /* 0x0003ee0000000800 */
[C---:B------:R-:W-:Y:S08]  /*ef40*/  HMMA.16816.F32.BF16 R88, R120.reuse, R132, R88 ;  /* 0x000000847858723c */ /* 0x040ff00000041858 */
[-C--:B------:R-:W-:Y:S08]  /*ef50*/  HMMA.16816.F32.BF16 R92, R120, R134.reuse, R92 ;  /* 0x00000086785c723c */ /* 0x080ff0000004185c */
[C---:B------:R-:W-:Y:S01]  /*ef60*/  HMMA.16816.F32.BF16 R96, R48.reuse, R134, R96 ;  /* 0x000000863060723c */ /* 0x040fe20000041860 */
[----:B------:R-:W-:Y:S03]  /*ef70*/  LDSM.16.MT88.4 R132, [R196+0x2000] ;  /* 0x00200000c484783b */ /* 0x000fe60000004200 */
[--C-:B-1----:R-:W-:Y:S04]  /*ef80*/  FFMA.FTZ R40, R55, c[0x0][0x2d0], -R165.reuse ;  /* 0x0000b40037287a23 */ /* 0x102fe800000108a5 */
[-C--:B--2---:R-:W-:Y:S01]  /*ef90*/  HMMA.16816.F32.BF16 R100, R48, R128.reuse, R100 ;  /* 0x000000803064723c */ /* 0x084fe20000041864 */
[----:B------:R-:W1:Y:S01]  /*efa0*/  LDSM.16.MT88.4 R52, [R200+0x1000] ;  /* 0x00100000c834783b */ /* 0x000e620000004200 */
[----:B------:R2:W-:Y:S06]  /*efb0*/  MUFU.EX2 R182, R40 ;  /* 0x0000002800b67308 */ /* 0x0005ec0000000800 */
[C---:B------:R-:W-:Y:S08]  /*efc0*/  HMMA.16816.F32.BF16 R104, R120.reuse, R128, R104 ;  /* 0x000000807868723c */ /* 0x040ff00000041868 */
[-C--:B------:R-:W-:Y:S08]  /*efd0*/  HMMA.16816.F32.BF16 R108, R120, R130.reuse, R108 ;  /* 0x00000082786c723c */ /* 0x080ff0000004186c */
[----:B------:R-:W-:Y:S04]  /*efe0*/  HMMA.16816.F32.BF16 R36, R48, R130, R36 ;  /* 0x000000823024723c */ /* 0x000fe80000041824 */
[----:B--2---:R-:W-:Y:S03]  /*eff0*/  F2FP.BF16.PACK_AB R40, R216, R217 ;  /* 0x000000d9d828723e */ /* 0x004fe600000010ff */
[----:B------:R-:W-:Y:S01]  /*f000*/  FFMA.FTZ R48, R66, c[0x0][0x2d0], -R165 ;  /* 0x0000b40042307a23 */ /* 0x000fe200000108a5 */
[----:B------:R-:W-:Y:S01]  /*f010*/  F2FP.BF16.PACK_AB R50, R188, R191 ;  /* 0x000000bfbc32723e */ /* 0x000fe200000010ff */
[----:B------:R-:W2:Y:S02]  /*f020*/  LDSM.16.MT88.4 R64, [R197+0x1000] ;  /* 0x00100000c540783b */ /* 0x000ea40000004200 */
[-C--:B------:R-:W-:Y:S01]  /*f030*/  HMMA.16816.F32.BF16 R4, R40, R44.reuse, R4 ;  /* 0x0000002c2804723c */ /* 0x080fe20000041804 */
[----:B------:R3:W-:Y:S04]  /*f040*/  MUFU.EX2 R181, R48 ;  /* 0x0000003000b57308 */ /* 0x0007e80000000800 */
[----:B------:R-:W-:Y:S02]  /*f050*/  F2FP.BF16.PACK_AB R49, R159, R161 ;  /* 0x000000a19f31723e */ /* 0x000fe400000010ff */
[----:B------:R-:W-:Y:S02]  /*f060*/  F2FP.BF16.PACK_AB R51, R158, R160 ;  /* 0x000000a09e33723e */ /* 0x000fe400000010ff */
[----:B---3--:R-:W-:Y:S07]  /*f070*/  F2FP.BF16.PACK_AB R48, R189, R190 ;  /* 0x000000bebd30723e */ /* 0x008fee00000010ff */
[C---:B------:R-:W-:Y:S07]  /*f080*/  HMMA.16816.F32.BF16 R8, R48.reuse, R44, R8 ;  /* 0x0000002c3008723c */ /* 0x040fee0000041808 */
[----:B------:R-:W-:Y:S01]  /*f090*/  FFMA.FTZ R44, R56, c[0x0][0x2d0], -R166 ;  /* 0x0000b400382c7a23 */ /* 0x000fe200000108a6 */
[-C--:B------:R-:W-:Y:S03]  /*f0a0*/  HMMA.16816.F32.BF16 R12, R48, R46.reuse, R12 ;  /* 0x0000002e300c723c */ /* 0x080fe6000004180c */
[----:B------:R3:W-:Y:S01]  /*f0b0*/  MUFU.EX2 R179, R44 ;  /* 0x0000002c00b37308 */ /* 0x0007e20000000800 */
[----:B------:R-:W-:Y:S04]  /*f0c0*/  FFMA.FTZ R56, R68, c[0x0][0x2d0], -R164 ;  /* 0x0000b40044387a23 */ /* 0x000fe800000108a4 */
[C---:B------:R-:W-:Y:S05]  /*f0d0*/  HMMA.16816.F32.BF16 R16, R40.reuse, R46, R16 ;  /* 0x0000002e2810723c */ /* 0x040fea0000041810 */
[----:B------:R4:W-:Y:S03]  /*f0e0*/  MUFU.EX2 R175, R56 ;  /* 0x0000003800af7308 */ /* 0x0009e60000000800 */
[-C--:B-1----:R-:W-:Y:S08]  /*f0f0*/  HMMA.16816.F32.BF16 R20, R40, R52.reuse, R20 ;  /* 0x000000342814723c */ /* 0x082ff00000041814 */
[C---:B------:R-:W-:Y:S04]  /*f100*/  HMMA.16816.F32.BF16 R32, R48.reuse, R52, R32 ;  /* 0x000000343020723c */ /* 0x040fe80000041820 */
[--C-:B---3--:R-:W-:Y:S03]  /*f110*/  FFMA.FTZ R44, R57, c[0x0][0x2d0], -R166.reuse ;  /* 0x0000b400392c7a23 */ /* 0x108fe600000108a6 */
[----:B------:R-:W-:Y:S01]  /*f120*/  FFMA.FTZ R52, R61, c[0x0][0x2d0], -R166 ;  /* 0x0000b4003d347a23 */ /* 0x000fe200000108a6 */
[-C--:B------:R-:W-:Y:S01]  /*f130*/  HMMA.16816.F32.BF16 R24, R48, R54.reuse, R24 ;  /* 0x000000363018723c */ /* 0x080fe20000041818 */
[----:B------:R1:W-:Y:S03]  /*f140*/  MUFU.EX2 R177, R44 ;  /* 0x0000002c00b17308 */ /* 0x0003e60000000800 */
[----:B----4-:R-:W-:Y:S04]  /*f150*/  FFMA.FTZ R56, R69, c[0x0][0x2d0], -R164 ;  /* 0x0000b40045387a23 */ /* 0x010fe800000108a4 */
[C---:B------:R-:W-:Y:S03]  /*f160*/  HMMA.16816.F32.BF16 R84, R40.reuse, R54, R84 ;  /* 0x000000362854723c */ /* 0x040fe60000041854 */
[----:B------:R3:W-:Y:S05]  /*f170*/  MUFU.EX2 R176, R52 ;  /* 0x0000003400b07308 */ /* 0x0007ea0000000800 */
[-C--:B--2---:R-:W-:Y:S05]  /*f180*/  HMMA.16816.F32.BF16 R28, R40, R64.reuse, R28 ;  /* 0x00000040281c723c */ /* 0x084fea000004181c */
[----:B------:R2:W4:Y:S03]  /*f190*/  MUFU.EX2 R174, R56 ;  /* 0x0000003800ae7308 */ /* 0x0005260000000800 */
[C---:B------:R-:W-:Y:S04]  /*f1a0*/  HMMA.16816.F32.BF16 R88, R48.reuse, R64, R88 ;  /* 0x000000403058723c */ /* 0x040fe80000041858 */
[----:B-1----:R-:W-:Y:S04]  /*f1b0*/  FFMA.FTZ R44, R60, c[0x0][0x2d0], -R166 ;  /* 0x0000b4003c2c7a23 */ /* 0x002fe800000108a6 */
[-C--:B------:R-:W-:Y:S01]  /*f1c0*/  HMMA.16816.F32.BF16 R92, R48, R66.reuse, R92 ;  /* 0x00000042305c723c */ /* 0x080fe2000004185c */
[----:B------:R1:W-:Y:S03]  /*f1d0*/  MUFU.EX2 R178, R44 ;  /* 0x0000002c00b27308 */ /* 0x0003e60000000800 */
[----:B---3--:R-:W-:Y:S04]  /*f1e0*/  FFMA.FTZ R52, R58, c[0x0][0x2d0], -R3 ;  /* 0x0000b4003a347a23 */ /* 0x008fe80000010803 */
[C---:B------:R-:W-:Y:S03]  /*f1f0*/  HMMA.16816.F32.BF16 R96, R40.reuse, R66, R96 ;  /* 0x000000422860723c */ /* 0x040fe60000041860 */
[----:B------:R3:W-:Y:S01]  /*f200*/  MUFU.EX2 R157, R52 ;  /* 0x00000034009d7308 */ /* 0x0007e20000000800 */
[----:B--2---:R-:W-:Y:S01]  /*f210*/  FFMA.FTZ R56, R71, c[0x0][0x2d0], -R165 ;  /* 0x0000b40047387a23 */ /* 0x004fe200000108a5 */
[----:B----4-:R-:W-:Y:S08]  /*f220*/  F2FP.BF16.PACK_AB R152, R174, R175 ;  /* 0x000000afae98723e */ /* 0x010ff000000010ff */
[----:B------:R2:W-:Y:S01]  /*f230*/  MUFU.EX2 R68, R56 ;  /* 0x0000003800447308 */ /* 0x0005e20000000800 */
[----:B-1----:R-:W1:Y:S01]  /*f240*/  LDSM.16.MT88.4 R44, [R199+0x1000] ;  /* 0x00100000c72c783b */ /* 0x002e620000004200 */
[--C-:B---3--:R-:W-:Y:S08]  /*f250*/  FFMA.FTZ R52, R59, c[0x0][0x2d0], -R3.reuse ;  /* 0x0000b4003b347a23 */ /* 0x108ff00000010803 */
[----:B------:R3:W4:Y:S01]  /*f260*/  MUFU.EX2 R118, R52 ;  /* 0x0000003400767308 */ /* 0x0007220000000800 */
[----:B--2---:R-:W-:Y:S01]  /*f270*/  LDSM.16.MT88.4 R56, [R197+0x1800] ;  /* 0x00180000c538783b */ /* 0x004fe20000004200 */
        /* <DEDUP_REMOVED lines=8> */
[----:B----4-:R-:W-:Y:S04]  /*f300*/  F2FP.BF16.PACK_AB R45, R118, R157 ;  /* 0x0000009d762d723e */ /* 0x010fe800000010ff */
[----:B------:R-:W-:Y:S04]  /*f310*/  HMMA.16816.F32.BF16 R36, R40, R46, R36 ;  /* 0x0000002e2824723c */ /* 0x000fe80000041824 */
[----:B-1----:R-:W-:Y:S03]  /*f320*/  FFMA.FTZ R52, R63, c[0x0][0x2d0], -R3 ;  /* 0x0000b4003f347a23 */ /* 0x002fe60000010803 */
[----:B------:R-:W-:Y:S01]  /*f330*/  F2FP.BF16.PACK_AB R40, R186, R187 ;  /* 0x000000bbba28723e */ /* 0x000fe200000010ff */
[----:B------:R1:W3:Y:S01]  /*f340*/  MUFU.EX2 R62, R52 ;  /* 0x00000034003e7308 */ /* 0x0002e20000000800 */
[----:B------:R-:W-:Y:S03]  /*f350*/  F2FP.BF16.PACK_AB R42, R184, R185 ;  /* 0x000000b9b82a723e */ /* 0x000fe600000010ff */
[----:B------:R-:W-:Y:S02]  /*f360*/  F2FP.BF16.PACK_AB R41, R182, R183 ;  /* 0x000000b7b629723e */ /* 0x000fe400000010ff */
[----:B------:R-:W-:Y:S02]  /*f370*/  F2FP.BF16.PACK_AB R43, R180, R181 ;  /* 0x000000b5b42b723e */ /* 0x000fe400000010ff */
[----:B------:R-:W-:Y:S01]  /*f380*/  F2FP.BF16.PACK_AB R46, R176, R178 ;  /* 0x000000b2b02e723e */ /* 0x000fe200000010ff */
[----:B--2---:R-:W-:Y:S04]  /*f390*/  FFMA.FTZ R44, R81, c[0x0][0x2d0], -R164 ;  /* 0x0000b400512c7a23 */ /* 0x004fe800000108a4 */
[----:B------:R2:W4:Y:S01]  /*f3a0*/  MUFU.EX2 R80, R44 ;  /* 0x0000002c00507308 */ /* 0x0005220000000800 */
[----:B-1----:R-:W1:Y:S01]  /*f3b0*/  LDSM.16.MT88.4 R52, [R196+0x1800] ;  /* 0x00180000c434783b */ /* 0x002e620000004200 */
[----:B---3--:R-:W-:Y:S01]  /*f3c0*/  F2FP.BF16.PACK_AB R47, R62, R156 ;  /* 0x0000009c3e2f723e */ /* 0x008fe200000010ff */
[--C-:B--2---:R-:W-:Y:S01]  /*f3d0*/  FFMA.FTZ R44, R70, c[0x0][0x2d0], -R165.reuse ;  /* 0x0000b400462c7a23 */ /* 0x104fe200000108a5 */
[----:B----4-:R-:W-:Y:S06]  /*f3e0*/  F2FP.BF16.PACK_AB R154, R80, R163 ;  /* 0x000000a3509a723e */ /* 0x010fec00000010ff */
[----:B------:R2:W3:Y:S01]  /*f3f0*/  MUFU.EX2 R70, R44 ;  /* 0x0000002c00467308 */ /* 0x0004e20000000800 */
[-C--:B-1----:R-:W-:Y:S03]  /*f400*/  HMMA.16816.F32.BF16 R4, R40, R52.reuse, R4 ;  /* 0x000000342804723c */ /* 0x082fe60000041804 */
[----:B--2---:R-:W-:Y:S02]  /*f410*/  F2FP.BF16.PACK_AB R44, R177, R179 ;  /* 0x000000b3b12c723e */ /* 0x004fe400000010ff */
[----:B---3--:R-:W-:Y:S05]  /*f420*/  F2FP.BF16.PACK_AB R153, R68, R70 ;  /* 0x000000464499723e */ /* 0x008fea00000010ff */
        /* <DEDUP_REMOVED lines=16> */
[----:B--2---:R-:W-:Y:S02]  /*f530*/  F2FP.BF16.PACK_AB R155, R67, R69 ;  /* 0x00000045439b723e */ /* 0x004fe400000010ff */
[----:B------:R-:W-:Y:S01]  /*f540*/  FFMA.FTZ R56, R115, R249, R231 ;  /* 0x000000f973387223 */ /* 0x000fe200000100e7 */
[-C--:B------:R-:W-:Y:S01]  /*f550*/  HMMA.16816.F32.BF16 R92, R44, R58.reuse, R92 ;  /* 0x0000003a2c5c723c */ /* 0x080fe2000004185c */
[----:B------:R1:W2:Y:S03]  /*f560*/  MUFU.EX2 R66, R52 ;  /* 0x0000003400427308 */ /* 0x0002a60000000800 */
[--C-:B---3--:R-:W-:Y:S04]  /*f570*/  FFMA.FTZ R48, R76, c[0x0][0x2d0], -R166.reuse ;  /* 0x0000b4004c307a23 */ /* 0x108fe800000108a6 */
[C---:B------:R-:W-:Y:S03]  /*f580*/  HMMA.16816.F32.BF16 R96, R40.reuse, R58, R96 ;  /* 0x0000003a2860723c */ /* 0x040fe60000041860 */
[----:B------:R3:W-:Y:S01]  /*f590*/  MUFU.EX2 R64, R48 ;  /* 0x0000003000407308 */ /* 0x0007e20000000800 */
[----:B-1----:R-:W1:Y:S01]  /*f5a0*/  LDSM.16.MT88.4 R52, [R199+0x1800] ;  /* 0x00180000c734783b */ /* 0x002e620000004200 */
[----:B---3--:R-:W-:Y:S08]  /*f5b0*/  FFMA.FTZ R48, R77, c[0x0][0x2d0], -R166 ;  /* 0x0000b4004d307a23 */ /* 0x008ff000000108a6 */
[----:B------:R3:W4:Y:S02]  /*f5c0*/  MUFU.EX2 R63, R48 ;  /* 0x00000030003f7308 */ /* 0x0007240000000800 */
[--C-:B---3--:R-:W-:Y:S01]  /*f5d0*/  FFMA.FTZ R48, R74, c[0x0][0x2d0], -R3.reuse ;  /* 0x0000b4004a307a23 */ /* 0x108fe20000010803 */
[-C--:B-1----:R-:W-:Y:S07]  /*f5e0*/  HMMA.16816.F32.BF16 R100, R40, R52.reuse, R100 ;  /* 0x000000342864723c */ /* 0x082fee0000041864 */
[----:B------:R1:W-:Y:S01]  /*f5f0*/  MUFU.EX2 R61, R48 ;  /* 0x00000030003d7308 */ /* 0x0003e20000000800 */
[C---:B------:R-:W-:Y:S07]  /*f600*/  HMMA.16816.F32.BF16 R104, R44.reuse, R52, R104 ;  /* 0x000000342c68723c */ /* 0x040fee0000041868 */
[----:B------:R-:W-:Y:S01]  /*f610*/  FFMA.FTZ R52, R116, R248, R230 ;  /* 0x000000f874347223 */ /* 0x000fe200000100e6 */
[-C--:B------:R-:W-:Y:S01]  /*f620*/  HMMA.16816.F32.BF16 R108, R44, R54.reuse, R108 ;  /* 0x000000362c6c723c */ /* 0x080fe2000004186c */
[----:B------:R-:W-:Y:S03]  /*f630*/  LDSM.16.MT88.4 R44, [R197+0x2000] ;  /* 0x00200000c52c783b */ /* 0x000fe60000004200 */
[----:B------:R-:W-:Y:S01]  /*f640*/  FFMA.FTZ R53, R0, R247, R170 ;  /* 0x000000f700357223 */ /* 0x000fe200000100aa */
[----:B------:R-:W-:Y:S01]  /*f650*/  MOV R116, R112 ;  /* 0x0000007000747202 */ /* 0x000fe20000000f00 */
[----:B------:R-:W-:Y:S02]  /*f660*/  FADD.FTZ R0, R239, R56 ;  /* 0x00000038ef007221 */ /* 0x000fe40000010000 */
[----:B------:R-:W-:Y:S04]  /*f670*/  HMMA.16816.F32.BF16 R36, R40, R54, R36 ;  /* 0x000000362824723c */ /* 0x000fe80000041824 */
[----:B-1----:R-:W-:Y:S02]  /*f680*/  FFMA.FTZ R48, R75, c[0x0][0x2d0], -R3 ;  /* 0x0000b4004b307a23 */ /* 0x002fe40000010803 */
[----:B------:R-:W-:Y:S01]  /*f690*/  FADD.FTZ R0, R241, R0 ;  /* 0x00000000f1007221 */ /* 0x000fe20000010000 */
[----:B--2---:R-:W-:Y:S01]  /*f6a0*/  F2FP.BF16.PACK_AB R40, R65, R66 ;  /* 0x000000424128723e */ /* 0x004fe200000010ff */
[----:B------:R1:W2:Y:S01]  /*f6b0*/  MUFU.EX2 R60, R48 ;  /* 0x00000030003c7308 */ /* 0x0002a20000000800 */
[-C--:B------:R-:W-:Y:S05]  /*f6c0*/  HMMA.16816.F32.BF16 R120, R152, R132.reuse, R4 ;  /* 0x000000849878723c */ /* 0x080fea0000041804 */
[----:B----4-:R-:W-:Y:S02]  /*f6d0*/  F2FP.BF16.PACK_AB R42, R63, R64 ;  /* 0x000000403f2a723e */ /* 0x010fe400000010ff */
[----:B------:R-:W-:Y:S02]  /*f6e0*/  FADD.FTZ R5, R232, R52 ;  /* 0x00000034e8057221 */ /* 0x000fe40000010000 */
[----:B------:R-:W-:Y:S03]  /*f6f0*/  FADD.FTZ R4, R172, R53 ;  /* 0x00000035ac047221 */ /* 0x000fe60000010000 */
[--C-:B-1----:R-:W-:Y:S01]  /*f700*/  FFMA.FTZ R48, R78, c[0x0][0x2d0], -R3.reuse ;  /* 0x0000b4004e307a23 */ /* 0x102fe20000010803 */
[----:B--2---:R-:W-:Y:S01]  /*f710*/  F2FP.BF16.PACK_AB R41, R60, R61 ;  /* 0x0000003d3c29723e */ /* 0x004fe200000010ff */
[----:B------:R-:W-:Y:S02]  /*f720*/  FFMA.FTZ R3, R79, c[0x0][0x2d0], -R3 ;  /* 0x0000b4004f037a23 */ /* 0x000fe40000010803 */
[----:B------:R1:W-:Y:S10]  /*f730*/  MUFU.EX2 R58, R48 ;  /* 0x00000030003a7308 */ /* 0x0003f40000000800 */
[----:B------:R2:W3:Y:S01]  /*f740*/  MUFU.EX2 R57, R3 ;  /* 0x0000000300397308 */ /* 0x0004e20000000800 */
[----:B-1----:R-:W1:Y:S01]  /*f750*/  LDSM.16.MT88.4 R48, [R200+0x2000] ;  /* 0x00200000c830783b */ /* 0x002e620000004200 */
[----:B--2---:R-:W-:Y:S01]  /*f760*/  FFMA.FTZ R3, R117, R250, R237 ;  /* 0x000000fa75037223 */ /* 0x004fe200000100ed */
[----:B---3--:R-:W-:Y:S03]  /*f770*/  F2FP.BF16.PACK_AB R43, R57, R58 ;  /* 0x0000003a392b723e */ /* 0x008fe600000010ff */
[----:B------:R-:W-:Y:S04]  /*f780*/  FADD.FTZ R3, R243, R3 ;  /* 0x00000003f3037221 */ /* 0x000fe80000010000 */
[----:B------:R-:W-:Y:S01]  /*f790*/  FADD.FTZ R3, R244, R3 ;  /* 0x00000003f4037221 */ /* 0x000fe20000010000 */
[C---:B------:R-:W-:Y:S07]  /*f7a0*/  HMMA.16816.F32.BF16 R124, R40.reuse, R132, R8 ;  /* 0x00000084287c723c */ /* 0x040fee0000041808 */
[----:B------:R-:W-:Y:S01]  /*f7b0*/  FADD.FTZ R8, R233, R5 ;  /* 0x00000005e9087221 */ /* 0x000fe20000010000 */
[-C--:B------:R-:W-:Y:S04]  /*f7c0*/  HMMA.16816.F32.BF16 R128, R40, R134.reuse, R12 ;  /* 0x000000862880723c */ /* 0x080fe8000004180c */
        /* <DEDUP_REMOVED lines=81> */
[----:B------:R-:W-:Y:S02]  /*fce0*/  FADD.FTZ R0, R58, R4 ;  /* 0x000000043a007221 */ /* 0x000fe40000010000 */
[----:B------:R-:W-:Y:S01]  /*fcf0*/  FADD.FTZ R4, R67, R5 ;  /* 0x0000000543047221 */ /* 0x000fe20000010000 */
[----:B------:R-:W-:Y:S01]  /*fd00*/  MOV R5, R2 ;  /* 0x0000000200057202 */ /* 0x000fe20000000f00 */
[----:B------:R-:W-:Y:S02]  /*fd10*/  FADD.FTZ R3, R63, R3 ;  /* 0x000000033f037221 */ /* 0x000fe40000010000 */
[----:B------:R-:W-:Y:S01]  /*fd20*/  FADD.FTZ R0, R57, R0 ;  /* 0x0000000039007221 */ /* 0x000fe20000010000 */
[----:B------:R-:W-:Y:S04]  /*fd30*/  STL [R1+0x4], R4 ;  /* 0x0000040401007387 */ /* 0x000fe80000100800 */
[----:B------:R1:W-:Y:S04]  /*fd40*/  STL [R1+0x8], R3 ;  /* 0x0000080301007387 */ /* 0x0003e80000100800 */
[----:B------:R2:W-:Y:S01]  /*fd50*/  STL [R1+0xc], R0 ;  /* 0x00000c0001007387 */ /* 0x0005e20000100800 */
[----:B-1----:R-:W-:Y:S02]  /*fd60*/  MOV R3, R113 ;  /* 0x0000007100037202 */ /* 0x002fe40000000f00 */
[----:B--2---:R-:W-:Y:S01]  /*fd70*/  MOV R0, R114 ;  /* 0x0000007200007202 */ /* 0x004fe20000000f00 */
[----:B------:R-:W-:-:S05]  /*fd80*/  @P0 BRA `(.L_x_630) ;  /* 0xffffd0b000000947 */ /* 0x000fca000383ffff */
.L_x_629:
[----:B------:R-:W-:-:S13]  /*fd90*/  ISETP.GE.AND P0, PT, R211, R234, PT ;  /* 0x000000ead300720c */ /* 0x000fda0003f06270 */
[----:B------:R-:W-:Y:S05]  /*fda0*/  @!P0 BRA `(.L_x_631) ;  /* 0x00004c0000008947 */ /* 0x000fea0003800000 */
[----:B------:R-:W-:Y:S01]  /*fdb0*/  IMAD.MOV.U32 R116, RZ, RZ, R113 ;  /* 0x000000ffff747224 */ /* 0x000fe200078e0071 */
[----:B------:R-:W-:Y:S01]  /*fdc0*/  MOV R118, R5 ;  /* 0x0000000500767202 */ /* 0x000fe20000000f00 */
[----:B------:R-:W-:Y:S01]  /*fdd0*/  IMAD.MOV.U32 R115, RZ, RZ, R114 ;  /* 0x000000ffff737224 */ /* 0x000fe200078e0072 */
[----:B------:R-:W-:Y:S02]  /*fde0*/  MOV R117, R112 ;  /* 0x0000007000757202 */ /* 0x000fe40000000f00 */
.L_x_648:
[----:B------:R-:W2:Y:S01]  /*fdf0*/  LDL R0, [R1+0x14] ;  /* 0x0000140001007983 */ /* 0x000ea20000100800 */
[----:B------:R-:W-:Y:S04]  /*fe00*/  DEPBAR.LE SB0, 0x0 ;  /* 0x000080000000791a */ /* 0x000fe80000000000 */
[----:B------:R-:W-:Y:S01]  /*fe10*/  WARPSYNC 0xffffffff ;  /* 0xffffffff00007948 */ /* 0x000fe20003800000 */
[----:B---3--:R-:W3:Y:S01]  /*fe20*/  LDL R114, [R1+0x2c] ;  /* 0x00002c0001727983 */ /* 0x008ee20000100800 */
[C---:B------:R-:W-:Y:S01]  /*fe30*/  IMAD.WIDE.U32 R112, R211.reuse, c[0x0][0x208], RZ ;  /* 0x00008200d3707a25 */ /* 0x040fe200078e00ff */
[----:B------:R-:W-:Y:S01]  /*fe40*/  MOV R214, c[0x0][0x2c4] ;  /* 0x0000b10000d67a02 */ /* 0x000fe20000000f00 */
[----:B------:R-:W-:Y:S02]  /*fe50*/  ULDC UR4, c[0x0][0x324] ;  /* 0x0000c90000047ab9 */ /* 0x000fe40000000800 */
[----:B------:R-:W-:Y:S01]  /*fe60*/  IMAD.MOV.U32 R212, RZ, RZ, 0x5 ;  /* 0x00000005ffd47424 */ /* 0x000fe200078e00ff */
[----:B------:R-:W3:Y:S01]  /*fe70*/  LDL.64 R2, [R1+0x20] ;  /* 0x0000200001027983 */ /* 0x000ee20000100a00 */
[----:B------:R-:W-:Y:S01]  /*fe80*/  ISETP.NE.AND P4, PT, R214, 0x1, PT ;  /* 0x00000001d600780c */ /* 0x000fe20003f85270 */
[----:B------:R-:W-:Y:S01]  /*fe90*/  IMAD.MOV.U32 R223, RZ, RZ, c[0x0][0x32c] ;  /* 0x0000cb00ffdf7624 */ /* 0x000fe200078e00ff */
[----:B------:R-:W-:Y:S03]  /*fea0*/  ULOP3.LUT UR4, URZ, UR4, URZ, 0x33, !UPT ;  /* 0x000000043f047292 */ /* 0x000fe6000f8e333f */
[----:B------:R-:W-:Y:S06]  /*feb0*/  BAR.SYNC.DEFER_BLOCKING 0x0 ;  /* 0x0000000000007b1d */ /* 0x000fec0000010000 */
[----:B------:R-:W-:Y:S06]  /*fec0*/  LDSM.16.M88.4 R80, [R202] ;  /* 0x00000000ca50783b */ /* 0x000fec0000000200 */
[----:B------:R-:W1:Y:S06]  /*fed0*/  LDSM.16.M88.4 R16, [R119] ;  /* 0x000000007710783b */ /* 0x000e6c0000000200 */
[----:B------:R-:W4:Y:S06]  /*fee0*/  LDSM.16.M88.4 R76, [R202+0x2000] ;  /* 0x00200000ca4c783b */ /* 0x000f2c0000000200 */
[----:B------:R-:W5:Y:S06]  /*fef0*/  LDSM.16.M88.4 R32, [R119+0x800] ;  /* 0x000800007720783b */ /* 0x000f6c0000000200 */
[----:B------:R-:W3:Y:S06]  /*ff00*/  LDL.64 R218, [R1+0x18] ;  /* 0x0000180001da7983 */ /* 0x000eec0000100a00 */
[----:B------:R-:W5:Y:S06]  /*ff10*/  LDSM.16.M88.4 R48, [R119+0x1000] ;  /* 0x001000007730783b */ /* 0x000f6c0000000200 */
[----:B------:R-:W3:Y:S06]  /*ff20*/  LDL R216, [R1+0x38] ;  /* 0x0000380001d87983 */ /* 0x000eec0000100800 */
[----:B------:R-:W5:Y:S01]  /*ff30*/  LDSM.16.M88.4 R64, [R119+0x1800] ;  /* 0x001800007740783b */ /* 0x000f620000000200 */
[-C--:B-1----:R-:W-:Y:S05]  /*ff40*/  HMMA.16816.F32.BF16 R4, R80, R16.reuse, RZ ;  /* 0x000000105004723c */ /* 0x082fea00000418ff */
[----:B------:R-:W3:Y:S03]  /*ff50*/  LDL R215, [R1+0x3c] ;  /* 0x00003c0001d77983 */ /* 0x000ee60000100800 */
[C---:B----4-:R-:W-:Y:S03]  /*ff60*/  HMMA.16816.F32.BF16 R8, R76.reuse, R16, RZ ;  /* 0x000000104c08723c */ /* 0x050fe600000418ff */
[----:B------:R-:W1:Y:S06]  /*ff70*/  LDSM.16.M88.4 R156, [R119+0x2000] ;  /* 0x00200000779c783b */ /* 0x000e6c0000000200 */
[----:B------:R-:W-:Y:S01]  /*ff80*/  LDSM.16.M88.4 R160, [R205] ;  /* 0x00000000cda0783b */ /* 0x000fe20000000200 */
[-C--:B------:R-:W-:Y:S05]  /*ff90*/  HMMA.16816.F32.BF16 R12, R76, R18.reuse, RZ ;  /* 0x000000124c0c723c */ /* 0x080fea00000418ff */
[----:B------:R-:W4:Y:S03]  /*ffa0*/  LDSM.16.M88.4 R164, [R206] ;  /* 0x00000000cea4783b */ /* 0x000f260000000200 */
[C---:B------:R-:W-:Y:S03]  /*ffb0*/  HMMA.16816.F32.BF16 R16, R80.reuse, R18, RZ ;  /* 0x000000125010723c */ /* 0x040fe600000418ff */
[----:B------:R-:W1:Y:S05]  /*ffc0*/  LDSM.16.M88.4 R168, [R205+0x2000] ;  /* 0x00200000cda8783b */ /* 0x000e6a0000000200 */
[-C--:B-----5:R-:W-:Y:S01]  /*ffd0*/  HMMA.16816.F32.BF16 R20, R80, R32.reuse, RZ ;  /* 0x000000205014723c */ /* 0x0a0fe200000418ff */
[----:B------:R-:W-:Y:S06]  /*ffe0*/  LDSM.16.M88.4 R172, [R209] ;  /* 0x00000000d1ac783b */ /* 0x000fec0000000200 */
[----:B------:R-:W-:Y:S01]  /*fff0*/  LDSM.16.M88.4 R176, [R208] ;  /* 0x00000000d0b0783b */ /* 0x000fe20000000200 */
[C---:B------:R-:W-:Y:S05]  /*10000*/  HMMA.16816.F32.BF16 R24, R76.reuse, R32, RZ ;  /* 0x000000204c18723c */ /* 0x040fea00000418ff */
[----:B------:R-:W-:Y:S03]  /*10010*/  LDSM.16.M88.4 R180, [R207] ;  /* 0x00000000cfb4783b */ /* 0x000fe60000000200 */
        /* <DEDUP_REMOVED lines=15> */
[-C--:B----4-:R-:W-:Y:S08]  /*10110*/  HMMA.16816.F32.BF16 R4, R160, R164.reuse, R4 ;  /* 0x000000a4a004723c */ /* 0x090ff00000041804 */
[C---:B------:R-:W-:Y:S08]  /*10120*/  HMMA.16816.F32.BF16 R8, R168.reuse, R164, R8 ;  /* 0x000000a4a808723c */ /* 0x040ff00000041808 */
[-C--:B------:R-:W-:Y:S08]  /*10130*/  HMMA.16816.F32.BF16 R12, R168, R166.reuse, R12 ;  /* 0x000000a6a80c723c */ /* 0x080ff0000004180c */
[C---:B------:R-:W-:Y:S08]  /*10140*/  HMMA.16816.F32.BF16 R16, R160.reuse, R166, R16 ;  /* 0x000000a6a010723c */ /* 0x040ff00000041810 */
[-C--:B-1----:R-:W-:Y:S08]  /*10150*/  HMMA.16816.F32.BF16 R20, R160, R156.reuse, R20 ;  /* 0x0000009ca014723c */ /* 0x082ff00000041814 */
[C---:B------:R-:W-:Y:S08]  /*10160*/  HMMA.16816.F32.BF16 R24, R168.reuse, R156, R24 ;  /* 0x0000009ca818723c */ /* 0x040ff00000041818 */
[-C--:B------:R-:W-:Y:S03]  /*10170*/  HMMA.16816.F32.BF16 R28, R168, R158.reuse, R28 ;  /* 0x0000009ea81c723c */ /* 0x080fe6000004181c */
[----:B--2---:R-:W-:Y:S02]  /*10180*/  LOP3.LUT P3, RZ, R0, 0x8, RZ, 0xc0, !PT ;  /* 0x0000000800ff7812 */ /* 0x004fe4000786c0ff */
[----:B------:R-:W-:Y:S03]  /*10190*/  SHF.R.S32.HI R0, RZ, 0x1f, R211 ;  /* 0x0000001fff007819 */ /* 0x000fe600000114d3 */
[C---:B------:R-:W-:Y:S04]  /*101a0*/  HMMA.16816.F32.BF16 R32, R160.reuse, R158, R32 ;  /* 0x0000009ea020723c */ /* 0x040fe80000041820 */
[----:B------:R-:W-:Y:S02]  /*101b0*/  IMAD R0, R0, c[0x0][0x208], RZ ;  /* 0x0000820000007a24 */ /* 0x000fe400078e02ff */
[----:B---3--:R-:W-:Y:S02]  /*101c0*/  IMAD.MOV.U32 R3, RZ, RZ, R114 ;  /* 0x000000ffff037224 */ /* 0x008fe400078e0072 */
[-C--:B------:R-:W-:Y:S01]  /*101d0*/  HMMA.16816.F32.BF16 R36, R160, R172.reuse, R36 ;  /* 0x000000aca024723c */ /* 0x080fe20000041824 */
[----:B------:R-:W2:Y:S03]  /*101e0*/  LDL R114, [R1+0x28] ;  /* 0x0000280001727983 */ /* 0x000ea60000100800 */
[----:B------:R-:W-:Y:S02]  /*101f0*/  IMAD R0, R211, c[0x0][0x20c], R0 ;  /* 0x00008300d3007a24 */ /* 0x000fe400078e0200 */
[----:B------:R-:W-:Y:S02]  /*10200*/  IMAD.WIDE.U32 R2, R112, 0x50, R2 ;  /* 0x0000005070027825 */ /* 0x000fe400078e0002 */
[C---:B------:R-:W-:Y:S04]  /*10210*/  HMMA.16816.F32.BF16 R40, R168.reuse, R172, R40 ;  /* 0x000000aca828723c */ /* 0x040fe80000041828 */
[----:B------:R-:W-:Y:S01]  /*10220*/  IMAD.IADD R0, R113, 0x1, R0 ;  /* 0x0000000171007824 */ /* 0x000fe200078e0200 */
[----:B------:R-:W-:Y:S01]  /*10230*/  LEA R186, P0, R2, c[0x0][0x1f8], 0x1 ;  /* 0x00007e0002ba7a11 */ /* 0x000fe200078008ff */
[----:B------:R-:W-:Y:S02]  /*10240*/  IMAD.MOV.U32 R112, RZ, RZ, c[0x0][0x208] ;  /* 0x00008200ff707624 */ /* 0x000fe400078e00ff */
[-C--:B------:R-:W-:Y:S04]  /*10250*/  HMMA.16816.F32.BF16 R44, R168, R174.reuse, R44 ;  /* 0x000000aea82c723c */ /* 0x080fe8000004182c */
[----:B------:R-:W-:Y:S02]  /*10260*/  IMAD R0, R0, 0x50, RZ ;  /* 0x0000005000007824 */ /* 0x000fe400078e02ff */
[----:B------:R-:W-:Y:S02]  /*10270*/  IMAD.SHL.U32 R113, R112, 0x20, RZ ;  /* 0x0000002070717824 */ /* 0x000fe400078e00ff */
[C---:B------:R-:W-:Y:S04]  /*10280*/  HMMA.16816.F32.BF16 R48, R160.reuse, R174, R48 ;  /* 0x000000aea030723c */ /* 0x040fe80000041830 */
[----:B------:R-:W-:Y:S04]  /*10290*/  IADD3 R0, R3, R0, RZ ;  /* 0x0000000003007210 */ /* 0x000fe80007ffe0ff */
[-C--:B------:R-:W-:Y:S04]  /*102a0*/  HMMA.16816.F32.BF16 R52, R160, R176.reuse, R52 ;  /* 0x000000b0a034723c */ /* 0x080fe80000041834 */
[----:B------:R-:W-:Y:S02]  /*102b0*/  LEA.HI.X R187, R2, c[0x0][0x1fc], R0, 0x1, P0 ;  /* 0x00007f0002bb7a11 */ /* 0x000fe400000f0c00 */
[-C--:B------:R-:W-:Y:S02]  /*102c0*/  IADD3 R2, P0, R186, R113.reuse, RZ ;  /* 0x00000071ba027210 */ /* 0x080fe40007f1e0ff */
[C---:B------:R-:W-:Y:S01]  /*102d0*/  HMMA.16816.F32.BF16 R56, R168.reuse, R176, R56 ;  /* 0x000000b0a838723c */ /* 0x040fe20000041838 */
[----:B------:R-:W-:Y:S01]  /*102e0*/  @!PT LDS RZ, [RZ] ;  /* 0x00000000fffff984 */ /* 0x000fe20000000800 */
[----:B------:R-:W-:Y:S01]  /*102f0*/  @!PT LDS RZ, [RZ] ;  /* 0x00000000fffff984 */ /* 0x000fe20000000800 */
[----:B------:R-:W-:Y:S01]  /*10300*/  @!PT LDS RZ, [RZ] ;  /* 0x00000000fffff984 */ /* 0x000fe20000000800 */
[----:B------:R1:W-:Y:S03]  /*10310*/  LDGSTS.E.BYPASS.LTC128B.128 [R213+0x100], [R186.64], !P3 ;  /* 0x00100000bad57fae */ /* 0x0003e6000d901d48 */
[----:B------:R-:W-:Y:S02]  /*10320*/  SHF.L.U64.HI R0, R112, R212, c[0x0][0x20c] ;  /* 0x0000830070007619 */ /* 0x000fe400000102d4 */
[-C--:B------:R-:W-:Y:S02]  /*10330*/  IADD3 R184, P2, R2, R113.reuse, RZ ;  /* 0x0000007102b87210 */ /* 0x080fe40007f5e0ff */
[-C--:B------:R-:W-:Y:S04]  /*10340*/  HMMA.16816.F32.BF16 R60, R168, R178.reuse, R60 ;  /* 0x000000b2a83c723c */ /* 0x080fe8000004183c */
[--C-:B------:R-:W-:Y:S01]  /*10350*/  IMAD.X R3, R187, 0x1, R0.reuse, P0 ;  /* 0x00000001bb037824 */ /* 0x100fe200000e0600 */
[-C--:B------:R-:W-:Y:S03]  /*10360*/  IADD3 R112, P1, R184, R113.reuse, RZ ;  /* 0x00000071b8707210 */ /* 0x080fe60007f3e0ff */
[C---:B------:R-:W-:Y:S01]  /*10370*/  HMMA.16816.F32.BF16 R64, R160.reuse, R178, R64 ;  /* 0x000000b2a040723c */ /* 0x040fe20000041840 */
[----:B------:R3:W-:Y:S03]  /*10380*/  LDGSTS.E.BYPASS.LTC128B.128 [R213+0x900], [R2.64], !P3 ;  /* 0x0090000002d57fae */ /* 0x0007e6000d901d48 */
[----:B------:R-:W-:Y:S04]  /*10390*/  IADD3.X R185, R3, R0, RZ, P2, !PT ;  /* 0x0000000003b97210 */ /* 0x000fe800017fe4ff */
[-C--:B------:R-:W-:Y:S01]  /*103a0*/  HMMA.16816.F32.BF16 R68, R160, R180.reuse, R68 ;  /* 0x000000b4a044723c */ /* 0x080fe20000041844 */
[----:B------:R4:W-:Y:S03]  /*103b0*/  LDGSTS.E.BYPASS.LTC128B.128 [R213+0x1100], [R184.64], !P3 ;  /* 0x01100000b8d57fae */ /* 0x0009e6000d901d48 */
[----:B-1----:R-:W-:Y:S01]  /*103c0*/  IADD3 R186, P0, R112, R113, RZ ;  /* 0x0000007170ba7210 */ /* 0x002fe20007f1e0ff */
[--C-:B------:R-:W-:Y:S03]  /*103d0*/  IMAD.X R113, R185, 0x1, R0.reuse, P1 ;  /* 0x00000001b9717824 */ /* 0x100fe600008e0600 */
[C---:B------:R-:W-:Y:S02]  /*103e0*/  HMMA.16816.F32.BF16 R72, R168.reuse, R180, R72 ;  /* 0x000000b4a848723c */ /* 0x040fe40000041848 */
[----:B------:R1:W-:Y:S02]  /*103f0*/  LDGSTS.E.BYPASS.LTC128B.128 [R213+0x1900], [R112.64], !P3 ;  /* 0x0190000070d57fae */ /* 0x0003e4000d901d48 */
[----:B------:R-:W-:Y:S01]  /*10400*/  IMAD.X R187, R113, 0x1, R0, P0 ;  /* 0x0000000171bb7824 */ /* 0x000fe200000e0600 */
[C---:B------:R-:W-:Y:S03]  /*10410*/  ISETP.GT.AND P0, PT, R211.reuse, R234, PT ;  /* 0x000000ead300720c */ /* 0x040fe60003f04270 */
[-C--:B------:R-:W-:Y:S01]  /*10420*/  HMMA.16816.F32.BF16 R76, R168, R182.reuse, R76 ;  /* 0x000000b6a84c723c */ /* 0x080fe2000004184c */
[----:B------:R4:W-:Y:S06]  /*10430*/  LDGSTS.E.BYPASS.LTC128B.128 [R213+0x2100], [R186.64], !P3 ;  /* 0x02100000bad57fae */ /* 0x0009ec000d901d48 */
[----:B------:R-:W-:Y:S01]  /*10440*/  LDSM.16.M88.4 R188, [R201] ;  /* 0x00000000c9bc783b */ /* 0x000fe20000000200 */
[----:B------:R-:W-:Y:S04]  /*10450*/  HMMA.16816.F32.BF16 R80, R160, R182, R80 ;  /* 0x000000b6a050723c */ /* 0x000fe80000041850 */
[----:B------:R-:W-:Y:S01]  /*10460*/  @P0 IADD3 R0, R211, -0x1, RZ ;  /* 0xffffffffd3000810 */ /* 0x000fe20007ffe0ff */
[----:B------:R-:W-:Y:S03]  /*10470*/  LDSM.16.M88.4 R192, [R203+0x2000] ;  /* 0x00200000cbc0783b */ /* 0x000fe60000000200 */
[----:B---3--:R-:W-:Y:S03]  /*10480*/  @P0 SHF.R.S32.HI R2, RZ, 0x1f, R0 ;  /* 0x0000001fff020819 */ /* 0x008fe60000011400 */
[----:B------:R-:W-:Y:S01]  /*10490*/  LDSM.16.M88.4 R164, [R201+0x800] ;  /* 0x00080000c9a4783b */ /* 0x000fe20000000200 */
[----:B-1----:R-:W-:Y:S05]  /*104a0*/  @P0 IMAD.WIDE.U32 R112, R0, c[0x0][0x1e0], RZ ;  /* 0x0000780000700a25 */ /* 0x002fea00078e00ff */
[----:B------:R-:W-:Y:S01]  /*104b0*/  LDSM.16.M88.4 R156, [R201+0x1000] ;  /* 0x00100000c99c783b */ /* 0x000fe20000000200 */
[----:B------:R-:W-:Y:S04]  /*104c0*/  @P0 IMAD R2, R2, c[0x0][0x1e0], RZ ;  /* 0x0000780002020a24 */ /* 0x000fe800078e02ff */
[----:B------:R-:W-:Y:S01]  /*104d0*/  @P0 IMAD R0, R0, c[0x0][0x1e4], R2 ;  /* 0x0000790000000a24 */ /* 0x000fe200078e0202 */
[----:B----4-:R-:W1:Y:S01]  /*104e0*/  LDSM.16.M88.4 R184, [R203] ;  /* 0x00000000cbb8783b */ /* 0x010e620000000200 */
[----:B------:R-:W-:Y:S02]  /*104f0*/  @P0 IMAD.MOV.U32 R2, RZ, RZ, R218 ;  /* 0x000000ffff020224 */ /* 0x000fe400078e00da */
[----:B------:R-:W-:Y:S03]  /*10500*/  @P0 IMAD.IADD R0, R113, 0x1, R0 ;  /* 0x0000000171000824 */ /* 0x000fe600078e0200 */
[----:B------:R-:W0:Y:S06]  /*10510*/  LDGDEPBAR ;  /* 0x00000000000079af */ /* 0x000e2c0000000000 */
[----:B------:R-:W3:Y:S06]  /*10520*/  LDSM.16.M88.4 R160, [R201+0x1800] ;  /* 0x00180000c9a0783b */ /* 0x000eec0000000200 */
[----:B------:R-:W4:Y:S06]  /*10530*/  LDSM.16.M88.4 R168, [R201+0x2000] ;  /* 0x00200000c9a8783b */ /* 0x000f2c0000000200 */
        /* <DEDUP_REMOVED lines=22> */
[----:B------:R-:W3:Y:S01]  /*106a0*/  LDSM.16.M88.4 R160, [R198+0x2000] ;  /* 0x00200000c6a0783b */ /* 0x000ee20000000200 */
[----:B------:R-:W-:Y:S05]  /*106b0*/  DEPBAR.LE SB0, 0x0 ;  /* 0x000080000000791a */ /* 0x000fea0000000000 */
[----:B------:R-:W-:Y:S01]  /*106c0*/  BAR.SYNC.DEFER_BLOCKING 0x0 ;  /* 0x0000000000007b1d */ /* 0x000fe20000010000 */
[-C--:B----4-:R-:W-:Y:S08]  /*106d0*/  HMMA.16816.F32.BF16 R68, R184, R168.reuse, R68 ;  /* 0x000000a8b844723c */ /* 0x090ff00000041844 */
[C---:B------:R-:W-:Y:S08]  /*106e0*/  HMMA.16816.F32.BF16 R72, R192.reuse, R168, R72 ;  /* 0x000000a8c048723c */ /* 0x040ff00000041848 */
[-C--:B------:R-:W-:Y:S04]  /*106f0*/  HMMA.16816.F32.BF16 R76, R192, R170.reuse, R76 ;  /* 0x000000aac04c723c */ /* 0x080fe8000004184c */
[----:B--2---:R-:W-:Y:S01]  /*10700*/  @P0 MOV R3, R114 ;  /* 0x0000007200030202 */ /* 0x004fe20000000f00 */
[----:B------:R-:W-:Y:S03]  /*10710*/  @P0 IMAD.MOV.U32 R114, RZ, RZ, c[0x0][0x1e0] ;  /* 0x00007800ff720624 */ /* 0x000fe600078e00ff */
[----:B------:R-:W-:Y:S04]  /*10720*/  HMMA.16816.F32.BF16 R80, R184, R170, R80 ;  /* 0x000000aab850723c */ /* 0x000fe80000041850 */
[----:B------:R-:W-:Y:S04]  /*10730*/  @P0 IMAD.WIDE.U32 R2, R112, 0x50, R2 ;  /* 0x0000005070020825 */ /* 0x000fe800078e0002 */
[-C--:B-----5:R-:W-:Y:S05]  /*10740*/  HMMA.16816.F32.BF16 R4, R172, R176.reuse, R4 ;  /* 0x000000b0ac04723c */ /* 0x0a0fea0000041804 */
[----:B------:R-:W-:Y:S01]  /*10750*/  @P0 IMAD R112, R0, 0x50, RZ ;  /* 0x0000005000700824 */ /* 0x000fe200078e02ff */
[C---:B------:R-:W-:Y:S01]  /*10760*/  @P0 SHF.L.U64.HI R0, R114.reuse, R212, c[0x0][0x1e4] ;  /* 0x0000790072000619 */ /* 0x040fe200000102d4 */
[----:B------:R-:W-:Y:S01]  /*10770*/  @P0 IMAD.SHL.U32 R114, R114, 0x20, RZ ;  /* 0x0000002072720824 */ /* 0x000fe200078e00ff */
[C---:B------:R-:W-:Y:S04]  /*10780*/  HMMA.16816.F32.BF16 R8, R180.reuse, R176, R8 ;  /* 0x000000b0b408723c */ /* 0x040fe80000041808 */
[----:B------:R-:W-:Y:S04]  /*10790*/  @P0 IADD3 R3, R3, R112, RZ ;  /* 0x0000007003030210 */ /* 0x000fe80007ffe0ff */
        /* <DEDUP_REMOVED lines=22> */
[----:B------:R-:W-:Y:S01]  /*10900*/  IMAD.IADD R158, R215, 0x1, R216 ;  /* 0x00000001d79e7824 */ /* 0x000fe200078e02d8 */
[-C--:B---3--:R-:W-:Y:S04]  /*10910*/  HMMA.16816.F32.BF16 R68, R172, R160.reuse, R68 ;  /* 0x000000a0ac44723c */ /* 0x088fe80000041844 */
[----:B------:R-:W-:Y:S04]  /*10920*/  @P4 IMAD.HI.U32 R113, R158, c[0x0][0x2c8], RZ ;  /* 0x0000b2009e714a27 */ /* 0x000fe800078e00ff */
[C---:B------:R-:W-:Y:S04]  /*10930*/  HMMA.16816.F32.BF16 R72, R180.reuse, R160, R72 ;  /* 0x000000a0b448723c */ /* 0x040fe80000041848 */
[----:B------:R-:W-:Y:S01]  /*10940*/  @P4 SHF.R.U32.HI R158, RZ, c[0x0][0x2cc], R113 ;  /* 0x0000b300ff9e4a19 */ /* 0x000fe20000011671 */
[--C-:B------:R-:W-:Y:S01]  /*10950*/  @P0 IMAD.X R113, R165, 0x1, R0.reuse, P2 ;  /* 0x00000001a5710824 */ /* 0x100fe200010e0600 */
        /* <DEDUP_REMOVED lines=35> */
.L_x_634:
[----:B------:R-:W-:Y:S04]  /*10b90*/  MOV R112, c[0x0][0x32c] ;  /* 0x0000cb0000707a02 */ /* 0x000fe80000000f00 */
[----:B------:R-:W-:Y:S11]  /*10ba0*/  ISETP.NE.AND P0, PT, R112, 0x1, PT ;  /* 0x000000017000780c */ /* 0x000ff60003f05270 */
[----:B------:R-:W-:Y:S02]  /*10bb0*/  @!UPT UIADD3 URZ, URZ, URZ, URZ ;  /* 0x0000003f3f3ff290 */ /* 0x000fe4000fffe03f */
[----:B------:R-:W-:Y:S05]  /*10bc0*/  @P0 IMAD.HI.U32 R112, R2, c[0x0][0x330], RZ ;  /* 0x0000cc0002700a27 */ /* 0x000fea00078e00ff */
[----:B------:R-:W-:Y:S02]  /*10bd0*/  @P0 SHF.R.U32.HI R2, RZ, c[0x0][0x334], R112 ;  /* 0x0000cd00ff020a19 */ /* 0x000fe40000011670 */
.L_x_635:
[----:B------:R-:W-:Y:S05]  /*10be0*/  BSYNC B0 ;  /* 0x0000000000007941 */ /* 0x000fea0003800000 */
.L_x_633:
[----:B------:R-:W-:Y:S04]  /*10bf0*/  IMAD.IADD R112, R3, 0x1, -R242 ;  /* 0x0000000103707824 */ /* 0x000fe800078e0af2 */
[----:B------:R-:W-:Y:S05]  /*10c00*/  IMAD R2, R2, c[0x0][0x32c], R112 ;  /* 0x0000cb0002027a24 */ /* 0x000fea00078e0270 */
[----:B------:R-:W-:Y:S02]  /*10c10*/  IADD3 R112, R2, c[0x0][0x32c], RZ ;  /* 0x0000cb0002707a10 */ /* 0x000fe40007ffe0ff */
[----:B------:R-:W-:Y:S02]  /*10c20*/  IMNMX R0, R0, R2, !PT ;  /* 0x0000000200007217 */ /* 0x000fe40007800200 */
[----:B------:R-:W-:Y:S02]  /*10c30*/  IMNMX R156, R156, R112, PT ;  /* 0x000000709c9c7217 */ /* 0x000fe40003800200 */
.L_x_632:
        /* <DEDUP_REMOVED lines=17> */
.L_x_638:
[----:B------:R-:W-:Y:S04]  /*10d50*/  MOV R113, c[0x0][0x32c] ;  /* 0x0000cb0000717a02 */ /* 0x000fe80000000f00 */
[----:B------:R-:W-:Y:S11]  /*10d60*/  ISETP.NE.AND P0, PT, R113, 0x1, PT ;  /* 0x000000017100780c */ /* 0x000ff60003f05270 */
[----:B------:R-:W-:Y:S02]  /*10d70*/  @!UPT UIADD3 URZ, URZ, URZ, URZ ;  /* 0x0000003f3f3ff290 */ /* 0x000fe4000fffe03f */
[----:B------:R-:W-:Y:S05]  /*10d80*/  @P0 IMAD.HI.U32 R113, R2, c[0x0][0x330], RZ ;  /* 0x0000cc0002710a27 */ /* 0x000fea00078e00ff */
[----:B------:R-:W-:Y:S02]  /*10d90*/  @P0 SHF.R.U32.HI R2, RZ, c[0x0][0x334], R113 ;  /* 0x0000cd00ff020a19 */ /* 0x000fe40000011671 */
.L_x_639:
[----:B------:R-:W-:Y:S05]  /*10da0*/  BSYNC B0 ;  /* 0x0000000000007941 */ /* 0x000fea0003800000 */
.L_x_637:
[----:B------:R-:W-:Y:S04]  /*10db0*/  IMAD.IADD R113, R3, 0x1, -R242 ;  /* 0x0000000103717824 */ /* 0x000fe800078e0af2 */
[----:B------:R-:W-:Y:S05]  /*10dc0*/  IMAD R2, R2, c[0x0][0x32c], R113 ;  /* 0x0000cb0002027a24 */ /* 0x000fea00078e0271 */
[----:B------:R-:W-:Y:S02]  /*10dd0*/  IADD3 R113, R2, c[0x0][0x32c], RZ ;  /* 0x0000cb0002717a10 */ /* 0x000fe40007ffe0ff */
[----:B------:R-:W-:Y:S02]  /*10de0*/  IMNMX R112, R112, R2, !PT ;  /* 0x0000000270707217 */ /* 0x000fe40007800200 */
[----:B------:R-:W-:Y:S02]  /*10df0*/  IMNMX R114, R114, R113, PT ;  /* 0x0000007172727217 */ /* 0x000fe40003800200 */
.L_x_636:
        /* <DEDUP_REMOVED lines=17> */
.L_x_642:
[----:B------:R-:W-:Y:S04]  /*10f10*/  MOV R161, c[0x0][0x32c] ;  /* 0x0000cb0000a17a02 */ /* 0x000fe80000000f00 */
[----:B------:R-:W-:Y:S11]  /*10f20*/  ISETP.NE.AND P0, PT, R161, 0x1, PT ;  /* 0x00000001a100780c */ /* 0x000ff60003f05270 */
[----:B------:R-:W-:Y:S02]  /*10f30*/  @!UPT UIADD3 URZ, URZ, URZ, URZ ;  /* 0x0000003f3f3ff290 */ /* 0x000fe4000fffe03f */
[----:B------:R-:W-:Y:S05]  /*10f40*/  @P0 IMAD.HI.U32 R161, R157, c[0x0][0x330], RZ ;  /* 0x0000cc009da10a27 */ /* 0x000fea00078e00ff */
[----:B------:R-:W-:Y:S02]  /*10f50*/  @P0 SHF.R.U32.HI R157, RZ, c[0x0][0x334], R161 ;  /* 0x0000cd00ff9d0a19 */ /* 0x000fe400000116a1 */
.L_x_643:
[----:B------:R-:W-:Y:S05]  /*10f60*/  BSYNC B0 ;  /* 0x0000000000007941 */ /* 0x000fea0003800000 */
.L_x_641:
[----:B------:R-:W-:Y:S04]  /*10f70*/  IMAD.IADD R161, R3, 0x1, -R242 ;  /* 0x0000000103a17824 */ /* 0x000fe800078e0af2 */
[----:B------:R-:W-:Y:S05]  /*10f80*/  IMAD R157, R157, c[0x0][0x32c], R161 ;  /* 0x0000cb009d9d7a24 */ /* 0x000fea00078e02a1 */
[----:B------:R-:W-:Y:S02]  /*10f90*/  IADD3 R161, R157, c[0x0][0x32c], RZ ;  /* 0x0000cb009da17a10 */ /* 0x000fe40007ffe0ff */
[----:B------:R-:W-:Y:S02]  /*10fa0*/  IMNMX R2, R2, R157, !PT ;  /* 0x0000009d02027217 */ /* 0x000fe40007800200 */
[----:B------:R-:W-:Y:S02]  /*10fb0*/  IMNMX R113, R113, R161, PT ;  /* 0x000000a171717217 */ /* 0x000fe40003800200 */
.L_x_640:
        /* <DEDUP_REMOVED lines=249> */
.L_x_646:
[----:B------:R-:W-:Y:S04]  /*11f50*/  MOV R6, c[0x0][0x32c] ;  /* 0x0000cb0000067a02 */ /* 0x000fe80000000f00 */
[----:B------:R-:W-:Y:S11]  /*11f60*/  ISETP.NE.AND P0, PT, R6, 0x1, PT ;  /* 0x000000010600780c */ /* 0x000ff60003f05270 */
[----:B------:R-:W-:Y:S02]  /*11f70*/  @!UPT UIADD3 URZ, URZ, URZ, URZ ;  /* 0x0000003f3f3ff290 */ /* 0x000fe4000fffe03f */
[----:B------:R-:W-:Y:S05]  /*11f80*/  @P0 IMAD.HI.U32 R6, R4, c[0x0][0x330], RZ ;  /* 0x0000cc0004060a27 */ /* 0x000fea00078e00ff */
[----:B------:R-:W-:Y:S02]  /*11f90*/  @P0 SHF.R.U32.HI R4, RZ, c[0x0][0x334], R6 ;  /* 0x0000cd00ff040a19 */ /* 0x000fe40000011606 */
.L_x_647:
[----:B------:R-:W-:Y:S05]  /*11fa0*/  BSYNC B0 ;  /* 0x0000000000007941 */ /* 0x000fea0003800000 */
.L_x_645:
[----:B------:R-:W-:Y:S04]  /*11fb0*/  IMAD.IADD R3, R3, 0x1, -R242 ;  /* 0x0000000103037824 */ /* 0x000fe800078e0af2 */
[----:B------:R-:W-:Y:S05]  /*11fc0*/  IMAD R3, R4, c[0x0][0x32c], R3 ;  /* 0x0000cb0004037a24 */ /* 0x000fea00078e0203 */
[----:B------:R-:W-:Y:S02]  /*11fd0*/  IADD3 R4, R3, c[0x0][0x32c], RZ ;  /* 0x0000cb0003047a10 */ /* 0x000fe40007ffe0ff */
[----:B------:R-:W-:Y:S02]  /*11fe0*/  IMNMX R0, R0, R3, !PT ;  /* 0x0000000300007217 */ /* 0x000fe40007800200 */
[----:B------:R-:W-:Y:S02]  /*11ff0*/  IMNMX R2, R2, R4, PT ;  /* 0x0000000402027217 */ /* 0x000fe40003800200 */
.L_x_644:
        /* <DEDUP_REMOVED lines=141> */
[----:B------:R-:W-:Y:S02]  /*128d0*/  FMNMX.FTZ R5, R221, R5, !PT ;  /* 0x00000005dd057209 */ /* 0x000fe40007810000 */
[----:B------:R-:W-:Y:S02]  /*128e0*/  ISETP.GT.AND P0, PT, R0, 0x48, !P3 ;  /* 0x000000480000780c */ /* 0x000fe40005f04270 */
        /* <DEDUP_REMOVED lines=9> */
[----:B------:R-:W-:Y:S04]  /*12980*/  ISETP.LT.OR P3, PT, R2, 0x4a, P3 ;  /* 0x0000004a0200780c */ /* 0x000fe80001f61670 */
        /* <DEDUP_REMOVED lines=16> */
[----:B------:R3:W-:Y:S01]  /*12a90*/  MUFU.EX2 R229, R56 ;  /* 0x0000003800e57308 */ /* 0x0007e20000000800 */
        /* <DEDUP_REMOVED lines=8> */
[--C-:B---3--:R-:W-:Y:S08]  /*12b20*/  FFMA.FTZ R56, R180, c[0x0][0x2d0], -R64.reuse ;  /* 0x0000b400b4387a23 */ /* 0x108ff00000010840 */
[----:B------:R-:W-:Y:S01]  /*12b30*/  MUFU.EX2 R228, R56 ;  /* 0x0000003800e47308 */ /* 0x000fe20000000800 */
[--C-:B-1----:R-:W-:Y:S01]  /*12b40*/  FFMA.FTZ R5, R34, c[0x0][0x2d0], -R64.reuse ;  /* 0x0000b40022057a23 */ /* 0x102fe20000010840 */
[----:B--2---:R-:W-:Y:S08]  /*12b50*/  F2FP.BF16.PACK_AB R46, R225, R223 ;  /* 0x000000dfe12e723e */ /* 0x004ff000000010ff */
[----:B------:R1:W-:Y:S02]  /*12b60*/  MUFU.EX2 R53, R5 ;  /* 0x0000000500357308 */ /* 0x0003e40000000800 */
[--C-:B-1----:R-:W-:Y:S08]  /*12b70*/  FFMA.FTZ R5, R36, c[0x0][0x2d0], -R64.reuse ;  /* 0x0000b40024057a23 */ /* 0x102ff00000010840 */
        /* <DEDUP_REMOVED lines=17> */
[----:B------:R-:W-:Y:S01]  /*12c90*/  LDSM.16.MT88.4 R32, [R200] ;  /* 0x00000000c820783b */ /* 0x000fe20000004200 */
[--C-:B------:R-:W-:Y:S01]  /*12ca0*/  FFMA.FTZ R16, R24, c[0x0][0x2d0], -R65.reuse ;  /* 0x0000b40018107a23 */ /* 0x100fe20000010841 */
        /* <DEDUP_REMOVED lines=53> */
[C---:B------:R-:W-:Y:S02]  /*13000*/  FMUL.FTZ R85, R41.reuse, R85 ;  /* 0x0000005529557220 */ /* 0x040fe40000410000 */
[C---:B------:R-:W-:Y:S02]  /*13010*/  FMUL.FTZ R96, R41.reuse, R96 ;  /* 0x0000006029607220 */ /* 0x040fe40000410000 */
[C---:B------:R-:W-:Y:S02]  /*13020*/  FMUL.FTZ R97, R41.reuse, R97 ;  /* 0x0000006129617220 */ /* 0x040fe40000410000 */
[C---:B------:R-:W-:Y:S01]  /*13030*/  FMUL.FTZ R100, R41.reuse, R100 ;  /* 0x0000006429647220 */ /* 0x040fe20000410000 */
[----:B------:R4:W-:Y:S01]  /*13040*/  MUFU.EX2 R79, R4 ;  /* 0x00000004004f7308 */ /* 0x0009e20000000800 */
[----:B------:R-:W-:Y:S02]  /*13050*/  FMUL.FTZ R101, R41, R101 ;  /* 0x0000006529657220 */ /* 0x000fe40000410000 */
[C---:B-1----:R-:W-:Y:S02]  /*13060*/  FMUL.FTZ R7, R40.reuse, R123 ;  /* 0x0000007b28077220 */ /* 0x042fe40000410000 */
[C---:B------:R-:W-:Y:S01]  /*13070*/  FMUL.FTZ R6, R40.reuse, R122 ;  /* 0x0000007a28067220 */ /* 0x040fe20000410000 */
[----:B------:R-:W-:Y:S01]  /*13080*/  MOV R122, R53 ;  /* 0x00000035007a7202 */ /* 0x000fe20000000f00 */
[C---:B------:R-:W-:Y:S01]  /*13090*/  FMUL.FTZ R18, R40.reuse, R134 ;  /* 0x0000008628127220 */ /* 0x040fe20000410000 */
[----:B------:R-:W5:Y:S01]  /*130a0*/  LDL.LU R123, [R1] ;  /* 0x00000000017b7983 */ /* 0x000f620000300800 */
[C---:B------:R-:W-:Y:S01]  /*130b0*/  FMUL.FTZ R19, R40.reuse, R135 ;  /* 0x0000008728137220 */ /* 0x040fe20000410000 */
[----:B------:R-:W1:Y:S01]  /*130c0*/  MUFU.EX2 R241, R5 ;  /* 0x0000000500f17308 */ /* 0x000e620000000800 */
[C---:B------:R-:W-:Y:S01]  /*130d0*/  FMUL.FTZ R86, R40.reuse, R86 ;  /* 0x0000005628567220 */ /* 0x040fe20000410000 */
[----:B------:R-:W-:Y:S01]  /*130e0*/  LDSM.16.MT88.4 R132, [R196+0x2000] ;  /* 0x00200000c484783b */ /* 0x000fe20000004200 */
[----:B------:R-:W-:Y:S02]  /*130f0*/  FMUL.FTZ R87, R40, R87 ;  /* 0x0000005728577220 */ /* 0x000fe40000410000 */
[--C-:B--2---:R-:W-:Y:S02]  /*13100*/  FFMA.FTZ R0, R10, c[0x0][0x2d0], -R66.reuse ;  /* 0x0000b4000a007a23 */ /* 0x104fe40000010842 */
[C---:B---3--:R-:W-:Y:S01]  /*13110*/  FMUL.FTZ R8, R2.reuse, R124 ;  /* 0x0000007c02087220 */ /* 0x048fe20000410000 */
[----:B------:R-:W-:Y:S01]  /*13120*/  MOV R124, R52 ;  /* 0x00000034007c7202 */ /* 0x000fe20000000f00 */
[C---:B------:R-:W-:Y:S01]  /*13130*/  FMUL.FTZ R9, R2.reuse, R125 ;  /* 0x0000007d02097220 */ /* 0x040fe20000410000 */
[----:B------:R2:W-:Y:S01]  /*13140*/  MUFU.EX2 R75, R0 ;  /* 0x00000000004b7308 */ /* 0x0005e20000000800 */
[C---:B------:R-:W-:Y:S02]  /*13150*/  FMUL.FTZ R12, R2.reuse, R128 ;  /* 0x00000080020c7220 */ /* 0x040fe40000410000 */
[C---:B------:R-:W-:Y:S02]  /*13160*/  FMUL.FTZ R13, R2.reuse, R129 ;  /* 0x00000081020d7220 */ /* 0x040fe40000410000 */
[----:B----4-:R-:W-:Y:S02]  /*13170*/  FFMA.FTZ R4, R175, c[0x0][0x2d0], -R43 ;  /* 0x0000b400af047a23 */ /* 0x010fe4000001082b */
[C---:B------:R-:W-:Y:S02]  /*13180*/  FMUL.FTZ R24, R2.reuse, R140 ;  /* 0x0000008c02187220 */ /* 0x040fe40000410000 */
[C---:B------:R-:W-:Y:S01]  /*13190*/  FMUL.FTZ R28, R2.reuse, R144 ;  /* 0x00000090021c7220 */ /* 0x040fe20000410000 */
[----:B------:R3:W-:Y:S01]  /*131a0*/  MUFU.EX2 R243, R4 ;  /* 0x0000000400f37308 */ /* 0x0007e20000000800 */
[C---:B------:R-:W-:Y:S01]  /*131b0*/  FMUL.FTZ R29, R2.reuse, R145 ;  /* 0x00000091021d7220 */ /* 0x040fe20000410000 */
[----:B------:R-:W-:Y:S01]  /*131c0*/  MOV R145, R223 ;  /* 0x000000df00917202 */ /* 0x000fe20000000f00 */
[C---:B------:R-:W-:Y:S01]  /*131d0*/  FMUL.FTZ R88, R2.reuse, R88 ;  /* 0x0000005802587220 */ /* 0x040fe20000410000 */
[----:B-1----:R-:W-:Y:S01]  /*131e0*/  F2FP.BF16.PACK_AB R39, R79, R241 ;  /* 0x000000f14f27723e */ /* 0x002fe200000010ff */
[----:B------:R-:W-:Y:S01]  /*131f0*/  FMUL.FTZ R5, R41, R121 ;  /* 0x0000007929057220 */ /* 0x000fe20000410000 */
[----:B------:R-:W-:Y:S01]  /*13200*/  MOV R144, R224 ;  /* 0x000000e000907202 */ /* 0x000fe20000000f00 */
[C---:B------:R-:W-:Y:S01]  /*13210*/  FMUL.FTZ R89, R2.reuse, R89 ;  /* 0x0000005902597220 */ /* 0x040fe20000410000 */
[----:B------:R-:W4:Y:S01]  /*13220*/  LDL.LU R121, [R1+0x4] ;  /* 0x0000040001797983 */ /* 0x000f220000300800 */
[C---:B------:R-:W-:Y:S02]  /*13230*/  FMUL.FTZ R92, R2.reuse, R92 ;  /* 0x0000005c025c7220 */ /* 0x040fe40000410000 */
[----:B------:R-:W-:Y:S02]  /*13240*/  FMUL.FTZ R93, R2, R93 ;  /* 0x0000005d025d7220 */ /* 0x000fe40000410000 */
[C---:B------:R-:W-:Y:S02]  /*13250*/  FMUL.FTZ R98, R40.reuse, R98 ;  /* 0x0000006228627220 */ /* 0x040fe40000410000 */
[--C-:B--2---:R-:W-:Y:S02]  /*13260*/  FFMA.FTZ R0, R11, c[0x0][0x2d0], -R66.reuse ;  /* 0x0000b4000b007a23 */ /* 0x104fe40000010842 */
[C---:B------:R-:W-:Y:S02]  /*13270*/  FMUL.FTZ R99, R40.reuse, R99 ;  /* 0x0000006328637220 */ /* 0x040fe40000410000 */
[----:B------:R1:W2:Y:S01]  /*13280*/  MUFU.EX2 R78, R0 ;  /* 0x00000000004e7308 */ /* 0x0002a20000000800 */
[C---:B------:R-:W-:Y:S02]  /*13290*/  FMUL.FTZ R102, R40.reuse, R102 ;  /* 0x0000006628667220 */ /* 0x040fe40000410000 */
[----:B------:R-:W-:Y:S02]  /*132a0*/  FMUL.FTZ R103, R40, R103 ;  /* 0x0000006728677220 */ /* 0x000fe40000410000 */
[----:B---3--:R-:W-:Y:S02]  /*132b0*/  FMUL.FTZ R4, R41, R120 ;  /* 0x0000007829047220 */ /* 0x008fe40000410000 */
[----:B------:R-:W3:Y:S01]  /*132c0*/  LDL.LU R120, [R1+0x8] ;  /* 0x0000080001787983 */ /* 0x000ee20000300800 */
[----:B------:R-:W-:Y:S02]  /*132d0*/  FFMA.FTZ R56, R61, c[0x0][0x2d0], -R66 ;  /* 0x0000b4003d387a23 */ /* 0x000fe40000010842 */
[C---:B------:R-:W-:Y:S02]  /*132e0*/  FMUL.FTZ R104, R2.reuse, R104 ;  /* 0x0000006802687220 */ /* 0x040fe40000410000 */
[-C--:B------:R-:W-:Y:S01]  /*132f0*/  HMMA.16816.F32.BF16 R4, R44, R20.reuse, R4 ;  /* 0x000000142c04723c */ /* 0x080fe20000041804 */
[----:B------:R-:W-:Y:S04]  /*13300*/  MUFU.EX2 R224, R56 ;  /* 0x0000003800e07308 */ /* 0x000fe80000000800 */
[C---:B------:R-:W-:Y:S02]  /*13310*/  FMUL.FTZ R105, R2.reuse, R105 ;  /* 0x0000006902697220 */ /* 0x040fe40000410000 */
[C---:B------:R-:W-:Y:S02]  /*13320*/  FMUL.FTZ R108, R2.reuse, R108 ;  /* 0x0000006c026c7220 */ /* 0x040fe40000410000 */
[----:B------:R-:W-:Y:S03]  /*13330*/  FMUL.FTZ R109, R2, R109 ;  /* 0x0000006d026d7220 */ /* 0x000fe60000410000 */
[----:B-1----:R-:W-:Y:S02]  /*13340*/  FSEL R0, R3, RZ, P0 ;  /* 0x000000ff03007208 */ /* 0x002fe40000000000 */
[----:B--2---:R-:W-:Y:S02]  /*13350*/  F2FP.BF16.PACK_AB R37, R78, R75 ;  /* 0x0000004b4e25723e */ /* 0x004fe400000010ff */
[----:B------:R-:W-:Y:S01]  /*13360*/  ISETP.GT.AND P0, PT, R211, R234, PT ;  /* 0x000000ead300720c */ /* 0x000fe20003f04270 */
[----:B------:R-:W-:Y:S04]  /*13370*/  FADD.FTZ R0, -R0, R118 ;  /* 0x0000007600007221 */ /* 0x000fe80000010100 */
[----:B------:R-:W-:Y:S06]  /*13380*/  FMUL.FTZ R0, R0, c[0x0][0x2d0] ;  /* 0x0000b40000007a20 */ /* 0x000fec0000410000 */
[----:B------:R-:W1:Y:S02]  /*13390*/  MUFU.EX2 R0, R0 ;  /* 0x0000000000007308 */ /* 0x000e640000000800 */
[C---:B-1----:R-:W-:Y:S02]  /*133a0*/  FMUL.FTZ R10, R0.reuse, R126 ;  /* 0x0000007e000a7220 */ /* 0x042fe40000410000 */
[C---:B------:R-:W-:Y:S02]  /*133b0*/  FMUL.FTZ R11, R0.reuse, R127 ;  /* 0x0000007f000b7220 */ /* 0x040fe40000410000 */
[C---:B------:R-:W-:Y:S02]  /*133c0*/  FMUL.FTZ R14, R0.reuse, R130 ;  /* 0x00000082000e7220 */ /* 0x040fe40000410000 */
[C---:B------:R-:W-:Y:S02]  /*133d0*/  FMUL.FTZ R15, R0.reuse, R131 ;  /* 0x00000083000f7220 */ /* 0x040fe40000410000 */
[C---:B------:R-:W-:Y:S01]  /*133e0*/  FMUL.FTZ R26, R0.reuse, R142 ;  /* 0x0000008e001a7220 */ /* 0x040fe20000410000 */
[C---:B------:R-:W-:Y:S04]  /*133f0*/  HMMA.16816.F32.BF16 R8, R36.reuse, R20, R8 ;  /* 0x000000142408723c */ /* 0x040fe80000041808 */
[C---:B------:R-:W-:Y:S02]  /*13400*/  FMUL.FTZ R27, R0.reuse, R143 ;  /* 0x0000008f001b7220 */ /* 0x040fe40000410000 */
[C---:B------:R-:W-:Y:S01]  /*13410*/  FMUL.FTZ R30, R0.reuse, R146 ;  /* 0x00000092001e7220 */ /* 0x040fe20000410000 */
[----:B------:R-:W-:Y:S01]  /*13420*/  MOV R146, R55 ;  /* 0x0000003700927202 */ /* 0x000fe20000000f00 */
[-C--:B------:R-:W-:Y:S04]  /*13430*/  HMMA.16816.F32.BF16 R12, R36, R22.reuse, R12 ;  /* 0x00000016240c723c */ /* 0x080fe8000004180c */
[----:B------:R-:W-:Y:S02]  /*13440*/  FFMA.FTZ R20, R25, c[0x0][0x2d0], -R65 ;  /* 0x0000b40019147a23 */ /* 0x000fe40000010841 */
[----:B------:R-:W-:Y:S01]  /*13450*/  FMUL.FTZ R31, R0, R147 ;  /* 0x00000093001f7220 */ /* 0x000fe20000410000 */
[----:B------:R-:W-:Y:S01]  /*13460*/  MOV R147, R54 ;  /* 0x0000003600937202 */ /* 0x000fe20000000f00 */
[C---:B------:R-:W-:Y:S01]  /*13470*/  HMMA.16816.F32.BF16 R16, R44.reuse, R22, R16 ;  /* 0x000000162c10723c */ /* 0x040fe20000041810 */
[----:B------:R1:W-:Y:S01]  /*13480*/  MUFU.EX2 R237, R20 ;  /* 0x0000001400ed7308 */ /* 0x0003e20000000800 */
[----:B------:R-:W2:Y:S02]  /*13490*/  LDSM.16.MT88.4 R52, [R199] ;  /* 0x00000000c734783b */ /* 0x000ea40000004200 */
[C---:B------:R-:W-:Y:S02]  /*134a0*/  FMUL.FTZ R21, R41.reuse, R137 ;  /* 0x0000008929157220 */ /* 0x040fe40000410000 */
[----:B------:R-:W-:Y:S02]  /*134b0*/  FMUL.FTZ R25, R2, R141 ;  /* 0x0000008d02197220 */ /* 0x000fe40000410000 */
[C---:B------:R-:W-:Y:S04]  /*134c0*/  FMUL.FTZ R22, R40.reuse, R138 ;  /* 0x0000008a28167220 */ /* 0x040fe80000410000 */
[----:B------:R-:W-:Y:S02]  /*134d0*/  FMUL.FTZ R23, R40, R139 ;  /* 0x0000008b28177220 */ /* 0x000fe40000410000 */
[C---:B------:R-:W-:Y:S02]  /*134e0*/  FMUL.FTZ R90, R0.reuse, R90 ;  /* 0x0000005a005a7220 */ /* 0x040fe40000410000 */
[C---:B------:R-:W-:Y:S02]  /*134f0*/  FMUL.FTZ R91, R0.reuse, R91 ;  /* 0x0000005b005b7220 */ /* 0x040fe40000410000 */
[C---:B------:R-:W-:Y:S02]  /*13500*/  FMUL.FTZ R94, R0.reuse, R94 ;  /* 0x0000005e005e7220 */ /* 0x040fe40000410000 */
[C---:B------:R-:W-:Y:S02]  /*13510*/  FMUL.FTZ R95, R0.reuse, R95 ;  /* 0x0000005f005f7220 */ /* 0x040fe40000410000 */
[C---:B------:R-:W-:Y:S02]  /*13520*/  FMUL.FTZ R106, R0.reuse, R106 ;  /* 0x0000006a006a7220 */ /* 0x040fe40000410000 */
[C---:B------:R-:W-:Y:S02]  /*13530*/  FMUL.FTZ R107, R0.reuse, R107 ;  /* 0x0000006b006b7220 */ /* 0x040fe40000410000 */
[----:B-1----:R-:W-:Y:S02]  /*13540*/  FMUL.FTZ R20, R41, R136 ;  /* 0x0000008829147220 */ /* 0x002fe40000410000 */
[C---:B------:R-:W-:Y:S02]  /*13550*/  FMUL.FTZ R110, R0.reuse, R110 ;  /* 0x0000006e006e7220 */ /* 0x040fe40000410000 */
[----:B------:R-:W-:Y:S03]  /*13560*/  FMUL.FTZ R111, R0, R111 ;  /* 0x0000006f006f7220 */ /* 0x000fe60000410000 */
[-C--:B------:R-:W-:Y:S08]  /*13570*/  HMMA.16816.F32.BF16 R20, R44, R32.reuse, R20 ;  /* 0x000000202c14723c */ /* 0x080ff00000041814 */
[C---:B------:R-:W-:Y:S07]  /*13580*/  HMMA.16816.F32.BF16 R24, R36.reuse, R32, R24 ;  /* 0x000000202418723c */ /* 0x040fee0000041818 */
[--C-:B------:R-:W-:Y:S01]  /*13590*/  FFMA.FTZ R32, R177, c[0x0][0x2d0], -R43.reuse ;  /* 0x0000b400b1207a23 */ /* 0x100fe2000001082b */
[-C--:B------:R-:W-:Y:S03]  /*135a0*/  HMMA.16816.F32.BF16 R28, R36, R34.reuse, R28 ;  /* 0x00000022241c723c */ /* 0x080fe6000004181c */
[----:B------:R1:W-:Y:S01]  /*135b0*/  MUFU.EX2 R231, R32 ;  /* 0x0000002000e77308 */ /* 0x0003e20000000800 */
[C---:B------:R-:W-:Y:S01]  /*135c0*/  FMUL.FTZ R33, R41.reuse, R149 ;  /* 0x0000009529217220 */ /* 0x040fe20000410000 */
[----:B------:R-:W-:Y:S03]  /*135d0*/  MOV R149, R225 ;  /* 0x000000e100957202 */ /* 0x000fe60000000f00 */
[C---:B------:R-:W-:Y:S07]  /*135e0*/  HMMA.16816.F32.BF16 R84, R44.reuse, R34, R84 ;  /* 0x000000222c54723c */ /* 0x040fee0000041854 */
[C---:B------:R-:W-:Y:S02]  /*135f0*/  FMUL.FTZ R34, R40.reuse, R150 ;  /* 0x0000009628227220 */ /* 0x040fe40000410000 */
[----:B------:R-:W-:Y:S01]  /*13600*/  FMUL.FTZ R35, R40, R151 ;  /* 0x0000009728237220 */ /* 0x000fe20000410000 */
[----:B------:R-:W3:Y:S02]  /*13610*/  LDL.LU R150, [R1+0xc] ;  /* 0x00000c0001967983 */ /* 0x000ee40000300800 */
[--C-:B-1----:R-:W-:Y:S04]  /*13620*/  FFMA.FTZ R32, R178, c[0x0][0x2d0], -R43.reuse ;  /* 0x0000b400b2207a23 */ /* 0x102fe8000001082b */
[----:B------:R1:W-:Y:S02]  /*13630*/  MUFU.EX2 R230, R32 ;  /* 0x0000002000e67308 */ /* 0x0003e40000000800 */
[----:B-1----:R-:W-:Y:S01]  /*13640*/  FMUL.FTZ R32, R41, R148 ;  /* 0x0000009429207220 */ /* 0x002fe20000410000 */
[----:B------:R-:W-:Y:S06]  /*13650*/  MOV R148, R226 ;  /* 0x000000e200947202 */ /* 0x000fec0000000f00 */
        /* <DEDUP_REMOVED lines=9> */
[----:B------:R-:W-:Y:S01]  /*136f0*/  LDSM.16.MT88.4 R56, [R200+0x800] ;  /* 0x00080000c838783b */ /* 0x000fe20000004200 */
[--C-:B------:R-:W-:Y:S01]  /*13700*/  FFMA.FTZ R52, R67, c[0x0][0x2d0], -R66.reuse ;  /* 0x0000b40043347a23 */ /* 0x100fe20000010842 */
[-C--:B------:R-:W-:Y:S01]  /*13710*/  HMMA.16816.F32.BF16 R108, R36, R54.reuse, R108 ;  /* 0x00000036246c723c */ /* 0x080fe2000004186c */
[----:B------:R1:W-:Y:S06]  /*13720*/  MUFU.EX2 R226, R48 ;  /* 0x0000003000e27308 */ /* 0x0003ec0000000800 */
[C---:B------:R-:W-:Y:S02]  /*13730*/  FMUL.FTZ R36, R41.reuse, R152 ;  /* 0x0000009829247220 */ /* 0x040fe40000410000 */
[----:B------:R-:W-:Y:S02]  /*13740*/  FMUL.FTZ R37, R41, R153 ;  /* 0x0000009929257220 */ /* 0x000fe40000410000 */
[----:B------:R2:W2:Y:S01]  /*13750*/  MUFU.EX2 R223, R52 ;  /* 0x0000003400df7308 */ /* 0x0004a20000000800 */
[C---:B------:R-:W-:Y:S02]  /*13760*/  FMUL.FTZ R38, R40.reuse, R154 ;  /* 0x0000009a28267220 */ /* 0x040fe40000410000 */
[----:B------:R-:W-:Y:S07]  /*13770*/  FMUL.FTZ R39, R40, R155 ;  /* 0x0000009b28277220 */ /* 0x000fee0000410000 */
[----:B------:R-:W-:Y:S04]  /*13780*/  HMMA.16816.F32.BF16 R36, R44, R54, R36 ;  /* 0x000000362c24723c */ /* 0x000fe80000041824 */
[----:B-1----:R-:W-:Y:S02]  /*13790*/  FFMA.FTZ R48, R60, c[0x0][0x2d0], -R66 ;  /* 0x0000b4003c307a23 */ /* 0x002fe40000010842 */
[--C-:B------:R-:W-:Y:S01]  /*137a0*/  FFMA.FTZ R60, R184, c[0x0][0x2d0], -R64.reuse ;  /* 0x0000b400b83c7a23 */ /* 0x100fe20000010840 */
[----:B------:R-:W-:Y:S01]  /*137b0*/  F2FP.BF16.PACK_AB R44, R252, R248 ;  /* 0x000000f8fc2c723e */ /* 0x000fe200000010ff */
[----:B------:R1:W1:Y:S01]  /*137c0*/  MUFU.EX2 R225, R48 ;  /* 0x0000003000e17308 */ /* 0x0002620000000800 */
[----:B------:R-:W-:Y:S03]  /*137d0*/  F2FP.BF16.PACK_AB R45, R249, R250 ;  /* 0x000000faf92d723e */ /* 0x000fe600000010ff */
[----:B------:R-:W-:Y:S01]  /*137e0*/  F2FP.BF16.PACK_AB R46, R243, R251 ;  /* 0x000000fbf32e723e */ /* 0x000fe200000010ff */
[----:B--2---:R-:W-:Y:S01]  /*137f0*/  FFMA.FTZ R52, R182, c[0x0][0x2d0], -R43 ;  /* 0x0000b400b6347a23 */ /* 0x004fe2000001082b */
[----:B------:R-:W-:Y:S02]  /*13800*/  F2FP.BF16.PACK_AB R47, R239, R240 ;  /* 0x000000f0ef2f723e */ /* 0x000fe400000010ff */
[----:B------:R-:W-:Y:S02]  /*13810*/  F2FP.BF16.PACK_AB R54, R232, R233 ;  /* 0x000000e9e836723e */ /* 0x000fe400000010ff */
[----:B------:R2:W-:Y:S01]  /*13820*/  MUFU.EX2 R182, R52 ;  /* 0x0000003400b67308 */ /* 0x0005e20000000800 */
[----:B------:R-:W-:Y:S09]  /*13830*/  F2FP.BF16.PACK_AB R55, R223, R224 ;  /* 0x000000e0df37723e */ /* 0x000ff200000010ff */
[----:B------:R4:W-:Y:S01]  /*13840*/  MUFU.EX2 R181, R60 ;  /* 0x0000003c00b57308 */ /* 0x0009e20000000800 */
[----:B-1----:R-:W1:Y:S01]  /*13850*/  LDSM.16.MT88.4 R48, [R196+0x800] ;  /* 0x00080000c430783b */ /* 0x002e620000004200 */
[----:B------:R-:W-:Y:S01]  /*13860*/  F2FP.BF16.PACK_AB R53, R225, R226 ;  /* 0x000000e2e135723e */ /* 0x000fe200000010ff */
[----:B--2---:R-:W-:Y:S07]  /*13870*/  FFMA.FTZ R52, R183, c[0x0][0x2d0], -R64 ;  /* 0x0000b400b7347a23 */ /* 0x004fee0000010840 */
[----:B------:R2:W-:Y:S01]  /*13880*/  MUFU.EX2 R180, R52 ;  /* 0x0000003400b47308 */ /* 0x0005e20000000800 */
[----:B----4-:R-:W4:Y:S01]  /*13890*/  LDSM.16.MT88.4 R60, [R197+0x800] ;  /* 0x00080000c53c783b */ /* 0x010f220000004200 */
        /* <DEDUP_REMOVED lines=10> */
[----:B------:R-:W-:Y:S01]  /*13940*/  FFMA.FTZ R56, R186, c[0x0][0x2d0], -R43 ;  /* 0x0000b400ba387a23 */ /* 0x000fe2000001082b */
[-C--:B------:R-:W-:Y:S01]  /*13950*/  HMMA.16816.F32.BF16 R28, R52, R58.reuse, R28 ;  /* 0x0000003a341c723c */ /* 0x080fe2000004181c */
[----:B------:R1:W-:Y:S07]  /*13960*/  MUFU.EX2 R179, R48 ;  /* 0x0000003000b37308 */ /* 0x0003ee0000000800 */
[C---:B------:R-:W-:Y:S03]  /*13970*/  HMMA.16816.F32.BF16 R84, R44.reuse, R58, R84 ;  /* 0x0000003a2c54723c */ /* 0x040fe60000041854 */
[----:B------:R2:W-:Y:S05]  /*13980*/  MUFU.EX2 R175, R56 ;  /* 0x0000003800af7308 */ /* 0x0005ea0000000800 */
[-C--:B----4-:R-:W-:Y:S08]  /*13990*/  HMMA.16816.F32.BF16 R32, R44, R60.reuse, R32 ;  /* 0x0000003c2c20723c */ /* 0x090ff00000041820 */
[C---:B------:R-:W-:Y:S04]  /*139a0*/  HMMA.16816.F32.BF16 R88, R52.reuse, R60, R88 ;  /* 0x0000003c3458723c */ /* 0x040fe80000041858 */
[--C-:B-1----:R-:W-:Y:S03]  /*139b0*/  FFMA.FTZ R48, R71, c[0x0][0x2d0], -R65.reuse ;  /* 0x0000b40047307a23 */ /* 0x102fe60000010841 */
[----:B------:R-:W-:Y:S01]  /*139c0*/  FFMA.FTZ R60, R72, c[0x0][0x2d0], -R66 ;  /* 0x0000b400483c7a23 */ /* 0x000fe20000010842 */
[-C--:B------:R-:W-:Y:S01]  /*139d0*/  HMMA.16816.F32.BF16 R92, R52, R62.reuse, R92 ;  /* 0x0000003e345c723c */ /* 0x080fe2000004185c */
[----:B------:R1:W-:Y:S03]  /*139e0*/  MUFU.EX2 R176, R48 ;  /* 0x0000003000b07308 */ /* 0x0003e60000000800 */
[--C-:B--2---:R-:W-:Y:S04]  /*139f0*/  FFMA.FTZ R56, R187, c[0x0][0x2d0], -R64.reuse ;  /* 0x0000b400bb387a23 */ /* 0x104fe80000010840 */
[C---:B------:R-:W-:Y:S03]  /*13a00*/  HMMA.16816.F32.BF16 R96, R44.reuse, R62, R96 ;  /* 0x0000003e2c60723c */ /* 0x040fe60000041860 */
[----:B------:R2:W-:Y:S10]  /*13a10*/  MUFU.EX2 R172, R56 ;  /* 0x0000003800ac7308 */ /* 0x0005f40000000800 */
[----:B------:R4:W-:Y:S01]  /*13a20*/  MUFU.EX2 R169, R60 ;  /* 0x0000003c00a97308 */ /* 0x0009e20000000800 */
[----:B-1----:R-:W-:Y:S09]  /*13a30*/  FFMA.FTZ R48, R80, c[0x0][0x2d0], -R65 ;  /* 0x0000b40050307a23 */ /* 0x002ff20000010841 */
[----:B------:R1:W-:Y:S01]  /*13a40*/  MUFU.EX2 R178, R48 ;  /* 0x0000003000b27308 */ /* 0x0003e20000000800 */
[----:B--2---:R-:W-:Y:S09]  /*13a50*/  FFMA.FTZ R56, R188, c[0x0][0x2d0], -R64 ;  /* 0x0000b400bc387a23 */ /* 0x004ff20000010840 */
[----:B------:R2:W-:Y:S01]  /*13a60*/  MUFU.EX2 R173, R56 ;  /* 0x0000003800ad7308 */ /* 0x0005e20000000800 */
[----:B----4-:R-:W-:Y:S09]  /*13a70*/  FFMA.FTZ R60, R73, c[0x0][0x2d0], -R66 ;  /* 0x0000b400493c7a23 */ /* 0x010ff20000010842 */
[----:B------:R4:W-:Y:S01]  /*13a80*/  MUFU.EX2 R167, R60 ;  /* 0x0000003c00a77308 */ /* 0x0009e20000000800 */
[--C-:B-1----:R-:W-:Y:S09]  /*13a90*/  FFMA.FTZ R48, R185, c[0x0][0x2d0], -R43.reuse ;  /* 0x0000b400b9307a23 */ /* 0x102ff2000001082b */
[----:B------:R1:W-:Y:S01]  /*13aa0*/  MUFU.EX2 R174, R48 ;  /* 0x0000003000ae7308 */ /* 0x0003e20000000800 */
[--C-:B--2---:R-:W-:Y:S09]  /*13ab0*/  FFMA.FTZ R56, R189, c[0x0][0x2d0], -R43.reuse ;  /* 0x0000b400bd387a23 */ /* 0x104ff2000001082b */
[----:B------:R2:W-:Y:S01]  /*13ac0*/  MUFU.EX2 R171, R56 ;  /* 0x0000003800ab7308 */ /* 0x0005e20000000800 */
[----:B----4-:R-:W-:Y:S09]  /*13ad0*/  FFMA.FTZ R60, R193, c[0x0][0x2d0], -R64 ;  /* 0x0000b400c13c7a23 */ /* 0x010ff20000010840 */
[----:B------:R4:W-:Y:S01]  /*13ae0*/  MUFU.EX2 R165, R60 ;  /* 0x0000003c00a57308 */ /* 0x0009e20000000800 */
[----:B-1----:R-:W1:Y:S01]  /*13af0*/  LDSM.16.MT88.4 R48, [R199+0x800] ;  /* 0x00080000c730783b */ /* 0x002e620000004200 */
[--C-:B--2---:R-:W-:Y:S08]  /*13b00*/  FFMA.FTZ R56, R70, c[0x0][0x2d0], -R66.reuse ;  /* 0x0000b40046387a23 */ /* 0x104ff00000010842 */
[----:B------:R2:W1:Y:S01]  /*13b10*/  MUFU.EX2 R170, R56 ;  /* 0x0000003800aa7308 */ /* 0x0004620000000800 */
[----:B----4-:R-:W-:Y:S08]  /*13b20*/  LDSM.16.MT88.4 R60, [R197+0x1000] ;  /* 0x00100000c53c783b */ /* 0x010ff00000004200 */
[----:B--2---:R-:W2:Y:S01]  /*13b30*/  LDSM.16.MT88.4 R56, [R196+0x1000] ;  /* 0x00100000c438783b */ /* 0x004ea20000004200 */
[-C--:B-1----:R-:W-:Y:S08]  /*13b40*/  HMMA.16816.F32.BF16 R100, R44, R48.reuse, R100 ;  /* 0x000000302c64723c */ /* 0x082ff00000041864 */
[C---:B------:R-:W-:Y:S07]  /*13b50*/  HMMA.16816.F32.BF16 R104, R52.reuse, R48, R104 ;  /* 0x000000303468723c */ /* 0x040fee0000041868 */
[----:B------:R-:W-:Y:S01]  /*13b60*/  FFMA.FTZ R48, R76, c[0x0][0x2d0], -R66 ;  /* 0x0000b4004c307a23 */ /* 0x000fe20000010842 */
[-C--:B------:R-:W-:Y:S01]  /*13b70*/  HMMA.16816.F32.BF16 R108, R52, R50.reuse, R108 ;  /* 0x00000032346c723c */ /* 0x080fe2000004186c */
[----:B------:R-:W1:Y:S02]  /*13b80*/  LDSM.16.MT88.4 R52, [R200+0x1000] ;  /* 0x00100000c834783b */ /* 0x000e640000004200 */
[----:B------:R4:W2:Y:S01]  /*13b90*/  MUFU.EX2 R166, R48 ;  /* 0x0000003000a67308 */ /* 0x0008a20000000800 */
[----:B------:R-:W-:Y:S04]  /*13ba0*/  F2FP.BF16.PACK_AB R49, R169, R170 ;  /* 0x000000aaa931723e */ /* 0x000fe800000010ff */
[----:B------:R-:W-:Y:S07]  /*13bb0*/  HMMA.16816.F32.BF16 R36, R44, R50, R36 ;  /* 0x000000322c24723c */ /* 0x000fee0000041824 */
[----:B------:R-:W-:Y:S02]  /*13bc0*/  F2FP.BF16.PACK_AB R44, R230, R231 ;  /* 0x000000e7e62c723e */ /* 0x000fe400000010ff */
[----:B------:R-:W-:Y:S03]  /*13bd0*/  F2FP.BF16.PACK_AB R45, R228, R229 ;  /* 0x000000e5e42d723e */ /* 0x000fe600000010ff */
[----:B------:R-:W-:Y:S02]  /*13be0*/  F2FP.BF16.PACK_AB R46, R182, R227 ;  /* 0x000000e3b62e723e */ /* 0x000fe400000010ff */
[----:B------:R-:W-:Y:S02]  /*13bf0*/  F2FP.BF16.PACK_AB R47, R181, R180 ;  /* 0x000000b4b52f723e */ /* 0x000fe400000010ff */
[----:B------:R-:W-:Y:S01]  /*13c00*/  F2FP.BF16.PACK_AB R50, R178, R176 ;  /* 0x000000b0b232723e */ /* 0x000fe200000010ff */
[----:B----4-:R-:W-:Y:S01]  /*13c10*/  FFMA.FTZ R48, R190, c[0x0][0x2d0], -R43 ;  /* 0x0000b400be307a23 */ /* 0x010fe2000001082b */
[----:B--2---:R-:W-:Y:S03]  /*13c20*/  F2FP.BF16.PACK_AB R51, R166, R167 ;  /* 0x000000a7a633723e */ /* 0x004fe600000010ff */
[-C--:B------:R-:W-:Y:S01]  /*13c30*/  HMMA.16816.F32.BF16 R4, R44, R56.reuse, R4 ;  /* 0x000000382c04723c */ /* 0x080fe20000041804 */
[----:B------:R2:W-:Y:S02]  /*13c40*/  MUFU.EX2 R168, R48 ;  /* 0x0000003000a87308 */ /* 0x0005e40000000800 */
[----:B--2---:R-:W-:Y:S08]  /*13c50*/  FFMA.FTZ R48, R191, c[0x0][0x2d0], -R64 ;  /* 0x0000b400bf307a23 */ /* 0x004ff00000010840 */
        /* <DEDUP_REMOVED lines=23> */
[----:B------:R2:W4:Y:S10]  /*13dd0*/  MUFU.EX2 R117, R52 ;  /* 0x0000003400757308 */ /* 0x0005340000000800 */
[----:B------:R3:W-:Y:S01]  /*13de0*/  MUFU.EX2 R69, R60 ;  /* 0x0000003c00457308 */ /* 0x0007e20000000800 */
[----:B-1----:R-:W-:Y:S09]  /*13df0*/  FFMA.FTZ R56, R192, c[0x0][0x2d0], -R65 ;  /* 0x0000b400c0387a23 */ /* 0x002ff20000010841 */
[----:B------:R1:W-:Y:S01]  /*13e00*/  MUFU.EX2 R118, R56 ;  /* 0x0000003800767308 */ /* 0x0003e20000000800 */
[----:B--2---:R-:W-:Y:S01]  /*13e10*/  FFMA.FTZ R52, R212, c[0x0][0x2d0], -R64 ;  /* 0x0000b400d4347a23 */ /* 0x004fe20000010840 */
[----:B----4-:R-:W-:Y:S08]  /*13e20*/  F2FP.BF16.PACK_AB R152, R117, R116 ;  /* 0x000000747598723e */ /* 0x010ff000000010ff */
[----:B------:R2:W-:Y:S01]  /*13e30*/  MUFU.EX2 R115, R52 ;  /* 0x0000003400737308 */ /* 0x0005e20000000800 */
[----:B---3--:R-:W-:Y:S09]  /*13e40*/  FFMA.FTZ R60, R158, c[0x0][0x2d0], -R66 ;  /* 0x0000b4009e3c7a23 */ /* 0x008ff20000010842 */
[----:B------:R3:W-:Y:S01]  /*13e50*/  MUFU.EX2 R68, R60 ;  /* 0x0000003c00447308 */ /* 0x0007e20000000800 */
[----:B-1----:R-:W1:Y:S01]  /*13e60*/  LDSM.16.MT88.4 R56, [R199+0x1000] ;  /* 0x00100000c738783b */ /* 0x002e620000004200 */
[----:B--2---:R-:W-:Y:S08]  /*13e70*/  FFMA.FTZ R52, R214, c[0x0][0x2d0], -R64 ;  /* 0x0000b400d6347a23 */ /* 0x004ff00000010840 */
        /* <DEDUP_REMOVED lines=11> */
[----:B------:R-:W4:Y:S01]  /*13f30*/  MUFU.EX2 R67, R56 ;  /* 0x0000003800437308 */ /* 0x000f220000000800 */
[----:B------:R-:W-:Y:S01]  /*13f40*/  F2FP.BF16.PACK_AB R48, R163, R161 ;  /* 0x000000a1a330723e */ /* 0x000fe200000010ff */
[----:B------:R-:W-:Y:S04]  /*13f50*/  HMMA.16816.F32.BF16 R36, R44, R58, R36 ;  /* 0x0000003a2c24723c */ /* 0x000fe80000041824 */
[----:B-1----:R-:W-:Y:S01]  /*13f60*/  FFMA.FTZ R52, R77, c[0x0][0x2d0], -R66 ;  /* 0x0000b4004d347a23 */ /* 0x002fe20000010842 */
[----:B------:R-:W-:Y:S02]  /*13f70*/  F2FP.BF16.PACK_AB R50, R118, R162 ;  /* 0x000000a27632723e */ /* 0x000fe400000010ff */
[----:B------:R-:W-:Y:S01]  /*13f80*/  F2FP.BF16.PACK_AB R44, R175, R174 ;  /* 0x000000aeaf2c723e */ /* 0x000fe200000010ff */
[----:B------:R1:W1:Y:S01]  /*13f90*/  MUFU.EX2 R70, R52 ;  /* 0x0000003400467308 */ /* 0x0002620000000800 */
[----:B------:R-:W-:Y:S03]  /*13fa0*/  F2FP.BF16.PACK_AB R45, R173, R172 ;  /* 0x000000acad2d723e */ /* 0x000fe600000010ff */
[--C-:B--2---:R-:W-:Y:S01]  /*13fb0*/  FFMA.FTZ R43, R217, c[0x0][0x2d0], -R64.reuse ;  /* 0x0000b400d92b7a23 */ /* 0x104fe20000010840 */
[----:B------:R-:W-:Y:S01]  /*13fc0*/  F2FP.BF16.PACK_AB R46, R168, R171 ;  /* 0x000000aba82e723e */ /* 0x000fe200000010ff */
[----:B------:R-:W-:Y:S01]  /*13fd0*/  FFMA.FTZ R64, R218, c[0x0][0x2d0], -R64 ;  /* 0x0000b400da407a23 */ /* 0x000fe20000010840 */
[----:B------:R-:W-:Y:S02]  /*13fe0*/  F2FP.BF16.PACK_AB R47, R165, R164 ;  /* 0x000000a4a52f723e */ /* 0x000fe400000010ff */
[----:B---3--:R-:W-:Y:S01]  /*13ff0*/  F2FP.BF16.PACK_AB R154, R81, R82 ;  /* 0x00000052519a723e */ /* 0x008fe200000010ff */
[----:B------:R2:W-:Y:S01]  /*14000*/  MUFU.EX2 R80, R43 ;  /* 0x0000002b00507308 */ /* 0x0005e20000000800 */
[----:B----4-:R-:W-:Y:S01]  /*14010*/  F2FP.BF16.PACK_AB R51, R67, R68 ;  /* 0x000000444333723e */ /* 0x010fe200000010ff */
[----:B------:R-:W-:Y:S08]  /*14020*/  LDSM.16.MT88.4 R56, [R197+0x1800] ;  /* 0x00180000c538783b */ /* 0x000ff00000004200 */
        /* <DEDUP_REMOVED lines=8> */
[----:B------:R1:W-:Y:S01]  /*140b0*/  MUFU.EX2 R73, R43 ;  /* 0x0000002b00497308 */ /* 0x0003e20000000800 */
[C---:B------:R-:W-:Y:S08]  /*140c0*/  HMMA.16816.F32.BF16 R8, R48.reuse, R52, R8 ;  /* 0x000000343008723c */ /* 0x040ff00000041808 */
[-C--:B------:R-:W-:Y:S08]  /*140d0*/  HMMA.16816.F32.BF16 R12, R48, R54.reuse, R12 ;  /* 0x00000036300c723c */ /* 0x080ff0000004180c */
[C---:B------:R-:W-:Y:S01]  /*140e0*/  HMMA.16816.F32.BF16 R16, R44.reuse, R54, R16 ;  /* 0x000000362c10723c */ /* 0x040fe20000041810 */
[----:B------:R-:W2:Y:S03]  /*140f0*/  LDSM.16.MT88.4 R52, [R199+0x1800] ;  /* 0x00180000c734783b */ /* 0x000ea60000004200 */
[--C-:B-1----:R-:W-:Y:S02]  /*14100*/  FFMA.FTZ R43, R221, c[0x0][0x2d0], -R65.reuse ;  /* 0x0000b400dd2b7a23 */ /* 0x102fe40000010841 */
[----:B------:R-:W-:Y:S02]  /*14110*/  FFMA.FTZ R65, R222, c[0x0][0x2d0], -R65 ;  /* 0x0000b400de417a23 */ /* 0x000fe40000010841 */
        /* <DEDUP_REMOVED lines=9> */
[----:B------:R1:W-:Y:S07]  /*141b0*/  MUFU.EX2 R65, R43 ;  /* 0x0000002b00417308 */ /* 0x0003ee0000000800 */
[C---:B------:R-:W-:Y:S08]  /*141c0*/  HMMA.16816.F32.BF16 R88, R48.reuse, R56, R88 ;  /* 0x000000383058723c */ /* 0x040ff00000041858 */
[-C--:B------:R-:W-:Y:S08]  /*141d0*/  HMMA.16816.F32.BF16 R92, R48, R58.reuse, R92 ;  /* 0x0000003a305c723c */ /* 0x080ff0000004185c */
[C---:B------:R-:W-:Y:S04]  /*141e0*/  HMMA.16816.F32.BF16 R96, R44.reuse, R58, R96 ;  /* 0x0000003a2c60723c */ /* 0x040fe80000041860 */
[--C-:B-1----:R-:W-:Y:S04]  /*141f0*/  FFMA.FTZ R43, R157, c[0x0][0x2d0], -R66.reuse ;  /* 0x0000b4009d2b7a23 */ /* 0x102fe80000010842 */
[----:B------:R1:W1:Y:S01]  /*14200*/  MUFU.EX2 R64, R43 ;  /* 0x0000002b00407308 */ /* 0x0002620000000800 */
[-C--:B--2---:R-:W-:Y:S08]  /*14210*/  HMMA.16816.F32.BF16 R100, R44, R52.reuse, R100 ;  /* 0x000000342c64723c */ /* 0x084ff00000041864 */
[C---:B------:R-:W-:Y:S08]  /*14220*/  HMMA.16816.F32.BF16 R104, R48.reuse, R52, R104 ;  /* 0x000000343068723c */ /* 0x040ff00000041868 */
[-C--:B------:R-:W-:Y:S04]  /*14230*/  HMMA.16816.F32.BF16 R108, R48, R54.reuse, R108 ;  /* 0x00000036306c723c */ /* 0x080fe8000004186c */
[--C-:B-1----:R-:W-:Y:S04]  /*14240*/  FFMA.FTZ R43, R74, c[0x0][0x2d0], -R66.reuse ;  /* 0x0000b4004a2b7a23 */ /* 0x102fe80000010842 */
[----:B------:R-:W-:Y:S01]  /*14250*/  HMMA.16816.F32.BF16 R36, R44, R54, R36 ;  /* 0x000000362c24723c */ /* 0x000fe20000041824 */
[----:B------:R-:W1:Y:S01]  /*14260*/  LDSM.16.MT88.4 R44, [R197+0x2000] ;  /* 0x00200000c52c783b */ /* 0x000e620000004200 */
[----:B------:R-:W-:Y:S02]  /*14270*/  MUFU.EX2 R57, R43 ;  /* 0x0000002b00397308 */ /* 0x000fe40000000800 */
[----:B------:R-:W-:Y:S01]  /*14280*/  FFMA.FTZ R66, R42, c[0x0][0x2d0], -R66 ;  /* 0x0000b4002a427a23 */ /* 0x000fe20000010842 */
[----:B---3--:R-:W-:Y:S01]  /*14290*/  F2FP.BF16.PACK_AB R42, R71, R72 ;  /* 0x00000048472a723e */ /* 0x008fe200000010ff */
[----:B-----5:R-:W-:Y:S01]  /*142a0*/  FFMA.FTZ R50, R41, R123, R124 ;  /* 0x0000007b29327223 */ /* 0x020fe2000001007c */
[----:B------:R-:W-:Y:S01]  /*142b0*/  F2FP.BF16.PACK_AB R41, R64, R65 ;  /* 0x000000414029723e */ /* 0x000fe200000010ff */
[----:B------:R-:W-:Y:S01]  /*142c0*/  FFMA.FTZ R49, R40, R121, R122 ;  /* 0x0000007928317223 */ /* 0x000fe2000001007a */
[----:B------:R-:W-:Y:S03]  /*142d0*/  F2FP.BF16.PACK_AB R40, R73, R76 ;  /* 0x0000004c4928723e */ /* 0x000fe600000010ff */
[----:B------:R-:W-:Y:S01]  /*142e0*/  FFMA.FTZ R48, R2, R120, R244 ;  /* 0x0000007802307223 */ /* 0x000fe200000100f4 */
[----:B------:R-:W2:Y:S01]  /*142f0*/  MUFU.EX2 R56, R66 ;  /* 0x0000004200387308 */ /* 0x000ea20000000800 */
[----:B------:R-:W-:Y:S01]  /*14300*/  FADD.FTZ R2, R146, R49 ;  /* 0x0000003192027221 */ /* 0x000fe20000010000 */
[-C--:B------:R-:W-:Y:S07]  /*14310*/  HMMA.16816.F32.BF16 R120, R152, R132.reuse, R4 ;  /* 0x000000849878723c */ /* 0x080fee0000041804 */
[----:B------:R-:W-:Y:S02]  /*14320*/  FADD.FTZ R4, R147, R50 ;  /* 0x0000003293047221 */ /* 0x000fe40000010000 */
[----:B------:R-:W-:Y:S03]  /*14330*/  FADD.FTZ R5, R246, R48 ;  /* 0x00000030f6057221 */ /* 0x000fe60000010000 */
[----:B------:R-:W-:Y:S02]  /*14340*/  FADD.FTZ R7, R145, R4 ;  /* 0x0000000491077221 */ /* 0x000fe40000010000 */
[----:B------:R-:W-:Y:S02]  /*14350*/  FADD.FTZ R6, R144, R2 ;  /* 0x0000000290067221 */ /* 0x000fe40000010000 */
[----:B------:R-:W-:Y:S02]  /*14360*/  FADD.FTZ R4, R245, R5 ;  /* 0x00000005f5047221 */ /* 0x000fe40000010000 */
[----:B------:R-:W-:Y:S02]  /*14370*/  FFMA.FTZ R2, R0, R150, R75 ;  /* 0x0000009600027223 */ /* 0x000fe4000001004b */
[----:B------:R-:W-:Y:S01]  /*14380*/  FADD.FTZ R0, R149, R7 ;  /* 0x0000000795007221 */ /* 0x000fe20000010000 */
[----:B--2---:R-:W-:Y:S07]  /*14390*/  F2FP.BF16.PACK_AB R43, R56, R57 ;  /* 0x00000039382b723e */ /* 0x004fee00000010ff */
        /* <DEDUP_REMOVED lines=11> */
[-C--:B----4-:R-:W-:Y:S03]  /*14450*/  HMMA.16816.F32.BF16 R136, R152, R60.reuse, R20 ;  /* 0x0000003c9888723c */ /* 0x090fe60000041814 */
        /* <DEDUP_REMOVED lines=60> */
[----:B------:R-:W-:Y:S01]  /*14820*/  MOV R115, R114 ;  /* 0x0000007200737202 */ /* 0x000fe20000000f00 */
        /* <DEDUP_REMOVED lines=12> */
[----:B------:R1:W-:Y:S01]  /*148f0*/  STL [R1], R0 ;  /* 0x0000000001007387 */ /* 0x0003e20000100800 */
[----:B------:R-:W-:Y:S02]  /*14900*/  FADD.FTZ R2, R64, R2 ;  /* 0x0000000240027221 */ /* 0x000fe40000010000 */
[----:B------:R-:W-:Y:S01]  /*14910*/  FADD.FTZ R4, R71, R4 ;  /* 0x0000000447047221 */ /* 0x000fe20000010000 */
[----:B------:R2:W-:Y:S01]  /*14920*/  STL [R1+0x4], R5 ;  /* 0x0000040501007387 */ /* 0x0005e20000100800 */
[----:B------:R-:W-:Y:S03]  /*14930*/  FADD.FTZ R2, R57, R2 ;  /* 0x0000000239027221 */ /* 0x000fe60000010000 */
[----:B------:R3:W-:Y:S01]  /*14940*/  STL [R1+0x8], R4 ;  /* 0x0000080401007387 */ /* 0x0007e20000100800 */
[----:B------:R-:W-:Y:S05]  /*14950*/  FADD.FTZ R2, R56, R2 ;  /* 0x0000000238027221 */ /* 0x000fea0000010000 */
[----:B------:R3:W-:Y:S01]  /*14960*/  STL [R1+0xc], R2 ;  /* 0x00000c0201007387 */ /* 0x0007e20000100800 */
[----:B-1----:R-:W-:Y:S04]  /*14970*/  IADD3 R0, R211, -0x1, RZ ;  /* 0xffffffffd3007810 */ /* 0x002fe80007ffe0ff */
[----:B------:R-:W-:Y:S02]  /*14980*/  MOV R211, R0 ;  /* 0x0000000000d37202 */ /* 0x000fe40000000f00 */
[----:B--2---:R-:W-:Y:S01]  /*14990*/  MOV R5, R3 ;  /* 0x0000000300057202 */ /* 0x004fe20000000f00 */
[----:B------:R-:W-:-:S05]  /*149a0*/  @P0 BRA `(.L_x_648) ;  /* 0xffffb44000000947 */ /* 0x000fca000383ffff */
.L_x_631:
[----:B------:R-:W-:Y:S02]  /*149b0*/  MOV R10, 0x1f ;  /* 0x0000001f000a7802 */ /* 0x000fe40000000f00 */
[----:B------:R-:W-:Y:S01]  /*149c0*/  MOV R9, 0xffffffff ;  /* 0xffffffff00097802 */ /* 0x000fe20000000f00 */
[----:B------:R-:W-:Y:S05]  /*149d0*/  BRA.DIV ~URZ, `(.L_x_649) ;  /* 0x000051a27f007947 */ /* 0x000fea000b800000 */
[----:B---3--:R-:W2:Y:S04]  /*149e0*/  LDL R2, [R1] ;  /* 0x0000000001027983 */ /* 0x008ea80000100800 */
[----:B--2---:R1:W2:Y:S02]  /*149f0*/  SHFL.BFLY PT, R0, R2, 0x2, 0x1f ;  /* 0x0c401f0002007f89 */ /* 0x0042a400000e0000 */
.L_x_735:
[----:B-1----:R-:W3:Y:S02]  /*14a00*/  LDL.LU R2, [R1] ;  /* 0x0000000001027983 */ /* 0x002ee40000300800 */
[----:B--23--:R-:W-:Y:S01]  /*14a10*/  FADD.FTZ R4, R0, R2 ;  /* 0x0000000200047221 */ /* 0x00cfe20000010000 */
[----:B------:R-:W-:Y:S05]  /*14a20*/  BRA.DIV ~URZ, `(.L_x_650) ;  /* 0x000051a27f007947 */ /* 0x000fea000b800000 */
[----:B------:R-:W2:Y:S04]  /*14a30*/  LDL.LU R11, [R1+0x4] ;  /* 0x00000400010b7983 */ /* 0x000ea80000300800 */
[----:B------:R-:W3:Y:S04]  /*14a40*/  LDL.LU R3, [R1+0x8] ;  /* 0x0000080001037983 */ /* 0x000ee80000300800 */
[----:B------:R-:W4:Y:S04]  /*14a50*/  LDL.LU R10, [R1+0xc] ;  /* 0x00000c00010a7983 */ /* 0x000f280000300800 */
[----:B--2---:R-:W1:Y:S04]  /*14a60*/  SHFL.BFLY PT, R0, R11, 0x2, 0x1f ;  /* 0x0c401f000b007f89 */ /* 0x004e6800000e0000 */
[----:B---3--:R-:W2:Y:S04]  /*14a70*/  SHFL.BFLY PT, R2, R3, 0x2, 0x1f ;  /* 0x0c401f0003027f89 */ /* 0x008ea800000e0000 */
[----:B----4-:R-:W3:Y:S01]  /*14a80*/  SHFL.BFLY PT, R8, R10, 0x2, 0x1f ;  /* 0x0c401f000a087f89 */ /* 0x010ee200000e0000 */
[----:B-1----:R-:W-:-:S02]  /*14a90*/  FADD.FTZ R0, R0, R11 ;  /* 0x0000000b00007221 */ /* 0x002fc40000010000 */
[----:B--2---:R-:W-:-:S03]  /*14aa0*/  FADD.FTZ R2, R2, R3 ;  /* 0x0000000302027221 */ /* 0x004fc60000010000 */
[----:B------:R-:W1:Y:S01]  /*14ab0*/  SHFL.BFLY PT, R6, R0, 0x1, 0x1f ;  /* 0x0c201f0000067f89 */ /* 0x000e6200000e0000 */
[----:B---3--:R-:W-:-:S03]  /*14ac0*/  FADD.FTZ R8, R8, R10 ;  /* 0x0000000a08087221 */ /* 0x008fc60000010000 */
[----:B------:R-:W2:Y:S04]  /*14ad0*/  SHFL.BFLY PT, R3, R4, 0x1, 0x1f ;  /* 0x0c201f0004037f89 */ /* 0x000ea800000e0000 */
[----:B------:R-:W3:Y:S04]  /*14ae0*/  SHFL.BFLY PT, R7, R2, 0x1, 0x1f ;  /* 0x0c201f0002077f89 */ /* 0x000ee800000e0000 */
[----:B------:R4:W4:Y:S01]  /*14af0*/  SHFL.BFLY PT, R9, R8, 0x1, 0x1f ;  /* 0x0c201f0008097f89 */ /* 0x00092200000e0000 */
[----:B-1----:R-:W-:Y:S02]  /*14b00*/  FADD.FTZ R6, R0, R6 ;  /* 0x0000000600067221 */ /* 0x002fe40000010000 */
[----:B--2---:R-:W-:-:S02]  /*14b10*/  FADD.FTZ R4, R4, R3 ;  /* 0x0000000304047221 */ /* 0x004fc40000010000 */
[----:B---3--:R-:W-:-:S03]  /*14b20*/  FADD.FTZ R7, R2, R7 ;  /* 0x0000000702077221 */ /* 0x008fc60000010000 */
.L_x_736:
[----:B------:R-:W-:Y:S01]  /*14b30*/  FSETP.NE.FTZ.AND P3, PT, R4, RZ, PT ;  /* 0x000000ff0400720b */ /* 0x000fe20003f75000 */
[----:B------:R-:W-:Y:S01]  /*14b40*/  CS2R R2, SRZ ;  /* 0x0000000000027805 */ /* 0x000fe2000001ff00 */
[----:B------:R-:W-:Y:S02]  /*14b50*/  MOV R0, RZ ;  /* 0x000000ff00007202 */ /* 0x000fe40000000f00 */
[----:B------:R-:W-:Y:S02]  /*14b60*/  FSETP.NE.FTZ.AND P1, PT, R7, RZ, PT ;  /* 0x000000ff0700720b */ /* 0x000fe40003f35000 */
[----:B------:R-:W-:Y:S02]  /*14b70*/  FSETP.NE.FTZ.AND P2, PT, R6, RZ, PT ;  /* 0x000000ff0600720b */ /* 0x000fe40003f55000 */
[----:B------:R-:W-:Y:S02]  /*14b80*/  MOV R24, 0xff800000 ;  /* 0xff80000000187802 */ /* 0x000fe40000000f00 */
[----:B------:R-:W-:-:S02]  /*14b90*/  MOV R22, 0xff800000 ;  /* 0xff80000000167802 */ /* 0x000fc40000000f00 */
        /* <DEDUP_REMOVED lines=95> */
.L_x_558:
[----:B------:R2:W5:Y:S04]  /*15190*/  LDL R6, [R1+0x48] ;  /* 0x0000480001067983 */ /* 0x0005680000100800 */
[----:B------:R-:W3:Y:S01]  /*151a0*/  S2R R2, SR_TID.X ;  /* 0x0000000000027919 */ /* 0x000ee20000002100 */
[----:B------:R-:W-:Y:S01]  /*151b0*/  BSSY B0, `(.L_x_651) ;  /* 0x0000011000007945 */ /* 0x000fe20003800000 */
[----:B---3--:R-:W-:-:S13]  /*151c0*/  LOP3.LUT P0, RZ, R2, 0x7f, RZ, 0xc0, !PT ;  /* 0x0000007f02ff7812 */ /* 0x008fda000780c0ff */
[----:B------:R-:W-:Y:S05]  /*151d0*/  @P0 BRA `(.L_x_652) ;  /* 0x000000e000000947 */ /* 0x000fea0003800000 */
[----:B--2---:R-:W2:Y:S01]  /*151e0*/  S2R R4, SR_LANEID ;  /* 0x0000000000047919 */ /* 0x004ea20000000000 */
        /* <DEDUP_REMOVED lines=11> */
[----:B--2--5:R-:W-:-:S05]  /*152a0*/  IADD3 R6, R3, c[0x0][0xc], R2 ;  /* 0x0000030003067a10 */ /* 0x024fca0007ffe002 */
[----:B------:R1:W-:Y:S02]  /*152b0*/  STL [R1+0x48], R6 ;  /* 0x0000480601007387 */ /* 0x0003e40000100800 */
.L_x_652:
[----:B--2---:R-:W-:Y:S05]  /*152c0*/  BSYNC B0 ;  /* 0x0000000000007941 */ /* 0x004fea0003800000 */
.L_x_651:
[----:B------:R-:W2:Y:S01]  /*152d0*/  LDL.64 R2, [R1+0x30] ;  /* 0x0000300001027983 */ /* 0x000ea20000100a00 */
[----:B------:R-:W-:Y:S01]  /*152e0*/  PRMT R0, R0, 0x9910, RZ ;  /* 0x0000991000007816 */ /* 0x000fe200000000ff */
[----:B------:R-:W-:Y:S01]  /*152f0*/  BSSY B1, `(.L_x_653) ;  /* 0x00002cf000017945 */ /* 0x000fe20003800000 */
[----:B-----5:R-:W-:Y:S02]  /*15300*/  IMAD.MOV.U32 R88, RZ, RZ, R6 ;  /* 0x000000ffff587224 */ /* 0x020fe400078e0006 */
[----:B------:R-:W-:Y:S02]  /*15310*/  ISETP.NE.AND P0, PT, R0, RZ, PT ;  /* 0x000000ff0000720c */ /* 0x000fe40003f05270 */
[----:B--2---:R-:W-:-:S11]  /*15320*/  SHF.R.S32.HI R18, RZ, 0x1f, R2 ;  /* 0x0000001fff127819 */ /* 0x004fd60000011402 */
        /* <DEDUP_REMOVED lines=21> */
[----:B------:R-:W-:Y:S04]  /*15480*/  STS [R7+0x2000], R3 ;  /* 0x0020000307007388 */ /* 0x000fe80000000800 */
[----:B------:R2:W-:Y:S01]  /*15490*/  STS [R7+0x2400], R2 ;  /* 0x0024000207007388 */ /* 0x0005e20000000800 */
[----:B-1----:R-:W-:-:S03]  /*154a0*/  F2FP.BF16.PACK_AB R0, R39, R38 ;  /* 0x000000262700723e */ /* 0x002fc600000010ff */
[----:B--2---:R-:W2:Y:S01]  /*154b0*/  LDL R7, [R1+0x64] ;  /* 0x0000640001077983 */ /* 0x004ea20000100800 */
[----:B------:R-:W-:Y:S02]  /*154c0*/  F2FP.BF16.PACK_AB R3, R73, R72 ;  /* 0x000000484903723e */ /* 0x000fe400000010ff */
[----:B------:R-:W-:Y:S01]  /*154d0*/  F2FP.BF16.PACK_AB R2, R85, R84 ;  /* 0x000000545502723e */ /* 0x000fe200000010ff */
[----:B------:R-:W-:Y:S04]  /*154e0*/  STS [R6+0x2000], R0 ;  /* 0x0020000006007388 */ /* 0x000fe80000000800 */
[----:B------:R1:W-:Y:S04]  /*154f0*/  STS [R6+0x2400], R4 ;  /* 0x0024000406007388 */ /* 0x0003e80000000800 */
[----:B-1----:R-:W3:Y:S01]  /*15500*/  LDL R6, [R1+0x60] ;  /* 0x0000600001067983 */ /* 0x002ee20000100800 */
[----:B------:R-:W-:-:S02]  /*15510*/  F2FP.BF16.PACK_AB R0, R75, R74 ;  /* 0x0000004a4b00723e */ /* 0x000fc400000010ff */
[----:B------:R-:W-:Y:S01]  /*15520*/  F2FP.BF16.PACK_AB R4, R41, R40 ;  /* 0x000000282904723e */ /* 0x000fe200000010ff */
[----:B----4-:R1:W-:Y:S04]  /*15530*/  STS [R8], R3 ;  /* 0x0000000308007388 */ /* 0x0103e80000000800 */
[----:B------:R4:W-:Y:S04]  /*15540*/  STS [R8+0x400], R2 ;  /* 0x0004000208007388 */ /* 0x0009e80000000800 */
[----:B------:R4:W-:Y:S01]  /*15550*/  STS [R5], R0 ;  /* 0x0000000005007388 */ /* 0x0009e20000000800 */
[----:B-1----:R-:W-:-:S02]  /*15560*/  F2FP.BF16.PACK_AB R3, R87, R86 ;  /* 0x000000565703723e */ /* 0x002fc400000010ff */
[----:B----4-:R-:W-:-:S03]  /*15570*/  F2FP.BF16.PACK_AB R2, R43, R42 ;  /* 0x0000002a2b02723e */ /* 0x010fc600000010ff */
[----:B------:R1:W-:Y:S01]  /*15580*/  STS [R5+0x400], R3 ;  /* 0x0004000305007388 */ /* 0x0003e20000000800 */
[----:B------:R-:W-:-:S03]  /*15590*/  F2FP.BF16.PACK_AB R0, R59, R58 ;  /* 0x0000003a3b00723e */ /* 0x000fc600000010ff */
[----:B------:R-:W-:Y:S04]  /*155a0*/  STS [R8+0x2000], R4 ;  /* 0x0020000408007388 */ /* 0x000fe80000000800 */
[----:B------:R4:W-:Y:S01]  /*155b0*/  STS [R8+0x2400], R0 ;  /* 0x0024000008007388 */ /* 0x0009e20000000800 */
[----:B-1----:R-:W-:-:S03]  /*155c0*/  F2FP.BF16.PACK_AB R3, R57, R56 ;  /* 0x000000383903723e */ /* 0x002fc600000010ff */
[----:B----4-:R-:W4:Y:S01]  /*155d0*/  LDL R8, [R1+0x54] ;  /* 0x0000540001087983 */ /* 0x010f220000100800 */
[----:B------:R-:W-:-:S03]  /*155e0*/  F2FP.BF16.PACK_AB R0, R67, R66 ;  /* 0x000000424300723e */ /* 0x000fc600000010ff */
[----:B------:R1:W-:Y:S04]  /*155f0*/  STS [R5+0x2000], R2 ;  /* 0x0020000205007388 */ /* 0x0003e80000000800 */
[----:B------:R1:W-:Y:S04]  /*15600*/  STS [R5+0x2400], R3 ;  /* 0x0024000305007388 */ /* 0x0003e80000000800 */
[----:B------:R1:W-:Y:S01]  /*15610*/  STS [R9], R0 ;  /* 0x0000000009007388 */ /* 0x0003e20000000800 */
[----:B------:R-:W-:Y:S02]  /*15620*/  F2FP.BF16.PACK_AB R4, R53, R52 ;  /* 0x000000343504723e */ /* 0x000fe400000010ff */
[----:B-1----:R-:W-:-:S02]  /*15630*/  F2FP.BF16.PACK_AB R2, R101, R100 ;  /* 0x000000646502723e */ /* 0x002fc400000010ff */
[----:B------:R-:W-:-:S03]  /*15640*/  F2FP.BF16.PACK_AB R3, R97, R96 ;  /* 0x000000606103723e */ /* 0x000fc600000010ff */
[----:B------:R1:W-:Y:S01]  /*15650*/  STS [R9+0x400], R2 ;  /* 0x0004000209007388 */ /* 0x0003e20000000800 */
[----:B------:R-:W-:Y:S02]  /*15660*/  F2FP.BF16.PACK_AB R0, R99, R98 ;  /* 0x000000626300723e */ /* 0x000fe400000010ff */
[----:B------:R-:W-:Y:S02]  /*15670*/  F2FP.BF16.PACK_AB R5, R51, R50 ;  /* 0x000000323305723e */ /* 0x000fe400000010ff */
[----:B-1----:R-:W-:Y:S02]  /*15680*/  F2FP.BF16.PACK_AB R2, R55, R54 ;  /* 0x000000363702723e */ /* 0x002fe400000010ff */
[----:B------:R-:W-:Y:S02]  /*15690*/  ISETP.NE.U32.AND P0, PT, RZ, c[0x0][0x508], PT ;  /* 0x00014200ff007a0c */ /* 0x000fe40003f05070 */
[----:B------:R-:W-:Y:S02]  /*156a0*/  ISETP.NE.U32.AND P2, PT, RZ, c[0x0][0x500], PT ;  /* 0x00014000ff007a0c */ /* 0x000fe40003f45070 */
[----:B------:R-:W-:-:S02]  /*156b0*/  ISETP.NE.AND.EX P1, PT, RZ, c[0x0][0x50c], PT, P0 ;  /* 0x00014300ff007a0c */ /* 0x000fc40003f25300 */
[----:B------:R-:W-:Y:S01]  /*156c0*/  ISETP.NE.AND.EX P2, PT, RZ, c[0x0][0x504], PT, P2 ;  /* 0x00014100ff007a0c */ /* 0x000fe20003f45320 */
[----:B------:R-:W-:Y:S01]  /*156d0*/  IMAD.MOV.U32 R11, RZ, RZ, c[0x0][0x388] ;  /* 0x0000e200ff0b7624 */ /* 0x000fe200078e00ff */
[----:B--2---:R1:W-:Y:S04]  /*156e0*/  STS [R7], R3 ;  /* 0x0000000307007388 */ /* 0x0043e80000000800 */
[----:B------:R2:W-:Y:S04]  /*156f0*/  STS [R7+0x400], R0 ;  /* 0x0004000007007388 */ /* 0x0005e80000000800 */
[----:B------:R3:W-:Y:S04]  /*15700*/  STS [R9+0x2000], R2 ;  /* 0x0020000209007388 */ /* 0x0007e80000000800 */
[----:B------:R3:W-:Y:S04]  /*15710*/  STS [R9+0x2400], R4 ;  /* 0x0024000409007388 */ /* 0x0007e80000000800 */
[----:B------:R-:W-:Y:S01]  /*15720*/  STS [R7+0x2000], R5 ;  /* 0x0020000507007388 */ /* 0x000fe20000000800 */
[----:B-1----:R-:W-:-:S02]  /*15730*/  F2FP.BF16.PACK_AB R3, R47, R46 ;  /* 0x0000002e2f03723e */ /* 0x002fc400000010ff */
[----:B--2---:R-:W-:Y:S02]  /*15740*/  F2FP.BF16.PACK_AB R0, R79, R78 ;  /* 0x0000004e4f00723e */ /* 0x004fe400000010ff */
[----:B---3--:R-:W-:Y:S01]  /*15750*/  F2FP.BF16.PACK_AB R2, R77, R76 ;  /* 0x0000004c4d02723e */ /* 0x008fe200000010ff */
[----:B------:R-:W-:Y:S04]  /*15760*/  STS [R7+0x2400], R3 ;  /* 0x0024000307007388 */ /* 0x000fe80000000800 */
[----:B------:R1:W-:Y:S04]  /*15770*/  STS [R6], R2 ;  /* 0x0000000206007388 */ /* 0x0003e80000000800 */
[----:B------:R2:W-:Y:S01]  /*15780*/  STS [R6+0x400], R0 ;  /* 0x0004000006007388 */ /* 0x0005e20000000800 */
[----:B------:R-:W-:-:S03]  /*15790*/  F2FP.BF16.PACK_AB R4, R45, R44 ;  /* 0x0000002c2d04723e */ /* 0x000fc600000010ff */
[----:B------:R-:W3:Y:S01]  /*157a0*/  LDL.LU R9, [R1+0x44] ;  /* 0x0000440001097983 */ /* 0x000ee20000300800 */
[----:B-1----:R-:W-:Y:S02]  /*157b0*/  F2FP.BF16.PACK_AB R2, R63, R62 ;  /* 0x0000003e3f02723e */ /* 0x002fe400000010ff */
[----:B--2---:R-:W-:-:S03]  /*157c0*/  F2FP.BF16.PACK_AB R0, R65, R64 ;  /* 0x000000404100723e */ /* 0x004fc600000010ff */
[----:B------:R1:W-:Y:S01]  /*157d0*/  STS [R12], R2 ;  /* 0x000000020c007388 */ /* 0x0003e20000000800 */
[----:B------:R-:W-:-:S03]  /*157e0*/  F2FP.BF16.PACK_AB R3, R37, R36 ;  /* 0x000000242503723e */ /* 0x000fc600000010ff */
[----:B------:R2:W-:Y:S04]  /*157f0*/  STS [R10+0x400], R0 ;  /* 0x000400000a007388 */ /* 0x0005e80000000800 */
[----:B------:R4:W-:Y:S04]  /*15800*/  STS [R6+0x2000], R4 ;  /* 0x0020000406007388 */ /* 0x0009e80000000800 */
[----:B------:R4:W-:Y:S01]  /*15810*/  STS [R6+0x2400], R3 ;  /* 0x0024000306007388 */ /* 0x0009e20000000800 */
[----:B-1----:R-:W-:Y:S02]  /*15820*/  F2FP.BF16.PACK_AB R2, R33, R32 ;  /* 0x000000202102723e */ /* 0x002fe400000010ff */
[----:B--2---:R-:W-:-:S03]  /*15830*/  F2FP.BF16.PACK_AB R0, R31, R30 ;  /* 0x0000001e1f00723e */ /* 0x004fc600000010ff */
[----:B------:R1:W-:Y:S04]  /*15840*/  STS [R12+0x2000], R2 ;  /* 0x002000020c007388 */ /* 0x0003e80000000800 */
[----:B------:R2:W-:Y:S01]  /*15850*/  STS [R10+0x2400], R0 ;  /* 0x002400000a007388 */ /* 0x0005e20000000800 */
[----:B----4-:R-:W-:Y:S02]  /*15860*/  IMAD.MOV.U32 R4, RZ, RZ, 0x4 ;  /* 0x00000004ff047424 */ /* 0x010fe400078e00ff */
[----:B------:R-:W-:Y:S02]  /*15870*/  IMAD.MOV.U32 R3, RZ, RZ, RZ ;  /* 0x000000ffff037224 */ /* 0x000fe400078e00ff */
[CC--:B------:R-:W-:Y:S01]  /*15880*/  @P1 IMAD.WIDE R6, R8.reuse, R4.reuse, c[0x0][0x508] ;  /* 0x0001420008061625 */ /* 0x0c0fe200078e0204 */
[----:B------:R-:W-:Y:S03]  /*15890*/  BAR.SYNC.DEFER_BLOCKING 0x1, 0x80 ;  /* 0x0042000000007b1d */ /* 0x000fe60000010000 */
[----:B------:R-:W-:-:S03]  /*158a0*/  IMAD.WIDE R4, R8, R4, c[0x0][0x500] ;  /* 0x0001400008047625 */ /* 0x000fc600078e0204 */
[----:B------:R2:W5:Y:S04]  /*158b0*/  @P1 LDG.E R11, [R6.64] ;  /* 0x00000008060b1981 */ /* 0x000568000c1e1900 */
[----:B------:R2:W5:Y:S01]  /*158c0*/  @P2 LDG.E R3, [R4.64] ;  /* 0x0000000804032981 */ /* 0x000562000c1e1900 */
[----:B---3--:R-:W-:-:S04]  /*158d0*/  ISETP.NE.AND P0, PT, R9, RZ, PT ;  /* 0x000000ff0900720c */ /* 0x008fc80003f05270 */
[----:B-1----:R-:W-:Y:S01]  /*158e0*/  SEL R2, R9, c[0x0][0x3d4], P0 ;  /* 0x0000f50009027a07 */ /* 0x002fe20000000000 */
[----:B------:R-:W-:Y:S05]  /*158f0*/  @P1 BRA `(.L_x_655) ;  /* 0x0000004000001947 */ /* 0x000fea0003800000 */
[----:B--2---:R-:W-:Y:S05]  /*15900*/  @!P2 BRA `(.L_x_655) ;  /* 0x000000300000a947 */ /* 0x004fea0003800000 */
[----:B------:R1:W2:Y:S04]  /*15910*/  LDG.E R0, [R4.64] ;  /* 0x0000000804007981 */ /* 0x0002a8000c1e1900 */
[----:B-1----:R-:W2:Y:S02]  /*15920*/  LDG.E R4, [R4.64+0x4] ;  /* 0x0000040804047981 */ /* 0x002ea4000c1e1900 */
[----:B--2--5:R-:W-:Y:S02]  /*15930*/  IADD3 R11, -R0, R4, RZ ;  /* 0x00000004000b7210 */ /* 0x024fe40007ffe1ff */
.L_x_655:
[----:B--2---:R-:W2:Y:S04]  /*15940*/  LDL R4, [R1+0x3c] ;  /* 0x00003c0001047983 */ /* 0x004ea80000100800 */
[----:B------:R-:W2:Y:S04]  /*15950*/  LDL R89, [R1+0x38] ;  /* 0x0000380001597983 */ /* 0x000ea80000100800 */
[----:B------:R-:W3:Y:S04]  /*15960*/  LDL R25, [R1+0x40] ;  /* 0x0000400001197983 */ /* 0x000ee80000100800 */
[----:B------:R-:W4:Y:S04]  /*15970*/  LDL R14, [R1+0x4c] ;  /* 0x00004c00010e7983 */ /* 0x000f280000100800 */
[----:B------:R-:W4:Y:S04]  /*15980*/  LDL R28, [R1+0x84] ;  /* 0x00008400011c7983 */ /* 0x000f280000100800 */
[----:B------:R-:W4:Y:S01]  /*15990*/  LDL.LU R26, [R1+0x14] ;  /* 0x00001400011a7983 */ /* 0x000f220000300800 */
        /* <DEDUP_REMOVED lines=11> */
[----:B------:R-:W-:Y:S02]  /*15a50*/  SHF.R.S32.HI R0, RZ, 0x1f, R8 ;  /* 0x0000001fff007819 */ /* 0x000fe40000011408 */
        /* <DEDUP_REMOVED lines=11> */
[----:B--2---:R-:W-:-:S04]  /*15b10*/  IMAD.IADD R4, R4, 0x1, R89 ;  /* 0x0000000104047824 */ /* 0x004fc800078e0259 */
        /* <DEDUP_REMOVED lines=37> */
[----:B------:R-:W4:Y:S01]  /*15d70*/  SHFL.IDX PT, R8, R6, 0x2, 0x1c1f ;  /* 0x005c1f0006087f89 */ /* 0x000f2200000e0000 */
[----:B---3--:R-:W-:-:S05]  /*15d80*/  IMAD.IADD R5, R28, 0x1, R89 ;  /* 0x000000011c057824 */ /* 0x008fca00078e0259 */
[C---:B------:R-:W-:Y:S02]  /*15d90*/  IADD3 R17, R5.reuse, 0x8, RZ ;  /* 0x0000000805117810 */ /* 0x040fe40007ffe0ff */
[CC--:B------:R-:W-:Y:S02]  /*15da0*/  ISETP.GE.OR P4, PT, R5.reuse, R0.reuse, P0 ;  /* 0x000000000500720c */ /* 0x0c0fe40000786670 */
[----:B------:R-:W-:Y:S02]  /*15db0*/  IADD3 R16, R5, 0x40, RZ ;  /* 0x0000004005107810 */ /* 0x000fe40007ffe0ff */
[-C--:B------:R-:W-:Y:S02]  /*15dc0*/  ISETP.GE.OR P3, PT, R17, R0.reuse, P0 ;  /* 0x000000001100720c */ /* 0x080fe40000766670 */
[----:B------:R-:W-:Y:S02]  /*15dd0*/  ISETP.GE.OR P1, PT, R16, R0, P0 ;  /* 0x000000001000720c */ /* 0x000fe40000726670 */
[----:B------:R-:W-:-:S05]  /*15de0*/  IADD3 R14, R5, 0x48, RZ ;  /* 0x00000048050e7810 */ /* 0x000fca0007ffe0ff */
[----:B-1----:R-:W-:Y:S04]  /*15df0*/  @!P4 ST.E [R12.64], R22 ;  /* 0x000000160c00c985 */ /* 0x002fe8000c101908 */
[----:B--2---:R-:W-:Y:S01]  /*15e00*/  @!P3 ST.E [R10.64], R23 ;  /* 0x000000170a00b985 */ /* 0x004fe2000c101908 */
[----:B------:R-:W-:-:S03]  /*15e10*/  ISETP.GE.AND P3, PT, R16, R0, PT ;  /* 0x000000001000720c */ /* 0x000fc60003f66270 */
[----:B----4-:R-:W-:Y:S01]  /*15e20*/  @!P1 ST.E [R8.64], R24 ;  /* 0x0000001808009985 */ /* 0x010fe2000c101908 */
[----:B------:R-:W-:Y:S02]  /*15e30*/  ISETP.GE.AND P1, PT, R14, R0, PT ;  /* 0x000000000e00720c */ /* 0x000fe40003f26270 */
[----:B------:R-:W-:-:S04]  /*15e40*/  LOP3.LUT R26, R26, 0xfffffffd, RZ, 0xc0, !PT ;  /* 0xfffffffd1a1a7812 */ /* 0x000fc800078ec0ff */
[----:B------:R-:W-:-:S04]  /*15e50*/  LOP3.LUT R26, R26, 0xfffffffe, RZ, 0xc0, !PT ;  /* 0xfffffffe1a1a7812 */ /* 0x000fc800078ec0ff */
[----:B------:R-:W-:Y:S01]  /*15e60*/  @P3 LOP3.LUT R26, R26, 0x1, RZ, 0xfc, !PT ;  /* 0x000000011a1a3812 */ /* 0x000fe200078efcff */
[----:B------:R-:W1:Y:S03]  /*15e70*/  SHFL.IDX PT, R6, R6, 0x3, 0x1c1f ;  /* 0x007c1f0006067f89 */ /* 0x000e6600000e0000 */
[----:B------:R-:W-:-:S05]  /*15e80*/  @P1 LOP3.LUT R26, R26, 0x2, RZ, 0xfc, !PT ;  /* 0x000000021a1a1812 */ /* 0x000fca00078efcff */
[----:B------:R2:W-:Y:S01]  /*15e90*/  STL [R1+0x14], R26 ;  /* 0x0000141a01007387 */ /* 0x0005e20000100800 */
[-C--:B------:R-:W-:Y:S02]  /*15ea0*/  ISETP.GE.OR P0, PT, R14, R0.reuse, P0 ;  /* 0x000000000e00720c */ /* 0x080fe40000706670 */
[----:B------:R-:W-:-:S11]  /*15eb0*/  ISETP.GE.AND P6, PT, R17, R0, PT ;  /* 0x000000001100720c */ /* 0x000fd60003fc6270 */
[----:B-1----:R2:W-:Y:S01]  /*15ec0*/  @!P0 ST.E [R6.64], R19 ;  /* 0x0000001306008985 */ /* 0x0025e2000c101908 */
[----:B------:R-:W-:Y:S01]  /*15ed0*/  ISETP.GE.AND P0, PT, R5, R0, PT ;  /* 0x000000000500720c */ /* 0x000fe20003f06270 */
[----:B------:R-:W-:Y:S05]  /*15ee0*/  @P2 BRA `(.L_x_656) ;  /* 0x0000079000002947 */ /* 0x000fea0003800000 */
[----:B--2---:R-:W2:Y:S01]  /*15ef0*/  LDL R26, [R1+0x74] ;  /* 0x00007400011a7983 */ /* 0x004ea20000100800 */
[----:B------:R-:W-:Y:S01]  /*15f00*/  IMAD R15, R15, c[0x0][0x3a0], RZ ;  /* 0x0000e8000f0f7a24 */ /* 0x000fe200078e02ff */
[----:B------:R-:W-:Y:S01]  /*15f10*/  SHF.R.S32.HI R7, RZ, 0x1f, R2 ;  /* 0x0000001fff077819 */ /* 0x000fe20000011402 */
        /* <DEDUP_REMOVED lines=14> */
[----:B------:R-:W5:Y:S02]  /*16000*/  S2R R10, SR_TID.X ;  /* 0x00000000000a7919 */ /* 0x000f640000002100 */
[----:B-----5:R-:W-:-:S04]  /*16010*/  SHF.R.S32.HI R9, RZ, 0x1f, R10 ;  /* 0x0000001fff097819 */ /* 0x020fc8000001140a */
[----:B------:R-:W-:-:S04]  /*16020*/  LEA.HI R9, R9, R10, RZ, 0x3 ;  /* 0x0000000a09097211 */ /* 0x000fc800078f18ff */
[----:B------:R-:W-:Y:S02]  /*16030*/  SHF.R.S32.HI R9, RZ, 0x3, R9 ;  /* 0x00000003ff097819 */ /* 0x000fe40000011409 */
[----:B--2---:R-:W-:Y:S02]  /*16040*/  IADD3 R6, R26, R89, RZ ;  /* 0x000000591a067210 */ /* 0x004fe40007ffe0ff */
[----:B------:R2:W1:Y:S02]  /*16050*/  LDS.128 R24, [R213+0x1080] ;  /* 0x00108000d5187984 */ /* 0x0004640000000c00 */
        /* <DEDUP_REMOVED lines=17> */
[----:B------:R-:W-:Y:S02]  /*16170*/  IADD3 R4, R9, R89, RZ ;  /* 0x0000005909047210 */ /* 0x000fe40007ffe0ff */
[----:B------:R-:W-:-:S04]  /*16180*/  IADD3 R3, R3, R6, RZ ;  /* 0x0000000603037210 */ /* 0x000fc80007ffe0ff */
[----:B------:R-:W-:Y:S01]  /*16190*/  LEA.HI.X R6, R2, c[0x0][0x384], R3, 0x1, P0 ;  /* 0x0000e10002067a11 */ /* 0x000fe200000f0c03 */
[----:B------:R-:W-:Y:S05]  /*161a0*/  BRA.DIV ~URZ, `(.L_x_657) ;  /* 0x00003c927f007947 */ /* 0x000fea000b800000 */
[----:B-1234-:R1:W2:Y:S02]  /*161b0*/  SHFL.IDX PT, R8, R6, RZ, 0x181f ;  /* 0x00181fff06087589 */ /* 0x01e2a400000e0000 */
.L_x_737:
[----:B------:R-:W-:Y:S05]  /*161c0*/  BRA.DIV ~URZ, `(.L_x_658) ;  /* 0x00003ce27f007947 */ /* 0x000fea000b800000 */
[----:B------:R3:W4:Y:S02]  /*161d0*/  SHFL.IDX PT, R2, R7, RZ, 0x181f ;  /* 0x00181fff07027589 */ /* 0x00072400000e0000 */
.L_x_738:
[----:B------:R-:W5:Y:S02]  /*161e0*/  LDL.64 R10, [R1+0x30] ;  /* 0x00003000010a7983 */ /* 0x000f640000100a00 */
[----:B-----5:R-:W-:-:S04]  /*161f0*/  ISETP.GE.AND P2, PT, R10, c[0x0][0x3c8], PT ;  /* 0x0000f2000a007a0c */ /* 0x020fc80003f46270 */
[----:B------:R-:W-:-:S13]  /*16200*/  ISETP.GE.OR P0, PT, R4, R0, P2 ;  /* 0x000000000400720c */ /* 0x000fda0001706670 */
[----:B----4-:R-:W-:-:S04]  /*16210*/  @!P0 LEA R2, P1, R10, R2, 0x1 ;  /* 0x000000020a028211 */ /* 0x010fc800078208ff */
[----:B--2---:R-:W-:-:S05]  /*16220*/  @!P0 LEA.HI.X R3, R10, R8, R18, 0x1, P1 ;  /* 0x000000080a038211 */ /* 0x004fca00008f0c12 */
[----:B------:R2:W-:Y:S01]  /*16230*/  @!P0 ST.E.128 [R2.64], R12 ;  /* 0x0000000c02008985 */ /* 0x0005e2000c101d08 */
[----:B------:R-:W-:Y:S05]  /*16240*/  BRA.DIV ~URZ, `(.L_x_659) ;  /* 0x00003cd27f007947 */ /* 0x000fea000b800000 */
[----:B------:R4:W1:Y:S04]  /*16250*/  SHFL.IDX PT, R8, R6, 0x1, 0x181f ;  /* 0x00381f0006087f89 */ /* 0x00086800000e0000 */
[----:B--2---:R4:W2:Y:S02]  /*16260*/  SHFL.IDX PT, R2, R7, 0x1, 0x181f ;  /* 0x00381f0007027f89 */ /* 0x0048a400000e0000 */
.L_x_739:
[----:B------:R-:W5:Y:S01]  /*16270*/  LDL.64 R10, [R1+0x30] ;  /* 0x00003000010a7983 */ /* 0x000f620000100a00 */
[----:B------:R-:W-:-:S04]  /*16280*/  IADD3 R3, R4, 0x10, RZ ;  /* 0x0000001004037810 */ /* 0x000fc80007ffe0ff */
[----:B------:R-:W-:-:S13]  /*16290*/  ISETP.GE.OR P0, PT, R3, R0, P2 ;  /* 0x000000000300720c */ /* 0x000fda0001706670 */
[----:B--2--5:R-:W-:-:S04]  /*162a0*/  @!P0 LEA R2, P1, R10, R2, 0x1 ;  /* 0x000000020a028211 */ /* 0x024fc800078208ff */
[----:B-1----:R-:W-:-:S05]  /*162b0*/  @!P0 LEA.HI.X R3, R10, R8, R18, 0x1, P1 ;  /* 0x000000080a038211 */ /* 0x002fca00008f0c12 */
[----:B------:R1:W-:Y:S01]  /*162c0*/  @!P0 ST.E.128 [R2.64], R20 ;  /* 0x0000001402008985 */ /* 0x0003e2000c101d08 */
[----:B------:R-:W-:Y:S05]  /*162d0*/  BRA.DIV ~URZ, `(.L_x_660) ;  /* 0x00003d127f007947 */ /* 0x000fea000b800000 */
[----:B------:R2:W1:Y:S02]  /*162e0*/  SHFL.IDX PT, R8, R6, 0x2, 0x181f ;  /* 0x00581f0006087f89 */ /* 0x00046400000e0000 */
.L_x_740:
[----:B------:R-:W-:Y:S05]  /*162f0*/  BRA.DIV ~URZ, `(.L_x_661) ;  /* 0x00003d627f007947 */ /* 0x000fea000b800000 */
[----:B-1----:R1:W2:Y:S02]  /*16300*/  SHFL.IDX PT, R2, R7, 0x2, 0x181f ;  /* 0x00581f0007027f89 */ /* 0x0022a400000e0000 */
.L_x_741:
[----:B------:R-:W5:Y:S01]  /*16310*/  LDL.64 R10, [R1+0x30] ;  /* 0x00003000010a7983 */ /* 0x000f620000100a00 */
[----:B------:R-:W-:-:S04]  /*16320*/  IADD3 R3, R4, 0x20, RZ ;  /* 0x0000002004037810 */ /* 0x000fc80007ffe0ff */
[----:B------:R-:W-:-:S13]  /*16330*/  ISETP.GE.OR P0, PT, R3, R0, P2 ;  /* 0x000000000300720c */ /* 0x000fda0001706670 */
[----:B--2--5:R-:W-:-:S04]  /*16340*/  @!P0 LEA R2, P1, R10, R2, 0x1 ;  /* 0x000000020a028211 */ /* 0x024fc800078208ff */
[----:B------:R-:W-:-:S05]  /*16350*/  @!P0 LEA.HI.X R3, R10, R8, R18, 0x1, P1 ;  /* 0x000000080a038211 */ /* 0x000fca00008f0c12 */
[----:B------:R2:W-:Y:S01]  /*16360*/  @!P0 ST.E.128 [R2.64], R24 ;  /* 0x0000001802008985 */ /* 0x0005e2000c101d08 */
[----:B------:R-:W-:Y:S05]  /*16370*/  BRA.DIV ~URZ, `(.L_x_662) ;  /* 0x00003d527f007947 */ /* 0x000fea000b800000 */
[----:B------:R1:W2:Y:S04]  /*16380*/  SHFL.IDX PT, R8, R6, 0x3, 0x181f ;  /* 0x00781f0006087f89 */ /* 0x0002a800000e0000 */
[----:B--2---:R1:W2:Y:S02]  /*16390*/  SHFL.IDX PT, R2, R7, 0x3, 0x181f ;  /* 0x00781f0007027f89 */ /* 0x0042a400000e0000 */
.L_x_742:
[----:B------:R-:W5:Y:S01]  /*163a0*/  LDL.64 R10, [R1+0x30] ;  /* 0x00003000010a7983 */ /* 0x000f620000100a00 */
[----:B------:R-:W-:-:S04]  /*163b0*/  IADD3 R3, R4, 0x30, RZ ;  /* 0x0000003004037810 */ /* 0x000fc80007ffe0ff */
[----:B------:R-:W-:-:S13]  /*163c0*/  ISETP.GE.OR P0, PT, R3, R0, P2 ;  /* 0x000000000300720c */ /* 0x000fda0001706670 */
[----:B--2--5:R-:W-:-:S04]  /*163d0*/  @!P0 LEA R2, P1, R10, R2, 0x1 ;  /* 0x000000020a028211 */ /* 0x024fc800078208ff */
[----:B------:R-:W-:-:S05]  /*163e0*/  @!P0 LEA.HI.X R3, R10, R8, R18, 0x1, P1 ;  /* 0x000000080a038211 */ /* 0x000fca00008f0c12 */
[----:B------:R2:W-:Y:S01]  /*163f0*/  @!P0 ST.E.128 [R2.64], R28 ;  /* 0x0000001c02008985 */ /* 0x0005e2000c101d08 */
[----:B------:R-:W-:Y:S05]  /*16400*/  BRA.DIV ~URZ, `(.L_x_663) ;  /* 0x00003d927f007947 */ /* 0x000fea000b800000 */
[----:B------:R1:W2:Y:S02]  /*16410*/  SHFL.IDX PT, R8, R6, 0x4, 0x181f ;  /* 0x00981f0006087f89 */ /* 0x0002a400000e0000 */
.L_x_743:
[----:B------:R-:W-:Y:S05]  /*16420*/  BRA.DIV ~URZ, `(.L_x_664) ;  /* 0x00003de27f007947 */ /* 0x000fea000b800000 */
[----:B--2---:R2:W1:Y:S02]  /*16430*/  SHFL.IDX PT, R2, R7, 0x4, 0x181f ;  /* 0x00981f0007027f89 */ /* 0x00446400000e0000 */
.L_x_744:
[----:B------:R-:W5:Y:S01]  /*16440*/  LDL.64 R10, [R1+0x30] ;  /* 0x00003000010a7983 */ /* 0x000f620000100a00 */
[----:B------:R-:W-:-:S04]  /*16450*/  IADD3 R3, R4, 0x40, RZ ;  /* 0x0000004004037810 */ /* 0x000fc80007ffe0ff */
[----:B------:R-:W-:-:S13]  /*16460*/  ISETP.GE.OR P0, PT, R3, R0, P2 ;  /* 0x000000000300720c */ /* 0x000fda0001706670 */
[----:B-1---5:R-:W-:-:S04]  /*16470*/  @!P0 LEA R2, P1, R10, R2, 0x1 ;  /* 0x000000020a028211 */ /* 0x022fc800078208ff */
[----:B------:R-:W-:-:S05]  /*16480*/  @!P0 LEA.HI.X R3, R10, R8, R18, 0x1, P1 ;  /* 0x000000080a038211 */ /* 0x000fca00008f0c12 */
[----:B------:R1:W-:Y:S01]  /*16490*/  @!P0 ST.E.128 [R2.64], R32 ;  /* 0x0000002002008985 */ /* 0x0003e2000c101d08 */
[----:B------:R-:W-:Y:S05]  /*164a0*/  BRA.DIV ~URZ, `(.L_x_665) ;  /* 0x00003dd27f007947 */ /* 0x000fea000b800000 */
[----:B------:R1:W2:Y:S04]  /*164b0*/  SHFL.IDX PT, R8, R6, 0x5, 0x181f ;  /* 0x00b81f0006087f89 */ /* 0x0002a800000e0000 */
[----:B-1----:R1:W3:Y:S02]  /*164c0*/  SHFL.IDX PT, R2, R7, 0x5, 0x181f ;  /* 0x00b81f0007027f89 */ /* 0x0022e400000e0000 */
.L_x_745:
[----:B------:R-:W5:Y:S01]  /*164d0*/  LDL.64 R10, [R1+0x30] ;  /* 0x00003000010a7983 */ /* 0x000f620000100a00 */
[----:B------:R-:W-:-:S04]  /*164e0*/  IADD3 R3, R4, 0x50, RZ ;  /* 0x0000005004037810 */ /* 0x000fc80007ffe0ff */
[----:B------:R-:W-:-:S13]  /*164f0*/  ISETP.GE.OR P0, PT, R3, R0, P2 ;  /* 0x000000000300720c */ /* 0x000fda0001706670 */
[----:B---3-5:R-:W-:-:S04]  /*16500*/  @!P0 LEA R2, P1, R10, R2, 0x1 ;  /* 0x000000020a028211 */ /* 0x028fc800078208ff */
[----:B--2---:R-:W-:-:S05]  /*16510*/  @!P0 LEA.HI.X R3, R10, R8, R18, 0x1, P1 ;  /* 0x000000080a038211 */ /* 0x004fca00008f0c12 */
[----:B------:R2:W-:Y:S01]  /*16520*/  @!P0 ST.E.128 [R2.64], R36 ;  /* 0x0000002402008985 */ /* 0x0005e2000c101d08 */
[----:B------:R-:W-:Y:S05]  /*16530*/  BRA.DIV ~URZ, `(.L_x_666) ;  /* 0x00003e127f007947 */ /* 0x000fea000b800000 */
[----:B------:R3:W1:Y:S02]  /*16540*/  SHFL.IDX PT, R8, R6, 0x6, 0x181f ;  /* 0x00d81f0006087f89 */ /* 0x00066400000e0000 */
.L_x_746:
[----:B------:R-:W-:Y:S05]  /*16550*/  BRA.DIV ~URZ, `(.L_x_667) ;  /* 0x00003e627f007947 */ /* 0x000fea000b800000 */
[----:B--2---:R2:W3:Y:S02]  /*16560*/  SHFL.IDX PT, R2, R7, 0x6, 0x181f ;  /* 0x00d81f0007027f89 */ /* 0x0044e400000e0000 */
.L_x_747:
[----:B------:R-:W5:Y:S01]  /*16570*/  LDL.64 R10, [R1+0x30] ;  /* 0x00003000010a7983 */ /* 0x000f620000100a00 */
[----:B------:R-:W-:-:S04]  /*16580*/  IADD3 R3, R4, 0x60, RZ ;  /* 0x0000006004037810 */ /* 0x000fc80007ffe0ff */
[----:B------:R-:W-:-:S13]  /*16590*/  ISETP.GE.OR P0, PT, R3, R0, P2 ;  /* 0x000000000300720c */ /* 0x000fda0001706670 */
[----:B---3-5:R-:W-:-:S04]  /*165a0*/  @!P0 LEA R2, P1, R10, R2, 0x1 ;  /* 0x000000020a028211 */ /* 0x028fc800078208ff */
[----:B-1----:R-:W-:-:S05]  /*165b0*/  @!P0 LEA.HI.X R3, R10, R8, R18, 0x1, P1 ;  /* 0x000000080a038211 */ /* 0x002fca00008f0c12 */
[----:B------:R1:W-:Y:S01]  /*165c0*/  @!P0 ST.E.128 [R2.64], R40 ;  /* 0x0000002802008985 */ /* 0x0003e2000c101d08 */
[----:B------:R-:W-:Y:S05]  /*165d0*/  BRA.DIV ~URZ, `(.L_x_668) ;  /* 0x00003e527f007947 */ /* 0x000fea000b800000 */
[----:B----4-:R-:W3:Y:S04]  /*165e0*/  SHFL.IDX PT, R6, R6, 0x7, 0x181f ;  /* 0x00f81f0006067f89 */ /* 0x010ee800000e0000 */
[----:B-1----:R1:W4:Y:S02]  /*165f0*/  SHFL.IDX PT, R3, R7, 0x7, 0x181f ;  /* 0x00f81f0007037f89 */ /* 0x00232400000e0000 */
.L_x_748:
[----:B------:R-:W-:-:S04]  /*16600*/  IADD3 R2, R4, 0x70, RZ ;  /* 0x0000007004027810 */ /* 0x000fc80007ffe0ff */
[----:B------:R-:W-:-:S13]  /*16610*/  ISETP.GE.OR P0, PT, R2, R0, P2 ;  /* 0x000000000200720c */ /* 0x000fda0001706670 */
[----:B------:R-:W-:Y:S05]  /*16620*/  @P0 BRA `(.L_x_669) ;  /* 0x000019b000000947 */ /* 0x000fea0003800000 */
[----:B------:R-:W5:Y:S02]  /*16630*/  LDL.64 R8, [R1+0x30] ;  /* 0x0000300001087983 */ /* 0x000f640000100a00 */
[----:B----45:R-:W-:-:S04]  /*16640*/  LEA R2, P0, R8, R3, 0x1 ;  /* 0x0000000308027211 */ /* 0x030fc800078008ff */
[----:B---3--:R-:W-:-:S05]  /*16650*/  LEA.HI.X R3, R8, R6, R18, 0x1, P0 ;  /* 0x0000000608037211 */ /* 0x008fca00000f0c12 */
[----:B------:R3:W-:Y:S01]  /*16660*/  ST.E.128 [R2.64], R44 ;  /* 0x0000002c02007985 */ /* 0x0007e2000c101d08 */
[----:B------:R-:W-:Y:S05]  /*16670*/  BRA `(.L_x_669) ;  /* 0x0000196000007947 */ /* 0x000fea0003800000 */
.L_x_656:
[----:B------:R-:W3:Y:S04]  /*16680*/  LDL.LU R5, [R1+0x40] ;  /* 0x0000400001057983 */ /* 0x000ee80000300800 */
[----:B------:R-:W4:Y:S01]  /*16690*/  LDL.LU R9, [R1+0x4c] ;  /* 0x00004c0001097983 */ /* 0x000f220000300800 */
[----:B------:R-:W-:Y:S01]  /*166a0*/  IMAD R15, R15, c[0x0][0x408], RZ ;  /* 0x000102000f0f7a24 */ /* 0x000fe200078e02ff */
[----:B------:R-:W-:Y:S01]  /*166b0*/  SHF.R.S32.HI R0, RZ, 0x1f, R2 ;  /* 0x0000001fff007819 */ /* 0x000fe20000011402 */
[----:B--2---:R-:W-:-:S04]  /*166c0*/  IMAD.WIDE.U32 R6, R3, c[0x0][0x408], RZ ;  /* 0x0001020003067a25 */ /* 0x004fc800078e00ff */
[----:B------:R-:W-:Y:S02]  /*166d0*/  IMAD R3, R3, c[0x0][0x40c], R15 ;  /* 0x0001030003037a24 */ /* 0x000fe400078e020f */
[----:B------:R-:W-:Y:S02]  /*166e0*/  IMAD R0, R0, c[0x0][0x440], RZ ;  /* 0x0001100000007a24 */ /* 0x000fe400078e02ff */
[----:B------:R-:W-:Y:S01]  /*166f0*/  @P5 IMAD.HI.U32 R8, R4, c[0x0][0x4ec], RZ ;  /* 0x00013b0004085a27 */ /* 0x000fe200078e00ff */
[----:B------:R-:W-:-:S05]  /*16700*/  IADD3 R7, R7, R3, RZ ;  /* 0x0000000307077210 */ /* 0x000fca0007ffe0ff */
[----:B---3--:R-:W-:-:S04]  /*16710*/  IMAD.WIDE.U32 R6, R5, c[0x0][0x438], R6 ;  /* 0x00010e0005067a25 */ /* 0x008fc800078e0006 */
        /* <DEDUP_REMOVED lines=8> */
[----:B----4-:R-:W-:-:S04]  /*167a0*/  IMAD.WIDE.U32 R2, R9, c[0x0][0x448], R2 ;  /* 0x0001120009027a25 */ /* 0x010fc800078e0002 */
        /* <DEDUP_REMOVED lines=15> */
.L_x_749:
[----:B------:R-:W-:Y:S05]  /*168a0*/  BRA.DIV ~URZ, `(.L_x_671) ;  /* 0x00003cc27f007947 */ /* 0x000fea000b800000 */
[----:B------:R3:W4:Y:S02]  /*168b0*/  SHFL.IDX PT, R2, R21, RZ, 0x1c1f ;  /* 0x001c1fff15027589 */ /* 0x00072400000e0000 */
.L_x_750:
[C---:B------:R-:W-:Y:S01]  /*168c0*/  IADD3 R11, R242.reuse, 0x8, RZ ;  /* 0x00000008f20b7810 */ /* 0x040fe20007ffe0ff */
[----:B------:R-:W-:Y:S01]  /*168d0*/  BSSY B0, `(.L_x_672) ;  /* 0x0000030000007945 */ /* 0x000fe20003800000 */
        /* <DEDUP_REMOVED lines=17> */
[----:B------:R-:W-:Y:S02]  /*169f0*/  ISETP.GE.AND P3, PT, R10, c[0x0][0x3c8], PT ;  /* 0x0000f2000a007a0c */ /* 0x000fe40003f66270 */
[----:B------:R-:W-:-:S07]  /*16a00*/  ISETP.GE.AND P4, PT, R6, c[0x0][0x3c8], PT ;  /* 0x0000f20006007a0c */ /* 0x000fce0003f86270 */
[----:B----4-:R-:W-:-:S04]  /*16a10*/  @!P1 LEA R14, P0, R242, R2, 0x2 ;  /* 0x00000002f20e9211 */ /* 0x010fc800078010ff */
[----:B--2---:R-:W-:Y:S02]  /*16a20*/  @!P1 LEA.HI.X R15, R242, R12, R20, 0x2, P0 ;  /* 0x0000000cf20f9211 */ /* 0x004fe400000f1414 */
[----:B------:R-:W-:-:S03]  /*16a30*/  @!P2 LEA R16, P0, R11, R2, 0x2 ;  /* 0x000000020b10a211 */ /* 0x000fc600078010ff */
[----:B------:R2:W-:Y:S01]  /*16a40*/  @!P1 ST.E.64 [R14.64], R68 ;  /* 0x000000440e009985 */ /* 0x0005e2000c101b08 */
[----:B------:R-:W-:Y:S02]  /*16a50*/  ISETP.GE.AND P1, PT, R8, c[0x0][0x3c8], PT ;  /* 0x0000f20008007a0c */ /* 0x000fe40003f26270 */
[----:B------:R-:W-:-:S05]  /*16a60*/  @!P2 LEA.HI.X R17, R11, R12, R22, 0x2, P0 ;  /* 0x0000000c0b11a211 */ /* 0x000fca00000f1416 */
[----:B------:R4:W-:Y:S01]  /*16a70*/  @!P2 ST.E.64 [R16.64], R70 ;  /* 0x000000461000a985 */ /* 0x0009e2000c101b08 */
[----:B------:R-:W-:Y:S02]  /*16a80*/  ISETP.GE.AND P2, PT, R7, c[0x0][0x3c8], PT ;  /* 0x0000f20007007a0c */ /* 0x000fe40003f46270 */
[----:B--2---:R-:W-:-:S04]  /*16a90*/  @!P3 LEA R14, P0, R10, R2, 0x2 ;  /* 0x000000020a0eb211 */ /* 0x004fc800078010ff */
[----:B------:R-:W-:Y:S02]  /*16aa0*/  @!P3 LEA.HI.X R15, R10, R12, R24, 0x2, P0 ;  /* 0x0000000c0a0fb211 */ /* 0x000fe400000f1418 */
[----:B----4-:R-:W-:-:S03]  /*16ab0*/  @!P1 LEA R16, P0, R8, R2, 0x2 ;  /* 0x0000000208109211 */ /* 0x010fc600078010ff */
        /* <DEDUP_REMOVED lines=13> */
[----:B------:R-:W-:-:S03]  /*16b90*/  @!P1 LEA R2, P0, R0, R2, 0x2 ;  /* 0x0000000200029211 */ /* 0x000fc600078010ff */
[----:B------:R4:W-:Y:S01]  /*16ba0*/  @!P3 ST.E.64 [R14.64], R76 ;  /* 0x0000004c0e00b985 */ /* 0x0009e2000c101b08 */
[----:B------:R-:W-:-:S05]  /*16bb0*/  @!P1 LEA.HI.X R3, R0, R12, R28, 0x2, P0 ;  /* 0x0000000c00039211 */ /* 0x000fca00000f141c */
[----:B------:R4:W-:Y:S04]  /*16bc0*/  @!P1 ST.E.64 [R2.64], R62 ;  /* 0x0000003e02009985 */ /* 0x0009e8000c101b08 */
.L_x_673:
[----:B------:R-:W-:Y:S05]  /*16bd0*/  BSYNC B0 ;  /* 0x0000000000007941 */ /* 0x000fea0003800000 */
.L_x_672:
[----:B------:R-:W-:Y:S05]  /*16be0*/  BRA.DIV ~URZ, `(.L_x_674) ;  /* 0x000039f27f007947 */ /* 0x000fea000b800000 */
[----:B--2---:R2:W1:Y:S04]  /*16bf0*/  SHFL.IDX PT, R12, R13, 0x1, 0x1c1f ;  /* 0x003c1f000d0c7f89 */ /* 0x00446800000e0000 */
[----:B----4-:R2:W4:Y:S02]  /*16c00*/  SHFL.IDX PT, R2, R21, 0x1, 0x1c1f ;  /* 0x003c1f0015027f89 */ /* 0x01052400000e0000 */
.L_x_751:
[----:B------:R-:W-:Y:S01]  /*16c10*/  BSSY B0, `(.L_x_675) ;  /* 0x0000022000007945 */ /* 0x000fe20003800000 */
[----:B------:R-:W-:Y:S05]  /*16c20*/  @P6 BRA `(.L_x_676) ;  /* 0x0000020000006947 */ /* 0x000fea0003800000 */
[----:B------:R-:W-:Y:S02]  /*16c30*/  ISETP.GE.AND P1, PT, R242, c[0x0][0x3c8], PT ;  /* 0x0000f200f2007a0c */ /* 0x000fe40003f26270 */
[----:B------:R-:W-:Y:S02]  /*16c40*/  ISETP.GE.AND P0, PT, R11, c[0x0][0x3c8], PT ;  /* 0x0000f2000b007a0c */ /* 0x000fe40003f06270 */
[----:B------:R-:W-:Y:S02]  /*16c50*/  ISETP.GE.AND P2, PT, R10, c[0x0][0x3c8], PT ;  /* 0x0000f2000a007a0c */ /* 0x000fe40003f46270 */
[----:B------:R-:W-:-:S02]  /*16c60*/  ISETP.GE.AND P4, PT, R8, c[0x0][0x3c8], PT ;  /* 0x0000f20008007a0c */ /* 0x000fc40003f86270 */
[----:B------:R-:W-:-:S05]  /*16c70*/  ISETP.GE.AND P5, PT, R7, c[0x0][0x3c8], PT ;  /* 0x0000f20007007a0c */ /* 0x000fca0003fa6270 */
[----:B----4-:R-:W-:-:S04]  /*16c80*/  @!P1 LEA R14, P3, R242, R2, 0x2 ;  /* 0x00000002f20e9211 */ /* 0x010fc800078610ff */
[----:B-1----:R-:W-:Y:S02]  /*16c90*/  @!P1 LEA.HI.X R15, R242, R12, R20, 0x2, P3 ;  /* 0x0000000cf20f9211 */ /* 0x002fe400018f1414 */
[----:B------:R-:W-:-:S03]  /*16ca0*/  @!P0 LEA R18, P3, R11, R2, 0x2 ;  /* 0x000000020b128211 */ /* 0x000fc600078610ff */
[----:B------:R1:W-:Y:S01]  /*16cb0*/  @!P1 ST.E.64 [R14.64], R80 ;  /* 0x000000500e009985 */ /* 0x0003e2000c101b08 */
[C---:B------:R-:W-:Y:S02]  /*16cc0*/  @!P2 LEA R16, P1, R10.reuse, R2, 0x2 ;  /* 0x000000020a10a211 */ /* 0x040fe400078210ff */
[-C--:B------:R-:W-:Y:S02]  /*16cd0*/  @!P0 LEA.HI.X R19, R11, R12.reuse, R22, 0x2, P3 ;  /* 0x0000000c0b138211 */ /* 0x080fe400018f1416 */
[----:B------:R-:W-:Y:S02]  /*16ce0*/  @!P2 LEA.HI.X R17, R10, R12, R24, 0x2, P1 ;  /* 0x0000000c0a11a211 */ /* 0x000fe400008f1418 */
[----:B------:R-:W-:Y:S01]  /*16cf0*/  ISETP.GE.AND P3, PT, R6, c[0x0][0x3c8], PT ;  /* 0x0000f20006007a0c */ /* 0x000fe20003f66270 */
[----:B------:R4:W-:Y:S01]  /*16d00*/  @!P0 ST.E.64 [R18.64], R82 ;  /* 0x0000005212008985 */ /* 0x0009e2000c101b08 */
[----:B------:R-:W-:-:S03]  /*16d10*/  ISETP.GE.AND P1, PT, R0, c[0x0][0x3c8], PT ;  /* 0x0000f20000007a0c */ /* 0x000fc60003f26270 */
[----:B------:R5:W-:Y:S01]  /*16d20*/  @!P2 ST.E.64 [R16.64], R84 ;  /* 0x000000541000a985 */ /* 0x000be2000c101b08 */
[----:B------:R-:W-:Y:S02]  /*16d30*/  ISETP.GE.AND P2, PT, R4, c[0x0][0x3c8], PT ;  /* 0x0000f20004007a0c */ /* 0x000fe40003f46270 */
[----:B-1----:R-:W-:-:S04]  /*16d40*/  @!P4 LEA R14, P0, R8, R2, 0x2 ;  /* 0x00000002080ec211 */ /* 0x002fc800078010ff */
[----:B------:R-:W-:Y:S02]  /*16d50*/  @!P4 LEA.HI.X R15, R8, R12, R23, 0x2, P0 ;  /* 0x0000000c080fc211 */ /* 0x000fe400000f1417 */
[----:B----4-:R-:W-:-:S03]  /*16d60*/  @!P5 LEA R18, P0, R7, R2, 0x2 ;  /* 0x000000020712d211 */ /* 0x010fc600078010ff */
[----:B------:R1:W-:Y:S01]  /*16d70*/  @!P4 ST.E.64 [R14.64], R86 ;  /* 0x000000560e00c985 */ /* 0x0003e2000c101b08 */
[----:B------:R-:W-:Y:S02]  /*16d80*/  @!P5 LEA.HI.X R19, R7, R12, R25, 0x2, P0 ;  /* 0x0000000c0713d211 */ /* 0x000fe400000f1419 */
[----:B-----5:R-:W-:-:S03]  /*16d90*/  @!P3 LEA R16, P0, R6, R2, 0x2 ;  /* 0x000000020610b211 */ /* 0x020fc600078010ff */
[----:B------:R4:W-:Y:S01]  /*16da0*/  @!P5 ST.E.64 [R18.64], R100 ;  /* 0x000000641200d985 */ /* 0x0009e2000c101b08 */
[----:B------:R-:W-:-:S05]  /*16db0*/  @!P3 LEA.HI.X R17, R6, R12, R26, 0x2, P0 ;  /* 0x0000000c0611b211 */ /* 0x000fca00000f141a */
[----:B------:R4:W-:Y:S01]  /*16dc0*/  @!P3 ST.E.64 [R16.64], R98 ;  /* 0x000000621000b985 */ /* 0x0009e2000c101b08 */
[----:B-1----:R-:W-:-:S04]  /*16dd0*/  @!P2 LEA R14, P0, R4, R2, 0x2 ;  /* 0x00000002040ea211 */ /* 0x002fc800078010ff */
[----:B------:R-:W-:Y:S02]  /*16de0*/  @!P2 LEA.HI.X R15, R4, R12, R27, 0x2, P0 ;  /* 0x0000000c040fa211 */ /* 0x000fe400000f141b */
[----:B------:R-:W-:-:S03]  /*16df0*/  @!P1 LEA R2, P0, R0, R2, 0x2 ;  /* 0x0000000200029211 */ /* 0x000fc600078010ff */
[----:B------:R4:W-:Y:S01]  /*16e00*/  @!P2 ST.E.64 [R14.64], R78 ;  /* 0x0000004e0e00a985 */ /* 0x0009e2000c101b08 */
[----:B------:R-:W-:-:S05]  /*16e10*/  @!P1 LEA.HI.X R3, R0, R12, R28, 0x2, P0 ;  /* 0x0000000c00039211 */ /* 0x000fca00000f141c */
[----:B------:R4:W-:Y:S04]  /*16e20*/  @!P1 ST.E.64 [R2.64], R64 ;  /* 0x0000004002009985 */ /* 0x0009e8000c101b08 */
.L_x_676:
[----:B------:R-:W-:Y:S05]  /*16e30*/  BSYNC B0 ;  /* 0x0000000000007941 */ /* 0x000fea0003800000 */
.L_x_675:
[----:B------:R-:W-:Y:S05]  /*16e40*/  BRA.DIV ~URZ, `(.L_x_677) ;  /* 0x000038627f007947 */ /* 0x000fea000b800000 */
[----:B-1----:R1:W2:Y:S02]  /*16e50*/  SHFL.IDX PT, R12, R13, 0x2, 0x1c1f ;  /* 0x005c1f000d0c7f89 */ /* 0x0022a400000e0000 */
.L_x_752:
[----:B------:R-:W-:Y:S05]  /*16e60*/  BRA.DIV ~URZ, `(.L_x_678) ;  /* 0x000038b27f007947 */ /* 0x000fea000b800000 */
[----:B----4-:R4:W1:Y:S02]  /*16e70*/  SHFL.IDX PT, R2, R21, 0x2, 0x1c1f ;  /* 0x005c1f0015027f89 */ /* 0x01086400000e0000 */
.L_x_753:
[----:B------:R-:W5:Y:S01]  /*16e80*/  LDL R3, [R1+0x14] ;  /* 0x0000140001037983 */ /* 0x000f620000100800 */
[----:B------:R-:W-:Y:S01]  /*16e90*/  BSSY B0, `(.L_x_679) ;  /* 0x0000023000007945 */ /* 0x000fe20003800000 */
[----:B-----5:R-:W-:-:S13]  /*16ea0*/  LOP3.LUT P0, RZ, R3, 0x1, RZ, 0xc0, !PT ;  /* 0x0000000103ff7812 */ /* 0x020fda000780c0ff */
[----:B------:R-:W-:Y:S05]  /*16eb0*/  @P0 BRA `(.L_x_680) ;  /* 0x0000020000000947 */ /* 0x000fea0003800000 */
[----:B------:R-:W-:Y:S02]  /*16ec0*/  ISETP.GE.AND P1, PT, R242, c[0x0][0x3c8], PT ;  /* 0x0000f200f2007a0c */ /* 0x000fe40003f26270 */
[----:B------:R-:W-:Y:S02]  /*16ed0*/  ISETP.GE.AND P0, PT, R11, c[0x0][0x3c8], PT ;  /* 0x0000f2000b007a0c */ /* 0x000fe40003f06270 */
[----:B------:R-:W-:Y:S02]  /*16ee0*/  ISETP.GE.AND P4, PT, R10, c[0x0][0x3c8], PT ;  /* 0x0000f2000a007a0c */ /* 0x000fe40003f86270 */
[----:B------:R-:W-:-:S07]  /*16ef0*/  ISETP.GE.AND P5, PT, R8, c[0x0][0x3c8], PT ;  /* 0x0000f20008007a0c */ /* 0x000fce0003fa6270 */
[CC--:B-1----:R-:W-:Y:S02]  /*16f00*/  @!P1 LEA R16, P2, R242.reuse, R2.reuse, 0x2 ;  /* 0x00000002f2109211 */ /* 0x0c2fe400078410ff */
[C---:B------:R-:W-:Y:S02]  /*16f10*/  @!P0 LEA R14, P3, R11.reuse, R2, 0x2 ;  /* 0x000000020b0e8211 */ /* 0x040fe400078610ff */
[----:B--2---:R-:W-:Y:S02]  /*16f20*/  @!P1 LEA.HI.X R17, R242, R12, R20, 0x2, P2 ;  /* 0x0000000cf2119211 */ /* 0x004fe400010f1414 */
[C---:B------:R-:W-:Y:S02]  /*16f30*/  @!P4 LEA R18, P2, R10.reuse, R2, 0x2 ;  /* 0x000000020a12c211 */ /* 0x040fe400078410ff */
[-C--:B------:R-:W-:Y:S01]  /*16f40*/  @!P0 LEA.HI.X R15, R11, R12.reuse, R22, 0x2, P3 ;  /* 0x0000000c0b0f8211 */ /* 0x080fe200018f1416 */
[----:B------:R1:W-:Y:S01]  /*16f50*/  @!P1 ST.E.64 [R16.64], R48 ;  /* 0x0000003010009985 */ /* 0x0003e2000c101b08 */
[----:B------:R-:W-:-:S02]  /*16f60*/  @!P4 LEA.HI.X R19, R10, R12, R24, 0x2, P2 ;  /* 0x0000000c0a13c211 */ /* 0x000fc400010f1418 */
[----:B------:R-:W-:Y:S01]  /*16f70*/  ISETP.GE.AND P2, PT, R6, c[0x0][0x3c8], PT ;  /* 0x0000f20006007a0c */ /* 0x000fe20003f46270 */
[----:B------:R2:W-:Y:S01]  /*16f80*/  @!P0 ST.E.64 [R14.64], R38 ;  /* 0x000000260e008985 */ /* 0x0005e2000c101b08 */
[----:B------:R-:W-:Y:S02]  /*16f90*/  ISETP.GE.AND P3, PT, R7, c[0x0][0x3c8], PT ;  /* 0x0000f20007007a0c */ /* 0x000fe40003f66270 */
[----:B------:R-:W-:Y:S01]  /*16fa0*/  ISETP.GE.AND P1, PT, R4, c[0x0][0x3c8], PT ;  /* 0x0000f20004007a0c */ /* 0x000fe20003f26270 */
[----:B------:R5:W-:Y:S01]  /*16fb0*/  @!P4 ST.E.64 [R18.64], R40 ;  /* 0x000000281200c985 */ /* 0x000be2000c101b08 */
[----:B------:R-:W-:-:S07]  /*16fc0*/  ISETP.GE.AND P0, PT, R0, c[0x0][0x3c8], PT ;  /* 0x0000f20000007a0c */ /* 0x000fce0003f06270 */
[-C--:B-1----:R-:W-:Y:S02]  /*16fd0*/  @!P2 LEA R16, P4, R6, R2.reuse, 0x2 ;  /* 0x000000020610a211 */ /* 0x082fe400078810ff */
[----:B--2---:R-:W-:Y:S02]  /*16fe0*/  @!P5 LEA R14, P6, R8, R2, 0x2 ;  /* 0x00000002080ed211 */ /* 0x004fe400078c10ff */
[-C--:B------:R-:W-:Y:S02]  /*16ff0*/  @!P2 LEA.HI.X R17, R6, R12.reuse, R26, 0x2, P4 ;  /* 0x0000000c0611a211 */ /* 0x080fe400020f141a */
[----:B------:R-:W-:Y:S02]  /*17000*/  @!P5 LEA.HI.X R15, R8, R12, R23, 0x2, P6 ;  /* 0x0000000c080fd211 */ /* 0x000fe400030f1417 */
[----:B-----5:R-:W-:-:S03]  /*17010*/  @!P3 LEA R18, P6, R7, R2, 0x2 ;  /* 0x000000020712b211 */ /* 0x020fc600078c10ff */
[----:B------:R1:W-:Y:S01]  /*17020*/  @!P5 ST.E.64 [R14.64], R42 ;  /* 0x0000002a0e00d985 */ /* 0x0003e2000c101b08 */
[----:B------:R-:W-:-:S05]  /*17030*/  @!P3 LEA.HI.X R19, R7, R12, R25, 0x2, P6 ;  /* 0x0000000c0713b211 */ /* 0x000fca00030f1419 */
[----:B------:R2:W-:Y:S04]  /*17040*/  @!P3 ST.E.64 [R18.64], R54 ;  /* 0x000000361200b985 */ /* 0x0005e8000c101b08 */
[----:B------:R2:W-:Y:S01]  /*17050*/  @!P2 ST.E.64 [R16.64], R50 ;  /* 0x000000321000a985 */ /* 0x0005e2000c101b08 */
[-C--:B-1----:R-:W-:Y:S02]  /*17060*/  @!P1 LEA R14, P5, R4, R2.reuse, 0x2 ;  /* 0x00000002040e9211 */ /* 0x082fe400078a10ff */
[----:B------:R-:W-:Y:S02]  /*17070*/  @!P0 LEA R2, P4, R0, R2, 0x2 ;  /* 0x0000000200028211 */ /* 0x000fe400078810ff */
[-C--:B------:R-:W-:Y:S02]  /*17080*/  @!P1 LEA.HI.X R15, R4, R12.reuse, R27, 0x2, P5 ;  /* 0x0000000c040f9211 */ /* 0x080fe400028f141b */
[----:B------:R-:W-:-:S03]  /*17090*/  @!P0 LEA.HI.X R3, R0, R12, R28, 0x2, P4 ;  /* 0x0000000c00038211 */ /* 0x000fc600020f141c */
[----:B------:R2:W-:Y:S04]  /*170a0*/  @!P1 ST.E.64 [R14.64], R44 ;  /* 0x0000002c0e009985 */ /* 0x0005e8000c101b08 */
[----:B------:R2:W-:Y:S02]  /*170b0*/  @!P0 ST.E.64 [R2.64], R32 ;  /* 0x0000002002008985 */ /* 0x0005e4000c101b08 */
.L_x_680:
[----:B------:R-:W-:Y:S05]  /*170c0*/  BSYNC B0 ;  /* 0x0000000000007941 */ /* 0x000fea0003800000 */
.L_x_679:
[----:B------:R-:W-:Y:S05]  /*170d0*/  BRA.DIV ~URZ, `(.L_x_681) ;  /* 0x000036b27f007947 */ /* 0x000fea000b800000 */
[----:B--2---:R2:W3:Y:S04]  /*170e0*/  SHFL.IDX PT, R12, R13, 0x3, 0x1c1f ;  /* 0x007c1f000d0c7f89 */ /* 0x0044e800000e0000 */
[----:B-1----:R2:W1:Y:S02]  /*170f0*/  SHFL.IDX PT, R2, R21, 0x3, 0x1c1f ;  /* 0x007c1f0015027f89 */ /* 0x00246400000e0000 */
.L_x_754:
[----:B------:R-:W5:Y:S02]  /*17100*/  LDL R3, [R1+0x14] ;  /* 0x0000140001037983 */ /* 0x000f640000100800 */
[----:B-----5:R-:W-:-:S13]  /*17110*/  LOP3.LUT P0, RZ, R3, 0x2, RZ, 0xc0, !PT ;  /* 0x0000000203ff7812 */ /* 0x020fda000780c0ff */
[----:B------:R-:W-:Y:S05]  /*17120*/  @P0 BRA `(.L_x_669) ;  /* 0x00000eb000000947 */ /* 0x000fea0003800000 */
[----:B------:R-:W-:Y:S02]  /*17130*/  ISETP.GE.AND P4, PT, R10, c[0x0][0x3c8], PT ;  /* 0x0000f2000a007a0c */ /* 0x000fe40003f86270 */
[----:B------:R-:W-:Y:S02]  /*17140*/  ISETP.GE.AND P0, PT, R242, c[0x0][0x3c8], PT ;  /* 0x0000f200f2007a0c */ /* 0x000fe40003f06270 */
[----:B------:R-:W-:Y:S02]  /*17150*/  ISETP.GE.AND P5, PT, R11, c[0x0][0x3c8], PT ;  /* 0x0000f2000b007a0c */ /* 0x000fe40003fa6270 */
[----:B------:R-:W-:Y:S02]  /*17160*/  ISETP.GE.AND P3, PT, R8, c[0x0][0x3c8], PT ;  /* 0x0000f20008007a0c */ /* 0x000fe40003f66270 */
[----:B------:R-:W-:-:S05]  /*17170*/  ISETP.GE.AND P2, PT, R7, c[0x0][0x3c8], PT ;  /* 0x0000f20007007a0c */ /* 0x000fca0003f46270 */
[-C--:B-1----:R-:W-:Y:S02]  /*17180*/  @!P4 LEA R16, P6, R10, R2.reuse, 0x2 ;  /* 0x000000020a10c211 */ /* 0x082fe400078c10ff */
[----:B------:R-:W-:-:S04]  /*17190*/  @!P0 LEA R14, P1, R242, R2, 0x2 ;  /* 0x00000002f20e8211 */ /* 0x000fc800078210ff */
[----:B---3--:R-:W-:Y:S02]  /*171a0*/  @!P0 LEA.HI.X R15, R242, R12, R20, 0x2, P1 ;  /* 0x0000000cf20f8211 */ /* 0x008fe400008f1414 */
[----:B------:R-:W-:-:S03]  /*171b0*/  ISETP.GE.AND P1, PT, R6, c[0x0][0x3c8], PT ;  /* 0x0000f20006007a0c */ /* 0x000fc60003f26270 */
[----:B------:R1:W-:Y:S01]  /*171c0*/  @!P0 ST.E.64 [R14.64], R34 ;  /* 0x000000220e008985 */ /* 0x0003e2000c101b08 */
[C---:B------:R-:W-:Y:S02]  /*171d0*/  @!P5 LEA R18, P0, R11.reuse, R2, 0x2 ;  /* 0x000000020b12d211 */ /* 0x040fe400078010ff */
[----:B------:R-:W-:Y:S02]  /*171e0*/  P2R R3, PR, RZ, 0x40 ;  /* 0x00000040ff037803 */ /* 0x000fe40000000000 */
[----:B------:R-:W-:Y:S02]  /*171f0*/  @!P5 LEA.HI.X R19, R11, R12, R22, 0x2, P0 ;  /* 0x0000000c0b13d211 */ /* 0x000fe400000f1416 */
[----:B------:R-:W-:-:S03]  /*17200*/  ISETP.NE.AND P0, PT, R3, RZ, PT ;  /* 0x000000ff0300720c */ /* 0x000fc60003f05270 */
[----:B------:R3:W-:Y:S01]  /*17210*/  @!P5 ST.E.64 [R18.64], R60 ;  /* 0x0000003c1200d985 */ /* 0x0007e2000c101b08 */
[----:B------:R-:W-:Y:S02]  /*17220*/  @!P4 LEA.HI.X R17, R10, R12, R24, 0x2, P0 ;  /* 0x0000000c0a11c211 */ /* 0x000fe400000f1418 */
[----:B------:R-:W-:-:S03]  /*17230*/  ISETP.GE.AND P0, PT, R4, c[0x0][0x3c8], PT ;  /* 0x0000f20004007a0c */ /* 0x000fc60003f06270 */
        /* <DEDUP_REMOVED lines=19> */
.L_x_654:
[----:B------:R-:W2:Y:S04]  /*17370*/  LDL.LU R7, [R1+0x44] ;  /* 0x0000440001077983 */ /* 0x000ea80000300800 */
[----:B-1----:R-:W3:Y:S01]  /*17380*/  LDL R6, [R1+0x54] ;  /* 0x0000540001067983 */ /* 0x002ee20000100800 */
[----:B------:R-:W-:Y:S01]  /*17390*/  ISETP.NE.U32.AND P0, PT, RZ, c[0x0][0x508], PT ;  /* 0x00014200ff007a0c */ /* 0x000fe20003f05070 */
[----:B------:R-:W-:Y:S01]  /*173a0*/  IMAD.MOV.U32 R4, RZ, RZ, 0x4 ;  /* 0x00000004ff047424 */ /* 0x000fe200078e00ff */
[----:B------:R-:W-:Y:S01]  /*173b0*/  ISETP.NE.U32.AND P2, PT, RZ, c[0x0][0x500], PT ;  /* 0x00014000ff007a0c */ /* 0x000fe20003f45070 */
[----:B------:R-:W-:Y:S01]  /*173c0*/  IMAD.MOV.U32 R20, RZ, RZ, c[0x0][0x388] ;  /* 0x0000e200ff147624 */ /* 0x000fe200078e00ff */
[----:B------:R-:W-:Y:S01]  /*173d0*/  ISETP.NE.AND.EX P0, PT, RZ, c[0x0][0x50c], PT, P0 ;  /* 0x00014300ff007a0c */ /* 0x000fe20003f05300 */
[----:B------:R-:W-:Y:S01]  /*173e0*/  IMAD.MOV.U32 R0, RZ, RZ, RZ ;  /* 0x000000ffff007224 */ /* 0x000fe200078e00ff */
[----:B------:R-:W-:Y:S01]  /*173f0*/  ISETP.NE.AND.EX P2, PT, RZ, c[0x0][0x504], PT, P2 ;  /* 0x00014100ff007a0c */ /* 0x000fe20003f45320 */
[----:B---3--:R-:W-:-:S10]  /*17400*/  IMAD.WIDE R2, R6, R4, c[0x0][0x500] ;  /* 0x0001400006027625 */ /* 0x008fd400078e0204 */
[----:B------:R-:W-:Y:S02]  /*17410*/  @P0 IMAD.WIDE R4, R6, R4, c[0x0][0x508] ;  /* 0x0001420006040625 */ /* 0x000fe400078e0204 */
[----:B------:R1:W5:Y:S04]  /*17420*/  @P2 LDG.E R0, [R2.64] ;  /* 0x0000000802002981 */ /* 0x000368000c1e1900 */
[----:B------:R1:W5:Y:S01]  /*17430*/  @P0 LDG.E R20, [R4.64] ;  /* 0x0000000804140981 */ /* 0x000362000c1e1900 */
[----:B--2---:R-:W-:-:S04]  /*17440*/  ISETP.NE.AND P1, PT, R7, RZ, PT ;  /* 0x000000ff0700720c */ /* 0x004fc80003f25270 */
[----:B------:R-:W-:Y:S01]  /*17450*/  SEL R19, R7, c[0x0][0x3d4], P1 ;  /* 0x0000f50007137a07 */ /* 0x000fe20000800000 */
[----:B------:R-:W-:Y:S05]  /*17460*/  @P0 BRA `(.L_x_682) ;  /* 0x0000004000000947 */ /* 0x000fea0003800000 */
[----:B------:R-:W-:Y:S05]  /*17470*/  @!P2 BRA `(.L_x_682) ;  /* 0x000000300000a947 */ /* 0x000fea0003800000 */
[----:B-1----:R1:W2:Y:S04]  /*17480*/  LDG.E R4, [R2.64] ;  /* 0x0000000802047981 */ /* 0x0022a8000c1e1900 */
[----:B-1----:R-:W2:Y:S02]  /*17490*/  LDG.E R2, [R2.64+0x4] ;  /* 0x0000040802027981 */ /* 0x002ea4000c1e1900 */
[----:B--2--5:R-:W-:Y:S02]  /*174a0*/  IADD3 R20, -R4, R2, RZ ;  /* 0x0000000204147210 */ /* 0x024fe40007ffe1ff */
.L_x_682:
[----:B-1----:R-:W1:Y:S01]  /*174b0*/  S2R R4, SR_TID.X ;  /* 0x0000000000047919 */ /* 0x002e620000002100 */
[----:B------:R-:W-:Y:S01]  /*174c0*/  SHF.R.S32.HI R2, RZ, 0x1f, R6 ;  /* 0x0000001fff027819 */ /* 0x000fe20000011406 */
[----:B------:R-:W-:Y:S01]  /*174d0*/  BSSY B0, `(.L_x_683) ;  /* 0x0000038000007945 */ /* 0x000fe20003800000 */
[----:B-----5:R-:W-:-:S02]  /*174e0*/  SHF.R.S32.HI R17, RZ, 0x1f, R0 ;  /* 0x0000001fff117819 */ /* 0x020fc40000011400 */
[----:B------:R-:W-:Y:S02]  /*174f0*/  SEL R12, R6, RZ, !P2 ;  /* 0x000000ff060c7207 */ /* 0x000fe40005000000 */
[----:B------:R-:W-:Y:S02]  /*17500*/  SEL R21, R2, RZ, !P2 ;  /* 0x000000ff02157207 */ /* 0x000fe40005000000 */
[----:B-1----:R-:W-:-:S13]  /*17510*/  ISETP.GT.AND P0, PT, R4, 0x7f, PT ;  /* 0x0000007f0400780c */ /* 0x002fda0003f04270 */
[----:B------:R-:W-:Y:S05]  /*17520*/  @P0 BRA `(.L_x_684) ;  /* 0x0000032000000947 */ /* 0x000fea0003800000 */
[----:B------:R-:W2:Y:S01]  /*17530*/  LDL R3, [R1+0x38] ;  /* 0x0000380001037983 */ /* 0x000ea20000100800 */
[----:B------:R-:W-:Y:S01]  /*17540*/  IMAD R2, R20, c[0x0][0x4e8], RZ ;  /* 0x00013a0014027a24 */ /* 0x000fe200078e02ff */
[----:B--2---:R-:W-:-:S04]  /*17550*/  IADD3 R13, R3, R4, RZ ;  /* 0x00000004030d7210 */ /* 0x004fc80007ffe0ff */
        /* <DEDUP_REMOVED lines=47> */
.L_x_684:
[----:B------:R-:W-:Y:S05]  /*17850*/  BSYNC B0 ;  /* 0x0000000000007941 */ /* 0x000fea0003800000 */
.L_x_683:
[----:B------:R-:W-:-:S13]  /*17860*/  ISETP.GT.AND P0, PT, R19, 0x1, PT ;  /* 0x000000011300780c */ /* 0x000fda0003f04270 */
[----:B------:R-:W-:Y:S05]  /*17870*/  @P0 BRA `(.L_x_669) ;  /* 0x0000076000000947 */ /* 0x000fea0003800000 */
[----:B------:R-:W2:Y:S04]  /*17880*/  LDL.LU R3, [R1+0x40] ;  /* 0x0000400001037983 */ /* 0x000ea80000300800 */
[----:B-1----:R-:W3:Y:S04]  /*17890*/  LDL.LU R2, [R1+0x38] ;  /* 0x0000380001027983 */ /* 0x002ee80000300800 */
[----:B------:R-:W4:Y:S04]  /*178a0*/  LDL R5, [R1+0x74] ;  /* 0x0000740001057983 */ /* 0x000f280000100800 */
[----:B------:R-:W5:Y:S01]  /*178b0*/  LDL.64 R10, [R1+0x30] ;  /* 0x00003000010a7983 */ /* 0x000f620000100a00 */
[----:B------:R-:W-:-:S03]  /*178c0*/  IMAD R4, R17, c[0x0][0x3a0], RZ ;  /* 0x0000e80011047a24 */ /* 0x000fc600078e02ff */
[----:B------:R-:W1:Y:S02]  /*178d0*/  S2R R13, SR_TID.X ;  /* 0x00000000000d7919 */ /* 0x000e640000002100 */
[----:B-1----:R-:W-:-:S04]  /*178e0*/  SHF.R.S32.HI R8, RZ, 0x1f, R13 ;  /* 0x0000001fff087819 */ /* 0x002fc8000001140d */
[----:B------:R-:W-:-:S04]  /*178f0*/  LEA.HI R8, R8, R13, RZ, 0x3 ;  /* 0x0000000d08087211 */ /* 0x000fc800078f18ff */
[----:B------:R-:W-:Y:S02]  /*17900*/  SHF.R.S32.HI R8, RZ, 0x3, R8 ;  /* 0x00000003ff087819 */ /* 0x000fe40000011408 */
[----:B--2---:R-:W-:Y:S02]  /*17910*/  MOV R7, R3 ;  /* 0x0000000300077202 */ /* 0x004fe40000000f00 */
[----:B---3--:R-:W-:Y:S02]  /*17920*/  MOV R9, R2 ;  /* 0x0000000200097202 */ /* 0x008fe40000000f00 */
[----:B------:R-:W-:-:S04]  /*17930*/  MOV R2, c[0x0][0x4e8] ;  /* 0x00013a0000027a02 */ /* 0x000fc80000000f00 */
[----:B------:R-:W-:Y:S01]  /*17940*/  ISETP.NE.AND P0, PT, R2, 0x1, PT ;  /* 0x000000010200780c */ /* 0x000fe20003f05270 */
[----:B------:R-:W-:-:S04]  /*17950*/  IMAD.WIDE.U32 R2, R0, c[0x0][0x3a0], RZ ;  /* 0x0000e80000027a25 */ /* 0x000fc800078e00ff */
[----:B------:R-:W-:Y:S01]  /*17960*/  IMAD R0, R0, c[0x0][0x3a4], R4 ;  /* 0x0000e90000007a24 */ /* 0x000fe200078e0204 */
[----:B----4-:R-:W-:-:S03]  /*17970*/  IADD3 R4, R5, R9, RZ ;  /* 0x0000000905047210 */ /* 0x010fc60007ffe0ff */
[----:B------:R-:W-:-:S04]  /*17980*/  IMAD.IADD R3, R3, 0x1, R0 ;  /* 0x0000000103037824 */ /* 0x000fc800078e0200 */
[----:B------:R-:W-:Y:S01]  /*17990*/  @P0 IMAD.HI.U32 R6, R4, c[0x0][0x4ec], RZ ;  /* 0x00013b0004060a27 */ /* 0x000fe200078e00ff */
[----:B------:R-:W-:-:S03]  /*179a0*/  MOV R0, R4 ;  /* 0x0000000400007202 */ /* 0x000fc60000000f00 */
[----:B------:R-:W-:Y:S01]  /*179b0*/  IMAD.WIDE.U32 R2, R7, c[0x0][0x3e8], R2 ;  /* 0x0000fa0007027a25 */ /* 0x000fe200078e0002 */
[----:B------:R-:W-:-:S03]  /*179c0*/  @P0 SHF.R.U32.HI R0, RZ, c[0x0][0x4f0], R6 ;  /* 0x00013c00ff000a19 */ /* 0x000fc60000011606 */
[----:B------:R-:W-:Y:S02]  /*179d0*/  IMAD R5, R21, c[0x0][0x3f0], RZ ;  /* 0x0000fc0015057a24 */ /* 0x000fe400078e02ff */
[----:B------:R-:W-:Y:S01]  /*179e0*/  IMAD R3, R7, c[0x0][0x3ec], R3 ;  /* 0x0000fb0007037a24 */ /* 0x000fe200078e0203 */
[----:B------:R-:W-:Y:S01]  /*179f0*/  SHF.R.S32.HI R6, RZ, 0x1f, R0 ;  /* 0x0000001fff067819 */ /* 0x000fe20000011400 */
[----:B------:R-:W-:Y:S01]  /*17a00*/  IMAD R7, R12, c[0x0][0x3f4], R5 ;  /* 0x0000fd000c077a24 */ /* 0x000fe200078e0205 */
[----:B------:R-:W-:Y:S01]  /*17a10*/  IADD3 R5, -R0, RZ, RZ ;  /* 0x000000ff00057210 */ /* 0x000fe20007ffe1ff */
[----:B------:R-:W-:-:S04]  /*17a20*/  IMAD.WIDE.U32 R2, R12, c[0x0][0x3f0], R2 ;  /* 0x0000fc000c027a25 */ /* 0x000fc800078e0002 */
[----:B------:R-:W-:Y:S02]  /*17a30*/  IMAD R6, R6, c[0x0][0x3e0], RZ ;  /* 0x0000f80006067a24 */ /* 0x000fe400078e02ff */
[----:B------:R-:W-:Y:S02]  /*17a40*/  IMAD.IADD R3, R3, 0x1, R7 ;  /* 0x0000000103037824 */ /* 0x000fe400078e0207 */
        /* <DEDUP_REMOVED lines=10> */
[----:B-----5:R-:W-:Y:S02]  /*17af0*/  ISETP.GE.AND P2, PT, R10, c[0x0][0x3c8], PT ;  /* 0x0000f2000a007a0c */ /* 0x020fe40003f46270 */
[----:B------:R-:W-:Y:S02]  /*17b00*/  IADD3 R0, R8, R9, RZ ;  /* 0x0000000908007210 */ /* 0x000fe40007ffe0ff */
[----:B------:R-:W-:Y:S01]  /*17b10*/  LEA.HI.X R6, R2, c[0x0][0x384], R4, 0x1, P0 ;  /* 0x0000e10002067a11 */ /* 0x000fe200000f0c04 */
[----:B------:R-:W-:Y:S06]  /*17b20*/  BRA.DIV ~URZ, `(.L_x_685) ;  /* 0x00002d327f007947 */ /* 0x000fec000b800000 */
[----:B------:R1:W2:Y:S02]  /*17b30*/  SHFL.IDX PT, R8, R6, RZ, 0x181f ;  /* 0x00181fff06087589 */ /* 0x0002a400000e0000 */
.L_x_755:
[----:B------:R-:W-:Y:S05]  /*17b40*/  BRA.DIV ~URZ, `(.L_x_686) ;  /* 0x00002d827f007947 */ /* 0x000fea000b800000 */
[----:B------:R3:W4:Y:S02]  /*17b50*/  SHFL.IDX PT, R2, R7, RZ, 0x181f ;  /* 0x00181fff07027589 */ /* 0x00072400000e0000 */
.L_x_756:
[----:B------:R-:W5:Y:S01]  /*17b60*/  LDL.64 R10, [R1+0x30] ;  /* 0x00003000010a7983 */ /* 0x000f620000100a00 */
[----:B------:R-:W-:-:S05]  /*17b70*/  IMAD R4, R20, c[0x0][0x4e8], RZ ;  /* 0x00013a0014047a24 */ /* 0x000fca00078e02ff */
[----:B------:R-:W-:-:S13]  /*17b80*/  ISETP.GE.OR P0, PT, R0, R4, P2 ;  /* 0x000000040000720c */ /* 0x000fda0001706670 */
[----:B----45:R-:W-:-:S04]  /*17b90*/  @!P0 LEA R2, P1, R10, R2, 0x1 ;  /* 0x000000020a028211 */ /* 0x030fc800078208ff */
[----:B--2---:R-:W-:-:S05]  /*17ba0*/  @!P0 LEA.HI.X R3, R10, R8, R18, 0x1, P1 ;  /* 0x000000080a038211 */ /* 0x004fca00008f0c12 */
[----:B------:R2:W-:Y:S01]  /*17bb0*/  @!P0 ST.E.128 [R2.64], RZ ;  /* 0x000000ff02008985 */ /* 0x0005e2000c101d08 */
[----:B------:R-:W-:Y:S05]  /*17bc0*/  BRA.DIV ~URZ, `(.L_x_687) ;  /* 0x00002d727f007947 */ /* 0x000fea000b800000 */
[----:B------:R4:W1:Y:S04]  /*17bd0*/  SHFL.IDX PT, R8, R6, 0x1, 0x181f ;  /* 0x00381f0006087f89 */ /* 0x00086800000e0000 */
[----:B--2---:R4:W2:Y:S02]  /*17be0*/  SHFL.IDX PT, R2, R7, 0x1, 0x181f ;  /* 0x00381f0007027f89 */ /* 0x0048a400000e0000 */
.L_x_757:
[----:B------:R-:W5:Y:S01]  /*17bf0*/  LDL.64 R10, [R1+0x30] ;  /* 0x00003000010a7983 */ /* 0x000f620000100a00 */
[----:B------:R-:W-:-:S04]  /*17c00*/  IADD3 R3, R0, 0x10, RZ ;  /* 0x0000001000037810 */ /* 0x000fc80007ffe0ff */
[----:B------:R-:W-:-:S13]  /*17c10*/  ISETP.GE.OR P0, PT, R3, R4, P2 ;  /* 0x000000040300720c */ /* 0x000fda0001706670 */
[----:B--2--5:R-:W-:-:S04]  /*17c20*/  @!P0 LEA R2, P1, R10, R2, 0x1 ;  /* 0x000000020a028211 */ /* 0x024fc800078208ff */
[----:B-1----:R-:W-:-:S05]  /*17c30*/  @!P0 LEA.HI.X R3, R10, R8, R18, 0x1, P1 ;  /* 0x000000080a038211 */ /* 0x002fca00008f0c12 */
[----:B------:R1:W-:Y:S01]  /*17c40*/  @!P0 ST.E.128 [R2.64], RZ ;  /* 0x000000ff02008985 */ /* 0x0003e2000c101d08 */
[----:B------:R-:W-:Y:S05]  /*17c50*/  BRA.DIV ~URZ, `(.L_x_688) ;  /* 0x00002db27f007947 */ /* 0x000fea000b800000 */
[----:B------:R2:W1:Y:S02]  /*17c60*/  SHFL.IDX PT, R8, R6, 0x2, 0x181f ;  /* 0x00581f0006087f89 */ /* 0x00046400000e0000 */
.L_x_758:
[----:B------:R-:W-:Y:S05]  /*17c70*/  BRA.DIV ~URZ, `(.L_x_689) ;  /* 0x00002e027f007947 */ /* 0x000fea000b800000 */
[----:B-1----:R1:W2:Y:S02]  /*17c80*/  SHFL.IDX PT, R2, R7, 0x2, 0x181f ;  /* 0x00581f0007027f89 */ /* 0x0022a400000e0000 */
.L_x_759:
[----:B------:R-:W5:Y:S01]  /*17c90*/  LDL.64 R10, [R1+0x30] ;  /* 0x00003000010a7983 */ /* 0x000f620000100a00 */
[----:B------:R-:W-:-:S04]  /*17ca0*/  IADD3 R3, R0, 0x20, RZ ;  /* 0x0000002000037810 */ /* 0x000fc80007ffe0ff */
[----:B------:R-:W-:-:S13]  /*17cb0*/  ISETP.GE.OR P0, PT, R3, R4, P2 ;  /* 0x000000040300720c */ /* 0x000fda0001706670 */
[----:B--2--5:R-:W-:-:S04]  /*17cc0*/  @!P0 LEA R2, P1, R10, R2, 0x1 ;  /* 0x000000020a028211 */ /* 0x024fc800078208ff */
[----:B------:R-:W-:-:S05]  /*17cd0*/  @!P0 LEA.HI.X R3, R10, R8, R18, 0x1, P1 ;  /* 0x000000080a038211 */ /* 0x000fca00008f0c12 */
[----:B------:R2:W-:Y:S01]  /*17ce0*/  @!P0 ST.E.128 [R2.64], RZ ;  /* 0x000000ff02008985 */ /* 0x0005e2000c101d08 */
[----:B------:R-:W-:Y:S05]  /*17cf0*/  BRA.DIV ~URZ, `(.L_x_690) ;  /* 0x00002df27f007947 */ /* 0x000fea000b800000 */
[----:B------:R1:W2:Y:S04]  /*17d00*/  SHFL.IDX PT, R8, R6, 0x3, 0x181f ;  /* 0x00781f0006087f89 */ /* 0x0002a800000e0000 */
[----:B--2---:R1:W2:Y:S02]  /*17d10*/  SHFL.IDX PT, R2, R7, 0x3, 0x181f ;  /* 0x00781f0007027f89 */ /* 0x0042a400000e0000 */
.L_x_760:
[----:B------:R-:W5:Y:S01]  /*17d20*/  LDL.64 R10, [R1+0x30] ;  /* 0x00003000010a7983 */ /* 0x000f620000100a00 */
[----:B------:R-:W-:-:S04]  /*17d30*/  IADD3 R3, R0, 0x30, RZ ;  /* 0x0000003000037810 */ /* 0x000fc80007ffe0ff */
[----:B------:R-:W-:-:S13]  /*17d40*/  ISETP.GE.OR P0, PT, R3, R4, P2 ;  /* 0x000000040300720c */ /* 0x000fda0001706670 */
[----:B--2--5:R-:W-:-:S04]  /*17d50*/  @!P0 LEA R2, P1, R10, R2, 0x1 ;  /* 0x000000020a028211 */ /* 0x024fc800078208ff */
[----:B------:R-:W-:-:S05]  /*17d60*/  @!P0 LEA.HI.X R3, R10, R8, R18, 0x1, P1 ;  /* 0x000000080a038211 */ /* 0x000fca00008f0c12 */
[----:B------:R2:W-:Y:S01]  /*17d70*/  @!P0 ST.E.128 [R2.64], RZ ;  /* 0x000000ff02008985 */ /* 0x0005e2000c101d08 */
[----:B------:R-:W-:Y:S05]  /*17d80*/  BRA.DIV ~URZ, `(.L_x_691) ;  /* 0x00002e327f007947 */ /* 0x000fea000b800000 */
[----:B------:R1:W2:Y:S02]  /*17d90*/  SHFL.IDX PT, R8, R6, 0x4, 0x181f ;  /* 0x00981f0006087f89 */ /* 0x0002a400000e0000 */
.L_x_761:
[----:B------:R-:W-:Y:S05]  /*17da0*/  BRA.DIV ~URZ, `(.L_x_692) ;  /* 0x00002e827f007947 */ /* 0x000fea000b800000 */
[----:B--2---:R2:W1:Y:S02]  /*17db0*/  SHFL.IDX PT, R2, R7, 0x4, 0x181f ;  /* 0x00981f0007027f89 */ /* 0x00446400000e0000 */
.L_x_762:
[----:B------:R-:W5:Y:S01]  /*17dc0*/  LDL.64 R10, [R1+0x30] ;  /* 0x00003000010a7983 */ /* 0x000f620000100a00 */
[----:B------:R-:W-:-:S04]  /*17dd0*/  IADD3 R3, R0, 0x40, RZ ;  /* 0x0000004000037810 */ /* 0x000fc80007ffe0ff */
[----:B------:R-:W-:-:S13]  /*17de0*/  ISETP.GE.OR P0, PT, R3, R4, P2 ;  /* 0x000000040300720c */ /* 0x000fda0001706670 */
[----:B-1---5:R-:W-:-:S04]  /*17df0*/  @!P0 LEA R2, P1, R10, R2, 0x1 ;  /* 0x000000020a028211 */ /* 0x022fc800078208ff */
[----:B------:R-:W-:-:S05]  /*17e00*/  @!P0 LEA.HI.X R3, R10, R8, R18, 0x1, P1 ;  /* 0x000000080a038211 */ /* 0x000fca00008f0c12 */
[----:B------:R1:W-:Y:S01]  /*17e10*/  @!P0 ST.E.128 [R2.64], RZ ;  /* 0x000000ff02008985 */ /* 0x0003e2000c101d08 */
[----:B------:R-:W-:Y:S05]  /*17e20*/  BRA.DIV ~URZ, `(.L_x_693) ;  /* 0x00002e727f007947 */ /* 0x000fea000b800000 */
[----:B------:R1:W2:Y:S04]  /*17e30*/  SHFL.IDX PT, R8, R6, 0x5, 0x181f ;  /* 0x00b81f0006087f89 */ /* 0x0002a800000e0000 */
[----:B-1----:R1:W3:Y:S02]  /*17e40*/  SHFL.IDX PT, R2, R7, 0x5, 0x181f ;  /* 0x00b81f0007027f89 */ /* 0x0022e400000e0000 */
.L_x_763:
[----:B------:R-:W5:Y:S01]  /*17e50*/  LDL.64 R10, [R1+0x30] ;  /* 0x00003000010a7983 */ /* 0x000f620000100a00 */
[----:B------:R-:W-:-:S04]  /*17e60*/  IADD3 R3, R0, 0x50, RZ ;  /* 0x0000005000037810 */ /* 0x000fc80007ffe0ff */
[----:B------:R-:W-:-:S13]  /*17e70*/  ISETP.GE.OR P0, PT, R3, R4, P2 ;  /* 0x000000040300720c */ /* 0x000fda0001706670 */
[----:B---3-5:R-:W-:-:S04]  /*17e80*/  @!P0 LEA R2, P1, R10, R2, 0x1 ;  /* 0x000000020a028211 */ /* 0x028fc800078208ff */
[----:B--2---:R-:W-:-:S05]  /*17e90*/  @!P0 LEA.HI.X R3, R10, R8, R18, 0x1, P1 ;  /* 0x000000080a038211 */ /* 0x004fca00008f0c12 */
[----:B------:R2:W-:Y:S01]  /*17ea0*/  @!P0 ST.E.128 [R2.64], RZ ;  /* 0x000000ff02008985 */ /* 0x0005e2000c101d08 */
[----:B------:R-:W-:Y:S05]  /*17eb0*/  BRA.DIV ~URZ, `(.L_x_694) ;  /* 0x00002eb27f007947 */ /* 0x000fea000b800000 */
[----:B------:R3:W1:Y:S02]  /*17ec0*/  SHFL.IDX PT, R8, R6, 0x6, 0x181f ;  /* 0x00d81f0006087f89 */ /* 0x00066400000e0000 */
.L_x_764:
[----:B------:R-:W-:Y:S05]  /*17ed0*/  BRA.DIV ~URZ, `(.L_x_695) ;  /* 0x00002f027f007947 */ /* 0x000fea000b800000 */
[----:B--2---:R2:W3:Y:S02]  /*17ee0*/  SHFL.IDX PT, R2, R7, 0x6, 0x181f ;  /* 0x00d81f0007027f89 */ /* 0x0044e400000e0000 */
.L_x_765:
[----:B------:R-:W5:Y:S01]  /*17ef0*/  LDL.64 R10, [R1+0x30] ;  /* 0x00003000010a7983 */ /* 0x000f620000100a00 */
[----:B------:R-:W-:-:S04]  /*17f00*/  IADD3 R3, R0, 0x60, RZ ;  /* 0x0000006000037810 */ /* 0x000fc80007ffe0ff */
[----:B------:R-:W-:-:S13]  /*17f10*/  ISETP.GE.OR P0, PT, R3, R4, P2 ;  /* 0x000000040300720c */ /* 0x000fda0001706670 */
[----:B---3-5:R-:W-:-:S04]  /*17f20*/  @!P0 LEA R2, P1, R10, R2, 0x1 ;  /* 0x000000020a028211 */ /* 0x028fc800078208ff */
[----:B-1----:R-:W-:-:S05]  /*17f30*/  @!P0 LEA.HI.X R3, R10, R8, R18, 0x1, P1 ;  /* 0x000000080a038211 */ /* 0x002fca00008f0c12 */
[----:B------:R1:W-:Y:S01]  /*17f40*/  @!P0 ST.E.128 [R2.64], RZ ;  /* 0x000000ff02008985 */ /* 0x0003e2000c101d08 */
[----:B------:R-:W-:Y:S05]  /*17f50*/  BRA.DIV ~URZ, `(.L_x_696) ;  /* 0x00002ef27f007947 */ /* 0x000fea000b800000 */
[----:B----4-:R-:W3:Y:S04]  /*17f60*/  SHFL.IDX PT, R6, R6, 0x7, 0x181f ;  /* 0x00f81f0006067f89 */ /* 0x010ee800000e0000 */
[----:B-1----:R1:W4:Y:S02]  /*17f70*/  SHFL.IDX PT, R2, R7, 0x7, 0x181f ;  /* 0x00f81f0007027f89 */ /* 0x00232400000e0000 */
.L_x_766:
[----:B------:R-:W5:Y:S01]  /*17f80*/  LDL.64 R8, [R1+0x30] ;  /* 0x0000300001087983 */ /* 0x000f620000100a00 */
[----:B------:R-:W-:-:S04]  /*17f90*/  IADD3 R0, R0, 0x70, RZ ;  /* 0x0000007000007810 */ /* 0x000fc80007ffe0ff */
[----:B------:R-:W-:-:S13]  /*17fa0*/  ISETP.GE.OR P0, PT, R0, R4, P2 ;  /* 0x000000040000720c */ /* 0x000fda0001706670 */
[----:B----45:R-:W-:-:S04]  /*17fb0*/  @!P0 LEA R2, P1, R8, R2, 0x1 ;  /* 0x0000000208028211 */ /* 0x030fc800078208ff */
[----:B---3--:R-:W-:-:S05]  /*17fc0*/  @!P0 LEA.HI.X R3, R8, R6, R18, 0x1, P1 ;  /* 0x0000000608038211 */ /* 0x008fca00008f0c12 */
[----:B------:R3:W-:Y:S04]  /*17fd0*/  @!P0 ST.E.128 [R2.64], RZ ;  /* 0x000000ff02008985 */ /* 0x0007e8000c101d08 */
.L_x_669:
[----:B------:R-:W-:Y:S05]  /*17fe0*/  BSYNC B1 ;  /* 0x0000000000017941 */ /* 0x000fea0003800000 */
.L_x_653:
[----:B------:R-:W5:Y:S02]  /*17ff0*/  LDL R0, [R1+0x80] ;  /* 0x0000800001007983 */ /* 0x000f640000100800 */
[----:B-----5:R-:W-:-:S13]  /*18000*/  ISETP.NE.AND P0, PT, R0, RZ, PT ;  /* 0x000000ff0000720c */ /* 0x020fda0003f05270 */
[----:B------:R-:W-:Y:S01]  /*18010*/  @P0 WARPSYNC 0xffffffff ;  /* 0xffffffff00000948 */ /* 0x000fe20003800000 */
[----:B------:R-:W-:Y:S06]  /*18020*/  @P0 BAR.SYNC.DEFER_BLOCKING 0x5, 0x80 ;  /* 0x0142000000000b1d */ /* 0x000fec0000010000 */
[----:B-123--:R-:W1:Y:S04]  /*18030*/  @P0 LDS.128 R4, [0x9100] ;  /* 0x00910000ff040984 */ /* 0x00ee680000000c00 */
[----:B-1----:R1:W-:Y:S04]  /*18040*/  @P0 STL.64 [R1+0x48], R4 ;  /* 0x0000480401000387 */ /* 0x0023e80000100a00 */
        /* <DEDUP_REMOVED lines=9> */
.L_x_767:
[----:B------:R-:W-:Y:S05]  /*180e0*/  BRA.DIV ~URZ, `(.L_x_699) ;  /* 0x00002ea27f007947 */ /* 0x000fea000b800000 */
[----:B------:R3:W1:Y:S02]  /*180f0*/  SHFL.IDX PT, R8, R88, 0x1, 0x1f ;  /* 0x00201f0058087f89 */ /* 0x00066400000e0000 */
.L_x_768:
[----:B------:R-:W5:Y:S01]  /*18100*/  LDL R0, [R1+0x54] ;  /* 0x0000540001007983 */ /* 0x000f620000100800 */
[----:B------:R-:W-:Y:S02]  /*18110*/  IMAD.MOV.U32 R6, RZ, RZ, RZ ;  /* 0x000000ffff067224 */ /* 0x000fe400078e00ff */
[----:B-----5:R-:W-:-:S05]  /*18120*/  IMAD.IADD R0, R0, 0x1, R14 ;  /* 0x0000000100007824 */ /* 0x020fca00078e020e */
[----:B------:R-:W-:-:S13]  /*18130*/  ISETP.GE.OR P0, PT, R0, c[0x0][0x53c], !P6 ;  /* 0x00014f0000007a0c */ /* 0x000fda0007706670 */
[----:B------:R-:W-:Y:S01]  /*18140*/  @!P0 IMAD.MOV.U32 R2, RZ, RZ, 0x4 ;  /* 0x00000004ff028424 */ /* 0x000fe200078e00ff */
[----:B----4-:R-:W-:-:S03]  /*18150*/  @!P0 MOV R3, 0x4 ;  /* 0x0000000400038802 */ /* 0x010fc60000000f00 */
        /* <DEDUP_REMOVED lines=13> */
.L_x_769:
        /* <DEDUP_REMOVED lines=16> */
.L_x_770:
[----:B----4-:R-:W-:Y:S01]  /*18330*/  IMAD R0, R0, c[0x0][0x538], RZ ;  /* 0x00014e0000007a24 */ /* 0x010fe200078e02ff */
[----:B------:R-:W-:Y:S04]  /*18340*/  BSSY B1, `(.L_x_702) ;  /* 0x00000ce000017945 */ /* 0x000fe80003800000 */
[----:B-1----:R-:W-:-:S04]  /*18350*/  IADD3 R8, R0, R8, RZ ;  /* 0x0000000800087210 */ /* 0x002fc80007ffe0ff */
[----:B--2---:R-:W-:-:S13]  /*18360*/  ISETP.GT.AND P0, PT, R8, R10, PT ;  /* 0x0000000a0800720c */ /* 0x004fda0003f04270 */
[----:B------:R-:W-:Y:S05]  /*18370*/  @P0 BRA `(.L_x_703) ;  /* 0x0000025000000947 */ /* 0x000fea0003800000 */
.L_x_707:
        /* <DEDUP_REMOVED lines=17> */
.L_x_771:
        /* <DEDUP_REMOVED lines=16> */
.L_x_772:
[----:B--2---:R-:W-:-:S05]  /*18590*/  IMAD R0, R0, c[0x0][0x538], RZ ;  /* 0x00014e0000007a24 */ /* 0x004fca00078e02ff */
[----:B------:R-:W-:-:S04]  /*185a0*/  IADD3 R8, R0, R8, RZ ;  /* 0x0000000800087210 */ /* 0x000fc80007ffe0ff */
[----:B------:R-:W-:-:S13]  /*185b0*/  ISETP.GT.AND P0, PT, R8, R10, PT ;  /* 0x0000000a0800720c */ /* 0x000fda0003f04270 */
[----:B-1----:R-:W-:Y:S05]  /*185c0*/  @!P0 BRA `(.L_x_707) ;  /* 0xfffffdb000008947 */ /* 0x002fea000383ffff */
.L_x_703:
[----:B------:R-:W-:-:S05]  /*185d0*/  IADD3 R12, -R0, R8, RZ ;  /* 0x00000008000c7210 */ /* 0x000fca0007ffe1ff */
[----:B------:R-:W-:-:S05]  /*185e0*/  IMAD R0, R4, c[0x0][0x538], R12 ;  /* 0x00014e0004007a24 */ /* 0x000fca00078e020c */
[----:B------:R-:W-:Y:S01]  /*185f0*/  ISETP.GT.AND P0, PT, R0, R10, PT ;  /* 0x0000000a0000720c */ /* 0x000fe20003f04270 */
[----:B------:R-:W-:-:S12]  /*18600*/  BRA.DIV ~URZ, `(.L_x_708) ;  /* 0x00002de27f007947 */ /* 0x000fd8000b800000 */
[----:B------:R-:W-:-:S03]  /*18610*/  VOTE.ANY R8, PT, !P0 ;  /* 0x0000000000087806 */ /* 0x000fc600040e0100 */
.L_x_773:
[----:B------:R-:W2:Y:S01]  /*18620*/  LDL.LU R2, [R1+0x54] ;  /* 0x0000540001027983 */ /* 0x000ea20000300800 */
[----:B------:R-:W2:Y:S02]  /*18630*/  POPC R0, R8 ;  /* 0x0000000800007309 */ /* 0x000ea40000000000 */
[----:B--2---:R-:W-:-:S05]  /*18640*/  IADD3 R2, R0, R2, RZ ;  /* 0x0000000200027210 */ /* 0x004fca0007ffe0ff */
[----:B------:R1:W-:Y:S01]  /*18650*/  STL [R1+0x54], R2 ;  /* 0x0000540201007387 */ /* 0x0003e20000100800 */
[----:B------:R-:W-:Y:S05]  /*18660*/  BRA.DIV ~URZ, `(.L_x_709) ;  /* 0x00002dd27f007947 */ /* 0x000fea000b800000 */
[----:B------:R2:W4:Y:S04]  /*18670*/  SHFL.IDX PT, R11, R6, R0, 0x1f ;  /* 0x00001f00060b7589 */ /* 0x00052800000e0000 */
[----:B------:R2:W1:Y:S02]  /*18680*/  SHFL.IDX PT, R7, R7, R0, 0x1f ;  /* 0x00001f0007077589 */ /* 0x00046400000e0000 */
.L_x_774:
[----:B------:R-:W-:Y:S01]  /*18690*/  ISETP.NE.AND P0, PT, R8, RZ, PT ;  /* 0x000000ff0800720c */ /* 0x000fe20003f05270 */
[----:B------:R-:W-:-:S12]  /*186a0*/  BSSY B0, `(.L_x_710) ;  /* 0x0000005000007945 */ /* 0x000fd80003800000 */
[----:B------:R-:W-:Y:S05]  /*186b0*/  @!P0 BRA `(.L_x_711) ;  /* 0x0000003000008947 */ /* 0x000fea0003800000 */
[----:B--2---:R-:W-:Y:S01]  /*186c0*/  IADD3 R0, R0, -0x1, RZ ;  /* 0xffffffff00007810 */ /* 0x004fe20007ffe0ff */
[----:B------:R-:W-:Y:S05]  /*186d0*/  BRA.DIV ~URZ, `(.L_x_712) ;  /* 0x00002e327f007947 */ /* 0x000fea000b800000 */
[----:B------:R2:W3:Y:S02]  /*186e0*/  SHFL.IDX PT, R13, R4, R0, 0x1f ;  /* 0x00001f00040d7589 */ /* 0x0004e400000e0000 */
.L_x_711:
[----:B------:R-:W-:Y:S05]  /*186f0*/  BSYNC B0 ;  /* 0x0000000000007941 */ /* 0x000fea0003800000 */
.L_x_710:
[----:B--23--:R-:W-:Y:S01]  /*18700*/  IMAD R0, R13, c[0x0][0x538], R12 ;  /* 0x00014e000d007a24 */ /* 0x00cfe200078e020c */
[----:B-1----:R-:W-:Y:S01]  /*18710*/  ISETP.NE.AND P0, PT, R7, 0x1, PT ;  /* 0x000000010700780c */ /* 0x002fe20003f05270 */
[----:B------:R-:W-:Y:S03]  /*18720*/  BSSY B0, `(.L_x_713) ;  /* 0x0000086000007945 */ /* 0x000fe60003800000 */
[----:B------:R1:W-:Y:S01]  /*18730*/  STL [R1+0x48], R0 ;  /* 0x0000480001007387 */ /* 0x0003e20000100800 */
[----:B------:R-:W-:-:S08]  /*18740*/  IADD3 R8, -R0, R10, RZ ;  /* 0x0000000a00087210 */ /* 0x000fd00007ffe1ff */
[----:B------:R-:W-:Y:S05]  /*18750*/  @!P0 BRA `(.L_x_714) ;  /* 0x000003e000008947 */ /* 0x000fea0003800000 */
[-C--:B----4-:R-:W-:Y:S02]  /*18760*/  IABS R2, R11.reuse ;  /* 0x0000000b00027213 */ /* 0x090fe40000000000 */
[----:B------:R-:W-:Y:S02]  /*18770*/  IABS R9, R11 ;  /* 0x0000000b00097213 */ /* 0x000fe40000000000 */
[----:B-1----:R-:W1:Y:S08]  /*18780*/  I2F.RP R0, R2 ;  /* 0x0000000200007306 */ /* 0x002e700000209400 */
[----:B-1----:R-:W1:Y:S02]  /*18790*/  MUFU.RCP R0, R0 ;  /* 0x0000000000007308 */ /* 0x002e640000001000 */
[----:B-1----:R-:W-:-:S06]  /*187a0*/  IADD3 R0, R0, 0xffffffe, RZ ;  /* 0x0ffffffe00007810 */ /* 0x002fcc0007ffe0ff */
[----:B------:R-:W1:Y:S02]  /*187b0*/  F2I.FTZ.U32.TRUNC.NTZ R5, R0 ;  /* 0x0000000000057305 */ /* 0x000e64000021f000 */
[----:B-1----:R-:W-:Y:S01]  /*187c0*/  IMAD.MOV R3, RZ, RZ, -R5 ;  /* 0x000000ffff037224 */ /* 0x002fe200078e0a05 */
[----:B------:R-:W-:-:S03]  /*187d0*/  IABS R0, R7 ;  /* 0x0000000700007213 */ /* 0x000fc60000000000 */
[----:B------:R-:W-:Y:S01]  /*187e0*/  IMAD.MOV.U32 R4, RZ, RZ, R3 ;  /* 0x000000ffff047224 */ /* 0x000fe200078e0003 */
[----:B------:R-:W-:Y:S01]  /*187f0*/  IABS R3, R8 ;  /* 0x0000000800037213 */ /* 0x000fe20000000000 */
[----:B------:R-:W-:Y:S02]  /*18800*/  IMAD.MOV.U32 R6, RZ, RZ, R0 ;  /* 0x000000ffff067224 */ /* 0x000fe400078e0000 */
[----:B------:R-:W-:Y:S02]  /*18810*/  IMAD R0, R4, R2, RZ ;  /* 0x0000000204007224 */ /* 0x000fe400078e02ff */
[----:B------:R-:W-:Y:S01]  /*18820*/  IMAD.MOV.U32 R4, RZ, RZ, RZ ;  /* 0x000000ffff047224 */ /* 0x000fe200078e00ff */
[----:B------:R-:W1:Y:S03]  /*18830*/  I2F.RP R10, R6 ;  /* 0x00000006000a7306 */ /* 0x000e660000209400 */
[----:B------:R-:W-:-:S04]  /*18840*/  IMAD.HI.U32 R5, R5, R0, R4 ;  /* 0x0000000005057227 */ /* 0x000fc800078e0004 */
[----:B------:R-:W-:-:S05]  /*18850*/  IMAD.MOV R0, RZ, RZ, -R9 ;  /* 0x000000ffff007224 */ /* 0x000fca00078e0a09 */
[----:B------:R-:W-:Y:S01]  /*18860*/  MOV R4, R0 ;  /* 0x0000000000047202 */ /* 0x000fe20000000f00 */
[----:B------:R-:W-:-:S04]  /*18870*/  IMAD.HI.U32 R0, R5, R3, RZ ;  /* 0x0000000305007227 */ /* 0x000fc800078e00ff */
[----:B------:R-:W-:Y:S02]  /*18880*/  IMAD R3, R0, R4, R3 ;  /* 0x0000000400037224 */ /* 0x000fe400078e0203 */
[----:B-1----:R-:W1:Y:S03]  /*18890*/  MUFU.RCP R4, R10 ;  /* 0x0000000a00047308 */ /* 0x002e660000001000 */
        /* <DEDUP_REMOVED lines=23> */
[----:B------:R-:W-:Y:S01]  /*18a10*/  IMAD R3, R2, R4, R3 ;  /* 0x0000000402037224 */ /* 0x000fe200078e0203 */
[----:B------:R-:W-:-:S04]  /*18a20*/  IADD3 R4, -R0, RZ, RZ ;  /* 0x000000ff00047210 */ /* 0x000fc80007ffe1ff */
        /* <DEDUP_REMOVED lines=9> */
[----:B------:R-:W-:-:S05]  /*18ac0*/  @!P0 LOP3.LUT R2, RZ, R7, RZ, 0x33, !PT ;  /* 0x00000007ff028212 */ /* 0x000fca00078e33ff */
[----:B------:R-:W-:-:S04]  /*18ad0*/  IMAD.MOV R3, RZ, RZ, -R2 ;  /* 0x000000ffff037224 */ /* 0x000fc800078e0a02 */
[C---:B------:R-:W-:Y:S02]  /*18ae0*/  IMAD R3, R7.reuse, R3, R0 ;  /* 0x0000000307037224 */ /* 0x040fe400078e0200 */
[----:B------:R-:W-:Y:S02]  /*18af0*/  IMAD R0, R7, 0x1000000, R2 ;  /* 0x0100000007007824 */ /* 0x000fe400078e0202 */
[----:B------:R-:W-:Y:S02]  /*18b00*/  IMAD R2, R11, R4, R8 ;  /* 0x000000040b027224 */ /* 0x000fe400078e0208 */
[----:B------:R-:W-:-:S05]  /*18b10*/  IMAD R0, R3, 0x10000, R0 ;  /* 0x0001000003007824 */ /* 0x000fca00078e0200 */
[----:B------:R1:W-:Y:S01]  /*18b20*/  STL [R1+0x50], R0 ;  /* 0x0000500001007387 */ /* 0x0003e20000100800 */
[----:B------:R-:W-:Y:S05]  /*18b30*/  BRA `(.L_x_715) ;  /* 0x0000044000007947 */ /* 0x000fea0003800000 */
.L_x_714:
[----:B-1----:R-:W2:Y:S01]  /*18b40*/  LDL R0, [R1+0x54] ;  /* 0x0000540001007983 */ /* 0x002ea20000100800 */
[----:B------:R-:W-:-:S04]  /*18b50*/  IMAD.MOV.U32 R2, RZ, RZ, 0x4 ;  /* 0x00000004ff027424 */ /* 0x000fc800078e00ff */
[----:B--2---:R-:W-:-:S05]  /*18b60*/  IMAD.WIDE R2, R0, R2, c[0x0][0x590] ;  /* 0x0001640000027625 */ /* 0x004fca00078e0202 */
[----:B------:R-:W2:Y:S02]  /*18b70*/  LDG.E R4, [R2.64] ;  /* 0x0000000802047981 */ /* 0x000ea4000c1e1900 */
[----:B--2-4-:R-:W-:-:S05]  /*18b80*/  IMAD R9, R4, R11, RZ ;  /* 0x0000000b04097224 */ /* 0x014fca00078e02ff */
[-C--:B------:R-:W-:Y:S02]  /*18b90*/  IABS R0, R9.reuse ;  /* 0x0000000900007213 */ /* 0x080fe40000000000 */
        /* <DEDUP_REMOVED lines=27> */
[----:B------:R-:W-:Y:S02]  /*18d50*/  IMAD R10, R4, R2, RZ ;  /* 0x00000002040a7224 */ /* 0x000fe400078e02ff */
[----:B------:R-:W-:-:S03]  /*18d60*/  IMAD.MOV R2, RZ, RZ, -R2 ;  /* 0x000000ffff027224 */ /* 0x000fc600078e0a02 */
[----:B------:R-:W-:Y:S01]  /*18d70*/  IADD3 R0, -R10, c[0x0][0x538], RZ ;  /* 0x00014e000a007a10 */ /* 0x000fe20007ffe1ff */
[----:B------:R-:W-:-:S03]  /*18d80*/  IMAD R6, R9, R2, R8 ;  /* 0x0000000209067224 */ /* 0x000fc600078e0208 */
[----:B------:R-:W-:Y:S02]  /*18d90*/  IMNMX R0, R4, R0, PT ;  /* 0x0000000004007217 */ /* 0x000fe40003800200 */
[----:B------:R-:W-:Y:S02]  /*18da0*/  IABS R2, R6 ;  /* 0x0000000600027213 */ /* 0x000fe40000000000 */
[-C--:B------:R-:W-:Y:S02]  /*18db0*/  IABS R3, R0.reuse ;  /* 0x0000000000037213 */ /* 0x080fe40000000000 */
[----:B------:R-:W-:Y:S02]  /*18dc0*/  IABS R9, R0 ;  /* 0x0000000000097213 */ /* 0x000fe40000000000 */
[----:B------:R-:W1:Y:S01]  /*18dd0*/  I2F.RP R4, R3 ;  /* 0x0000000300047306 */ /* 0x000e620000209400 */
[----:B------:R-:W-:Y:S02]  /*18de0*/  MOV R7, R2 ;  /* 0x0000000200077202 */ /* 0x000fe40000000f00 */
[----:B------:R-:W-:-:S05]  /*18df0*/  IMAD.MOV R2, RZ, RZ, -R9 ;  /* 0x000000ffff027224 */ /* 0x000fca00078e0a09 */
[----:B-1----:R-:W1:Y:S02]  /*18e00*/  MUFU.RCP R4, R4 ;  /* 0x0000000400047308 */ /* 0x002e640000001000 */
[----:B-1----:R-:W-:-:S06]  /*18e10*/  IADD3 R4, R4, 0xffffffe, RZ ;  /* 0x0ffffffe04047810 */ /* 0x002fcc0007ffe0ff */
[----:B------:R-:W1:Y:S02]  /*18e20*/  F2I.FTZ.U32.TRUNC.NTZ R5, R4 ;  /* 0x0000000400057305 */ /* 0x000e64000021f000 */
[----:B-1----:R-:W-:-:S04]  /*18e30*/  IMAD.MOV R4, RZ, RZ, -R5 ;  /* 0x000000ffff047224 */ /* 0x002fc800078e0a05 */
[----:B------:R-:W-:Y:S02]  /*18e40*/  IMAD R8, R4, R3, RZ ;  /* 0x0000000304087224 */ /* 0x000fe400078e02ff */
[----:B------:R-:W-:-:S04]  /*18e50*/  IMAD.MOV.U32 R4, RZ, RZ, RZ ;  /* 0x000000ffff047224 */ /* 0x000fc800078e00ff */
[----:B------:R-:W-:-:S04]  /*18e60*/  IMAD.HI.U32 R5, R5, R8, R4 ;  /* 0x0000000805057227 */ /* 0x000fc800078e0004 */
[----:B------:R-:W-:Y:S02]  /*18e70*/  IMAD.MOV.U32 R4, RZ, RZ, R2 ;  /* 0x000000ffff047224 */ /* 0x000fe400078e0002 */
[----:B------:R-:W-:-:S04]  /*18e80*/  IMAD.HI.U32 R2, R5, R7, RZ ;  /* 0x0000000705027227 */ /* 0x000fc800078e00ff */
[----:B------:R-:W-:-:S05]  /*18e90*/  IMAD R4, R2, R4, R7 ;  /* 0x0000000402047224 */ /* 0x000fca00078e0207 */
[----:B------:R-:W-:-:S13]  /*18ea0*/  ISETP.GT.U32.AND P0, PT, R3, R4, PT ;  /* 0x000000040300720c */ /* 0x000fda0003f04070 */
[-C--:B------:R-:W-:Y:S02]  /*18eb0*/  @!P0 IADD3 R4, R4, -R3.reuse, RZ ;  /* 0x8000000304048210 */ /* 0x080fe40007ffe0ff */
[----:B------:R-:W-:Y:S02]  /*18ec0*/  @!P0 IADD3 R2, R2, 0x1, RZ ;  /* 0x0000000102028810 */ /* 0x000fe40007ffe0ff */
[----:B------:R-:W-:Y:S02]  /*18ed0*/  ISETP.GE.U32.AND P2, PT, R4, R3, PT ;  /* 0x000000030400720c */ /* 0x000fe40003f46070 */
[----:B------:R-:W-:Y:S02]  /*18ee0*/  LOP3.LUT R3, R6, R0, RZ, 0x3c, !PT ;  /* 0x0000000006037212 */ /* 0x000fe400078e3cff */
[----:B------:R-:W-:Y:S02]  /*18ef0*/  ISETP.NE.AND P0, PT, R0, RZ, PT ;  /* 0x000000ff0000720c */ /* 0x000fe40003f05270 */
[----:B------:R-:W-:Y:S01]  /*18f00*/  ISETP.GE.AND P1, PT, R3, RZ, PT ;  /* 0x000000ff0300720c */ /* 0x000fe20003f26270 */
[----:B------:R-:W-:Y:S01]  /*18f10*/  IMAD.MOV R3, RZ, RZ, -R0 ;  /* 0x000000ffff037224 */ /* 0x000fe200078e0a00 */
[----:B------:R-:W-:-:S05]  /*18f20*/  IADD3 R6, R10, 0x1000000, R6 ;  /* 0x010000000a067810 */ /* 0x000fca0007ffe006 */
[----:B------:R-:W-:-:S06]  /*18f30*/  @P2 IADD3 R2, R2, 0x1, RZ ;  /* 0x0000000102022810 */ /* 0x000fcc0007ffe0ff */
[----:B------:R-:W-:Y:S01]  /*18f40*/  @!P1 IMAD.MOV R2, RZ, RZ, -R2 ;  /* 0x000000ffff029224 */ /* 0x000fe200078e0a02 */
[----:B------:R-:W-:-:S05]  /*18f50*/  @!P0 LOP3.LUT R2, RZ, R0, RZ, 0x33, !PT ;  /* 0x00000000ff028212 */ /* 0x000fca00078e33ff */
[----:B------:R-:W-:-:S05]  /*18f60*/  IMAD R0, R2, R3, R6 ;  /* 0x0000000302007224 */ /* 0x000fca00078e0206 */
[----:B------:R1:W-:Y:S02]  /*18f70*/  STL [R1+0x50], R0 ;  /* 0x0000500001007387 */ /* 0x0003e40000100800 */
.L_x_715:
[----:B------:R-:W-:Y:S05]  /*18f80*/  BSYNC B0 ;  /* 0x0000000000007941 */ /* 0x000fea0003800000 */
.L_x_713:
[----:B------:R-:W-:-:S04]  /*18f90*/  LOP3.LUT R2, RZ, R2, RZ, 0x33, !PT ;  /* 0x00000002ff027212 */ /* 0x000fc800078e33ff */
[----:B-1----:R-:W-:-:S05]  /*18fa0*/  IADD3 R0, R2, R11, RZ ;  /* 0x0000000b02007210 */ /* 0x002fca0007ffe0ff */
[----:B------:R1:W-:Y:S01]  /*18fb0*/  STL [R1+0x4c], R0 ;  /* 0x00004c0001007387 */ /* 0x0003e20000100800 */
[----:B------:R-:W-:Y:S05]  /*18fc0*/  BRA `(.L_x_716) ;  /* 0x0000005000007947 */ /* 0x000fea0003800000 */
.L_x_704:
[----:B------:R-:W-:Y:S01]  /*18fd0*/  MOV R0, c[0x0][0x53c] ;  /* 0x00014f0000007a02 */ /* 0x000fe20000000f00 */
[----:B------:R1:W-:Y:S04]  /*18fe0*/  STL [R1+0x48], R10 ;  /* 0x0000480a01007387 */ /* 0x0003e80000100800 */
[----:B------:R1:W-:Y:S04]  /*18ff0*/  STL [R1+0x4c], RZ ;  /* 0x00004cff01007387 */ /* 0x0003e80000100800 */
[----:B------:R1:W-:Y:S04]  /*19000*/  STL [R1+0x50], RZ ;  /* 0x000050ff01007387 */ /* 0x0003e80000100800 */
[----:B------:R1:W-:Y:S02]  /*19010*/  STL [R1+0x54], R0 ;  /* 0x0000540001007387 */ /* 0x0003e40000100800 */
.L_x_716:
[----:B------:R-:W-:Y:S05]  /*19020*/  BSYNC B1 ;  /* 0x0000000000017941 */ /* 0x000fea0003800000 */
.L_x_702:
[----:B---3--:R-:W2:Y:S04]  /*19030*/  LDL R4, [R1+0x48] ;  /* 0x0000480001047983 */ /* 0x008ea80000100800 */
        /* <DEDUP_REMOVED lines=8> */
.L_x_697:
[----:B-1----:R-:W3:Y:S02]  /*190c0*/  LDL R0, [R1+0x54] ;  /* 0x0000540001007983 */ /* 0x002ee40000100800 */
[----:B---3--:R-:W-:-:S13]  /*190d0*/  ISETP.GE.AND P0, PT, R0, c[0x0][0x53c], PT ;  /* 0x00014f0000007a0c */ /* 0x008fda0003f06270 */
[----:B--2-4-:R-:W-:Y:S01]  /*190e0*/  @P0 CALL.REL.NOINC `(.L_x_717) ;  /* 0x0000001000000944 */ /* 0x014fe20003c00000 */
[----:B------:R-:W-:Y:S05]  /*190f0*/  BRA `(.L_x_718) ;  /* 0xfffe887000007947 */ /* 0x000fea000383ffff */
.L_x_717:
[----:B------:R-:W-:Y:S05]  /*19100*/  EXIT ;  /* 0x000000000000794d */ /* 0x000fea0003800000 */
.L_x_533:
[----:B------:R-:W-:Y:S01]  /*19110*/  IMAD.MOV.U32 R0, RZ, RZ, R5 ;  /* 0x000000ffff007224 */ /* 0x000fe200078e0005 */
[----:B------:R-:W-:Y:S02]  /*19120*/  MOV R2, 0x1 ;  /* 0x0000000100027802 */ /* 0x000fe40000000f00 */
[----:B------:R-:W-:Y:S02]  /*19130*/  MOV R3, 0x19150 ;  /* 0x0001915000037802 */ /* 0x000fe40000000f00 */
[----:B------:R-:W-:Y:S05]  /*19140*/  CALL.REL.NOINC `($__internal_10_$__cuda_sm70_shflsync_up_p) ;  /* 0x000024c000007944 */ /* 0x000fea0003c00000 */
[----:B------:R-:W-:Y:S01]  /*19150*/  MOV R0, R4 ;  /* 0x0000000400007202 */ /* 0x000fe20000000f00 */
[----:B------:R-:W-:Y:S05]  /*19160*/  BRA `(.L_x_719) ;  /* 0xfffe731000007947 */ /* 0x000fea000383ffff */
.L_x_534:
[----:B------:R-:W-:Y:S01]  /*19170*/  IMAD.MOV.U32 R0, RZ, RZ, R5 ;  /* 0x000000ffff007224 */ /* 0x000fe200078e0005 */
[----:B------:R-:W-:Y:S02]  /*19180*/  MOV R2, 0x2 ;  /* 0x0000000200027802 */ /* 0x000fe40000000f00 */
[----:B------:R-:W-:Y:S02]  /*19190*/  MOV R3, 0x191b0 ;  /* 0x000191b000037802 */ /* 0x000fe40000000f00 */
[----:B------:R-:W-:Y:S05]  /*191a0*/  CALL.REL.NOINC `($__internal_10_$__cuda_sm70_shflsync_up_p) ;  /* 0x0000246000007944 */ /* 0x000fea0003c00000 */
[----:B------:R-:W-:Y:S01]  /*191b0*/  SEL R0, R4, RZ, P4 ;  /* 0x000000ff04007207 */ /* 0x000fe20002000000 */
[----:B------:R-:W-:Y:S01]  /*191c0*/  IMAD.MOV.U32 R2, RZ, RZ, 0x4 ;  /* 0x00000004ff027424 */ /* 0x000fe200078e00ff */
[----:B------:R-:W-:-:S03]  /*191d0*/  MOV R3, 0x19200 ;  /* 0x0001920000037802 */ /* 0x000fc60000000f00 */
[----:B------:R-:W-:Y:S02]  /*191e0*/  IMAD.IADD R0, R5, 0x1, R0 ;  /* 0x0000000105007824 */ /* 0x000fe400078e0200 */
        /* <DEDUP_REMOVED lines=13> */
[----:B------:R-:W-:Y:S02]  /*192c0*/  MOV R3, 0x1f ;  /* 0x0000001f00037802 */ /* 0x000fe40000000f00 */
[----:B------:R-:W-:Y:S01]  /*192d0*/  MOV R2, 0x19310 ;  /* 0x0001931000027802 */ /* 0x000fe20000000f00 */
[----:B------:R-:W-:-:S04]  /*192e0*/  IMAD.IADD R4, R0, 0x1, R4 ;  /* 0x0000000100047824 */ /* 0x000fc800078e0204 */
[----:B------:R-:W-:Y:S02]  /*192f0*/  IMAD.MOV.U32 R9, RZ, RZ, R4 ;  /* 0x000000ffff097224 */ /* 0x000fe400078e0004 */
[----:B------:R-:W-:Y:S05]  /*19300*/  CALL.REL.NOINC `($__internal_9_$__cuda_sm70_shflsync_idx_p) ;  /* 0x000022b000007944 */ /* 0x000fea0003c00000 */
[----:B------:R-:W-:Y:S01]  /*19310*/  MOV R0, R5 ;  /* 0x0000000500007202 */ /* 0x000fe20000000f00 */
[----:B------:R-:W-:Y:S05]  /*19320*/  BRA `(.L_x_720) ;  /* 0xfffe725000007947 */ /* 0x000fea000383ffff */
.L_x_536:
[----:B------:R-:W-:Y:S02]  /*19330*/  SEL R0, RZ, 0x1, P0 ;  /* 0x00000001ff007807 */ /* 0x000fe40000000000 */
[----:B------:R-:W-:Y:S02]  /*19340*/  MOV R2, 0x19360 ;  /* 0x0001936000027802 */ /* 0x000fe40000000f00 */
[----:B------:R-:W-:Y:S05]  /*19350*/  CALL.REL.NOINC `($__internal_11_$__cuda_sm70_votesync_ballot) ;  /* 0x0000232000007944 */ /* 0x000fea0003c00000 */
[----:B------:R-:W-:Y:S01]  /*19360*/  MOV R11, R0 ;  /* 0x00000000000b7202 */ /* 0x000fe20000000f00 */
[----:B------:R-:W-:Y:S05]  /*19370*/  BRA `(.L_x_721) ;  /* 0xfffe729000007947 */ /* 0x000fea000383ffff */
.L_x_537:
[----:B------:R-:W-:Y:S01]  /*19380*/  IMAD.MOV.U32 R9, RZ, RZ, R10 ;  /* 0x000000ffff097224 */ /* 0x000fe200078e000a */
[----:B------:R-:W-:Y:S01]  /*19390*/  MOV R5, R0 ;  /* 0x0000000000057202 */ /* 0x000fe20000000f00 */
[----:B------:R-:W-:Y:S01]  /*193a0*/  IMAD.MOV.U32 R3, RZ, RZ, 0x1f ;  /* 0x0000001fff037424 */ /* 0x000fe200078e00ff */
[----:B-1----:R-:W-:Y:S02]  /*193b0*/  MOV R2, 0x193d0 ;  /* 0x000193d000027802 */ /* 0x002fe40000000f00 */
[----:B------:R-:W-:Y:S05]  /*193c0*/  CALL.REL.NOINC `($__internal_9_$__cuda_sm70_shflsync_idx_p) ;  /* 0x000021f000007944 */ /* 0x000fea0003c00000 */
[----:B------:R-:W-:Y:S01]  /*193d0*/  IMAD.MOV.U32 R13, RZ, RZ, R5 ;  /* 0x000000ffff0d7224 */ /* 0x000fe200078e0005 */
[----:B------:R-:W-:Y:S01]  /*193e0*/  MOV R9, R8 ;  /* 0x0000000800097202 */ /* 0x000fe20000000f00 */
[----:B------:R-:W-:Y:S01]  /*193f0*/  IMAD.MOV.U32 R6, RZ, RZ, RZ ;  /* 0x000000ffff067224 */ /* 0x000fe200078e00ff */
[----:B------:R-:W-:Y:S01]  /*19400*/  MOV R5, R0 ;  /* 0x0000000000057202 */ /* 0x000fe20000000f00 */
[----:B------:R-:W-:Y:S01]  /*19410*/  IMAD.MOV.U32 R3, RZ, RZ, 0x1f ;  /* 0x0000001fff037424 */ /* 0x000fe200078e00ff */
[----:B------:R-:W-:-:S02]  /*19420*/  MOV R2, 0x19440 ;  /* 0x0001944000027802 */ /* 0x000fc40000000f00 */
[----:B------:R-:W-:Y:S05]  /*19430*/  CALL.REL.NOINC `($__internal_9_$__cuda_sm70_shflsync_idx_p) ;  /* 0x0000218000007944 */ /* 0x000fea0003c00000 */
[----:B------:R-:W-:Y:S01]  /*19440*/  MOV R10, R5 ;  /* 0x00000005000a7202 */ /* 0x000fe20000000f00 */
[----:B------:R-:W-:Y:S05]  /*19450*/  BRA `(.L_x_722) ;  /* 0xfffe722000007947 */ /* 0x000fea000383ffff */
.L_x_540:
[----:B------:R-:W-:Y:S01]  /*19460*/  IMAD.MOV.U32 R9, RZ, RZ, R4 ;  /* 0x000000ffff097224 */ /* 0x000fe200078e0004 */
[----:B------:R-:W-:-:S02]  /*19470*/  MOV R3, 0x1f ;  /* 0x0000001f00037802 */ /* 0x000fc40000000f00 */
[----:B-1----:R-:W-:Y:S02]  /*19480*/  MOV R2, 0x194a0 ;  /* 0x000194a000027802 */ /* 0x002fe40000000f00 */
[----:B--234-:R-:W-:Y:S05]  /*19490*/  CALL.REL.NOINC `($__internal_9_$__cuda_sm70_shflsync_idx_p) ;  /* 0x0000212000007944 */ /* 0x01cfea0003c00000 */
[----:B------:R-:W-:Y:S01]  /*194a0*/  MOV R6, R5 ;  /* 0x0000000500067202 */ /* 0x000fe20000000f00 */
[----:B------:R-:W-:Y:S05]  /*194b0*/  BRA `(.L_x_539) ;  /* 0xfffe722000007947 */ /* 0x000fea000383ffff */
.L_x_559:
[----:B-1----:R-:W-:Y:S01]  /*194c0*/  IMAD.MOV.U32 R9, RZ, RZ, R6 ;  /* 0x000000ffff097224 */ /* 0x002fe200078e0006 */
[----:B------:R-:W-:Y:S01]  /*194d0*/  MOV R5, RZ ;  /* 0x000000ff00057202 */ /* 0x000fe20000000f00 */
[----:B------:R-:W-:Y:S01]  /*194e0*/  IMAD.MOV.U32 R3, RZ, RZ, 0x181f ;  /* 0x0000181fff037424 */ /* 0x000fe200078e00ff */
[----:B------:R-:W-:Y:S02]  /*194f0*/  MOV R2, 0x19510 ;  /* 0x0001951000027802 */ /* 0x000fe40000000f00 */
[----:B------:R-:W-:Y:S05]  /*19500*/  CALL.REL.NOINC `($__internal_9_$__cuda_sm70_shflsync_idx_p) ;  /* 0x000020b000007944 */ /* 0x000fea0003c00000 */
[----:B------:R-:W-:Y:S01]  /*19510*/  MOV R8, R5 ;  /* 0x0000000500087202 */ /* 0x000fe20000000f00 */
[----:B------:R-:W-:Y:S05]  /*19520*/  BRA `(.L_x_723) ;  /* 0xfffe964000007947 */ /* 0x000fea000383ffff */
.L_x_560:
[----:B------:R-:W-:Y:S01]  /*19530*/  IMAD.MOV.U32 R9, RZ, RZ, R7 ;  /* 0x000000ffff097224 */ /* 0x000fe200078e0007 */
[----:B------:R-:W-:Y:S01]  /*19540*/  MOV R5, RZ ;  /* 0x000000ff00057202 */ /* 0x000fe20000000f00 */
[----:B------:R-:W-:Y:S01]  /*19550*/  IMAD.MOV.U32 R3, RZ, RZ, 0x181f ;  /* 0x0000181fff037424 */ /* 0x000fe200078e00ff */
[----:B------:R-:W-:Y:S02]  /*19560*/  MOV R2, 0x19580 ;  /* 0x0001958000027802 */ /* 0x000fe40000000f00 */
[----:B-12---:R-:W-:Y:S05]  /*19570*/  CALL.REL.NOINC `($__internal_9_$__cuda_sm70_shflsync_idx_p) ;  /* 0x0000204000007944 */ /* 0x006fea0003c00000 */
[----:B------:R-:W-:Y:S01]  /*19580*/  MOV R2, R5 ;  /* 0x0000000500027202 */ /* 0x000fe20000000f00 */
[----:B------:R-:W-:Y:S05]  /*19590*/  BRA `(.L_x_724) ;  /* 0xfffe95f000007947 */ /* 0x000fea000383ffff */
.L_x_563:
[----:B------:R-:W-:Y:S01]  /*195a0*/  IMAD.MOV.U32 R9, RZ, RZ, R6 ;  /* 0x000000ffff097224 */ /* 0x000fe200078e0006 */
[----:B------:R-:W-:Y:S01]  /*195b0*/  MOV R5, 0x1 ;  /* 0x0000000100057802 */ /* 0x000fe20000000f00 */
[----:B--2---:R-:W-:Y:S01]  /*195c0*/  IMAD.MOV.U32 R3, RZ, RZ, 0x181f ;  /* 0x0000181fff037424 */ /* 0x004fe200078e00ff */
[----:B----4-:R-:W-:-:S02]  /*195d0*/  MOV R2, 0x195f0 ;  /* 0x000195f000027802 */ /* 0x010fc40000000f00 */
[----:B-1-3--:R-:W-:Y:S05]  /*195e0*/  CALL.REL.NOINC `($__internal_9_$__cuda_sm70_shflsync_idx_p) ;  /* 0x00001fd000007944 */ /* 0x00afea0003c00000 */
[----:B------:R-:W-:Y:S01]  /*195f0*/  IMAD.MOV.U32 R8, RZ, RZ, R5 ;  /* 0x000000ffff087224 */ /* 0x000fe200078e0005 */
[----:B------:R-:W-:Y:S01]  /*19600*/  MOV R5, 0x1 ;  /* 0x0000000100057802 */ /* 0x000fe20000000f00 */
[----:B------:R-:W-:Y:S01]  /*19610*/  IMAD.MOV.U32 R9, RZ, RZ, R7 ;  /* 0x000000ffff097224 */ /* 0x000fe200078e0007 */
[----:B------:R-:W-:-:S02]  /*19620*/  MOV R3, 0x181f ;  /* 0x0000181f00037802 */ /* 0x000fc40000000f00 */
[----:B------:R-:W-:Y:S02]  /*19630*/  MOV R2, 0x19650 ;  /* 0x0001965000027802 */ /* 0x000fe40000000f00 */
[----:B------:R-:W-:Y:S05]  /*19640*/  CALL.REL.NOINC `($__internal_9_$__cuda_sm70_shflsync_idx_p) ;  /* 0x00001f7000007944 */ /* 0x000fea0003c00000 */
[----:B------:R-:W-:Y:S01]  /*19650*/  MOV R2, R5 ;  /* 0x0000000500027202 */ /* 0x000fe20000000f00 */
[----:B------:R-:W-:Y:S05]  /*19660*/  BRA `(.L_x_725) ;  /* 0xfffe961000007947 */ /* 0x000fea000383ffff */
.L_x_566:
[----:B------:R-:W-:Y:S01]  /*19670*/  IMAD.MOV.U32 R9, RZ, RZ, R6 ;  /* 0x000000ffff097224 */ /* 0x000fe200078e0006 */
[----:B------:R-:W-:Y:S01]  /*19680*/  MOV R5, 0x2 ;  /* 0x0000000200057802 */ /* 0x000fe20000000f00 */
[----:B-1----:R-:W-:Y:S01]  /*19690*/  IMAD.MOV.U32 R3, RZ, RZ, 0x181f ;  /* 0x0000181fff037424 */ /* 0x002fe200078e00ff */
[----:B----4-:R-:W-:Y:S02]  /*196a0*/  MOV R2, 0x196c0 ;  /* 0x000196c000027802 */ /* 0x010fe40000000f00 */
[----:B--23--:R-:W-:Y:S05]  /*196b0*/  CALL.REL.NOINC `($__internal_9_$__cuda_sm70_shflsync_idx_p) ;  /* 0x00001f0000007944 */ /* 0x00cfea0003c00000 */
[----:B------:R-:W-:Y:S01]  /*196c0*/  MOV R8, R5 ;  /* 0x0000000500087202 */ /* 0x000fe20000000f00 */
[----:B------:R-:W-:Y:S05]  /*196d0*/  BRA `(.L_x_726) ;  /* 0xfffe968000007947 */ /* 0x000fea000383ffff */
.L_x_567:
[----:B------:R-:W-:Y:S01]  /*196e0*/  IMAD.MOV.U32 R9, RZ, RZ, R7 ;  /* 0x000000ffff097224 */ /* 0x000fe200078e0007 */
[----:B------:R-:W-:Y:S01]  /*196f0*/  MOV R5, 0x2 ;  /* 0x0000000200057802 */ /* 0x000fe20000000f00 */
[----:B------:R-:W-:Y:S01]  /*19700*/  IMAD.MOV.U32 R3, RZ, RZ, 0x181f ;  /* 0x0000181fff037424 */ /* 0x000fe200078e00ff */
[----:B----4-:R-:W-:Y:S02]  /*19710*/  MOV R2, 0x19730 ;  /* 0x0001973000027802 */ /* 0x010fe40000000f00 */
[----:B-123--:R-:W-:Y:S05]  /*19720*/  CALL.REL.NOINC `($__internal_9_$__cuda_sm70_shflsync_idx_p) ;  /* 0x00001e9000007944 */ /* 0x00efea0003c00000 */
[----:B------:R-:W-:Y:S01]  /*19730*/  MOV R2, R5 ;  /* 0x0000000500027202 */ /* 0x000fe20000000f00 */
[----:B------:R-:W-:Y:S05]  /*19740*/  BRA `(.L_x_727) ;  /* 0xfffe963000007947 */ /* 0x000fea000383ffff */
.L_x_570:
[----:B------:R-:W-:Y:S01]  /*19750*/  IMAD.MOV.U32 R9, RZ, RZ, R6 ;  /* 0x000000ffff097224 */ /* 0x000fe200078e0006 */
[----:B------:R-:W-:Y:S01]  /*19760*/  MOV R5, 0x3 ;  /* 0x0000000300057802 */ /* 0x000fe20000000f00 */
[----:B-1----:R-:W-:Y:S01]  /*19770*/  IMAD.MOV.U32 R3, RZ, RZ, 0x181f ;  /* 0x0000181fff037424 */ /* 0x002fe200078e00ff */
[----:B------:R-:W-:-:S02]  /*19780*/  MOV R2, 0x197a0 ;  /* 0x000197a000027802 */ /* 0x000fc40000000f00 */
[----:B--234-:R-:W-:Y:S05]  /*19790*/  CALL.REL.NOINC `($__internal_9_$__cuda_sm70_shflsync_idx_p) ;  /* 0x00001e2000007944 */ /* 0x01cfea0003c00000 */
        /* <DEDUP_REMOVED lines=8> */
.L_x_573:
[----:B------:R-:W-:Y:S01]  /*19820*/  IMAD.MOV.U32 R9, RZ, RZ, R6 ;  /* 0x000000ffff097224 */ /* 0x000fe200078e0006 */
[----:B------:R-:W-:Y:S01]  /*19830*/  MOV R5, 0x4 ;  /* 0x0000000400057802 */ /* 0x000fe20000000f00 */
[----:B-1----:R-:W-:Y:S01]  /*19840*/  IMAD.MOV.U32 R3, RZ, RZ, 0x181f ;  /* 0x0000181fff037424 */ /* 0x002fe200078e00ff */
[----:B------:R-:W-:Y:S02]  /*19850*/  MOV R2, 0x19870 ;  /* 0x0001987000027802 */ /* 0x000fe40000000f00 */
[----:B--234-:R-:W-:Y:S05]  /*19860*/  CALL.REL.NOINC `($__internal_9_$__cuda_sm70_shflsync_idx_p) ;  /* 0x00001d5000007944 */ /* 0x01cfea0003c00000 */
[----:B------:R-:W-:Y:S01]  /*19870*/  MOV R8, R5 ;  /* 0x0000000500087202 */ /* 0x000fe20000000f00 */
[----:B------:R-:W-:Y:S05]  /*19880*/  BRA `(.L_x_729) ;  /* 0xfffe96c000007947 */ /* 0x000fea000383ffff */
.L_x_574:
[----:B------:R-:W-:Y:S01]  /*19890*/  IMAD.MOV.U32 R9, RZ, RZ, R7 ;  /* 0x000000ffff097224 */ /* 0x000fe200078e0007 */
[----:B------:R-:W-:Y:S01]  /*198a0*/  MOV R5, 0x4 ;  /* 0x0000000400057802 */ /* 0x000fe20000000f00 */
[----:B-1----:R-:W-:Y:S01]  /*198b0*/  IMAD.MOV.U32 R3, RZ, RZ, 0x181f ;  /* 0x0000181fff037424 */ /* 0x002fe200078e00ff */
[----:B------:R-:W-:Y:S02]  /*198c0*/  MOV R2, 0x198e0 ;  /* 0x000198e000027802 */ /* 0x000fe40000000f00 */
[----:B--234-:R-:W-:Y:S05]  /*198d0*/  CALL.REL.NOINC `($__internal_9_$__cuda_sm70_shflsync_idx_p) ;  /* 0x00001ce000007944 */ /* 0x01cfea0003c00000 */
[----:B------:R-:W-:Y:S01]  /*198e0*/  MOV R2, R5 ;  /* 0x0000000500027202 */ /* 0x000fe20000000f00 */
[----:B------:R-:W-:Y:S05]  /*198f0*/  BRA `(.L_x_730) ;  /* 0xfffe967000007947 */ /* 0x000fea000383ffff */
.L_x_577:
[----:B------:R-:W-:Y:S01]  /*19900*/  IMAD.MOV.U32 R9, RZ, RZ, R6 ;  /* 0x000000ffff097224 */ /* 0x000fe200078e0006 */
[----:B------:R-:W-:Y:S01]  /*19910*/  MOV R5, 0x5 ;  /* 0x0000000500057802 */ /* 0x000fe20000000f00 */
[----:B--2---:R-:W-:Y:S01]  /*19920*/  IMAD.MOV.U32 R3, RZ, RZ, 0x181f ;  /* 0x0000181fff037424 */ /* 0x004fe200078e00ff */
[----:B---3--:R-:W-:-:S02]  /*19930*/  MOV R2, 0x19950 ;  /* 0x0001995000027802 */ /* 0x008fc40000000f00 */
[----:B-1--4-:R-:W-:Y:S05]  /*19940*/  CALL.REL.NOINC `($__internal_9_$__cuda_sm70_shflsync_idx_p) ;  /* 0x00001c7000007944 */ /* 0x012fea0003c00000 */
        /* <DEDUP_REMOVED lines=8> */
.L_x_580:
[----:B------:R-:W-:Y:S01]  /*199d0*/  IMAD.MOV.U32 R9, RZ, RZ, R6 ;  /* 0x000000ffff097224 */ /* 0x000fe200078e0006 */
[----:B------:R-:W-:Y:S01]  /*199e0*/  MOV R5, 0x6 ;  /* 0x0000000600057802 */ /* 0x000fe20000000f00 */
[----:B-1----:R-:W-:Y:S01]  /*199f0*/  IMAD.MOV.U32 R3, RZ, RZ, 0x181f ;  /* 0x0000181fff037424 */ /* 0x002fe200078e00ff */
[----:B---3--:R-:W-:Y:S02]  /*19a00*/  MOV R2, 0x19a20 ;  /* 0x00019a2000027802 */ /* 0x008fe40000000f00 */
[----:B--2-4-:R-:W-:Y:S05]  /*19a10*/  CALL.REL.NOINC `($__internal_9_$__cuda_sm70_shflsync_idx_p) ;  /* 0x00001ba000007944 */ /* 0x014fea0003c00000 */
[----:B------:R-:W-:Y:S01]  /*19a20*/  MOV R8, R5 ;  /* 0x0000000500087202 */ /* 0x000fe20000000f00 */
[----:B------:R-:W-:Y:S05]  /*19a30*/  BRA `(.L_x_732) ;  /* 0xfffe970000007947 */ /* 0x000fea000383ffff */
.L_x_581:
[----:B------:R-:W-:Y:S01]  /*19a40*/  IMAD.MOV.U32 R9, RZ, RZ, R7 ;  /* 0x000000ffff097224 */ /* 0x000fe200078e0007 */
[----:B------:R-:W-:Y:S01]  /*19a50*/  MOV R5, 0x6 ;  /* 0x0000000600057802 */ /* 0x000fe20000000f00 */
[----:B------:R-:W-:Y:S01]  /*19a60*/  IMAD.MOV.U32 R3, RZ, RZ, 0x181f ;  /* 0x0000181fff037424 */ /* 0x000fe200078e00ff */
[----:B---3--:R-:W-:Y:S02]  /*19a70*/  MOV R2, 0x19a90 ;  /* 0x00019a9000027802 */ /* 0x008fe40000000f00 */
[----:B-12-4-:R-:W-:Y:S05]  /*19a80*/  CALL.REL.NOINC `($__internal_9_$__cuda_sm70_shflsync_idx_p) ;  /* 0x00001b3000007944 */ /* 0x016fea0003c00000 */
[----:B------:R-:W-:Y:S01]  /*19a90*/  MOV R2, R5 ;  /* 0x0000000500027202 */ /* 0x000fe20000000f00 */
[----:B------:R-:W-:Y:S05]  /*19aa0*/  BRA `(.L_x_733) ;  /* 0xfffe96b000007947 */ /* 0x000fea000383ffff */
.L_x_584:
        /* <DEDUP_REMOVED lines=13> */
.L_x_649:
[----:B------:R1:W5:Y:S01]  /*19b80*/  LDL R0, [R1] ;  /* 0x0000000001007983 */ /* 0x0003620000100800 */
[----:B------:R-:W-:Y:S02]  /*19b90*/  MOV R3, 0x2 ;  /* 0x0000000200037802 */ /* 0x000fe40000000f00 */
[----:B---3--:R-:W-:Y:S02]  /*19ba0*/  MOV R2, 0x19bc0 ;  /* 0x00019bc000027802 */ /* 0x008fe40000000f00 */
[----:B-1---5:R-:W-:Y:S05]  /*19bb0*/  CALL.REL.NOINC `($__internal_8_$__cuda_sm70_shflsync_bfly_p) ;  /* 0x000019c000007944 */ /* 0x022fea0003c00000 */
[----:B------:R-:W-:Y:S05]  /*19bc0*/  BRA `(.L_x_735) ;  /* 0xffffae3000007947 */ /* 0x000fea000383ffff */
.L_x_650:
[----:B------:R-:W-:Y:S01]  /*19bd0*/  IMAD.MOV.U32 R0, RZ, RZ, R4 ;  /* 0x000000ffff007224 */ /* 0x000fe200078e0004 */
[----:B------:R-:W-:Y:S02]  /*19be0*/  MOV R3, 0x1 ;  /* 0x0000000100037802 */ /* 0x000fe40000000f00 */
[----:B------:R-:W-:Y:S02]  /*19bf0*/  MOV R2, 0x19c10 ;  /* 0x00019c1000027802 */ /* 0x000fe40000000f00 */
[----:B------:R-:W-:Y:S05]  /*19c00*/  CALL.REL.NOINC `($__internal_8_$__cuda_sm70_shflsync_bfly_p) ;  /* 0x0000197000007944 */ /* 0x000fea0003c00000 */
[----:B------:R-:W-:Y:S02]  /*19c10*/  FADD.FTZ R4, R4, R0 ;  /* 0x0000000004047221 */ /* 0x000fe40000010000 */
[----:B------:R1:W5:Y:S01]  /*19c20*/  LDL R0, [R1+0x4] ;  /* 0x0000040001007983 */ /* 0x0003620000100800 */
[----:B------:R-:W-:-:S02]  /*19c30*/  MOV R3, 0x2 ;  /* 0x0000000200037802 */ /* 0x000fc40000000f00 */
[----:B------:R-:W-:Y:S02]  /*19c40*/  MOV R2, 0x19c60 ;  /* 0x00019c6000027802 */ /* 0x000fe40000000f00 */
[----:B-1---5:R-:W-:Y:S05]  /*19c50*/  CALL.REL.NOINC `($__internal_8_$__cuda_sm70_shflsync_bfly_p) ;  /* 0x0000192000007944 */ /* 0x022fea0003c00000 */
[----:B------:R-:W2:Y:S01]  /*19c60*/  LDL.LU R2, [R1+0x4] ;  /* 0x0000040001027983 */ /* 0x000ea20000300800 */
[----:B------:R-:W-:Y:S01]  /*19c70*/  MOV R3, 0x1 ;  /* 0x0000000100037802 */ /* 0x000fe20000000f00 */
[----:B--2---:R-:W-:Y:S01]  /*19c80*/  FADD.FTZ R7, R2, R0 ;  /* 0x0000000002077221 */ /* 0x004fe20000010000 */
[----:B------:R-:W-:-:S04]  /*19c90*/  MOV R2, 0x19cc0 ;  /* 0x00019cc000027802 */ /* 0x000fc80000000f00 */
[----:B------:R-:W-:Y:S02]  /*19ca0*/  MOV R0, R7 ;  /* 0x0000000700007202 */ /* 0x000fe40000000f00 */
[----:B------:R-:W-:Y:S05]  /*19cb0*/  CALL.REL.NOINC `($__internal_8_$__cuda_sm70_shflsync_bfly_p) ;  /* 0x000018c000007944 */ /* 0x000fea0003c00000 */
[----:B------:R-:W-:Y:S02]  /*19cc0*/  FADD.FTZ R6, R7, R0 ;  /* 0x0000000007067221 */ /* 0x000fe40000010000 */
[----:B------:R1:W5:Y:S01]  /*19cd0*/  LDL R0, [R1+0x8] ;  /* 0x0000080001007983 */ /* 0x0003620000100800 */
[----:B------:R-:W-:Y:S02]  /*19ce0*/  MOV R3, 0x2 ;  /* 0x0000000200037802 */ /* 0x000fe40000000f00 */
        /* <DEDUP_REMOVED lines=19> */
[----:B------:R-:W-:Y:S01]  /*19e20*/  MOV R9, R0 ;  /* 0x0000000000097202 */ /* 0x000fe20000000f00 */
[----:B------:R-:W-:Y:S05]  /*19e30*/  BRA `(.L_x_736) ;  /* 0xffffacf000007947 */ /* 0x000fea000383ffff */
.L_x_657:
[----:B-1234-:R-:W-:Y:S01]  /*19e40*/  IMAD.MOV.U32 R9, RZ, RZ, R6 ;  /* 0x000000ffff097224 */ /* 0x01efe200078e0006 */
[----:B------:R-:W-:Y:S01]  /*19e50*/  MOV R5, RZ ;  /* 0x000000ff00057202 */ /* 0x000fe20000000f00 */
[----:B------:R-:W-:Y:S01]  /*19e60*/  IMAD.MOV.U32 R3, RZ, RZ, 0x181f ;  /* 0x0000181fff037424 */ /* 0x000fe200078e00ff */
[----:B------:R-:W-:Y:S02]  /*19e70*/  MOV R2, 0x19e90 ;  /* 0x00019e9000027802 */ /* 0x000fe40000000f00 */
[----:B------:R-:W-:Y:S05]  /*19e80*/  CALL.REL.NOINC `($__internal_9_$__cuda_sm70_shflsync_idx_p) ;  /* 0x0000173000007944 */ /* 0x000fea0003c00000 */
[----:B------:R-:W-:Y:S01]  /*19e90*/  MOV R8, R5 ;  /* 0x0000000500087202 */ /* 0x000fe20000000f00 */
[----:B------:R-:W-:Y:S05]  /*19ea0*/  BRA `(.L_x_737) ;  /* 0xffffc31000007947 */ /* 0x000fea000383ffff */
.L_x_658:
[----:B------:R-:W-:Y:S01]  /*19eb0*/  IMAD.MOV.U32 R9, RZ, RZ, R7 ;  /* 0x000000ffff097224 */ /* 0x000fe200078e0007 */
[----:B------:R-:W-:Y:S01]  /*19ec0*/  MOV R5, RZ ;  /* 0x000000ff00057202 */ /* 0x000fe20000000f00 */
[----:B------:R-:W-:Y:S01]  /*19ed0*/  IMAD.MOV.U32 R3, RZ, RZ, 0x181f ;  /* 0x0000181fff037424 */ /* 0x000fe200078e00ff */
[----:B------:R-:W-:Y:S02]  /*19ee0*/  MOV R2, 0x19f00 ;  /* 0x00019f0000027802 */ /* 0x000fe40000000f00 */
[----:B-12---:R-:W-:Y:S05]  /*19ef0*/  CALL.REL.NOINC `($__internal_9_$__cuda_sm70_shflsync_idx_p) ;  /* 0x000016c000007944 */ /* 0x006fea0003c00000 */
[----:B------:R-:W-:Y:S01]  /*19f00*/  MOV R2, R5 ;  /* 0x0000000500027202 */ /* 0x000fe20000000f00 */
[----:B------:R-:W-:Y:S05]  /*19f10*/  BRA `(.L_x_738) ;  /* 0xffffc2c000007947 */ /* 0x000fea000383ffff */
.L_x_659:
[----:B------:R-:W-:Y:S01]  /*19f20*/  IMAD.MOV.U32 R9, RZ, RZ, R6 ;  /* 0x000000ffff097224 */ /* 0x000fe200078e0006 */
[----:B------:R-:W-:Y:S01]  /*19f30*/  MOV R5, 0x1 ;  /* 0x0000000100057802 */ /* 0x000fe20000000f00 */
[----:B--2---:R-:W-:Y:S01]  /*19f40*/  IMAD.MOV.U32 R3, RZ, RZ, 0x181f ;  /* 0x0000181fff037424 */ /* 0x004fe200078e00ff */
[----:B------:R-:W-:-:S02]  /*19f50*/  MOV R2, 0x19f70 ;  /* 0x00019f7000027802 */ /* 0x000fc40000000f00 */
        /* <DEDUP_REMOVED lines=9> */
.L_x_660:
[----:B------:R-:W-:Y:S01]  /*19ff0*/  IMAD.MOV.U32 R9, RZ, RZ, R6 ;  /* 0x000000ffff097224 */ /* 0x000fe200078e0006 */
[----:B------:R-:W-:Y:S01]  /*1a000*/  MOV R5, 0x2 ;  /* 0x0000000200057802 */ /* 0x000fe20000000f00 */
[----:B-1----:R-:W-:Y:S01]  /*1a010*/  IMAD.MOV.U32 R3, RZ, RZ, 0x181f ;  /* 0x0000181fff037424 */ /* 0x002fe200078e00ff */
[----:B------:R-:W-:Y:S02]  /*1a020*/  MOV R2, 0x1a040 ;  /* 0x0001a04000027802 */ /* 0x000fe40000000f00 */
[----:B---34-:R-:W-:Y:S05]  /*1a030*/  CALL.REL.NOINC `($__internal_9_$__cuda_sm70_shflsync_idx_p) ;  /* 0x0000158000007944 */ /* 0x018fea0003c00000 */
[----:B------:R-:W-:Y:S01]  /*1a040*/  MOV R8, R5 ;  /* 0x0000000500087202 */ /* 0x000fe20000000f00 */
[----:B------:R-:W-:Y:S05]  /*1a050*/  BRA `(.L_x_740) ;  /* 0xffffc29000007947 */ /* 0x000fea000383ffff */
.L_x_661:
[----:B------:R-:W-:Y:S01]  /*1a060*/  IMAD.MOV.U32 R9, RZ, RZ, R7 ;  /* 0x000000ffff097224 */ /* 0x000fe200078e0007 */
[----:B------:R-:W-:Y:S01]  /*1a070*/  MOV R5, 0x2 ;  /* 0x0000000200057802 */ /* 0x000fe20000000f00 */
[----:B-1----:R-:W-:Y:S01]  /*1a080*/  IMAD.MOV.U32 R3, RZ, RZ, 0x181f ;  /* 0x0000181fff037424 */ /* 0x002fe200078e00ff */
[----:B------:R-:W-:Y:S02]  /*1a090*/  MOV R2, 0x1a0b0 ;  /* 0x0001a0b000027802 */ /* 0x000fe40000000f00 */
[----:B--234-:R-:W-:Y:S05]  /*1a0a0*/  CALL.REL.NOINC `($__internal_9_$__cuda_sm70_shflsync_idx_p) ;  /* 0x0000151000007944 */ /* 0x01cfea0003c00000 */
[----:B------:R-:W-:Y:S01]  /*1a0b0*/  MOV R2, R5 ;  /* 0x0000000500027202 */ /* 0x000fe20000000f00 */
[----:B------:R-:W-:Y:S05]  /*1a0c0*/  BRA `(.L_x_741) ;  /* 0xffffc24000007947 */ /* 0x000fea000383ffff */
.L_x_662:
[----:B------:R-:W-:Y:S01]  /*1a0d0*/  IMAD.MOV.U32 R9, RZ, RZ, R6 ;  /* 0x000000ffff097224 */ /* 0x000fe200078e0006 */
[----:B------:R-:W-:Y:S01]  /*1a0e0*/  MOV R5, 0x3 ;  /* 0x0000000300057802 */ /* 0x000fe20000000f00 */
[----:B--2---:R-:W-:Y:S01]  /*1a0f0*/  IMAD.MOV.U32 R3, RZ, RZ, 0x181f ;  /* 0x0000181fff037424 */ /* 0x004fe200078e00ff */
[----:B------:R-:W-:-:S02]  /*1a100*/  MOV R2, 0x1a120 ;  /* 0x0001a12000027802 */ /* 0x000fc40000000f00 */
[----:B-1-34-:R-:W-:Y:S05]  /*1a110*/  CALL.REL.NOINC `($__internal_9_$__cuda_sm70_shflsync_idx_p) ;  /* 0x000014a000007944 */ /* 0x01afea0003c00000 */
        /* <DEDUP_REMOVED lines=8> */
.L_x_663:
[----:B------:R-:W-:Y:S01]  /*1a1a0*/  IMAD.MOV.U32 R9, RZ, RZ, R6 ;  /* 0x000000ffff097224 */ /* 0x000fe200078e0006 */
[----:B------:R-:W-:Y:S01]  /*1a1b0*/  MOV R5, 0x4 ;  /* 0x0000000400057802 */ /* 0x000fe20000000f00 */
[----:B--2---:R-:W-:Y:S01]  /*1a1c0*/  IMAD.MOV.U32 R3, RZ, RZ, 0x181f ;  /* 0x0000181fff037424 */ /* 0x004fe200078e00ff */
[----:B------:R-:W-:Y:S02]  /*1a1d0*/  MOV R2, 0x1a1f0 ;  /* 0x0001a1f000027802 */ /* 0x000fe40000000f00 */
[----:B-1-34-:R-:W-:Y:S05]  /*1a1e0*/  CALL.REL.NOINC `($__internal_9_$__cuda_sm70_shflsync_idx_p) ;  /* 0x000013d000007944 */ /* 0x01afea0003c00000 */
[----:B------:R-:W-:Y:S01]  /*1a1f0*/  MOV R8, R5 ;  /* 0x0000000500087202 */ /* 0x000fe20000000f00 */
[----:B------:R-:W-:Y:S05]  /*1a200*/  BRA `(.L_x_743) ;  /* 0xffffc21000007947 */ /* 0x000fea000383ffff */
.L_x_664:
[----:B------:R-:W-:Y:S01]  /*1a210*/  IMAD.MOV.U32 R9, RZ, RZ, R7 ;  /* 0x000000ffff097224 */ /* 0x000fe200078e0007 */
[----:B------:R-:W-:Y:S01]  /*1a220*/  MOV R5, 0x4 ;  /* 0x0000000400057802 */ /* 0x000fe20000000f00 */
[----:B--2---:R-:W-:Y:S01]  /*1a230*/  IMAD.MOV.U32 R3, RZ, RZ, 0x181f ;  /* 0x0000181fff037424 */ /* 0x004fe200078e00ff */
[----:B------:R-:W-:Y:S02]  /*1a240*/  MOV R2, 0x1a260 ;  /* 0x0001a26000027802 */ /* 0x000fe40000000f00 */
[----:B-1-34-:R-:W-:Y:S05]  /*1a250*/  CALL.REL.NOINC `($__internal_9_$__cuda_sm70_shflsync_idx_p) ;  /* 0x0000136000007944 */ /* 0x01afea0003c00000 */
[----:B------:R-:W-:Y:S01]  /*1a260*/  MOV R2, R5 ;  /* 0x0000000500027202 */ /* 0x000fe20000000f00 */
[----:B------:R-:W-:Y:S05]  /*1a270*/  BRA `(.L_x_744) ;  /* 0xffffc1c000007947 */ /* 0x000fea000383ffff */
.L_x_665:
        /* <DEDUP_REMOVED lines=13> */
.L_x_666:
[----:B------:R-:W-:Y:S01]  /*1a350*/  IMAD.MOV.U32 R9, RZ, RZ, R6 ;  /* 0x000000ffff097224 */ /* 0x000fe200078e0006 */
[----:B------:R-:W-:Y:S01]  /*1a360*/  MOV R5, 0x6 ;  /* 0x0000000600057802 */ /* 0x000fe20000000f00 */
[----:B--2---:R-:W-:Y:S01]  /*1a370*/  IMAD.MOV.U32 R3, RZ, RZ, 0x181f ;  /* 0x0000181fff037424 */ /* 0x004fe200078e00ff */
[----:B------:R-:W-:Y:S02]  /*1a380*/  MOV R2, 0x1a3a0 ;  /* 0x0001a3a000027802 */ /* 0x000fe40000000f00 */
[----:B-1--4-:R-:W-:Y:S05]  /*1a390*/  CALL.REL.NOINC `($__internal_9_$__cuda_sm70_shflsync_idx_p) ;  /* 0x0000122000007944 */ /* 0x012fea0003c00000 */
[----:B------:R-:W-:Y:S01]  /*1a3a0*/  MOV R8, R5 ;  /* 0x0000000500087202 */ /* 0x000fe20000000f00 */
[----:B------:R-:W-:Y:S05]  /*1a3b0*/  BRA `(.L_x_746) ;  /* 0xffffc19000007947 */ /* 0x000fea000383ffff */
.L_x_667:
[----:B------:R-:W-:Y:S01]  /*1a3c0*/  IMAD.MOV.U32 R9, RZ, RZ, R7 ;  /* 0x000000ffff097224 */ /* 0x000fe200078e0007 */
[----:B------:R-:W-:Y:S01]  /*1a3d0*/  MOV R5, 0x6 ;  /* 0x0000000600057802 */ /* 0x000fe20000000f00 */
[----:B--2---:R-:W-:Y:S01]  /*1a3e0*/  IMAD.MOV.U32 R3, RZ, RZ, 0x181f ;  /* 0x0000181fff037424 */ /* 0x004fe200078e00ff */
[----:B------:R-:W-:Y:S02]  /*1a3f0*/  MOV R2, 0x1a410 ;  /* 0x0001a41000027802 */ /* 0x000fe40000000f00 */
[----:B-1-34-:R-:W-:Y:S05]  /*1a400*/  CALL.REL.NOINC `($__internal_9_$__cuda_sm70_shflsync_idx_p) ;  /* 0x000011b000007944 */ /* 0x01afea0003c00000 */
[----:B------:R-:W-:Y:S01]  /*1a410*/  MOV R2, R5 ;  /* 0x0000000500027202 */ /* 0x000fe20000000f00 */
[----:B------:R-:W-:Y:S05]  /*1a420*/  BRA `(.L_x_747) ;  /* 0xffffc14000007947 */ /* 0x000fea000383ffff */
.L_x_668:
[----:B------:R-:W-:Y:S01]  /*1a430*/  IMAD.MOV.U32 R9, RZ, RZ, R6 ;  /* 0x000000ffff097224 */ /* 0x000fe200078e0006 */
[----:B------:R-:W-:Y:S01]  /*1a440*/  MOV R5, 0x7 ;  /* 0x0000000700057802 */ /* 0x000fe20000000f00 */
[----:B-1----:R-:W-:Y:S01]  /*1a450*/  IMAD.MOV.U32 R3, RZ, RZ, 0x181f ;  /* 0x0000181fff037424 */ /* 0x002fe200078e00ff */
[----:B------:R-:W-:-:S02]  /*1a460*/  MOV R2, 0x1a480 ;  /* 0x0001a48000027802 */ /* 0x000fc40000000f00 */
[----:B--2-4-:R-:W-:Y:S05]  /*1a470*/  CALL.REL.NOINC `($__internal_9_$__cuda_sm70_shflsync_idx_p) ;  /* 0x0000114000007944 */ /* 0x014fea0003c00000 */
        /* <DEDUP_REMOVED lines=8> */
.L_x_670:
[----:B------:R-:W-:Y:S01]  /*1a500*/  IMAD.MOV.U32 R9, RZ, RZ, R13 ;  /* 0x000000ffff097224 */ /* 0x000fe200078e000d */
[----:B------:R-:W-:Y:S01]  /*1a510*/  MOV R5, RZ ;  /* 0x000000ff00057202 */ /* 0x000fe20000000f00 */
[----:B------:R-:W-:Y:S01]  /*1a520*/  IMAD.MOV.U32 R3, RZ, RZ, 0x1c1f ;  /* 0x00001c1fff037424 */ /* 0x000fe200078e00ff */
[----:B------:R-:W-:Y:S02]  /*1a530*/  MOV R2, 0x1a550 ;  /* 0x0001a55000027802 */ /* 0x000fe40000000f00 */
[----:B------:R-:W-:Y:S05]  /*1a540*/  CALL.REL.NOINC `($__internal_9_$__cuda_sm70_shflsync_idx_p) ;  /* 0x0000107000007944 */ /* 0x000fea0003c00000 */
[----:B------:R-:W-:Y:S01]  /*1a550*/  MOV R12, R5 ;  /* 0x00000005000c7202 */ /* 0x000fe20000000f00 */
[----:B------:R-:W-:Y:S05]  /*1a560*/  BRA `(.L_x_749) ;  /* 0xffffc33000007947 */ /* 0x000fea000383ffff */
.L_x_671:
[----:B------:R-:W-:Y:S01]  /*1a570*/  IMAD.MOV.U32 R9, RZ, RZ, R21 ;  /* 0x000000ffff097224 */ /* 0x000fe200078e0015 */
[----:B------:R-:W-:Y:S01]  /*1a580*/  MOV R5, RZ ;  /* 0x000000ff00057202 */ /* 0x000fe20000000f00 */
[----:B------:R-:W-:Y:S01]  /*1a590*/  IMAD.MOV.U32 R3, RZ, RZ, 0x1c1f ;  /* 0x00001c1fff037424 */ /* 0x000fe200078e00ff */
[----:B------:R-:W-:Y:S02]  /*1a5a0*/  MOV R2, 0x1a5c0 ;  /* 0x0001a5c000027802 */ /* 0x000fe40000000f00 */
[----:B-12---:R-:W-:Y:S05]  /*1a5b0*/  CALL.REL.NOINC `($__internal_9_$__cuda_sm70_shflsync_idx_p) ;  /* 0x0000100000007944 */ /* 0x006fea0003c00000 */
[----:B------:R-:W-:Y:S01]  /*1a5c0*/  MOV R2, R5 ;  /* 0x0000000500027202 */ /* 0x000fe20000000f00 */
[----:B------:R-:W-:Y:S05]  /*1a5d0*/  BRA `(.L_x_750) ;  /* 0xffffc2e000007947 */ /* 0x000fea000383ffff */
.L_x_674:
[----:B------:R-:W-:Y:S01]  /*1a5e0*/  IMAD.MOV.U32 R9, RZ, RZ, R13 ;  /* 0x000000ffff097224 */ /* 0x000fe200078e000d */
[----:B------:R-:W-:Y:S01]  /*1a5f0*/  MOV R5, 0x1 ;  /* 0x0000000100057802 */ /* 0x000fe20000000f00 */
[----:B----4-:R-:W-:Y:S01]  /*1a600*/  IMAD.MOV.U32 R3, RZ, RZ, 0x1c1f ;  /* 0x00001c1fff037424 */ /* 0x010fe200078e00ff */
[----:B------:R-:W-:-:S02]  /*1a610*/  MOV R2, 0x1a630 ;  /* 0x0001a63000027802 */ /* 0x000fc40000000f00 */
[----:B-123--:R-:W-:Y:S05]  /*1a620*/  CALL.REL.NOINC `($__internal_9_$__cuda_sm70_shflsync_idx_p) ;  /* 0x00000f9000007944 */ /* 0x00efea0003c00000 */
        /* <DEDUP_REMOVED lines=8> */
.L_x_677:
[----:B------:R-:W-:Y:S01]  /*1a6b0*/  IMAD.MOV.U32 R9, RZ, RZ, R13 ;  /* 0x000000ffff097224 */ /* 0x000fe200078e000d */
[----:B------:R-:W-:Y:S01]  /*1a6c0*/  MOV R5, 0x2 ;  /* 0x0000000200057802 */ /* 0x000fe20000000f00 */
[----:B----4-:R-:W-:Y:S01]  /*1a6d0*/  IMAD.MOV.U32 R3, RZ, RZ, 0x1c1f ;  /* 0x00001c1fff037424 */ /* 0x010fe200078e00ff */
[----:B------:R-:W-:Y:S02]  /*1a6e0*/  MOV R2, 0x1a700 ;  /* 0x0001a70000027802 */ /* 0x000fe40000000f00 */
[----:B-123--:R-:W-:Y:S05]  /*1a6f0*/  CALL.REL.NOINC `($__internal_9_$__cuda_sm70_shflsync_idx_p) ;  /* 0x00000ec000007944 */ /* 0x00efea0003c00000 */
[----:B------:R-:W-:Y:S01]  /*1a700*/  MOV R12, R5 ;  /* 0x00000005000c7202 */ /* 0x000fe20000000f00 */
[----:B------:R-:W-:Y:S05]  /*1a710*/  BRA `(.L_x_752) ;  /* 0xffffc74000007947 */ /* 0x000fea000383ffff */
.L_x_678:
[----:B------:R-:W-:Y:S01]  /*1a720*/  IMAD.MOV.U32 R9, RZ, RZ, R21 ;  /* 0x000000ffff097224 */ /* 0x000fe200078e0015 */
[----:B------:R-:W-:Y:S01]  /*1a730*/  MOV R5, 0x2 ;  /* 0x0000000200057802 */ /* 0x000fe20000000f00 */
[----:B----4-:R-:W-:Y:S01]  /*1a740*/  IMAD.MOV.U32 R3, RZ, RZ, 0x1c1f ;  /* 0x00001c1fff037424 */ /* 0x010fe200078e00ff */
[----:B------:R-:W-:Y:S02]  /*1a750*/  MOV R2, 0x1a770 ;  /* 0x0001a77000027802 */ /* 0x000fe40000000f00 */
[----:B-123--:R-:W-:Y:S05]  /*1a760*/  CALL.REL.NOINC `($__internal_9_$__cuda_sm70_shflsync_idx_p) ;  /* 0x00000e5000007944 */ /* 0x00efea0003c00000 */
[----:B------:R-:W-:Y:S01]  /*1a770*/  MOV R2, R5 ;  /* 0x0000000500027202 */ /* 0x000fe20000000f00 */
[----:B------:R-:W-:Y:S05]  /*1a780*/  BRA `(.L_x_753) ;  /* 0xffffc6f000007947 */ /* 0x000fea000383ffff */
.L_x_681:
[----:B------:R-:W-:Y:S01]  /*1a790*/  IMAD.MOV.U32 R9, RZ, RZ, R13 ;  /* 0x000000ffff097224 */ /* 0x000fe200078e000d */
[----:B------:R-:W-:Y:S01]  /*1a7a0*/  MOV R5, 0x3 ;  /* 0x0000000300057802 */ /* 0x000fe20000000f00 */
[----:B--2---:R-:W-:Y:S01]  /*1a7b0*/  IMAD.MOV.U32 R3, RZ, RZ, 0x1c1f ;  /* 0x00001c1fff037424 */ /* 0x004fe200078e00ff */
[----:B-1----:R-:W-:-:S02]  /*1a7c0*/  MOV R2, 0x1a7e0 ;  /* 0x0001a7e000027802 */ /* 0x002fc40000000f00 */
[----:B---34-:R-:W-:Y:S05]  /*1a7d0*/  CALL.REL.NOINC `($__internal_9_$__cuda_sm70_shflsync_idx_p) ;  /* 0x00000de000007944 */ /* 0x018fea0003c00000 */
        /* <DEDUP_REMOVED lines=8> */
.L_x_685:
[----:B------:R-:W-:Y:S01]  /*1a860*/  IMAD.MOV.U32 R9, RZ, RZ, R6 ;  /* 0x000000ffff097224 */ /* 0x000fe200078e0006 */
[----:B------:R-:W-:Y:S01]  /*1a870*/  MOV R5, RZ ;  /* 0x000000ff00057202 */ /* 0x000fe20000000f00 */
[----:B------:R-:W-:Y:S01]  /*1a880*/  IMAD.MOV.U32 R3, RZ, RZ, 0x181f ;  /* 0x0000181fff037424 */ /* 0x000fe200078e00ff */
[----:B------:R-:W-:Y:S02]  /*1a890*/  MOV R2, 0x1a8b0 ;  /* 0x0001a8b000027802 */ /* 0x000fe40000000f00 */
[----:B------:R-:W-:Y:S05]  /*1a8a0*/  CALL.REL.NOINC `($__internal_9_$__cuda_sm70_shflsync_idx_p) ;  /* 0x00000d1000007944 */ /* 0x000fea0003c00000 */
[----:B------:R-:W-:Y:S01]  /*1a8b0*/  MOV R8, R5 ;  /* 0x0000000500087202 */ /* 0x000fe20000000f00 */
[----:B------:R-:W-:Y:S05]  /*1a8c0*/  BRA `(.L_x_755) ;  /* 0xffffd27000007947 */ /* 0x000fea000383ffff */
.L_x_686:
[----:B------:R-:W-:Y:S01]  /*1a8d0*/  IMAD.MOV.U32 R9, RZ, RZ, R7 ;  /* 0x000000ffff097224 */ /* 0x000fe200078e0007 */
[----:B------:R-:W-:Y:S01]  /*1a8e0*/  MOV R5, RZ ;  /* 0x000000ff00057202 */ /* 0x000fe20000000f00 */
[----:B------:R-:W-:Y:S01]  /*1a8f0*/  IMAD.MOV.U32 R3, RZ, RZ, 0x181f ;  /* 0x0000181fff037424 */ /* 0x000fe200078e00ff */
[----:B------:R-:W-:Y:S02]  /*1a900*/  MOV R2, 0x1a920 ;  /* 0x0001a92000027802 */ /* 0x000fe40000000f00 */
[----:B-12---:R-:W-:Y:S05]  /*1a910*/  CALL.REL.NOINC `($__internal_9_$__cuda_sm70_shflsync_idx_p) ;  /* 0x00000ca000007944 */ /* 0x006fea0003c00000 */
[----:B------:R-:W-:Y:S01]  /*1a920*/  MOV R2, R5 ;  /* 0x0000000500027202 */ /* 0x000fe20000000f00 */
[----:B------:R-:W-:Y:S05]  /*1a930*/  BRA `(.L_x_756) ;  /* 0xffffd22000007947 */ /* 0x000fea000383ffff */
.L_x_687:
        /* <DEDUP_REMOVED lines=13> */
.L_x_688:
[----:B------:R-:W-:Y:S01]  /*1aa10*/  IMAD.MOV.U32 R9, RZ, RZ, R6 ;  /* 0x000000ffff097224 */ /* 0x000fe200078e0006 */
[----:B------:R-:W-:Y:S01]  /*1aa20*/  MOV R5, 0x2 ;  /* 0x0000000200057802 */ /* 0x000fe20000000f00 */
[----:B-1----:R-:W-:Y:S01]  /*1aa30*/  IMAD.MOV.U32 R3, RZ, RZ, 0x181f ;  /* 0x0000181fff037424 */ /* 0x002fe200078e00ff */
[----:B------:R-:W-:Y:S02]  /*1aa40*/  MOV R2, 0x1aa60 ;  /* 0x0001aa6000027802 */ /* 0x000fe40000000f00 */
[----:B---34-:R-:W-:Y:S05]  /*1aa50*/  CALL.REL.NOINC `($__internal_9_$__cuda_sm70_shflsync_idx_p) ;  /* 0x00000b6000007944 */ /* 0x018fea0003c00000 */
[----:B------:R-:W-:Y:S01]  /*1aa60*/  MOV R8, R5 ;  /* 0x0000000500087202 */ /* 0x000fe20000000f00 */
[----:B------:R-:W-:Y:S05]  /*1aa70*/  BRA `(.L_x_758) ;  /* 0xffffd1f000007947 */ /* 0x000fea000383ffff */
.L_x_689:
[----:B------:R-:W-:Y:S01]  /*1aa80*/  IMAD.MOV.U32 R9, RZ, RZ, R7 ;  /* 0x000000ffff097224 */ /* 0x000fe200078e0007 */
[----:B------:R-:W-:Y:S01]  /*1aa90*/  MOV R5, 0x2 ;  /* 0x0000000200057802 */ /* 0x000fe20000000f00 */
[----:B-1----:R-:W-:Y:S01]  /*1aaa0*/  IMAD.MOV.U32 R3, RZ, RZ, 0x181f ;  /* 0x0000181fff037424 */ /* 0x002fe200078e00ff */
[----:B------:R-:W-:Y:S02]  /*1aab0*/  MOV R2, 0x1aad0 ;  /* 0x0001aad000027802 */ /* 0x000fe40000000f00 */
[----:B--234-:R-:W-:Y:S05]  /*1aac0*/  CALL.REL.NOINC `($__internal_9_$__cuda_sm70_shflsync_idx_p) ;  /* 0x00000af000007944 */ /* 0x01cfea0003c00000 */
[----:B------:R-:W-:Y:S01]  /*1aad0*/  MOV R2, R5 ;  /* 0x0000000500027202 */ /* 0x000fe20000000f00 */
[----:B------:R-:W-:Y:S05]  /*1aae0*/  BRA `(.L_x_759) ;  /* 0xffffd1a000007947 */ /* 0x000fea000383ffff */
.L_x_690:
        /* <DEDUP_REMOVED lines=13> */
.L_x_691:
[----:B------:R-:W-:Y:S01]  /*1abc0*/  IMAD.MOV.U32 R9, RZ, RZ, R6 ;  /* 0x000000ffff097224 */ /* 0x000fe200078e0006 */
[----:B------:R-:W-:Y:S01]  /*1abd0*/  MOV R5, 0x4 ;  /* 0x0000000400057802 */ /* 0x000fe20000000f00 */
[----:B--2---:R-:W-:Y:S01]  /*1abe0*/  IMAD.MOV.U32 R3, RZ, RZ, 0x181f ;  /* 0x0000181fff037424 */ /* 0x004fe200078e00ff */
[----:B------:R-:W-:Y:S02]  /*1abf0*/  MOV R2, 0x1ac10 ;  /* 0x0001ac1000027802 */ /* 0x000fe40000000f00 */
[----:B-1-34-:R-:W-:Y:S05]  /*1ac00*/  CALL.REL.NOINC `($__internal_9_$__cuda_sm70_shflsync_idx_p) ;  /* 0x000009b000007944 */ /* 0x01afea0003c00000 */
[----:B------:R-:W-:Y:S01]  /*1ac10*/  MOV R8, R5 ;  /* 0x0000000500087202 */ /* 0x000fe20000000f00 */
[----:B------:R-:W-:Y:S05]  /*1ac20*/  BRA `(.L_x_761) ;  /* 0xffffd17000007947 */ /* 0x000fea000383ffff */
.L_x_692:
[----:B------:R-:W-:Y:S01]  /*1ac30*/  IMAD.MOV.U32 R9, RZ, RZ, R7 ;  /* 0x000000ffff097224 */ /* 0x000fe200078e0007 */
[----:B------:R-:W-:Y:S01]  /*1ac40*/  MOV R5, 0x4 ;  /* 0x0000000400057802 */ /* 0x000fe20000000f00 */
[----:B--2---:R-:W-:Y:S01]  /*1ac50*/  IMAD.MOV.U32 R3, RZ, RZ, 0x181f ;  /* 0x0000181fff037424 */ /* 0x004fe200078e00ff */
[----:B------:R-:W-:Y:S02]  /*1ac60*/  MOV R2, 0x1ac80 ;  /* 0x0001ac8000027802 */ /* 0x000fe40000000f00 */
[----:B-1-34-:R-:W-:Y:S05]  /*1ac70*/  CALL.REL.NOINC `($__internal_9_$__cuda_sm70_shflsync_idx_p) ;  /* 0x0000094000007944 */ /* 0x01afea0003c00000 */
[----:B------:R-:W-:Y:S01]  /*1ac80*/  MOV R2, R5 ;  /* 0x0000000500027202 */ /* 0x000fe20000000f00 */
[----:B------:R-:W-:Y:S05]  /*1ac90*/  BRA `(.L_x_762) ;  /* 0xffffd12000007947 */ /* 0x000fea000383ffff */
.L_x_693:
        /* <DEDUP_REMOVED lines=13> */
.L_x_694:
[----:B------:R-:W-:Y:S01]  /*1ad70*/  IMAD.MOV.U32 R9, RZ, RZ, R6 ;  /* 0x000000ffff097224 */ /* 0x000fe200078e0006 */
[----:B------:R-:W-:Y:S01]  /*1ad80*/  MOV R5, 0x6 ;  /* 0x0000000600057802 */ /* 0x000fe20000000f00 */
[----:B--2---:R-:W-:Y:S01]  /*1ad90*/  IMAD.MOV.U32 R3, RZ, RZ, 0x181f ;  /* 0x0000181fff037424 */ /* 0x004fe200078e00ff */
[----:B------:R-:W-:Y:S02]  /*1ada0*/  MOV R2, 0x1adc0 ;  /* 0x0001adc000027802 */ /* 0x000fe40000000f00 */
[----:B-1--4-:R-:W-:Y:S05]  /*1adb0*/  CALL.REL.NOINC `($__internal_9_$__cuda_sm70_shflsync_idx_p) ;  /* 0x0000080000007944 */ /* 0x012fea0003c00000 */
[----:B------:R-:W-:Y:S01]  /*1adc0*/  MOV R8, R5 ;  /* 0x0000000500087202 */ /* 0x000fe20000000f00 */
[----:B------:R-:W-:Y:S05]  /*1add0*/  BRA `(.L_x_764) ;  /* 0xffffd0f000007947 */ /* 0x000fea000383ffff */
.L_x_695:
[----:B------:R-:W-:Y:S01]  /*1ade0*/  IMAD.MOV.U32 R9, RZ, RZ, R7 ;  /* 0x000000ffff097224 */ /* 0x000fe200078e0007 */
[----:B------:R-:W-:Y:S01]  /*1adf0*/  MOV R5, 0x6 ;  /* 0x0000000600057802 */ /* 0x000fe20000000f00 */
[----:B--2---:R-:W-:Y:S01]  /*1ae00*/  IMAD.MOV.U32 R3, RZ, RZ, 0x181f ;  /* 0x0000181fff037424 */ /* 0x004fe200078e00ff */
[----:B------:R-:W-:Y:S02]  /*1ae10*/  MOV R2, 0x1ae30 ;  /* 0x0001ae3000027802 */ /* 0x000fe40000000f00 */
[----:B-1-34-:R-:W-:Y:S05]  /*1ae20*/  CALL.REL.NOINC `($__internal_9_$__cuda_sm70_shflsync_idx_p) ;  /* 0x0000079000007944 */ /* 0x01afea0003c00000 */
[----:B------:R-:W-:Y:S01]  /*1ae30*/  MOV R2, R5 ;  /* 0x0000000500027202 */ /* 0x000fe20000000f00 */
[----:B------:R-:W-:Y:S05]  /*1ae40*/  BRA `(.L_x_765) ;  /* 0xffffd0a000007947 */ /* 0x000fea000383ffff */
.L_x_696:
        /* <DEDUP_REMOVED lines=13> */
.L_x_698:
[----:B------:R-:W-:Y:S01]  /*1af20*/  IMAD.MOV.U32 R9, RZ, RZ, R88 ;  /* 0x000000ffff097224 */ /* 0x000fe200078e0058 */
[----:B------:R-:W-:Y:S01]  /*1af30*/  MOV R5, RZ ;  /* 0x000000ff00057202 */ /* 0x000fe20000000f00 */
[----:B----4-:R-:W-:Y:S01]  /*1af40*/  IMAD.MOV.U32 R3, RZ, RZ, 0x1f ;  /* 0x0000001fff037424 */ /* 0x010fe200078e00ff */
[----:B------:R-:W-:Y:S02]  /*1af50*/  MOV R2, 0x1af70 ;  /* 0x0001af7000027802 */ /* 0x000fe40000000f00 */
[----:B------:R-:W-:Y:S05]  /*1af60*/  CALL.REL.NOINC `($__internal_9_$__cuda_sm70_shflsync_idx_p) ;  /* 0x0000065000007944 */ /* 0x000fea0003c00000 */
[----:B------:R-:W-:Y:S01]  /*1af70*/  MOV R10, R5 ;  /* 0x00000005000a7202 */ /* 0x000fe20000000f00 */
[----:B------:R-:W-:Y:S05]  /*1af80*/  BRA `(.L_x_767) ;  /* 0xffffd15000007947 */ /* 0x000fea000383ffff */
.L_x_699:
[----:B------:R-:W-:Y:S01]  /*1af90*/  IMAD.MOV.U32 R9, RZ, RZ, R88 ;  /* 0x000000ffff097224 */ /* 0x000fe200078e0058 */
[----:B------:R-:W-:Y:S01]  /*1afa0*/  MOV R5, 0x1 ;  /* 0x0000000100057802 */ /* 0x000fe20000000f00 */
[----:B----4-:R-:W-:Y:S01]  /*1afb0*/  IMAD.MOV.U32 R3, RZ, RZ, 0x1f ;  /* 0x0000001fff037424 */ /* 0x010fe200078e00ff */
[----:B------:R-:W-:Y:S02]  /*1afc0*/  MOV R2, 0x1afe0 ;  /* 0x0001afe000027802 */ /* 0x000fe40000000f00 */
[----:B-12---:R-:W-:Y:S05]  /*1afd0*/  CALL.REL.NOINC `($__internal_9_$__cuda_sm70_shflsync_idx_p) ;  /* 0x000005e000007944 */ /* 0x006fea0003c00000 */
[----:B------:R-:W-:Y:S01]  /*1afe0*/  MOV R8, R5 ;  /* 0x0000000500087202 */ /* 0x000fe20000000f00 */
[----:B------:R-:W-:Y:S05]  /*1aff0*/  BRA `(.L_x_768) ;  /* 0xffffd10000007947 */ /* 0x000fea000383ffff */
.L_x_700:
[----:B------:R-:W-:Y:S02]  /*1b000*/  MOV R2, 0x1 ;  /* 0x0000000100027802 */ /* 0x000fe40000000f00 */
[----:B------:R-:W-:-:S02]  /*1b010*/  MOV R3, 0x1b030 ;  /* 0x0001b03000037802 */ /* 0x000fc40000000f00 */
[----:B-123--:R-:W-:Y:S05]  /*1b020*/  CALL.REL.NOINC `($__internal_10_$__cuda_sm70_shflsync_up_p) ;  /* 0x000005e000007944 */ /* 0x00efea0003c00000 */
[----:B------:R-:W-:Y:S05]  /*1b030*/  BRA `(.L_x_769) ;  /* 0xffffd1f000007947 */ /* 0x000fea000383ffff */
.L_x_701:
[----:B------:R-:W-:Y:S02]  /*1b040*/  MOV R2, 0x2 ;  /* 0x0000000200027802 */ /* 0x000fe40000000f00 */
[----:B------:R-:W-:-:S02]  /*1b050*/  MOV R3, 0x1b070 ;  /* 0x0001b07000037802 */ /* 0x000fc40000000f00 */
[----:B-12---:R-:W-:Y:S05]  /*1b060*/  CALL.REL.NOINC `($__internal_10_$__cuda_sm70_shflsync_up_p) ;  /* 0x000005a000007944 */ /* 0x006fea0003c00000 */
        /* <DEDUP_REMOVED lines=24> */
.L_x_705:
[----:B------:R-:W-:Y:S02]  /*1b1f0*/  MOV R2, 0x1 ;  /* 0x0000000100027802 */ /* 0x000fe40000000f00 */
[----:B------:R-:W-:Y:S02]  /*1b200*/  MOV R3, 0x1b220 ;  /* 0x0001b22000037802 */ /* 0x000fe40000000f00 */
[----:B------:R-:W-:Y:S05]  /*1b210*/  CALL.REL.NOINC `($__internal_10_$__cuda_sm70_shflsync_up_p) ;  /* 0x000003f000007944 */ /* 0x000fea0003c00000 */
[----:B------:R-:W-:Y:S01]  /*1b220*/  MOV R2, R4 ;  /* 0x0000000400027202 */ /* 0x000fe20000000f00 */
[----:B------:R-:W-:Y:S05]  /*1b230*/  BRA `(.L_x_771) ;  /* 0xffffd25000007947 */ /* 0x000fea000383ffff */
.L_x_706:
        /* <DEDUP_REMOVED lines=27> */
.L_x_708:
[----:B------:R-:W-:Y:S02]  /*1b3f0*/  SEL R0, RZ, 0x1, P0 ;  /* 0x00000001ff007807 */ /* 0x000fe40000000000 */
[----:B------:R-:W-:Y:S02]  /*1b400*/  MOV R2, 0x1b420 ;  /* 0x0001b42000027802 */ /* 0x000fe40000000f00 */
[----:B---3--:R-:W-:Y:S05]  /*1b410*/  CALL.REL.NOINC `($__internal_11_$__cuda_sm70_votesync_ballot) ;  /* 0x0000026000007944 */ /* 0x008fea0003c00000 */
[----:B------:R-:W-:Y:S01]  /*1b420*/  MOV R8, R0 ;  /* 0x0000000000087202 */ /* 0x000fe20000000f00 */
[----:B------:R-:W-:Y:S05]  /*1b430*/  BRA `(.L_x_773) ;  /* 0xffffd1e000007947 */ /* 0x000fea000383ffff */
.L_x_709:
[----:B------:R-:W-:Y:S01]  /*1b440*/  IMAD.MOV.U32 R9, RZ, RZ, R6 ;  /* 0x000000ffff097224 */ /* 0x000fe200078e0006 */
[----:B------:R-:W-:Y:S01]  /*1b450*/  MOV R5, R0 ;  /* 0x0000000000057202 */ /* 0x000fe20000000f00 */
[----:B------:R-:W-:Y:S01]  /*1b460*/  IMAD.MOV.U32 R3, RZ, RZ, 0x1f ;  /* 0x0000001fff037424 */ /* 0x000fe200078e00ff */
[----:B-1----:R-:W-:Y:S02]  /*1b470*/  MOV R2, 0x1b490 ;  /* 0x0001b49000027802 */ /* 0x002fe40000000f00 */
[----:B---3--:R-:W-:Y:S05]  /*1b480*/  CALL.REL.NOINC `($__internal_9_$__cuda_sm70_shflsync_idx_p) ;  /* 0x0000013000007944 */ /* 0x008fea0003c00000 */
[----:B------:R-:W-:Y:S01]  /*1b490*/  IMAD.MOV.U32 R11, RZ, RZ, R5 ;  /* 0x000000ffff0b7224 */ /* 0x000fe200078e0005 */
[----:B------:R-:W-:Y:S01]  /*1b4a0*/  MOV R5, R0 ;  /* 0x0000000000057202 */ /* 0x000fe20000000f00 */
[----:B------:R-:W-:Y:S01]  /*1b4b0*/  IMAD.MOV.U32 R9, RZ, RZ, R7 ;  /* 0x000000ffff097224 */ /* 0x000fe200078e0007 */
[----:B------:R-:W-:-:S02]  /*1b4c0*/  MOV R3, 0x1f ;  /* 0x0000001f00037802 */ /* 0x000fc40000000f00 */
[----:B------:R-:W-:Y:S02]  /*1b4d0*/  MOV R2, 0x1b4f0 ;  /* 0x0001b4f000027802 */ /* 0x000fe40000000f00 */
[----:B------:R-:W-:Y:S05]  /*1b4e0*/  CALL.REL.NOINC `($__internal_9_$__cuda_sm70_shflsync_idx_p) ;  /* 0x000000d000007944 */ /* 0x000fea0003c00000 */
[----:B------:R-:W-:Y:S01]  /*1b4f0*/  MOV R7, R5 ;  /* 0x0000000500077202 */ /* 0x000fe20000000f00 */
[----:B------:R-:W-:Y:S05]  /*1b500*/  BRA `(.L_x_774) ;  /* 0xffffd18000007947 */ /* 0x000fea000383ffff */
.L_x_712:
[----:B------:R-:W-:Y:S01]  /*1b510*/  IMAD.MOV.U32 R9, RZ, RZ, R4 ;  /* 0x000000ffff097224 */ /* 0x000fe200078e0004 */
[----:B------:R-:W-:Y:S01]  /*1b520*/  MOV R5, R0 ;  /* 0x0000000000057202 */ /* 0x000fe20000000f00 */
[----:B------:R-:W-:Y:S01]  /*1b530*/  IMAD.MOV.U32 R3, RZ, RZ, 0x1f ;  /* 0x0000001fff037424 */ /* 0x000fe200078e00ff */
[----:B-1----:R-:W-:Y:S02]  /*1b540*/  MOV R2, 0x1b560 ;  /* 0x0001b56000027802 */ /* 0x002fe40000000f00 */
[----:B---34-:R-:W-:Y:S05]  /*1b550*/  CALL.REL.NOINC `($__internal_9_$__cuda_sm70_shflsync_idx_p) ;  /* 0x0000006000007944 */ /* 0x018fea0003c00000 */
[----:B------:R-:W-:Y:S01]  /*1b560*/  MOV R13, R5 ;  /* 0x00000005000d7202 */ /* 0x000fe20000000f00 */
[----:B------:R-:W-:Y:S05]  /*1b570*/  BRA `(.L_x_711) ;  /* 0xffffd17000007947 */ /* 0x000fea000383ffff */
        .weak           $__internal_8_$__cuda_sm70_shflsync_bfly_p
        .type           $__internal_8_$__cuda_sm70_shflsync_bfly_p,@function
        .size           $__internal_8_$__cuda_sm70_shflsync_bfly_p,($__internal_9_$__cuda_sm70_shflsync_idx_p - $__internal_8_$__cuda_sm70_shflsync_bfly_p)
$__internal_8_$__cuda_sm70_shflsync_bfly_p:
[----:B------:R-:W-:Y:S04]  /*1b580*/  WARPSYNC R9 ;  /* 0x0000000900007348 */ /* 0x000fe80003800000 */
[----:B------:R1:W2:Y:S02]  /*1b590*/  SHFL.BFLY PT, R0, R0, R3, R10 ;  /* 0x0c00000300007389 */ /* 0x0002a400000e000a */
[----:B-1----:R-:W-:-:S04]  /*1b5a0*/  MOV R3, 0x0 ;  /* 0x0000000000037802 */ /* 0x002fc80000000f00 */
[----:B--2---:R-:W-:Y:S05]  /*1b5b0*/  RET.REL.NODEC R2 `(_ZN7cutlass13device_kernelIN5flash19enable_sm80_to_sm89INS1_16FlashAttnFwdSm80INS1_25CollectiveMainloopFwdSm80ILi4ELi1ELb0EN4cute5tupleIJNS5_1CILi128EEENS7_ILi80EEENS7_ILi64EEEEEELi64ENS_10bfloat16_tEfNS_4arch4Sm80ELb0ELb1ELb0ELb1ELb0ELb0ELb1ELb1EEENS1_21CollectiveEpilogueFwdINS6_IJS8_SA_S9_EEENS6_IJNS7_ILi1EEESI_SI_EEESC_SE_Li128ELb1ELb1ELb1ELb0EEENS1_36VarlenDynamicPersistentTileSchedulerILi128ELi80ELi128ELi128ELb1ELb1ELb0ELb1ELb0ELb1EEEEEEEEEvNT_6ParamsE) ;  /* 0xfffe4a4002007950 */ /* 0x004fea0003c3ffff */
        .weak           $__internal_9_$__cuda_sm70_shflsync_idx_p
        .type           $__internal_9_$__cuda_sm70_shflsync_idx_p,@function
        .size           $__internal_9_$__cuda_sm70_shflsync_idx_p,($__internal_10_$__cuda_sm70_shflsync_up_p - $__internal_9_$__cuda_sm70_shflsync_idx_p)
$__internal_9_$__cuda_sm70_shflsync_idx_p:
[----:B------:R-:W-:-:S04]  /*1b5c0*/  MOV R16, 0xffffffff ;  /* 0xffffffff00107802 */ /* 0x000fc80000000f00 */
[----:B------:R-:W-:Y:S04]  /*1b5d0*/  WARPSYNC R16 ;  /* 0x0000001000007348 */ /* 0x000fe80003800000 */
[----:B------:R1:W2:Y:S02]  /*1b5e0*/  SHFL.IDX PT, R5, R9, R5, R3 ;  /* 0x0000000509057389 */ /* 0x0002a400000e0003 */
[----:B-1----:R-:W-:-:S04]  /*1b5f0*/  MOV R3, 0x0 ;  /* 0x0000000000037802 */ /* 0x002fc80000000f00 */
[----:B--2---:R-:W-:Y:S05]  /*1b600*/  RET.REL.NODEC R2 `(_ZN7cutlass13device_kernelIN5flash19enable_sm80_to_sm89INS1_16FlashAttnFwdSm80INS1_25CollectiveMainloopFwdSm80ILi4ELi1ELb0EN4cute5tupleIJNS5_1CILi128EEENS7_ILi80EEENS7_ILi64EEEEEELi64ENS_10bfloat16_tEfNS_4arch4Sm80ELb0ELb1ELb0ELb1ELb0ELb0ELb1ELb1EEENS1_21CollectiveEpilogueFwdINS6_IJS8_SA_S9_EEENS6_IJNS7_ILi1EEESI_SI_EEESC_SE_Li128ELb1ELb1ELb1ELb0EEENS1_36VarlenDynamicPersistentTileSchedulerILi128ELi80ELi128ELi128ELb1ELb1ELb0ELb1ELb0ELb1EEEEEEEEEvNT_6ParamsE) ;  /* 0xfffe49f002007950 */ /* 0x004fea0003c3ffff */
        .weak           $__internal_10_$__cuda_sm70_shflsync_up_p
        .type           $__internal_10_$__cuda_sm70_shflsync_up_p,@function
        .size           $__internal_10_$__cuda_sm70_shflsync_up_p,($__internal_11_$__cuda_sm70_votesync_ballot - $__internal_10_$__cuda_sm70_shflsync_up_p)
$__internal_10_$__cuda_sm70_shflsync_up_p:
[----:B------:R-:W-:Y:S02]  /*1b610*/  IMAD.MOV.U32 R4, RZ, RZ, RZ ;  /* 0x000000ffff047224 */ /* 0x000fe400078e00ff */
[----:B------:R-:W-:-:S04]  /*1b620*/  IMAD.MOV.U32 R9, RZ, RZ, -0x1 ;  /* 0xffffffffff097424 */ /* 0x000fc800078e00ff */
[----:B------:R-:W-:Y:S04]  /*1b630*/  WARPSYNC R9 ;  /* 0x0000000900007348 */ /* 0x000fe80003800000 */
[----:B------:R1:W2:Y:S02]  /*1b640*/  SHFL.UP PT, R4, R0, R2, R4 ;  /* 0x0400000200047389 */ /* 0x0002a400000e0004 */
[----:B-1----:R-:W-:Y:S02]  /*1b650*/  MOV R2, R3 ;  /* 0x0000000300027202 */ /* 0x002fe40000000f00 */
[----:B------:R-:W-:-:S04]  /*1b660*/  MOV R3, 0x0 ;  /* 0x0000000000037802 */ /* 0x000fc80000000f00 */
[----:B--2---:R-:W-:Y:S05]  /*1b670*/  RET.REL.NODEC R2 `(_ZN7cutlass13device_kernelIN5flash19enable_sm80_to_sm89INS1_16FlashAttnFwdSm80INS1_25CollectiveMainloopFwdSm80ILi4ELi1ELb0EN4cute5tupleIJNS5_1CILi128EEENS7_ILi80EEENS7_ILi64EEEEEELi64ENS_10bfloat16_tEfNS_4arch4Sm80ELb0ELb1ELb0ELb1ELb0ELb0ELb1ELb1EEENS1_21CollectiveEpilogueFwdINS6_IJS8_SA_S9_EEENS6_IJNS7_ILi1EEESI_SI_EEESC_SE_Li128ELb1ELb1ELb1ELb0EEENS1_36VarlenDynamicPersistentTileSchedulerILi128ELi80ELi128ELi128ELb1ELb1ELb0ELb1ELb0ELb1EEEEEEEEEvNT_6ParamsE) ;  /* 0xfffe498002007950 */ /* 0x004fea0003c3ffff */
        .weak           $__internal_11_$__cuda_sm70_votesync_ballot
        .type           $__internal_11_$__cuda_sm70_votesync_ballot,@function
        .size           $__internal_11_$__cuda_sm70_votesync_ballot,(.L_x_1626 - $__internal_11_$__cuda_sm70_votesync_ballot)
$__internal_11_$__cuda_sm70_votesync_ballot:
[----:B------:R-:W-:Y:S01]  /*1b680*/  ISETP.NE.U32.AND P0, PT, R0, 0x1, PT ;  /* 0x000000010000780c */ /* 0x000fe20003f05070 */
[----:B------:R-:W-:-:S04]  /*1b690*/  IMAD.MOV.U32 R3, RZ, RZ, -0x1 ;  /* 0xffffffffff037424 */ /* 0x000fc800078e00ff */
[----:B------:R-:W-:Y:S08]  /*1b6a0*/  WARPSYNC R3 ;  /* 0x0000000300007348 */ /* 0x000ff00003800000 */
[----:B------:R-:W-:-:S04]  /*1b6b0*/  VOTE.ANY R0, PT, !P0 ;  /* 0x0000000000007806 */ /* 0x000fc800040e0100 */
[----:B------:R-:W-:Y:S01]  /*1b6c0*/  LOP3.LUT R0, R0, R3, RZ, 0xc0, !PT ;  /* 0x0000000300007212 */ /* 0x000fe200078ec0ff */
[----:B------:R-:W-:-:S04]  /*1b6d0*/  IMAD.MOV.U32 R3, RZ, RZ, 0x0 ;  /* 0x00000000ff037424 */ /* 0x000fc800078e00ff */
[----:B------:R-:W-:Y:S05]  /*1b6e0*/  RET.REL.NODEC R2 `(_ZN7cutlass13device_kernelIN5flash19enable_sm80_to_sm89INS1_16FlashAttnFwdSm80INS1_25CollectiveMainloopFwdSm80ILi4ELi1ELb0EN4cute5tupleIJNS5_1CILi128EEENS7_ILi80EEENS7_ILi64EEEEEELi64ENS_10bfloat16_tEfNS_4arch4Sm80ELb0ELb1ELb0ELb1ELb0ELb0ELb1ELb1EEENS1_21CollectiveEpilogueFwdINS6_IJS8_SA_S9_EEENS6_IJNS7_ILi1EEESI_SI_EEESC_SE_Li128ELb1ELb1ELb1ELb0EEENS1_36VarlenDynamicPersistentTileSchedulerILi128ELi80ELi128ELi128ELb1ELb1ELb0ELb1ELb0ELb1EEEEEEEEEvNT_6ParamsE) ;  /* 0xfffe491002007950 */ /* 0x000fea0003c3ffff */
.L_x_775:
        /* <DEDUP_REMOVED lines=9> */
.L_x_1626:


//--------------------- .text._ZN7cutlass13device_kernelIN5flash19enable_sm80_to_sm89INS1_16FlashAttnFwdSm80INS1_25CollectiveMainloopFwdSm80ILi4ELi1ELb0EN4cute5tupleIJNS5_1CILi128EEENS7_ILi80EEENS7_ILi64EEEEEELi64ENS_10bfloat16_tEfNS_4arch4Sm80ELb0ELb1ELb0ELb1ELb0ELb1ELb1ELb1EEENS1_21CollectiveEpilogueFwdINS6_IJS8_SA_S9_EEENS6_IJNS7_ILi1EEESI_SI_EEESC_SE_Li128ELb1ELb1ELb1ELb0EEENS1_36VarlenDynamicPersistentTileSchedulerILi128ELi80ELi128ELi128ELb1ELb1ELb0ELb1ELb0ELb1EEEEEEEEEvNT_6ParamsE --------------------------
	.section	.text._ZN7cutlass13device_kernelIN5flash19enable_sm80_to_sm89INS1_16FlashAttnFwdSm80INS1_25CollectiveMainloopFwdSm80ILi4ELi1ELb0EN4cute5tupleIJNS5_1CILi128EEENS7_ILi80EEENS7_ILi64EEEEEELi64ENS_10bfloat16_tEfNS_4arch4Sm80ELb0ELb1ELb0ELb1ELb0ELb1ELb1ELb1EEENS1_21CollectiveEpilogueFwdINS6_IJS8_SA_S9_EEENS6_IJNS7_ILi1EEESI_SI_EEESC_SE_Li128ELb1ELb1ELb1ELb0EEENS1_36VarlenDynamicPersistentTileSchedulerILi128ELi80ELi128ELi128ELb1ELb1ELb0ELb1ELb0ELb1EEEEEEEEEvNT_6ParamsE,"ax",@progbits
	.sectioninfo	@"SHI_REGISTERS=255"
	.align	128
.text._ZN7cutlass13device_kernelIN5flash19enable_sm80_to_sm89INS1_16FlashAttnFwdSm80INS1_25CollectiveMainloopFwdSm80ILi4ELi1ELb0EN4cute5tupleIJNS5_1CILi128EEENS7_ILi80EEENS7_ILi64EEEEEELi64ENS_10bfloat16_tEfNS_4arch4Sm80ELb0ELb1ELb0ELb1ELb0ELb1ELb1ELb1EEENS1_21CollectiveEpilogueFwdINS6_IJS8_SA_S9_EEENS6_IJNS7_ILi1EEESI_SI_EEESC_SE_Li128ELb1ELb1ELb1ELb0EEENS1_36VarlenDynamicPersistentTileSchedulerILi128ELi80ELi128ELi128ELb1ELb1ELb0ELb1ELb0ELb1EEEEEEEEEvNT_6ParamsE:
        .type           _ZN7cutlass13device_kernelIN5flash19enable_sm80_to_sm89INS1_16FlashAttnFwdSm80INS1_25CollectiveMainloopFwdSm80ILi4ELi1ELb0EN4cute5tupleIJNS5_1CILi128EEENS7_ILi80EEENS7_ILi64EEEEEELi64ENS_10bfloat16_tEfNS_4arch4Sm80ELb0ELb1ELb0ELb1ELb0ELb1ELb1ELb1EEENS1_21CollectiveEpilogueFwdINS6_IJS8_SA_S9_EEENS6_IJNS7_ILi1EEESI_SI_EEESC_SE_Li128ELb1ELb1ELb1ELb0EEENS1_36VarlenDynamicPersistentTileSchedulerILi128ELi80ELi128ELi128ELb1ELb1ELb0ELb1ELb0ELb1EEEEEEEEEvNT_6ParamsE,@function
        .size           _ZN7cutlass13device_kernelIN5flash19enable_sm80_to_sm89INS1_16FlashAttnFwdSm80INS1_25CollectiveMainloopFwdSm80ILi4ELi1ELb0EN4cute5tupleIJNS5_1CILi128EEENS7_ILi80EEENS7_ILi64EEEEEELi64ENS_10bfloat16_tEfNS_4arch4Sm80ELb0ELb1ELb0ELb1ELb0ELb1ELb1ELb1EEENS1_21CollectiveEpilogueFwdINS6_IJS8_SA_S9_EEENS6_IJNS7_ILi1EEESI_SI_EEESC_SE_Li128ELb1ELb1ELb1ELb0EEENS1_36VarlenDynamicPersistentTileSchedulerILi128ELi80ELi128ELi128ELb1ELb1ELb0ELb1ELb0ELb1EEEEEEEEEvNT_6ParamsE,(.L_x_1631 - _ZN7cutlass13device_kernelIN5flash19enable_sm80_to_sm89INS1_16FlashAttnFwdSm80INS1_25CollectiveMainloopFwdSm80ILi4ELi1ELb0EN4cute5tupleIJNS5_1CILi128EEENS7_ILi80EEENS7_ILi64EEEEEELi64ENS_10bfloat16_tEfNS_4arch4Sm80ELb0ELb1ELb0ELb1ELb0ELb1ELb1ELb1EEENS1_21CollectiveEpilogueFwdINS6_IJS8_SA_S9_EEENS6_IJNS7_ILi1EEESI_SI_EEESC_SE_Li128ELb1ELb1ELb1ELb0EEENS1_36VarlenDynamicPersistentTileSchedulerILi128ELi80ELi128ELi128ELb1ELb1ELb0ELb1ELb0ELb1EEEEEEEEEvNT_6ParamsE)
        .other          _ZN7cutlass13device_kernelIN5flash19enable_sm80_to_sm89INS1_16FlashAttnFwdSm80INS1_25CollectiveMainloopFwdSm80ILi4ELi1ELb0EN4cute5tupleIJNS5_1CILi128EEENS7_ILi80EEENS7_ILi64EEEEEELi64ENS_10bfloat16_tEfNS_4arch4Sm80ELb0ELb1ELb0ELb1ELb0ELb1ELb1ELb1EEENS1_21CollectiveEpilogueFwdINS6_IJS8_SA_S9_EEENS6_IJNS7_ILi1EEESI_SI_EEESC_SE_Li128ELb1ELb1ELb1ELb0EEENS1_36VarlenDynamicPersistentTileSchedulerILi128ELi80ELi128ELi128ELb1ELb1ELb0ELb1ELb0ELb1EEEEEEEEEvNT_6ParamsE,@"STO_CUDA_ENTRY STV_DEFAULT"
_ZN7cutlass13device_kernelIN5flash19enable_sm80_to_sm89INS1_16FlashAttnFwdSm80INS1_25CollectiveMainloopFwdSm80ILi4ELi1ELb0EN4cute5tupleIJNS5_1CILi128EEENS7_ILi80EEENS7_ILi64EEEEEELi64ENS_10bfloat16_tEfNS_4arch4Sm80ELb0ELb1ELb0ELb1ELb0ELb1ELb1ELb1EEENS1_21CollectiveEpilogueFwdINS6_IJS8_SA_S9_EEENS6_IJNS7_ILi1EEESI_SI_EEESC_SE_Li128ELb1ELb1ELb1ELb0EEENS1_36VarlenDynamicPersistentTileSchedulerILi128ELi80ELi128ELi128ELb1ELb1ELb0ELb1ELb0ELb1EEEEEEEEEvNT_6ParamsE:
        /* <DEDUP_REMOVED lines=15> */
[----:B------:R-:W-:-:S03]  /*00f0*/  CS2R R8, SRZ ;  /* 0x0000000000087805 */ /* 0x000fc6000001ff00 */
        /* <DEDUP_REMOVED lines=10> */
[C---:B------:R-:W-:Y:S01]  /*01a0*/  ISETP.GE.U32.AND P4, PT, R14.reuse, 0x2, PT ;  /* 0x000000020e00780c */ /* 0x040fe20003f86070 */
[----:B------:R-:W-:Y:S01]  /*01b0*/  IMAD.MOV.U32 R7, RZ, RZ, RZ ;  /* 0x000000ffff077224 */ /* 0x000fe200078e00ff */
        /* <DEDUP_REMOVED lines=26> */
.L_x_781:
        /* <DEDUP_REMOVED lines=9> */
[----:B------:R-:W-:-:S04]  /*03f0*/  @!P0 IMAD.WIDE R4, R0, R2, c[0x0][0x580] ;  /* 0x0001600000048625 */ /* 0x000fc800078e0202 */
[----:B------:R-:W-:Y:S01]  /*0400*/  @!P0 IMAD.WIDE R2, R0, R3, c[0x0][0x578] ;  /* 0x00015e0000028625 */ /* 0x000fe200078e0203 */
[----:B------:R-:W2:Y:S04]  /*0410*/  @!P0 LDG.E R9, [R4.64] ;  /* 0x0000000804098981 */ /* 0x000ea8000c1e1900 */
[----:B------:R-:W2:Y:S02]  /*0420*/  @!P0 LDG.E R8, [R2.64] ;  /* 0x0000000802088981 */ /* 0x000ea4000c1e1900 */
[----:B--2---:R-:W-:Y:S01]  /*0430*/  IMAD R5, R9, R8, RZ ;  /* 0x0000000809057224 */ /* 0x004fe200078e02ff */
[----:B------:R-:W-:Y:S05]  /*0440*/  BRA.DIV ~URZ, `(.L_x_779) ;  /* 0x000238827f007947 */ /* 0x000fea000b800000 */
[----:B------:R1:W2:Y:S02]  /*0450*/  SHFL.UP PT, R0, R5, 0x1, RZ ;  /* 0x0420000005007989 */ /* 0x0002a400000e00ff */
.L_x_1049:
        /* <DEDUP_REMOVED lines=16> */
.L_x_1050:
[----:B--2---:R-:W-:-:S05]  /*0560*/  IMAD R0, R0, c[0x0][0x538], RZ ;  /* 0x00014e0000007a24 */ /* 0x004fca00078e02ff */
[----:B------:R-:W-:-:S04]  /*0570*/  IADD3 R6, R0, R6, RZ ;  /* 0x0000000600067210 */ /* 0x000fc80007ffe0ff */
[----:B------:R-:W-:-:S13]  /*0580*/  ISETP.GT.AND P0, PT, R6, UR4, PT ;  /* 0x0000000406007c0c */ /* 0x000fda000bf04270 */
[----:B-1----:R-:W-:Y:S05]  /*0590*/  @!P0 BRA `(.L_x_781) ;  /* 0xfffffdc000008947 */ /* 0x002fea000383ffff */
.L_x_777:
[----:B------:R-:W-:-:S05]  /*05a0*/  IADD3 R12, -R0, R6, RZ ;  /* 0x00000006000c7210 */ /* 0x000fca0007ffe1ff */
[----:B------:R-:W-:-:S05]  /*05b0*/  IMAD R0, R4, c[0x0][0x538], R12 ;  /* 0x00014e0004007a24 */ /* 0x000fca00078e020c */
[----:B------:R-:W-:Y:S01]  /*05c0*/  ISETP.GT.AND P0, PT, R0, UR4, PT ;  /* 0x0000000400007c0c */ /* 0x000fe2000bf04270 */
[----:B------:R-:W-:-:S12]  /*05d0*/  BRA.DIV ~URZ, `(.L_x_782) ;  /* 0x000239127f007947 */ /* 0x000fd8000b800000 */
[----:B------:R-:W-:-:S04]  /*05e0*/  VOTE.ANY R6, PT, !P0 ;  /* 0x0000000000067806 */ /* 0x000fc800040e0100 */
.L_x_1051:
[----:B------:R-:W1:Y:S02]  /*05f0*/  POPC R0, R6 ;  /* 0x0000000600007309 */ /* 0x000e640000000000 */
[----:B-1----:R-:W-:-:S05]  /*0600*/  IADD3 R2, R0, R7, RZ ;  /* 0x0000000700027210 */ /* 0x002fca0007ffe0ff */
[----:B------:R1:W-:Y:S01]  /*0610*/  STL [R1+0x54], R2 ;  /* 0x0000540201007387 */ /* 0x0003e20000100800 */
[----:B------:R-:W-:Y:S05]  /*0620*/  BRA.DIV ~URZ, `(.L_x_783) ;  /* 0x000239127f007947 */ /* 0x000fea000b800000 */
[----:B------:R2:W3:Y:S01]  /*0630*/  SHFL.IDX PT, R13, R9, R0, 0x1f ;  /* 0x00001f00090d7589 */ /* 0x0004e200000e0000 */
[----:B------:R-:W-:-:S03]  /*0640*/  MOV R5, RZ ;  /* 0x000000ff00057202 */ /* 0x000fc60000000f00 */
[----:B------:R2:W4:Y:S04]  /*0650*/  SHFL.IDX PT, R9, R8, R0, 0x1f ;  /* 0x00001f0008097589 */ /* 0x00052800000e0000 */
.L_x_1052:
[----:B------:R-:W-:Y:S01]  /*0660*/  ISETP.NE.AND P0, PT, R6, RZ, PT ;  /* 0x000000ff0600720c */ /* 0x000fe20003f05270 */
[----:B------:R-:W-:-:S12]  /*0670*/  BSSY B0, `(.L_x_784) ;  /* 0x0000005000007945 */ /* 0x000fd80003800000 */
[----:B------:R-:W-:Y:S05]  /*0680*/  @!P0 BRA `(.L_x_785) ;  /* 0x0000003000008947 */ /* 0x000fea0003800000 */
[----:B------:R-:W-:Y:S01]  /*0690*/  IADD3 R10, R0, -0x1, RZ ;  /* 0xffffffff000a7810 */ /* 0x000fe20007ffe0ff */
[----:B------:R-:W-:Y:S05]  /*06a0*/  BRA.DIV ~URZ, `(.L_x_786) ;  /* 0x000239727f007947 */ /* 0x000fea000b800000 */
[----:B------:R1:W2:Y:S02]  /*06b0*/  SHFL.IDX PT, R5, R4, R10, 0x1f ;  /* 0x00001f0a04057589 */ /* 0x0002a400000e0000 */
.L_x_785:
[----:B------:R-:W-:Y:S05]  /*06c0*/  BSYNC B0 ;  /* 0x0000000000007941 */ /* 0x000fea0003800000 */
.L_x_784:
        /* <DEDUP_REMOVED lines=8> */
[----:B------:R-:W-:Y:S01]  /*0750*/  IMAD.MOV.U32 R5, RZ, RZ, R0 ;  /* 0x000000ffff057224 */ /* 0x000fe200078e0000 */
[----:B------:R-:W-:-:S03]  /*0760*/  IABS R0, R9 ;  /* 0x0000000900007213 */ /* 0x000fc60000000000 */
[----:B-1----:R-:W1:Y:S02]  /*0770*/  I2F.RP R2, R5 ;  /* 0x0000000500027306 */ /* 0x002e640000209400 */
        /* <DEDUP_REMOVED lines=58> */
.L_x_788:
        /* <DEDUP_REMOVED lines=70> */
.L_x_789:
[----:B------:R-:W-:Y:S05]  /*0f80*/  BSYNC B0 ;  /* 0x0000000000007941 */ /* 0x000fea0003800000 */
.L_x_787:
[----:B------:R-:W-:-:S04]  /*0f90*/  LOP3.LUT R0, RZ, R0, RZ, 0x33, !PT ;  /* 0x00000000ff007212 */ /* 0x000fc800078e33ff */
[----:B------:R-:W-:-:S05]  /*0fa0*/  IADD3 R0, R0, R13, RZ ;  /* 0x0000000d00007210 */ /* 0x000fca0007ffe0ff */
[----:B------:R2:W-:Y:S01]  /*0fb0*/  STL [R1+0x4c], R0 ;  /* 0x00004c0001007387 */ /* 0x0005e20000100800 */
[----:B------:R-:W-:Y:S05]  /*0fc0*/  BRA `(.L_x_790) ;  /* 0x0000006000007947 */ /* 0x000fea0003800000 */
.L_x_778:
[----:B------:R-:W-:Y:S01]  /*0fd0*/  MOV R0, UR4 ;  /* 0x0000000400007c02 */ /* 0x000fe20008000f00 */
[----:B------:R-:W-:Y:S04]  /*0fe0*/  STL [R1+0x4c], RZ ;  /* 0x00004cff01007387 */ /* 0x000fe80000100800 */
[----:B------:R-:W-:Y:S04]  /*0ff0*/  STL [R1+0x50], RZ ;  /* 0x000050ff01007387 */ /* 0x000fe80000100800 */
[----:B------:R1:W-:Y:S02]  /*1000*/  STL [R1+0x48], R0 ;  /* 0x0000480001007387 */ /* 0x0003e40000100800 */
[----:B-1----:R-:W-:-:S05]  /*1010*/  MOV R0, c[0x0][0x53c] ;  /* 0x00014f0000007a02 */ /* 0x002fca0000000f00 */
[----:B------:R1:W-:Y:S02]  /*1020*/  STL [R1+0x54], R0 ;  /* 0x0000540001007387 */ /* 0x0003e40000100800 */
.L_x_790:
        /* <DEDUP_REMOVED lines=8> */
.L_x_776:
[----:B-12---:R-:W2:Y:S02]  /*10b0*/  LDL R0, [R1+0x54] ;  /* 0x0000540001007983 */ /* 0x006ea40000100800 */
[----:B--2---:R-:W-:-:S13]  /*10c0*/  ISETP.GE.AND P0, PT, R0, c[0x0][0x53c], PT ;  /* 0x00014f0000007a0c */ /* 0x004fda0003f06270 */
[----:B------:R-:W-:Y:S05]  /*10d0*/  @P0 EXIT ;  /* 0x000000000000094d */ /* 0x000fea0003800000 */
[----:B---3--:R-:W-:-:S04]  /*10e0*/  SHF.R.S32.HI R5, RZ, 0x1f, R16 ;  /* 0x0000001fff057819 */ /* 0x008fc80000011410 */
[CC--:B------:R-:W-:Y:S02]  /*10f0*/  LEA.HI R0, R5.reuse, R16.reuse, RZ, 0x2 ;  /* 0x0000001005007211 */ /* 0x0c0fe400078f10ff */
[CC--:B------:R-:W-:Y:S02]  /*1100*/  LEA.HI R12, R5.reuse, R16.reuse, RZ, 0x3 ;  /* 0x00000010050c7211 */ /* 0x0c0fe400078f18ff */
[----:B------:R-:W-:Y:S02]  /*1110*/  LOP3.LUT R3, R0, 0xfffffffc, RZ, 0xc0, !PT ;  /* 0xfffffffc00037812 */ /* 0x000fe400078ec0ff */
[----:B------:R-:W-:Y:S02]  /*1120*/  LOP3.LUT R0, R12, 0xfffffff8, RZ, 0xc0, !PT ;  /* 0xfffffff80c007812 */ /* 0x000fe400078ec0ff */
[CC--:B------:R-:W-:Y:S01]  /*1130*/  LEA.HI R15, R5.reuse, R16.reuse, RZ, 0x6 ;  /* 0x00000010050f7211 */ /* 0x0c0fe200078f30ff */
[C---:B------:R-:W-:Y:S01]  /*1140*/  IMAD.IADD R7, R16.reuse, 0x1, -R3 ;  /* 0x0000000110077824 */ /* 0x040fe200078e0a03 */
[----:B------:R-:W-:Y:S01]  /*1150*/  LEA.HI R14, R5, R16, RZ, 0x5 ;  /* 0x00000010050e7211 */ /* 0x000fe200078f28ff */
[----:B------:R-:W-:Y:S01]  /*1160*/  IMAD.IADD R0, R16, 0x1, -R0 ;  /* 0x0000000110007824 */ /* 0x000fe200078e0a00 */
[----:B------:R-:W-:-:S02]  /*1170*/  SHF.R.S32.HI R2, RZ, 0x3, R12 ;  /* 0x00000003ff027819 */ /* 0x000fc4000001140c */
[----:B------:R-:W-:Y:S01]  /*1180*/  LEA.HI R5, R5, R16, RZ, 0x4 ;  /* 0x0000001005057211 */ /* 0x000fe200078f20ff */
[C---:B------:R-:W-:Y:S01]  /*1190*/  IMAD.SHL.U32 R3, R0.reuse, 0x40, RZ ;  /* 0x0000004000037824 */ /* 0x040fe200078e00ff */
[----:B------:R-:W-:Y:S01]  /*11a0*/  LOP3.LUT P1, RZ, R0, 0x2, RZ, 0xc0, !PT ;  /* 0x0000000200ff7812 */ /* 0x000fe2000782c0ff */
[----:B------:R-:W-:Y:S01]  /*11b0*/  IMAD.SHL.U32 R2, R2, 0x40, RZ ;  /* 0x0000004002027824 */ /* 0x000fe200078e00ff */
[----:B------:R-:W-:Y:S01]  /*11c0*/  SHF.R.S32.HI R10, RZ, 0x4, R5 ;  /* 0x00000004ff0a7819 */ /* 0x000fe20000011405 */
[C---:B------:R-:W-:Y:S01]  /*11d0*/  IMAD.SHL.U32 R4, R0.reuse, 0x8, RZ ;  /* 0x0000000800047824 */ /* 0x040fe200078e00ff */
[----:B------:R-:W-:Y:S02]  /*11e0*/  LOP3.LUT P0, RZ, R0, 0x4, RZ, 0xc0, !PT ;  /* 0x0000000400ff7812 */ /* 0x000fe4000780c0ff */
[----:B------:R-:W-:Y:S02]  /*11f0*/  LOP3.LUT R8, R5, 0xfffffff0, RZ, 0xc0, !PT ;  /* 0xfffffff005087812 */ /* 0x000fe400078ec0ff */
[----:B------:R-:W-:-:S02]  /*1200*/  LOP3.LUT R0, R3, 0x1c0, RZ, 0xc0, !PT ;  /* 0x000001c003007812 */ /* 0x000fc400078ec0ff */
[----:B------:R-:W-:Y:S01]  /*1210*/  LEA.HI R5, R5, R10, RZ, 0x1 ;  /* 0x0000000a05057211 */ /* 0x000fe200078f08ff */
[----:B------:R-:W-:Y:S01]  /*1220*/  IMAD.IADD R8, R16, 0x1, -R8 ;  /* 0x0000000110087824 */ /* 0x000fe200078e0a08 */
[----:B------:R-:W-:Y:S02]  /*1230*/  LOP3.LUT R2, R2, 0x1c0, RZ, 0xc0, !PT ;  /* 0x000001c002027812 */ /* 0x000fe400078ec0ff */
[----:B------:R-:W-:Y:S02]  /*1240*/  LEA.HI R6, R7, R7, RZ, 0x1 ;  /* 0x0000000707067211 */ /* 0x000fe400078f08ff */
[----:B------:R-:W-:Y:S02]  /*1250*/  LOP3.LUT R3, R0, 0x8, R12, 0xf8, !PT ;  /* 0x0000000800037812 */ /* 0x000fe400078ef80c */
[----:B------:R-:W-:Y:S02]  /*1260*/  LOP3.LUT R9, R5, 0xfffffffe, RZ, 0xc0, !PT ;  /* 0xfffffffe05097812 */ /* 0x000fe400078ec0ff */
[----:B------:R-:W-:-:S02]  /*1270*/  SHF.R.U32.HI R0, RZ, 0x3, R0 ;  /* 0x00000003ff007819 */ /* 0x000fc40000011600 */
[----:B------:R-:W-:Y:S01]  /*1280*/  LOP3.LUT R5, R2, 0x38, R4, 0xf8, !PT ;  /* 0x0000003802057812 */ /* 0x000fe200078ef804 */
[----:B------:R-:W-:Y:S01]  /*1290*/  IMAD.IADD R12, R10, 0x1, -R9 ;  /* 0x000000010a0c7824 */ /* 0x000fe200078e0a09 */
[----:B------:R-:W-:Y:S02]  /*12a0*/  SHF.R.U32.HI R4, RZ, 0x3, R2 ;  /* 0x00000003ff047819 */ /* 0x000fe40000011602 */
[----:B------:R-:W-:Y:S02]  /*12b0*/  LOP3.LUT R2, R6, 0x1ffffffe, RZ, 0xc0, !PT ;  /* 0x1ffffffe06027812 */ /* 0x000fe400078ec0ff */
[----:B------:R-:W-:Y:S02]  /*12c0*/  LOP3.LUT R11, R14, 0xffffffe0, RZ, 0xc0, !PT ;  /* 0xffffffe00e0b7812 */ /* 0x000fe400078ec0ff */
[----:B------:R-:W-:Y:S01]  /*12d0*/  LOP3.LUT R13, R3, R0, RZ, 0x3c, !PT ;  /* 0x00000000030d7212 */ /* 0x000fe200078e3cff */
[----:B------:R-:W-:Y:S01]  /*12e0*/  IMAD.SHL.U32 R0, R15, 0x8, RZ ;  /* 0x000000080f007824 */ /* 0x000fe200078e00ff */
[----:B------:R-:W-:Y:S01]  /*12f0*/  LOP3.LUT R4, R5, R4, RZ, 0x3c, !PT ;  /* 0x0000000405047212 */ /* 0x000fe200078e3cff */
[----:B------:R-:W-:Y:S01]  /*1300*/  IMAD.IADD R7, R7, 0x1, -R2 ;  /* 0x0000000107077824 */ /* 0x000fe200078e0a02 */
[----:B------:R-:W-:Y:S01]  /*1310*/  SHF.R.S32.HI R10, RZ, 0x1f, R8 ;  /* 0x0000001fff0a7819 */ /* 0x000fe20000011408 */
[----:B------:R-:W-:Y:S01]  /*1320*/  IMAD.IADD R11, R16, 0x1, -R11 ;  /* 0x00000001100b7824 */ /* 0x000fe200078e0a0b */
[----:B------:R-:W-:-:S02]  /*1330*/  SHF.R.S32.HI R9, RZ, 0x5, R14 ;  /* 0x00000005ff097819 */ /* 0x000fc4000001140e */
[----:B------:R-:W-:Y:S02]  /*1340*/  SHF.R.S32.HI R2, RZ, 0x1f, R14 ;  /* 0x0000001fff027819 */ /* 0x000fe4000001140e */
[----:B------:R-:W-:Y:S01]  /*1350*/  LOP3.LUT R221, R4, 0x7ffffe00, R0, 0xf8, !PT ;  /* 0x7ffffe0004dd7812 */ /* 0x000fe200078ef800 */
[----:B------:R-:W-:Y:S01]  /*1360*/  IMAD.SHL.U32 R0, R6, 0x20, RZ ;  /* 0x0000002006007824 */ /* 0x000fe200078e00ff */
[----:B------:R-:W-:Y:S02]  /*1370*/  LEA.HI R10, R10, R8, RZ, 0x3 ;  /* 0x000000080a0a7211 */ /* 0x000fe400078f18ff */
[----:B------:R-:W-:Y:S01]  /*1380*/  LEA.HI R2, R2, R9, RZ, 0x2 ;  /* 0x0000000902027211 */ /* 0x000fe200078f10ff */
[----:B------:R-:W-:Y:S01]  /*1390*/  IMAD.SHL.U32 R221, R221, 0x2, RZ ;  /* 0x00000002dddd7824 */ /* 0x000fe200078e00ff */
[----:B------:R-:W-:Y:S02]  /*13a0*/  SHF.R.S32.HI R5, RZ, 0x1f, R11 ;  /* 0x0000001fff057819 */ /* 0x000fe4000001140b */
[----:B------:R-:W-:-:S02]  /*13b0*/  LOP3.LUT R3, R10, 0xfffffff8, RZ, 0xc0, !PT ;  /* 0xfffffff80a037812 */ /* 0x000fc400078ec0ff */
[----:B------:R-:W-:Y:S02]  /*13c0*/  LOP3.LUT R4, R0, 0xffffffc0, RZ, 0xc0, !PT ;  /* 0xffffffc000047812 */ /* 0x000fe400078ec0ff */
[----:B------:R-:W-:Y:S01]  /*13d0*/  LOP3.LUT R2, R2, 0xffffffc, RZ, 0xc0, !PT ;  /* 0x0ffffffc02027812 */ /* 0x000fe200078ec0ff */
[----:B------:R-:W-:Y:S01]  /*13e0*/  IMAD.IADD R3, R8, 0x1, -R3 ;  /* 0x0000000108037824 */ /* 0x000fe200078e0a03 */
[----:B------:R-:W-:Y:S01]  /*13f0*/  LEA.HI R0, R5, R11, RZ, 0x2 ;  /* 0x0000000b05007211 */ /* 0x000fe200078f10ff */
[----:B------:R-:W-:Y:S02]  /*1400*/  IMAD R8, R7, 0x8, R4 ;  /* 0x0000000807087824 */ /* 0x000fe400078e0204 */
[----:B------:R-:W-:Y:S01]  /*1410*/  IMAD.IADD R7, R9, 0x1, -R2 ;  /* 0x0000000109077824 */ /* 0x000fe200078e0a02 */
[----:B------:R-:W-:Y:S01]  /*1420*/  SHF.R.S32.HI R6, RZ, 0x2, R0 ;  /* 0x00000002ff067819 */ /* 0x000fe20000011400 */
[C---:B------:R-:W-:Y:S01]  /*1430*/  IMAD.SHL.U32 R5, R3.reuse, 0x40, RZ ;  /* 0x0000004003057824 */ /* 0x040fe200078e00ff */
[----:B------:R-:W-:Y:S01]  /*1440*/  LOP3.LUT R2, R0, 0x7ffffffc, RZ, 0xc0, !PT ;  /* 0x7ffffffc00027812 */ /* 0x000fe200078ec0ff */
[----:B------:R-:W-:Y:S01]  /*1450*/  IMAD.SHL.U32 R4, R12, 0x8, RZ ;  /* 0x000000080c047824 */ /* 0x000fe200078e00ff */
[----:B------:R-:W-:Y:S01]  /*1460*/  LOP3.LUT P3, RZ, R3, 0x2, RZ, 0xc0, !PT ;  /* 0x0000000203ff7812 */ /* 0x000fe2000786c0ff */
[----:B------:R-:W-:Y:S01]  /*1470*/  IMAD R6, R7, 0x10, R6 ;  /* 0x0000001007067824 */ /* 0x000fe200078e0206 */
[----:B------:R-:W-:Y:S01]  /*1480*/  LOP3.LUT R0, R5, 0x1c0, RZ, 0xc0, !PT ;  /* 0x000001c005007812 */ /* 0x000fe200078ec0ff */
[----:B------:R-:W-:Y:S01]  /*1490*/  IMAD.IADD R11, R11, 0x1, -R2 ;  /* 0x000000010b0b7824 */ /* 0x000fe200078e0a02 */
[----:B------:R-:W-:Y:S01]  /*14a0*/  LOP3.LUT P2, RZ, R3, 0x4, RZ, 0xc0, !PT ;  /* 0x0000000403ff7812 */ /* 0x000fe2000784c0ff */
[----:B------:R-:W-:Y:S01]  /*14b0*/  IMAD.IADD R5, R6, 0x1, R8 ;  /* 0x0000000106057824 */ /* 0x000fe200078e0208 */
[----:B------:R-:W-:Y:S01]  /*14c0*/  LOP3.LUT R4, R0, 0x8, R4, 0xf8, !PT ;  /* 0x0000000800047812 */ /* 0x000fe200078ef804 */
[----:B------:R-:W-:Y:S01]  /*14d0*/  IMAD.SHL.U32 R7, R11, 0x2, RZ ;  /* 0x000000020b077824 */ /* 0x000fe200078e00ff */
[----:B------:R-:W-:Y:S01]  /*14e0*/  SHF.R.U32.HI R2, RZ, 0x3, R0 ;  /* 0x00000003ff027819 */ /* 0x000fe20000011600 */
[----:B------:R-:W-:Y:S01]  /*14f0*/  IMAD.SHL.U32 R3, R10, 0x40, RZ ;  /* 0x000000400a037824 */ /* 0x000fe200078e00ff */
[----:B------:R1:W-:Y:S01]  /*1500*/  STL [R1+0x58], R5 ;  /* 0x0000580501007387 */ /* 0x0003e20000100800 */
[----:B------:R-:W-:Y:S01]  /*1510*/  IMAD R0, R12, 0x200, R13 ;  /* 0x000002000c007824 */ /* 0x000fe200078e020d */
[----:B------:R-:W-:Y:S01]  /*1520*/  LOP3.LUT R2, R4, R2, RZ, 0x3c, !PT ;  /* 0x0000000204027212 */ /* 0x000fe200078e3cff */
[----:B------:R-:W-:Y:S01]  /*1530*/  IMAD.SHL.U32 R4, R9, 0x400, RZ ;  /* 0x0000040009047824 */ /* 0x000fe200078e00ff */
[----:B------:R2:W-:Y:S01]  /*1540*/  STL [R1+0x1c], R7 ;  /* 0x00001c0701007387 */ /* 0x0005e20000100800 */
[----:B------:R-:W-:Y:S01]  /*1550*/  LOP3.LUT R3, R3, 0xfffffe00, RZ, 0xc0, !PT ;  /* 0xfffffe0003037812 */ /* 0x000fe200078ec0ff */
[----:B------:R-:W-:Y:S01]  /*1560*/  IMAD.MOV.U32 R6, RZ, RZ, 0x40 ;  /* 0x00000040ff067424 */ /* 0x000fe200078e00ff */
[----:B------:R-:W-:-:S02]  /*1570*/  LEA R204, R0, 0x2900, 0x1 ;  /* 0x0000290000cc7811 */ /* 0x000fc400078e08ff */
[----:B------:R-:W-:Y:S02]  /*1580*/  IADD3 R4, R2, R3, R4 ;  /* 0x0000000302047210 */ /* 0x000fe40007ffe004 */
[----:B------:R-:W-:Y:S02]  /*1590*/  IADD3 R215, R204, 0x20, RZ ;  /* 0x00000020ccd77810 */ /* 0x000fe40007ffe0ff */
[----:B------:R-:W-:Y:S02]  /*15a0*/  LEA R211, R4, 0x5100, 0x1 ;  /* 0x0000510004d37811 */ /* 0x000fe400078e08ff */
[----:B------:R-:W-:Y:S02]  /*15b0*/  SEL R0, R6, 0xffffffc0, !P0 ;  /* 0xffffffc006007807 */ /* 0x000fe40004000000 */
[----:B------:R-:W-:-:S03]  /*15c0*/  @P1 IADD3 R215, R204, -0x20, RZ ;  /* 0xffffffe0ccd71810 */ /* 0x000fc60007ffe0ff */
[----:B------:R-:W-:Y:S01]  /*15d0*/  IMAD.IADD R210, R204, 0x1, R0 ;  /* 0x00000001ccd27824 */ /* 0x000fe200078e0200 */
[C---:B------:R-:W-:Y:S01]  /*15e0*/  IADD3 R219, R215.reuse, 0x800, RZ ;  /* 0x00000800d7db7810 */ /* 0x040fe20007ffe0ff */
[----:B------:R-:W-:Y:S01]  /*15f0*/  IMAD.IADD R207, R0, 0x1, R215 ;  /* 0x0000000100cf7824 */ /* 0x000fe200078e02d7 */
[----:B------:R-:W-:Y:S02]  /*1600*/  IADD3 R218, R215, 0x1000, RZ ;  /* 0x00001000d7da7810 */ /* 0x000fe40007ffe0ff */
[----:B-1----:R-:W-:Y:S01]  /*1610*/  LOP3.LUT R5, R2, R3, RZ, 0xfc, !PT ;  /* 0x0000000302057212 */ /* 0x002fe200078efcff */
[----:B------:R-:W-:Y:S01]  /*1620*/  IMAD.MOV.U32 R2, RZ, RZ, 0x20 ;  /* 0x00000020ff027424 */ /* 0x000fe200078e00ff */
[----:B------:R-:W-:Y:S02]  /*1630*/  SEL R3, R6, 0xffffffc0, !P2 ;  /* 0xffffffc006037807 */ /* 0x000fe40005000000 */
[----:B------:R-:W-:Y:S02]  /*1640*/  LEA R205, R5, 0x100, 0x1 ;  /* 0x0000010005cd7811 */ /* 0x000fe400078e08ff */
[----:B------:R-:W-:Y:S01]  /*1650*/  SEL R2, R2, 0xffffffe0, !P3 ;  /* 0xffffffe002027807 */ /* 0x000fe20005800000 */
[----:B------:R-:W-:Y:S01]  /*1660*/  IMAD.IADD R212, R211, 0x1, R3 ;  /* 0x00000001d3d47824 */ /* 0x000fe200078e0203 */
[----:B------:R-:W-:Y:S01]  /*1670*/  IADD3 R217, R215, 0x1800, RZ ;  /* 0x00001800d7d97810 */ /* 0x000fe20007ffe0ff */
[----:B------:R-:W-:Y:S01]  /*1680*/  IMAD.IADD R206, R3, 0x1, R205 ;  /* 0x0000000103ce7824 */ /* 0x000fe200078e02cd */
[----:B------:R-:W-:Y:S01]  /*1690*/  IADD3 R216, R215, 0x2000, RZ ;  /* 0x00002000d7d87810 */ /* 0x000fe20007ffe0ff */
[----:B------:R-:W-:-:S02]  /*16a0*/  IMAD.IADD R214, R211, 0x1, R2 ;  /* 0x00000001d3d67824 */ /* 0x000fc400078e0202 */
[C---:B------:R-:W-:Y:S02]  /*16b0*/  IMAD.IADD R209, R2.reuse, 0x1, R205 ;  /* 0x0000000102d17824 */ /* 0x040fe400078e02cd */
[C---:B------:R-:W-:Y:S02]  /*16c0*/  IMAD.IADD R213, R2.reuse, 0x1, R212 ;  /* 0x0000000102d57824 */ /* 0x040fe400078e02d4 */
[----:B--2---:R-:W-:Y:S02]  /*16d0*/  IMAD.IADD R208, R2, 0x1, R206 ;  /* 0x0000000102d07824 */ /* 0x004fe400078e02ce */
.L_x_1048:
[----:B------:R-:W2:Y:S01]  /*16e0*/  LDL R34, [R1+0x54] ;  /* 0x0000540001227983 */ /* 0x000ea20000100800 */
[----:B------:R-:W-:Y:S02]  /*16f0*/  ISETP.NE.U32.AND P0, PT, RZ, c[0x0][0x370], PT ;  /* 0x0000dc00ff007a0c */ /* 0x000fe40003f05070 */
[----:B------:R-:W-:Y:S01]  /*1700*/  ISETP.NE.U32.AND P1, PT, RZ, c[0x0][0x360], PT ;  /* 0x0000d800ff007a0c */ /* 0x000fe20003f25070 */
[----:B------:R-:W3:Y:S01]  /*1710*/  LDL R15, [R1+0x50] ;  /* 0x00005000010f7983 */ /* 0x000ee20000100800 */
[----:B------:R-:W-:Y:S02]  /*1720*/  ISETP.NE.AND.EX P2, PT, RZ, c[0x0][0x374], PT, P0 ;  /* 0x0000dd00ff007a0c */ /* 0x000fe40003f45300 */
[----:B------:R-:W-:Y:S01]  /*1730*/  ISETP.NE.AND.EX P0, PT, RZ, c[0x0][0x364], PT, P1 ;  /* 0x0000d900ff007a0c */ /* 0x000fe20003f05310 */
[----:B------:R-:W-:Y:S01]  /*1740*/  IMAD.MOV.U32 R172, RZ, RZ, 0x4 ;  /* 0x00000004ffac7424 */ /* 0x000fe200078e00ff */
[----:B------:R-:W-:-:S02]  /*1750*/  ISETP.NE.U32.AND P1, PT, RZ, c[0x0][0x348], PT ;  /* 0x0000d200ff007a0c */ /* 0x000fc40003f25070 */
[----:B------:R-:W-:Y:S02]  /*1760*/  ISETP.NE.U32.AND P4, PT, RZ, c[0x0][0x350], PT ;  /* 0x0000d400ff007a0c */ /* 0x000fe40003f85070 */
[----:B------:R-:W-:Y:S02]  /*1770*/  ISETP.NE.U32.AND P3, PT, RZ, c[0x0][0x358], PT ;  /* 0x0000d600ff007a0c */ /* 0x000fe40003f65070 */
[----:B------:R-:W-:Y:S02]  /*1780*/  ISETP.NE.AND.EX P1, PT, RZ, c[0x0][0x34c], PT, P1 ;  /* 0x0000d300ff007a0c */ /* 0x000fe40003f25310 */
[----:B------:R-:W-:Y:S02]  /*1790*/  ISETP.NE.AND.EX P4, PT, RZ, c[0x0][0x354], PT, P4 ;  /* 0x0000d500ff007a0c */ /* 0x000fe40003f85340 */
[----:B------:R-:W-:Y:S01]  /*17a0*/  ISETP.NE.AND.EX P3, PT, RZ, c[0x0][0x35c], PT, P3 ;  /* 0x0000d700ff007a0c */ /* 0x000fe20003f65330 */
[----:B------:R-:W-:Y:S01]  /*17b0*/  IMAD.MOV.U32 R160, RZ, RZ, RZ ;  /* 0x000000ffffa07224 */ /* 0x000fe200078e00ff */
[----:B------:R-:W-:Y:S01]  /*17c0*/  CS2R R158, SRZ ;  /* 0x00000000009e7805 */ /* 0x000fe2000001ff00 */
[----:B------:R-:W-:-:S02]  /*17d0*/  IMAD.MOV.U32 R14, RZ, RZ, RZ ;  /* 0x000000ffff0e7224 */ /* 0x000fc400078e00ff */
[----:B--2---:R-:W-:-:S05]  /*17e0*/  @P0 IMAD.WIDE R8, R34, R172, c[0x0][0x360] ;  /* 0x0000d80022080625 */ /* 0x004fca00078e02ac */
[----:B------:R-:W2:Y:S01]  /*17f0*/  @P0 LDG.E R0, [R8.64] ;  /* 0x0000000808000981 */ /* 0x000ea2000c1e1900 */
[----:B------:R-:W-:-:S04]  /*1800*/  @P2 IMAD.WIDE R10, R34, R172, c[0x0][0x370] ;  /* 0x0000dc00220a2625 */ /* 0x000fc800078e02ac */
[CC--:B------:R-:W-:Y:S01]  /*1810*/  IMAD.WIDE R6, R34.reuse, R172.reuse, c[0x0][0x348] ;  /* 0x0000d20022067625 */ /* 0x0c0fe200078e02ac */
[----:B------:R1:W5:Y:S03]  /*1820*/  @P2 LDG.E R160, [R10.64] ;  /* 0x000000080aa02981 */ /* 0x000366000c1e1900 */
[CC--:B------:R-:W-:Y:S01]  /*1830*/  IMAD.WIDE R4, R34.reuse, R172.reuse, c[0x0][0x350] ;  /* 0x0000d40022047625 */ /* 0x0c0fe200078e02ac */
[----:B------:R1:W5:Y:S03]  /*1840*/  @P1 LDG.E R158, [R6.64] ;  /* 0x00000008069e1981 */ /* 0x000366000c1e1900 */
[----:B------:R-:W-:Y:S01]  /*1850*/  IMAD.WIDE R2, R34, R172, c[0x0][0x358] ;  /* 0x0000d60022027625 */ /* 0x000fe200078e02ac */
[----:B------:R1:W5:Y:S04]  /*1860*/  @P4 LDG.E R159, [R4.64] ;  /* 0x00000008049f4981 */ /* 0x000368000c1e1900 */
[----:B------:R1:W5:Y:S01]  /*1870*/  @P3 LDG.E R14, [R2.64] ;  /* 0x00000008020e3981 */ /* 0x000362000c1e1900 */
[----:B---3--:R-:W-:-:S05]  /*1880*/  LOP3.LUT R32, R15, 0xffff, RZ, 0xc0, !PT ;  /* 0x0000ffff0f207812 */ /* 0x008fca00078ec0ff */
[----:B------:R1:W-:Y:S01]  /*1890*/  STL [R1+0x5c], R32 ;  /* 0x00005c2001007387 */ /* 0x0003e20000100800 */
[----:B------:R-:W-:Y:S03]  /*18a0*/  YIELD ;  /* 0x0000000000007946 */ /* 0x000fe60003800000 */
[----:B--2---:R1:W-:Y:S01]  /*18b0*/  @P0 STL [R1+0x14], R0 ;  /* 0x0000140001000387 */ /* 0x0043e20000100800 */
[----:B------:R-:W-:Y:S05]  /*18c0*/  @P0 BRA `(.L_x_791) ;  /* 0x0000007000000947 */ /* 0x000fea0003800000 */
[----:B-1----:R-:W-:-:S05]  /*18d0*/  MOV R0, c[0x0][0x168] ;  /* 0x00005a0000007a02 */ /* 0x002fca0000000f00 */
[----:B------:R1:W-:Y:S01]  /*18e0*/  STL [R1+0x14], R0 ;  /* 0x0000140001007387 */ /* 0x0003e20000100800 */
[----:B------:R-:W-:Y:S05]  /*18f0*/  @!P1 BRA `(.L_x_791) ;  /* 0x0000004000009947 */ /* 0x000fea0003800000 */
[----:B------:R-:W2:Y:S04]  /*1900*/  LDG.E R8, [R6.64] ;  /* 0x0000000806087981 */ /* 0x000ea8000c1e1900 */
[----:B-1----:R-:W2:Y:S02]  /*1910*/  LDG.E R0, [R6.64+0x4] ;  /* 0x0000040806007981 */ /* 0x002ea4000c1e1900 */
[----:B--2---:R-:W-:-:S05]  /*1920*/  IADD3 R0, -R8, R0, RZ ;  /* 0x0000000008007210 */ /* 0x004fca0007ffe1ff */
[----:B------:R1:W-:Y:S02]  /*1930*/  STL [R1+0x14], R0 ;  /* 0x0000140001007387 */ /* 0x0003e40000100800 */
.L_x_791:
[----:B------:R-:W-:-:S04]  /*1940*/  ISETP.NE.U32.AND P0, PT, RZ, c[0x0][0x368], PT ;  /* 0x0000da00ff007a0c */ /* 0x000fc80003f05070 */
[----:B------:R-:W-:-:S13]  /*1950*/  ISETP.NE.AND.EX P0, PT, RZ, c[0x0][0x36c], PT, P0 ;  /* 0x0000db00ff007a0c */ /* 0x000fda0003f05300 */
[----:B------:R-:W-:Y:S05]  /*1960*/  @!P0 BRA `(.L_x_792) ;  /* 0x0000003000008947 */ /* 0x000fea0003800000 */
[----:B-1----:R-:W-:-:S05]  /*1970*/  IMAD.WIDE R4, R34, R172, c[0x0][0x368] ;  /* 0x0000da0022047625 */ /* 0x002fca00078e02ac */
[----:B------:R1:W5:Y:S01]  /*1980*/  LDG.E R13, [R4.64] ;  /* 0x00000008040d7981 */ /* 0x000362000c1e1900 */
[----:B------:R-:W-:Y:S05]  /*1990*/  BRA `(.L_x_793) ;  /* 0x0000005000007947 */ /* 0x000fea0003800000 */
.L_x_792:
[----:B------:R-:W-:Y:S01]  /*19a0*/  MOV R13, c[0x0][0x1d0] ;  /* 0x00007400000d7a02 */ /* 0x000fe20000000f00 */
[----:B------:R-:W-:Y:S05]  /*19b0*/  @!P4 BRA `(.L_x_793) ;  /* 0x000000300000c947 */ /* 0x000fea0003800000 */
[----:B-1----:R-:W2:Y:S04]  /*19c0*/  LDG.E R6, [R4.64] ;  /* 0x0000000804067981 */ /* 0x002ea8000c1e1900 */
[----:B------:R-:W2:Y:S02]  /*19d0*/  LDG.E R0, [R4.64+0x4] ;  /* 0x0000040804007981 */ /* 0x000ea4000c1e1900 */
[----:B--2---:R-:W-:Y:S02]  /*19e0*/  IADD3 R13, -R6, R0, RZ ;  /* 0x00000000060d7210 */ /* 0x004fe40007ffe1ff */
.L_x_793:
[----:B-1----:R-:W2:Y:S04]  /*19f0*/  LDL R0, [R1+0x14] ;  /* 0x0000140001007983 */ /* 0x002ea80000100800 */
[----:B------:R-:W3:Y:S04]  /*1a00*/  LDL.LU R6, [R1+0x4c] ;  /* 0x00004c0001067983 */ /* 0x000ee80000300800 */
[----:B------:R-:W4:Y:S04]  /*1a10*/  LDL.LU R10, [R1+0x40] ;  /* 0x00004000010a7983 */ /* 0x000f280000300800 */
[----:B------:R1:W4:Y:S04]  /*1a20*/  @P3 LDG.E R5, [R2.64] ;  /* 0x0000000802053981 */ /* 0x000328000c1e1900 */
[----:B------:R1:W4:Y:S01]  /*1a30*/  @P3 LDG.E R4, [R2.64+0x4] ;  /* 0x0000040802043981 */ /* 0x000322000c1e1900 */
[----:B------:R-:W-:Y:S01]  /*1a40*/  IMAD.MOV.U32 R7, RZ, RZ, c[0x0][0x2c4] ;  /* 0x0000b100ff077624 */ /* 0x000fe200078e00ff */
[----:B------:R-:W-:-:S04]  /*1a50*/  ISETP.NE.U32.AND P0, PT, RZ, c[0x0][0x378], PT ;  /* 0x0000de00ff007a0c */ /* 0x000fc80003f05070 */
[----:B------:R-:W-:Y:S02]  /*1a60*/  ISETP.NE.AND P2, PT, R7, 0x1, PT ;  /* 0x000000010700780c */ /* 0x000fe40003f45270 */
[----:B------:R-:W-:Y:S01]  /*1a70*/  ISETP.NE.AND.EX P0, PT, RZ, c[0x0][0x37c], PT, P0 ;  /* 0x0000df00ff007a0c */ /* 0x000fe20003f05300 */
[----:B-----5:R-:W-:Y:S02]  /*1a80*/  IMAD.IADD R12, R13, 0x1, -R160 ;  /* 0x000000010d0c7824 */ /* 0x020fe400078e0aa0 */
[----:B------:R-:W-:-:S10]  /*1a90*/  IMAD.MOV.U32 R137, RZ, RZ, R13 ;  /* 0x000000ffff897224 */ /* 0x000fd400078e000d */
[----:B-1----:R-:W-:-:S05]  /*1aa0*/  @P0 IMAD.WIDE R2, R34, R172, c[0x0][0x378] ;  /* 0x0000de0022020625 */ /* 0x002fca00078e02ac */
[----:B------:R1:W5:Y:S01]  /*1ab0*/  @P0 LDG.E R137, [R2.64] ;  /* 0x0000000802890981 */ /* 0x000362000c1e1900 */
[----:B--2---:R-:W-:Y:S02]  /*1ac0*/  IMAD.MOV.U32 R8, RZ, RZ, R0 ;  /* 0x000000ffff087224 */ /* 0x004fe400078e0000 */
[----:B---3--:R-:W-:Y:S02]  /*1ad0*/  IMAD.SHL.U32 R9, R6, 0x80, RZ ;  /* 0x0000008006097824 */ /* 0x008fe400078e00ff */
[----:B------:R-:W-:Y:S01]  /*1ae0*/  IMAD.MOV.U32 R6, RZ, RZ, c[0x0][0x32c] ;  /* 0x0000cb00ff067624 */ /* 0x000fe200078e00ff */
[----:B----4-:R-:W-:-:S04]  /*1af0*/  LOP3.LUT R10, R10, 0xfffeffff, RZ, 0xc0, !PT ;  /* 0xfffeffff0a0a7812 */ /* 0x010fc800078ec0ff */
[----:B------:R-:W-:Y:S02]  /*1b00*/  ISETP.GE.AND P1, PT, R6, 0x1, PT ;  /* 0x000000010600780c */ /* 0x000fe40003f26270 */
[----:B------:R-:W-:Y:S01]  /*1b10*/  @P2 LOP3.LUT R10, R10, 0x10000, RZ, 0xfc, !PT ;  /* 0x000100000a0a2812 */ /* 0x000fe200078efcff */
[----:B------:R-:W-:Y:S02]  /*1b20*/  IMAD.MOV.U32 R0, RZ, RZ, c[0x0][0x228] ;  /* 0x00008a00ff007624 */ /* 0x000fe400078e00ff */
[----:B------:R-:W-:Y:S01]  /*1b30*/  @P3 IMAD.IADD R0, R4, 0x1, -R5 ;  /* 0x0000000104003824 */ /* 0x000fe200078e0a05 */
[----:B------:R-:W-:-:S03]  /*1b40*/  LOP3.LUT R10, R10, 0xffff7fff, RZ, 0xc0, !PT ;  /* 0xffff7fff0a0a7812 */ /* 0x000fc600078ec0ff */
[----:B------:R-:W-:Y:S01]  /*1b50*/  IMAD.IADD R7, R12, 0x1, R0 ;  /* 0x000000010c077824 */ /* 0x000fe200078e0200 */
[----:B------:R2:W-:Y:S03]  /*1b60*/  STL [R1+0x44], R9 ;  /* 0x0000440901007387 */ /* 0x0005e60000100800 */
[----:B------:R-:W-:Y:S01]  /*1b70*/  @P1 LOP3.LUT R10, R10, 0x8000, RZ, 0xfc, !PT ;  /* 0x000080000a0a1812 */ /* 0x000fe200078efcff */
[----:B------:R2:W-:Y:S01]  /*1b80*/  STL [R1+0x18], R7 ;  /* 0x0000180701007387 */ /* 0x0005e20000100800 */
[----:B-1----:R-:W-:-:S03]  /*1b90*/  IADD3 R2, R9, 0x7f, RZ ;  /* 0x0000007f09027810 */ /* 0x002fc60007ffe0ff */
[----:B------:R2:W-:Y:S02]  /*1ba0*/  STL [R1+0x40], R10 ;  /* 0x0000400a01007387 */ /* 0x0005e40000100800 */
[----:B------:R-:W-:Y:S01]  /*1bb0*/  @P2 IMAD.HI.U32 R4, R2, c[0x0][0x2c8], RZ ;  /* 0x0000b20002042a27 */ /* 0x000fe200078e00ff */
[----:B------:R-:W-:-:S04]  /*1bc0*/  IADD3 R3, R7, 0x4f, RZ ;  /* 0x0000004f07037810 */ /* 0x000fc80007ffe0ff */
[----:B------:R-:W-:Y:S01]  /*1bd0*/  @P2 SHF.R.U32.HI R2, RZ, c[0x0][0x2cc], R4 ;  /* 0x0000b300ff022a19 */ /* 0x000fe20000011604 */
[----:B------:R-:W-:Y:S01]  /*1be0*/  IMAD.HI R3, R3, 0x66666667, RZ ;  /* 0x6666666703037827 */ /* 0x000fe200078e02ff */
[----:B------:R-:W-:-:S04]  /*1bf0*/  IADD3 R4, R7, 0x1, -R8 ;  /* 0x0000000107047810 */ /* 0x000fc80007ffe808 */
[----:B------:R-:W-:Y:S01]  /*1c00*/  SHF.R.U32.HI R5, RZ, 0x1f, R3 ;  /* 0x0000001fff057819 */ /* 0x000fe20000011603 */
[----:B------:R-:W-:-:S03]  /*1c10*/  IMAD.IADD R2, R4, 0x1, R2 ;  /* 0x0000000104027824 */ /* 0x000fc600078e0202 */
[----:B------:R-:W-:Y:S02]  /*1c20*/  LEA.HI.SX32 R170, R3, R5, 0x1b ;  /* 0x0000000503aa7211 */ /* 0x000fe400078fdaff */
        /* <DEDUP_REMOVED lines=12> */
.L_x_796:
[----:B------:R-:W-:-:S13]  /*1cf0*/  ISETP.NE.AND P0, PT, R6, 0x1, PT ;  /* 0x000000010600780c */ /* 0x000fda0003f05270 */
[----:B------:R-:W-:-:S05]  /*1d00*/  @P0 IMAD.HI.U32 R2, R3, c[0x0][0x330], RZ ;  /* 0x0000cc0003020a27 */ /* 0x000fca00078e00ff */
[----:B------:R-:W-:Y:S02]  /*1d10*/  @P0 SHF.R.U32.HI R3, RZ, c[0x0][0x334], R2 ;  /* 0x0000cd00ff030a19 */ /* 0x000fe40000011602 */
.L_x_797:
[----:B------:R-:W-:Y:S05]  /*1d20*/  BSYNC B0 ;  /* 0x0000000000007941 */ /* 0x000fea0003800000 */
.L_x_795:
[----:B------:R-:W-:-:S05]  /*1d30*/  IMAD R3, R3, R6, c[0x0][0x32c] ;  /* 0x0000cb0003037624 */ /* 0x000fca00078e0206 */
[----:B------:R-:W-:-:S03]  /*1d40*/  IMNMX R4, R4, R3, PT ;  /* 0x0000000304047217 */ /* 0x000fc60003800200 */
.L_x_794:
[----:B------:R-:W-:Y:S01]  /*1d50*/  IMAD.IADD R5, R7, 0x1, -R8 ;  /* 0x0000000107057824 */ /* 0x000fe200078e0a08 */
[----:B------:R-:W-:Y:S01]  /*1d60*/  IADD3 R4, R4, 0x4f, RZ ;  /* 0x0000004f04047810 */ /* 0x000fe20007ffe0ff */
[----:B------:R-:W-:-:S03]  /*1d70*/  @P2 IMAD.HI.U32 R3, R9, c[0x0][0x2c8], RZ ;  /* 0x0000b20009032a27 */ /* 0x000fc600078e00ff */
[----:B------:R1:W-:Y:S01]  /*1d80*/  STL [R1], R5 ;  /* 0x0000000501007387 */ /* 0x0003e20000100800 */
[----:B------:R-:W-:-:S04]  /*1d90*/  IMAD.HI R4, R4, 0x66666667, RZ ;  /* 0x6666666704047827 */ /* 0x000fc800078e02ff */
[----:B------:R-:W-:Y:S01]  /*1da0*/  IMAD.MOV.U32 R2, RZ, RZ, R9 ;  /* 0x000000ffff027224 */ /* 0x000fe200078e0009 */
[----:B------:R-:W-:Y:S02]  /*1db0*/  @P2 SHF.R.U32.HI R2, RZ, c[0x0][0x2cc], R3 ;  /* 0x0000b300ff022a19 */ /* 0x000fe40000011603 */
[----:B------:R-:W-:-:S03]  /*1dc0*/  SHF.R.U32.HI R3, RZ, 0x1f, R4 ;  /* 0x0000001fff037819 */ /* 0x000fc60000011604 */
[----:B------:R-:W-:Y:S01]  /*1dd0*/  IMAD.IADD R2, R5, 0x1, R2 ;  /* 0x0000000105027824 */ /* 0x000fe200078e0202 */
[----:B------:R-:W-:-:S04]  /*1de0*/  LEA.HI.SX32 R4, R4, R3, 0x1b ;  /* 0x0000000304047211 */ /* 0x000fc800078fdaff */
[----:B------:R-:W-:Y:S02]  /*1df0*/  IADD3 R3, R2, -c[0x0][0x324], RZ ;  /* 0x8000c90002037a10 */ /* 0x000fe40007ffe0ff */
[----:B--2---:R-:W-:Y:S01]  /*1e00*/  IMNMX R9, R170, R4, PT ;  /* 0x00000004aa097217 */ /* 0x004fe20003800200 */
        /* <DEDUP_REMOVED lines=10> */
.L_x_800:
[----:B------:R-:W-:-:S13]  /*1eb0*/  ISETP.NE.AND P0, PT, R6, 0x1, PT ;  /* 0x000000010600780c */ /* 0x000fda0003f05270 */
[----:B------:R-:W-:-:S05]  /*1ec0*/  @P0 IMAD.HI.U32 R4, R2, c[0x0][0x330], RZ ;  /* 0x0000cc0002040a27 */ /* 0x000fca00078e00ff */
[----:B------:R-:W-:Y:S02]  /*1ed0*/  @P0 SHF.R.U32.HI R2, RZ, c[0x0][0x334], R4 ;  /* 0x0000cd00ff020a19 */ /* 0x000fe40000011604 */
.L_x_801:
[----:B------:R-:W-:Y:S05]  /*1ee0*/  BSYNC B0 ;  /* 0x0000000000007941 */ /* 0x000fea0003800000 */
.L_x_799:
[----:B------:R-:W-:-:S05]  /*1ef0*/  IMAD R2, R2, c[0x0][0x32c], RZ ;  /* 0x0000cb0002027a24 */ /* 0x000fca00078e02ff */
[----:B------:R-:W-:-:S04]  /*1f00*/  IMNMX R3, R3, R2, !PT ;  /* 0x0000000203037217 */ /* 0x000fc80007800200 */
.L_x_798:
[----:B------:R-:W-:Y:S01]  /*1f10*/  LOP3.LUT R4, R15, 0xff000000, RZ, 0xc0, !PT ;  /* 0xff0000000f047812 */ /* 0x000fe200078ec0ff */
[----:B------:R-:W-:Y:S01]  /*1f20*/  IMAD.HI R3, R3, 0x66666667, RZ ;  /* 0x6666666703037827 */ /* 0x000fe200078e02ff */
[----:B-1----:R-:W-:Y:S01]  /*1f30*/  LOP3.LUT R5, R15, 0xff0000, RZ, 0xc0, !PT ;  /* 0x00ff00000f057812 */ /* 0x002fe200078ec0ff */
[----:B------:R-:W-:Y:S01]  /*1f40*/  BSSY B0, `(.L_x_802) ;  /* 0x000002c000007945 */ /* 0x000fe20003800000 */
[----:B------:R-:W-:Y:S02]  /*1f50*/  SHF.R.U32.HI R4, RZ, 0x8, R4 ;  /* 0x00000008ff047819 */ /* 0x000fe40000011604 */
[----:B------:R-:W-:Y:S02]  /*1f60*/  SHF.R.U32.HI R2, RZ, 0x1f, R3 ;  /* 0x0000001fff027819 */ /* 0x000fe40000011603 */
[----:B------:R-:W-:Y:S02]  /*1f70*/  LEA.HI R5, R5, R4, RZ, 0x10 ;  /* 0x0000000405057211 */ /* 0x000fe400078f80ff */
[----:B------:R-:W-:Y:S01]  /*1f80*/  LEA.HI.SX32 R3, R3, R2, 0x1b ;  /* 0x0000000203037211 */ /* 0x000fe200078fdaff */
[----:B------:R-:W-:Y:S01]  /*1f90*/  IMAD.MOV.U32 R2, RZ, RZ, RZ ;  /* 0x000000ffff027224 */ /* 0x000fe200078e00ff */
[----:B------:R-:W-:-:S02]  /*1fa0*/  SHF.R.U32.HI R7, RZ, 0x10, R5 ;  /* 0x00000010ff077819 */ /* 0x000fc40000011605 */
[----:B------:R-:W-:Y:S02]  /*1fb0*/  LOP3.LUT R15, R5, 0xff, RZ, 0xc0, !PT ;  /* 0x000000ff050f7812 */ /* 0x000fe400078ec0ff */
[----:B------:R-:W-:Y:S01]  /*1fc0*/  IMNMX R6, RZ, R3, !PT ;  /* 0x00000003ff067217 */ /* 0x000fe20007800200 */
[----:B------:R1:W-:Y:S01]  /*1fd0*/  STL [R1+0x4c], R7 ;  /* 0x00004c0701007387 */ /* 0x0003e20000100800 */
[----:B------:R-:W-:Y:S02]  /*1fe0*/  ISETP.NE.AND P1, PT, R7, RZ, PT ;  /* 0x000000ff0700720c */ /* 0x000fe40003f25270 */
[----:B------:R-:W-:Y:S01]  /*1ff0*/  ISETP.GT.AND P0, PT, R9, R6, PT ;  /* 0x000000060900720c */ /* 0x000fe20003f04270 */
[----:B------:R1:W-:Y:S01]  /*2000*/  STL [R1+0x50], R15 ;  /* 0x0000500f01007387 */ /* 0x0003e20000100800 */
[----:B------:R-:W-:-:S11]  /*2010*/  SEL R136, R7, c[0x0][0x338], P1 ;  /* 0x0000ce0007887a07 */ /* 0x000fd60000800000 */
[----:B------:R-:W-:Y:S05]  /*2020*/  @!P0 BRA `(.L_x_803) ;  /* 0x000001d000008947 */ /* 0x000fea0003800000 */
[----:B------:R-:W-:Y:S02]  /*2030*/  IABS R3, R136 ;  /* 0x0000008800037213 */ /* 0x000fe40000000000 */
[----:B-1----:R-:W-:Y:S02]  /*2040*/  IADD3 R7, R136, -0x1, R9 ;  /* 0xffffffff88077810 */ /* 0x002fe40007ffe009 */
[----:B------:R-:W1:Y:S03]  /*2050*/  I2F.RP R2, R3 ;  /* 0x0000000300027306 */ /* 0x000e660000209400 */
[----:B------:R-:W-:-:S05]  /*2060*/  IMAD.IADD R7, R7, 0x1, -R6 ;  /* 0x0000000107077824 */ /* 0x000fca00078e0a06 */
[----:B------:R-:W-:Y:S01]  /*2070*/  IABS R11, R7 ;  /* 0x00000007000b7213 */ /* 0x000fe20000000000 */
        /* <DEDUP_REMOVED lines=24> */
.L_x_803:
[----:B------:R-:W-:Y:S05]  /*2200*/  BSYNC B0 ;  /* 0x0000000000007941 */ /* 0x000fea0003800000 */
.L_x_802:
[----:B------:R-:W-:Y:S01]  /*2210*/  IMAD R3, R15, R2, R6 ;  /* 0x000000020f037224 */ /* 0x000fe200078e0206 */
[----:B------:R-:W2:Y:S03]  /*2220*/  S2R R11, SR_TID.X ;  /* 0x00000000000b7919 */ /* 0x000ea60000002100 */
[C---:B------:R-:W-:Y:S02]  /*2230*/  IMAD.IADD R2, R3.reuse, 0x1, R2 ;  /* 0x0000000103027824 */ /* 0x040fe400078e0202 */
[----:B------:R-:W-:-:S03]  /*2240*/  IMAD R3, R3, 0x50, -R12 ;  /* 0x0000005003037824 */ /* 0x000fc600078e0a0c */
[----:B------:R-:W-:Y:S02]  /*2250*/  IMNMX R2, R9, R2, PT ;  /* 0x0000000209027217 */ /* 0x000fe40003800200 */
[----:B------:R-:W-:-:S03]  /*2260*/  IMNMX R3, RZ, R3, !PT ;  /* 0x00000003ff037217 */ /* 0x000fc60007800200 */
[----:B------:R-:W-:Y:S02]  /*2270*/  IMAD R2, R2, 0x50, -R12 ;  /* 0x0000005002027824 */ /* 0x000fe400078e0a0c */
[----:B------:R-:W-:-:S03]  /*2280*/  IMAD.WIDE.U32 R4, R3, -0x33333333, RZ ;  /* 0xcccccccd03047825 */ /* 0x000fc600078e00ff */
[----:B------:R-:W-:Y:S02]  /*2290*/  IMNMX R2, R2, R0, PT ;  /* 0x0000000002027217 */ /* 0x000fe40003800200 */
[----:B------:R-:W-:Y:S02]  /*22a0*/  SHF.R.U32.HI R129, RZ, 0x6, R5 ;  /* 0x00000006ff817819 */ /* 0x000fe40000011605 */
[----:B------:R-:W-:Y:S02]  /*22b0*/  ISETP.GT.AND P0, PT, R2, R3, PT ;  /* 0x000000030200720c */ /* 0x000fe40003f04270 */
[----:B--2---:R-:W-:Y:S01]  /*22c0*/  SHF.R.S32.HI R10, RZ, 0x1f, R11 ;  /* 0x0000001fff0a7819 */ /* 0x004fe2000001140b */
[----:B------:R-:W-:-:S03]  /*22d0*/  IMAD.MOV.U32 R4, RZ, RZ, R129 ;  /* 0x000000ffff047224 */ /* 0x000fc600078e0081 */
[CC--:B------:R-:W-:Y:S02]  /*22e0*/  LEA.HI R5, R10.reuse, R11.reuse, RZ, 0x5 ;  /* 0x0000000b0a057211 */ /* 0x0c0fe400078f28ff */
[----:B-1----:R-:W-:-:S04]  /*22f0*/  LEA.HI R7, R10, R11, RZ, 0x3 ;  /* 0x0000000b0a077211 */ /* 0x002fc800078f18ff */
[----:B------:R-:W-:Y:S02]  /*2300*/  LOP3.LUT R8, R7, 0xfffffff8, RZ, 0xc0, !PT ;  /* 0xfffffff807087812 */ /* 0x000fe400078ec0ff */
[----:B------:R-:W-:Y:S02]  /*2310*/  @P0 IADD3 R3, R2, 0x4f, RZ ;  /* 0x0000004f02030810 */ /* 0x000fe40007ffe0ff */
[----:B------:R-:W-:Y:S01]  /*2320*/  LEA.HI R2, R10, R11, RZ, 0x2 ;  /* 0x0000000b0a027211 */ /* 0x000fe200078f10ff */
[----:B------:R-:W-:Y:S01]  /*2330*/  IMAD.IADD R164, R11, 0x1, -R8 ;  /* 0x000000010ba47824 */ /* 0x000fe200078e0a08 */
[----:B------:R-:W-:Y:S01]  /*2340*/  SHF.R.S32.HI R138, RZ, 0x3, R7 ;  /* 0x00000003ff8a7819 */ /* 0x000fe20000011407 */
[----:B------:R-:W-:Y:S01]  /*2350*/  @P0 IMAD.HI R3, R3, 0x66666667, RZ ;  /* 0x6666666703030827 */ /* 0x000fe200078e02ff */
[----:B------:R-:W-:Y:S02]  /*2360*/  LOP3.LUT R9, R2, 0xfffffffc, RZ, 0xc0, !PT ;  /* 0xfffffffc02097812 */ /* 0x000fe400078ec0ff */
[--C-:B------:R-:W-:Y:S01]  /*2370*/  SHF.R.S32.HI R82, RZ, 0x2, R2.reuse ;  /* 0x00000002ff527819 */ /* 0x100fe20000011402 */
[----:B------:R-:W-:Y:S01]  /*2380*/  IMAD.SHL.U32 R134, R164, 0x8, RZ ;  /* 0x00000008a4867824 */ /* 0x000fe200078e00ff */
[----:B------:R-:W-:Y:S01]  /*2390*/  SHF.R.S32.HI R2, RZ, 0x1f, R2 ;  /* 0x0000001fff027819 */ /* 0x000fe20000011402 */
[----:B------:R-:W-:Y:S01]  /*23a0*/  IMAD.IADD R163, R11, 0x1, -R9 ;  /* 0x000000010ba37824 */ /* 0x000fe200078e0a09 */
[----:B------:R-:W-:Y:S01]  /*23b0*/  @P0 SHF.R.U32.HI R6, RZ, 0x1f, R3 ;  /* 0x0000001fff060819 */ /* 0x000fe20000011603 */
[----:B------:R-:W-:Y:S01]  /*23c0*/  IMAD.MOV.U32 R9, RZ, RZ, 0x40 ;  /* 0x00000040ff097424 */ /* 0x000fe200078e00ff */
[----:B------:R-:W-:Y:S01]  /*23d0*/  LEA.HI R2, R2, R82, RZ, 0x3 ;  /* 0x0000005202027211 */ /* 0x000fe200078f18ff */
[----:B------:R-:W-:Y:S01]  /*23e0*/  IMAD.SHL.U32 R28, R163, 0x8, RZ ;  /* 0x00000008a31c7824 */ /* 0x000fe200078e00ff */
[----:B------:R-:W-:Y:S01]  /*23f0*/  @P0 LEA.HI.SX32 R4, R3, R6, 0x1b ;  /* 0x0000000603040211 */ /* 0x000fe200078fdaff */
[----:B------:R-:W-:Y:S01]  /*2400*/  IMAD.SHL.U32 R24, R163, 0x4, RZ ;  /* 0x00000004a3187824 */ /* 0x000fe200078e00ff */
[----:B------:R-:W-:-:S02]  /*2410*/  LOP3.LUT R2, R2, 0xfffffff8, RZ, 0xc0, !PT ;  /* 0xfffffff802027812 */ /* 0x000fc400078ec0ff */
[----:B------:R-:W-:Y:S02]  /*2420*/  SHF.R.S32.HI R3, RZ, 0x5, R5 ;  /* 0x00000005ff037819 */ /* 0x000fe40000011405 */
[C---:B------:R-:W-:Y:S01]  /*2430*/  IADD3 R139, R82.reuse, 0x20, RZ ;  /* 0x00000020528b7810 */ /* 0x040fe20007ffe0ff */
[C---:B------:R-:W-:Y:S01]  /*2440*/  IMAD.IADD R2, R82.reuse, 0x1, -R2 ;  /* 0x0000000152027824 */ /* 0x040fe200078e0a02 */
[----:B------:R-:W-:Y:S01]  /*2450*/  IADD3 R146, R82, 0x40, RZ ;  /* 0x0000004052927810 */ /* 0x000fe20007ffe0ff */
[----:B------:R-:W-:Y:S01]  /*2460*/  IMAD.SHL.U32 R157, R3, 0x200, RZ ;  /* 0x00000200039d7824 */ /* 0x000fe200078e00ff */
[----:B------:R-:W-:Y:S01]  /*2470*/  SHF.R.S32.HI R3, RZ, 0x1f, R139 ;  /* 0x0000001fff037819 */ /* 0x000fe2000001148b */
[----:B------:R-:W-:Y:S01]  /*2480*/  IMAD.SHL.U32 R6, R139, 0x40, RZ ;  /* 0x000000408b067824 */ /* 0x000fe200078e00ff */
[C---:B------:R-:W-:Y:S01]  /*2490*/  LOP3.LUT P0, RZ, R2.reuse, 0x4, RZ, 0xc0, !PT ;  /* 0x0000000402ff7812 */ /* 0x040fe2000780c0ff */
[----:B------:R-:W-:Y:S01]  /*24a0*/  IMAD.SHL.U32 R2, R2, 0x40, RZ ;  /* 0x0000004002027824 */ /* 0x000fe200078e00ff */
[----:B------:R-:W-:Y:S01]  /*24b0*/  SHF.R.S32.HI R8, RZ, 0x1f, R146 ;  /* 0x0000001fff087819 */ /* 0x000fe20000011492 */
[----:B------:R-:W-:Y:S01]  /*24c0*/  IMAD.SHL.U32 R5, R146, 0x40, RZ ;  /* 0x0000004092057824 */ /* 0x000fe200078e00ff */
[----:B------:R-:W-:-:S02]  /*24d0*/  ISETP.GT.AND P1, PT, R4, R129, PT ;  /* 0x000000810400720c */ /* 0x000fc40003f24270 */
[----:B------:R-:W-:Y:S02]  /*24e0*/  LOP3.LUT R147, R2, 0x1c0, RZ, 0xc0, !PT ;  /* 0x000001c002937812 */ /* 0x000fe400078ec0ff */
[----:B------:R-:W-:Y:S02]  /*24f0*/  LEA.HI R7, R3, R139, RZ, 0x3 ;  /* 0x0000008b03077211 */ /* 0x000fe400078f18ff */
[----:B------:R-:W-:Y:S02]  /*2500*/  SHF.R.U32.HI R156, RZ, 0x3, R147 ;  /* 0x00000003ff9c7819 */ /* 0x000fe40000011693 */
[----:B------:R-:W-:Y:S02]  /*2510*/  LOP3.LUT R2, R147, 0x18, R28, 0xf8, !PT ;  /* 0x0000001893027812 */ /* 0x000fe400078ef81c */
[----:B------:R-:W-:Y:S02]  /*2520*/  LEA.HI R3, R8, R146, RZ, 0x3 ;  /* 0x0000009208037211 */ /* 0x000fe400078f18ff */
[----:B------:R-:W-:-:S02]  /*2530*/  LOP3.LUT R2, R157, R2, R156, 0xf6, !PT ;  /* 0x000000029d027212 */ /* 0x000fc400078ef69c */
[----:B------:R-:W-:Y:S01]  /*2540*/  LOP3.LUT R151, R5, 0x1c0, RZ, 0xc0, !PT ;  /* 0x000001c005977812 */ /* 0x000fe200078ec0ff */
[----:B------:R-:W-:Y:S01]  /*2550*/  IMAD.SHL.U32 R5, R3, 0x40, RZ ;  /* 0x0000004003057824 */ /* 0x000fe200078e00ff */
[----:B------:R-:W-:Y:S01]  /*2560*/  LOP3.LUT R150, R6, 0x1c0, RZ, 0xc0, !PT ;  /* 0x000001c006967812 */ /* 0x000fe200078ec0ff */
[----:B------:R-:W-:Y:S01]  /*2570*/  IMAD.SHL.U32 R6, R7, 0x40, RZ ;  /* 0x0000004007067824 */ /* 0x000fe200078e00ff */
[----:B------:R-:W-:Y:S02]  /*2580*/  SEL R3, R9, 0xffffffc0, !P0 ;  /* 0xffffffc009037807 */ /* 0x000fe40004000000 */
[----:B------:R-:W-:Y:S02]  /*2590*/  LEA R80, R2, 0x100, 0x1 ;  /* 0x0000010002507811 */ /* 0x000fe400078e08ff */
[----:B------:R-:W-:Y:S02]  /*25a0*/  SHF.R.S32.HI R186, RZ, 0x1f, R138 ;  /* 0x0000001fffba7819 */ /* 0x000fe4000001148a */
[----:B------:R-:W-:Y:S01]  /*25b0*/  SHF.R.S32.HI R29, RZ, 0x1f, R28 ;  /* 0x0000001fff1d7819 */ /* 0x000fe2000001141c */
[----:B------:R-:W-:Y:S01]  /*25c0*/  IMAD.IADD R81, R80, 0x1, R3 ;  /* 0x0000000150517824 */ /* 0x000fe200078e0203 */
[----:B------:R-:W-:-:S02]  /*25d0*/  SHF.R.S32.HI R25, RZ, 0x1f, R24 ;  /* 0x0000001fff197819 */ /* 0x000fc40000011418 */
[----:B------:R-:W-:Y:S02]  /*25e0*/  IADD3 R26, R24, 0x10, RZ ;  /* 0x00000010181a7810 */ /* 0x000fe40007ffe0ff */
[----:B------:R-:W-:Y:S02]  /*25f0*/  SHF.R.S32.HI R135, RZ, 0x1f, R134 ;  /* 0x0000001fff877819 */ /* 0x000fe40000011486 */
[----:B------:R-:W-:Y:S02]  /*2600*/  SHF.R.U32.HI R187, RZ, 0x3, R150 ;  /* 0x00000003ffbb7819 */ /* 0x000fe40000011696 */
[----:B------:R-:W-:Y:S02]  /*2610*/  SHF.R.U32.HI R188, RZ, 0x3, R151 ;  /* 0x00000003ffbc7819 */ /* 0x000fe40000011697 */
[----:B------:R-:W-:Y:S02]  /*2620*/  LOP3.LUT R161, R6, 0xfffffe00, RZ, 0xc0, !PT ;  /* 0xfffffe0006a17812 */ /* 0x000fe400078ec0ff */
[----:B------:R-:W-:Y:S01]  /*2630*/  LOP3.LUT R162, R5, 0xfffffe00, RZ, 0xc0, !PT ;  /* 0xfffffe0005a27812 */ /* 0x000fe200078ec0ff */
[----:B------:R-:W-:Y:S05]  /*2640*/  @!P1 BRA `(.L_x_804) ;  /* 0x0000548000009947 */ /* 0x000fea0003800000 */
[----:B------:R-:W-:-:S04]  /*2650*/  ISETP.NE.U32.AND P0, PT, RZ, c[0x0][0x340], PT ;  /* 0x0000d000ff007a0c */ /* 0x000fc80003f05070 */
[----:B------:R-:W-:-:S13]  /*2660*/  ISETP.NE.AND.EX P2, PT, RZ, c[0x0][0x344], PT, P0 ;  /* 0x0000d100ff007a0c */ /* 0x000fda0003f45300 */
[----:B------:R-:W-:-:S05]  /*2670*/  @P2 IMAD.WIDE R2, R34, R172, c[0x0][0x340] ;  /* 0x0000d00022022625 */ /* 0x000fca00078e02ac */
[----:B------:R1:W2:Y:S01]  /*2680*/  @P2 LDG.E R22, [R2.64] ;  /* 0x0000000802162981 */ /* 0x0002a2000c1e1900 */
[----:B------:R-:W-:Y:S01]  /*2690*/  IADD3 R123, P0, R138, R14, RZ ;  /* 0x0000000e8a7b7210 */ /* 0x000fe20007f1e0ff */
[----:B------:R-:W-:Y:S01]  /*26a0*/  IMAD.MOV.U32 R142, RZ, RZ, 0x50 ;  /* 0x00000050ff8e7424 */ /* 0x000fe200078e00ff */
[----:B------:R-:W-:Y:S01]  /*26b0*/  SHF.R.S32.HI R21, RZ, 0x1f, R34 ;  /* 0x0000001fff157819 */ /* 0x000fe20000011422 */
[----:B------:R-:W-:Y:S01]  /*26c0*/  IMAD.MOV.U32 R20, RZ, RZ, c[0x0][0x238] ;  /* 0x00008e00ff147624 */ /* 0x000fe200078e00ff */
[----:B------:R-:W-:Y:S01]  /*26d0*/  LEA.HI.X.SX32 R132, R14, R186, 0x1, P0 ;  /* 0x000000ba0e847211 */ /* 0x000fe200000f0eff */
[C---:B------:R-:W-:Y:S01]  /*26e0*/  IMAD R171, R142.reuse, c[0x0][0x23c], RZ ;  /* 0x00008f008eab7a24 */ /* 0x040fe200078e02ff */
[----:B------:R-:W-:Y:S01]  /*26f0*/  SEL R30, R21, RZ, !P3 ;  /* 0x000000ff151e7207 */ /* 0x000fe20005800000 */
[----:B------:R-:W-:Y:S01]  /*2700*/  IMAD.WIDE.U32 R148, R142, c[0x0][0x238], RZ ;  /* 0x00008e008e947a25 */ /* 0x000fe200078e00ff */
[----:B------:R-:W-:Y:S02]  /*2710*/  IADD3 R33, R4, -0x1, RZ ;  /* 0xffffffff04217810 */ /* 0x000fe40007ffe0ff */
[----:B------:R-:W-:Y:S01]  /*2720*/  IADD3 R113, -R138, R0, RZ ;  /* 0x000000008a717210 */ /* 0x000fe20007ffe1ff */
[----:B------:R-:W-:Y:S01]  /*2730*/  IMAD R5, R132, c[0x0][0x238], RZ ;  /* 0x00008e0084057a24 */ /* 0x000fe200078e02ff */
[----:B------:R-:W-:Y:S01]  /*2740*/  SEL R27, R34, RZ, !P3 ;  /* 0x000000ff221b7207 */ /* 0x000fe20005800000 */
[----:B------:R-:W-:Y:S01]  /*2750*/  IMAD R4, R30, c[0x0][0x248], RZ ;  /* 0x000092001e047a24 */ /* 0x000fe200078e02ff */
[----:B------:R-:W-:Y:S01]  /*2760*/  ISETP.GE.AND P5, PT, R134, c[0x0][0x1d4], PT ;  /* 0x0000750086007a0c */ /* 0x000fe20003fa6270 */
[----:B------:R-:W-:Y:S01]  /*2770*/  IMAD R5, R123, c[0x0][0x23c], R5 ;  /* 0x00008f007b057a24 */ /* 0x000fe200078e0205 */
[C---:B------:R-:W-:Y:S01]  /*2780*/  SHF.L.U32 R177, R20.reuse, 0x4, RZ ;  /* 0x0000000414b17819 */ /* 0x040fe200000006ff */
[----:B------:R-:W-:Y:S01]  /*2790*/  IMAD R10, R33, -0x50, R113 ;  /* 0xffffffb0210a7824 */ /* 0x000fe200078e0271 */
[----:B------:R-:W-:Y:S01]  /*27a0*/  SHF.L.U64.HI R172, R20, R172, c[0x0][0x23c] ;  /* 0x00008f0014ac7619 */ /* 0x000fe200000102ac */
[----:B------:R-:W-:Y:S01]  /*27b0*/  IMAD R4, R27, c[0x0][0x24c], R4 ;  /* 0x000093001b047a24 */ /* 0x000fe200078e0204 */
[----:B------:R-:W-:Y:S01]  /*27c0*/  SHF.R.S32.HI R31, RZ, 0x1f, R82 ;  /* 0x0000001fff1f7819 */ /* 0x000fe20000011452 */
[----:B------:R-:W-:Y:S01]  /*27d0*/  IMAD.IADD R171, R149, 0x1, R171 ;  /* 0x0000000195ab7824 */ /* 0x000fe200078e02ab */
[----:B------:R-:W-:Y:S01]  /*27e0*/  ISETP.GE.AND P0, PT, R10, 0x1, PT ;  /* 0x000000010a00780c */ /* 0x000fe20003f06270 */
[----:B------:R-:W-:Y:S01]  /*27f0*/  IMAD.WIDE.U32 R182, R82, c[0x0][0x1e0], RZ ;  /* 0x0000780052b67a25 */ /* 0x000fe200078e00ff */
[----:B------:R-:W-:-:S02]  /*2800*/  IADD3 R19, R13, R159, RZ ;  /* 0x0000009f0d137210 */ /* 0x000fc40007ffe0ff */
[----:B------:R-:W-:Y:S01]  /*2810*/  IADD3 R102, R28, 0x20, RZ ;  /* 0x000000201c667810 */ /* 0x000fe20007ffe0ff */
[----:B-1----:R-:W-:Y:S01]  /*2820*/  IMAD.WIDE.U32 R2, R123, c[0x0][0x238], R134 ;  /* 0x00008e007b027a25 */ /* 0x002fe200078e0086 */
[----:B------:R-:W-:Y:S02]  /*2830*/  SHF.R.S32.HI R23, RZ, 0x1f, R19 ;  /* 0x0000001fff177819 */ /* 0x000fe40000011413 */
[----:B------:R-:W-:Y:S01]  /*2840*/  MOV R189, c[0x0][0x27c] ;  /* 0x00009f0000bd7a02 */ /* 0x000fe20000000f00 */
[----:B------:R-:W-:Y:S01]  /*2850*/  IMAD.IADD R3, R3, 0x1, R5 ;  /* 0x0000000103037824 */ /* 0x000fe200078e0205 */
[----:B------:R-:W-:Y:S01]  /*2860*/  MOV R169, 0x5 ;  /* 0x0000000500a97802 */ /* 0x000fe20000000f00 */
[----:B------:R-:W-:Y:S01]  /*2870*/  IMAD R9, R31, c[0x0][0x280], RZ ;  /* 0x0000a0001f097a24 */ /* 0x000fe200078e02ff */
[----:B------:R-:W-:Y:S01]  /*2880*/  P2R R133, PR, RZ, 0x20 ;  /* 0x00000020ff857803 */ /* 0x000fe20000000000 */
[----:B------:R-:W-:Y:S01]  /*2890*/  IMAD.WIDE.U32 R2, R32, c[0x0][0x240], R2 ;  /* 0x0000900020027a25 */ /* 0x000fe200078e0002 */
[----:B------:R-:W-:-:S03]  /*28a0*/  ISETP.GE.AND P6, PT, R28, c[0x0][0x1d4], PT ;  /* 0x000075001c007a0c */ /* 0x000fc60003fc6270 */
[----:B------:R-:W-:Y:S02]  /*28b0*/  IMAD R3, R32, c[0x0][0x244], R3 ;  /* 0x0000910020037a24 */ /* 0x000fe400078e0203 */
[----:B------:R-:W-:Y:S02]  /*28c0*/  IMAD R12, R82, c[0x0][0x284], R9 ;  /* 0x0000a100520c7a24 */ /* 0x000fe400078e0209 */
[----:B------:R-:W-:Y:S01]  /*28d0*/  IMAD.WIDE.U32 R116, R27, c[0x0][0x248], R2 ;  /* 0x000092001b747a25 */ /* 0x000fe200078e0002 */
[----:B------:R-:W-:-:S03]  /*28e0*/  SHF.R.S32.HI R3, RZ, 0x1f, R33 ;  /* 0x0000001fff037819 */ /* 0x000fc60000011421 */
[----:B------:R-:W-:Y:S01]  /*28f0*/  IMAD R2, R171, R33, RZ ;  /* 0x00000021ab027224 */ /* 0x000fe200078e02ff */
[----:B------:R-:W-:Y:S01]  /*2900*/  IADD3 R115, R117, R4, RZ ;  /* 0x0000000475737210 */ /* 0x000fe20007ffe0ff */
[----:B------:R-:W-:Y:S02]  /*2910*/  IMAD.MOV.U32 R114, RZ, RZ, R116 ;  /* 0x000000ffff727224 */ /* 0x000fe400078e0074 */
[-C--:B------:R-:W-:Y:S02]  /*2920*/  IMAD R4, R3, R148.reuse, R2 ;  /* 0x0000009403047224 */ /* 0x080fe400078e0202 */
[----:B------:R-:W-:-:S04]  /*2930*/  IMAD.WIDE.U32 R2, R33, R148, R114 ;  /* 0x0000009421027225 */ /* 0x000fc800078e0072 */
[----:B------:R-:W-:Y:S01]  /*2940*/  IMAD.MOV.U32 R152, RZ, RZ, c[0x0][0x280] ;  /* 0x0000a000ff987624 */ /* 0x000fe200078e00ff */
[----:B------:R-:W-:Y:S01]  /*2950*/  IADD3 R3, R3, R4, RZ ;  /* 0x0000000403037210 */ /* 0x000fe20007ffe0ff */
[----:B------:R-:W-:Y:S01]  /*2960*/  IMAD.MOV.U32 R153, RZ, RZ, c[0x0][0x290] ;  /* 0x0000a400ff997624 */ /* 0x000fe200078e00ff */
[----:B------:R-:W-:Y:S01]  /*2970*/  @P0 LEA R4, P1, R2, c[0x0][0x220], 0x1 ;  /* 0x0000880002040a11 */ /* 0x000fe200078208ff */
[C---:B------:R-:W-:Y:S01]  /*2980*/  IMAD.SHL.U32 R175, R152.reuse, 0x20, RZ ;  /* 0x0000002098af7824 */ /* 0x040fe200078e00ff */
[-C--:B------:R-:W-:Y:S02]  /*2990*/  SHF.L.U64.HI R154, R152, R169.reuse, c[0x0][0x284] ;  /* 0x0000a100989a7619 */ /* 0x080fe400000102a9 */
[----:B------:R-:W-:Y:S02]  /*29a0*/  @P0 LEA.HI.X R5, R2, c[0x0][0x224], R3, 0x1, P1 ;  /* 0x0000890002050a11 */ /* 0x000fe400008f0c03 */
[----:B------:R-:W-:Y:S02]  /*29b0*/  ISETP.GE.AND P1, PT, R10, 0x11, PT ;  /* 0x000000110a00780c */ /* 0x000fe40003f26270 */
[C---:B------:R-:W-:Y:S01]  /*29c0*/  SHF.L.U64.HI R155, R153.reuse, R169, c[0x0][0x294] ;  /* 0x0000a500999b7619 */ /* 0x040fe200000102a9 */
[----:B------:R-:W-:Y:S01]  /*29d0*/  @!PT LDS RZ, [RZ] ;  /* 0x00000000fffff984 */ /* 0x000fe20000000800 */
[----:B------:R-:W-:Y:S01]  /*29e0*/  @!PT LDS RZ, [RZ] ;  /* 0x00000000fffff984 */ /* 0x000fe20000000800 */
[----:B------:R-:W-:Y:S01]  /*29f0*/  @!PT LDS RZ, [RZ] ;  /* 0x00000000fffff984 */ /* 0x000fe20000000800 */
[----:B------:R1:W-:Y:S01]  /*2a00*/  @P0 LDGSTS.E.BYPASS.LTC128B.128 [R221+0x2900], [R4.64], !P5 ;  /* 0x0290000004dd0fae */ /* 0x0003e2000e901d48 */
[----:B------:R-:W-:-:S09]  /*2a10*/  SHF.L.U32 R176, R153, 0x5, RZ ;  /* 0x0000000599b07819 */ /* 0x000fd200000006ff */
[----:B-1----:R-:W-:-:S05]  /*2a20*/  @P1 IADD3 R5, P0, R177, R2, RZ ;  /* 0x00000002b1051210 */ /* 0x002fca0007f1e0ff */
[----:B------:R-:W-:Y:S01]  /*2a30*/  @P1 IMAD.X R6, R3, 0x1, R172, P0 ;  /* 0x0000000103061824 */ /* 0x000fe200000e06ac */
[----:B------:R-:W-:-:S04]  /*2a40*/  @P1 LEA R4, P0, R5, c[0x0][0x220], 0x1 ;  /* 0x0000880005041a11 */ /* 0x000fc800078008ff */
[----:B------:R-:W-:Y:S02]  /*2a50*/  @P1 LEA.HI.X R5, R5, c[0x0][0x224], R6, 0x1, P0 ;  /* 0x0000890005051a11 */ /* 0x000fe400000f0c06 */
[----:B------:R-:W-:-:S03]  /*2a60*/  ISETP.GE.AND P0, PT, R10, 0x21, PT ;  /* 0x000000210a00780c */ /* 0x000fc60003f06270 */
[----:B------:R1:W-:Y:S10]  /*2a70*/  @P1 LDGSTS.E.BYPASS.LTC128B.128 [R221+0x3100], [R4.64], !P5 ;  /* 0x0310000004dd1fae */ /* 0x0003f4000e901d48 */
[----:B------:R-:W-:-:S02]  /*2a80*/  @P0 MOV R6, c[0x0][0x23c] ;  /* 0x00008f0000060a02 */ /* 0x000fc40000000f00 */
[----:B-1----:R-:W-:-:S04]  /*2a90*/  @P0 LEA R4, P1, R20, R2, 0x5 ;  /* 0x0000000214040211 */ /* 0x002fc800078228ff */
[----:B------:R-:W-:Y:S02]  /*2aa0*/  @P0 LEA.HI.X R5, R20, R3, R6, 0x5, P1 ;  /* 0x0000000314050211 */ /* 0x000fe400008f2c06 */
[----:B------:R-:W-:-:S04]  /*2ab0*/  @P0 LEA R6, P1, R4, c[0x0][0x220], 0x1 ;  /* 0x0000880004060a11 */ /* 0x000fc800078208ff */
[----:B------:R-:W-:Y:S02]  /*2ac0*/  @P0 LEA.HI.X R7, R4, c[0x0][0x224], R5, 0x1, P1 ;  /* 0x0000890004070a11 */ /* 0x000fe400008f0c05 */
[----:B------:R-:W-:-:S03]  /*2ad0*/  ISETP.GE.AND P1, PT, R10, 0x31, PT ;  /* 0x000000310a00780c */ /* 0x000fc60003f26270 */
[----:B------:R1:W-:Y:S10]  /*2ae0*/  @P0 LDGSTS.E.BYPASS.LTC128B.128 [R221+0x3900], [R6.64], !P5 ;  /* 0x0390000006dd0fae */ /* 0x0003f4000e901d48 */
[----:B------:R-:W-:-:S04]  /*2af0*/  @P1 IMAD.MOV.U32 R4, RZ, RZ, c[0x0][0x23c] ;  /* 0x00008f00ff041624 */ /* 0x000fc800078e00ff */
[----:B------:R-:W-:Y:S02]  /*2b00*/  @P1 IMAD R8, R4, 0x30, RZ ;  /* 0x0000003004081824 */ /* 0x000fe400078e02ff */
[----:B------:R-:W-:-:S04]  /*2b10*/  @P1 IMAD.WIDE.U32 R4, R20, 0x30, R2 ;  /* 0x0000003014041825 */ /* 0x000fc800078e0002 */
[----:B------:R-:W-:Y:S01]  /*2b20*/  @P1 IMAD.IADD R5, R5, 0x1, R8 ;  /* 0x0000000105051824 */ /* 0x000fe200078e0208 */
[----:B------:R-:W-:-:S04]  /*2b30*/  @P1 LEA R8, P0, R4, c[0x0][0x220], 0x1 ;  /* 0x0000880004081a11 */ /* 0x000fc800078008ff */
[----:B------:R-:W-:Y:S01]  /*2b40*/  @P1 LEA.HI.X R9, R4, c[0x0][0x224], R5, 0x1, P0 ;  /* 0x0000890004091a11 */ /* 0x000fe200000f0c05 */
[----:B------:R-:W-:Y:S01]  /*2b50*/  IMAD.WIDE.U32 R4, R19, c[0x0][0x1e0], RZ ;  /* 0x0000780013047a25 */ /* 0x000fe200078e00ff */
[----:B------:R-:W-:-:S03]  /*2b60*/  ISETP.GE.AND P0, PT, R10, 0x41, PT ;  /* 0x000000410a00780c */ /* 0x000fc60003f06270 */
[----:B-1----:R-:W-:Y:S01]  /*2b70*/  IMAD.WIDE.U32 R6, R82, c[0x0][0x280], R24 ;  /* 0x0000a00052067a25 */ /* 0x002fe200078e0018 */
[----:B------:R1:W-:Y:S03]  /*2b80*/  @P1 LDGSTS.E.BYPASS.LTC128B.128 [R221+0x4100], [R8.64], !P5 ;  /* 0x0410000008dd1fae */ /* 0x0003e6000e901d48 */
[----:B------:R-:W-:Y:S01]  /*2b90*/  IMAD.MOV.U32 R14, RZ, RZ, R6 ;  /* 0x000000ffff0e7224 */ /* 0x000fe200078e0006 */
[----:B------:R-:W-:Y:S01]  /*2ba0*/  IADD3 R15, R7, R12, RZ ;  /* 0x0000000c070f7210 */ /* 0x000fe20007ffe0ff */
[----:B------:R-:W-:-:S04]  /*2bb0*/  IMAD R7, R23, c[0x0][0x1e0], RZ ;  /* 0x0000780017077a24 */ /* 0x000fc800078e02ff */
[----:B------:R-:W-:Y:S01]  /*2bc0*/  @P0 LEA R18, P1, R20, R2, 0x6 ;  /* 0x0000000214120211 */ /* 0x000fe200078230ff */
[----:B------:R-:W-:Y:S02]  /*2bd0*/  IMAD R10, R19, c[0x0][0x1e4], R7 ;  /* 0x00007900130a7a24 */ /* 0x000fe400078e0207 */
[----:B------:R-:W-:Y:S02]  /*2be0*/  @P0 IMAD.MOV.U32 R2, RZ, RZ, c[0x0][0x23c] ;  /* 0x00008f00ff020624 */ /* 0x000fe400078e00ff */
[----:B------:R-:W-:Y:S01]  /*2bf0*/  IMAD.WIDE.U32 R6, R82, c[0x0][0x290], R24 ;  /* 0x0000a40052067a25 */ /* 0x000fe200078e0018 */
[----:B------:R-:W-:Y:S02]  /*2c00*/  IADD3 R5, R5, R10, RZ ;  /* 0x0000000a05057210 */ /* 0x000fe40007ffe0ff */
[----:B------:R-:W-:Y:S01]  /*2c10*/  @P0 LEA.HI.X R20, R20, R3, R2, 0x6, P1 ;  /* 0x0000000314140211 */ /* 0x000fe200008f3402 */
[----:B------:R-:W-:Y:S01]  /*2c20*/  IMAD.WIDE.U32 R2, R82, c[0x0][0x290], R28 ;  /* 0x0000a40052027a25 */ /* 0x000fe200078e001c */
[----:B------:R-:W-:-:S02]  /*2c30*/  @P0 LEA R16, P1, R18, c[0x0][0x220], 0x1 ;  /* 0x0000880012100a11 */ /* 0x000fc400078208ff */
[----:B------:R-:W-:Y:S01]  /*2c40*/  MOV R10, R6 ;  /* 0x00000006000a7202 */ /* 0x000fe20000000f00 */
[----:B-----5:R-:W-:-:S04]  /*2c50*/  IMAD.WIDE.U32 R100, R137, c[0x0][0x280], R14 ;  /* 0x0000a00089647a25 */ /* 0x020fc800078e000e */
[----:B-1----:R-:W-:-:S04]  /*2c60*/  IMAD R8, R31, c[0x0][0x290], RZ ;  /* 0x0000a4001f087a24 */ /* 0x002fc800078e02ff */
[C---:B------:R-:W-:Y:S02]  /*2c70*/  IMAD R17, R82.reuse, c[0x0][0x294], R8 ;  /* 0x0000a50052117a24 */ /* 0x040fe400078e0208 */
[----:B------:R-:W-:-:S03]  /*2c80*/  IMAD.WIDE.U32 R8, R82, c[0x0][0x280], R28 ;  /* 0x0000a00052087a25 */ /* 0x000fc600078e001c */
[----:B------:R-:W-:Y:S01]  /*2c90*/  IADD3 R11, R7, R17, RZ ;  /* 0x00000011070b7210 */ /* 0x000fe20007ffe0ff */
[----:B------:R-:W-:Y:S02]  /*2ca0*/  IMAD.IADD R9, R12, 0x1, R9 ;  /* 0x000000010c097824 */ /* 0x000fe400078e0209 */
[----:B------:R-:W-:Y:S01]  /*2cb0*/  IMAD.WIDE.U32 R12, R32, c[0x0][0x1e8], R4 ;  /* 0x00007a00200c7a25 */ /* 0x000fe200078e0004 */
[----:B------:R-:W-:-:S03]  /*2cc0*/  MOV R4, R2 ;  /* 0x0000000200047202 */ /* 0x000fc60000000f00 */
[----:B------:R-:W-:Y:S01]  /*2cd0*/  IMAD.IADD R5, R17, 0x1, R3 ;  /* 0x0000000111057824 */ /* 0x000fe200078e0203 */
[----:B------:R-:W-:Y:S01]  /*2ce0*/  @P0 LEA.HI.X R17, R18, c[0x0][0x224], R20, 0x1, P1 ;  /* 0x0000890012110a11 */ /* 0x000fe200008f0c14 */
[----:B------:R-:W-:Y:S02]  /*2cf0*/  IMAD R7, R32, c[0x0][0x1ec], R13 ;  /* 0x00007b0020077a24 */ /* 0x000fe400078e020d */
[----:B------:R-:W-:Y:S02]  /*2d00*/  IMAD.MOV.U32 R6, RZ, RZ, R12 ;  /* 0x000000ffff067224 */ /* 0x000fe400078e000c */
[----:B------:R1:W-:Y:S01]  /*2d10*/  @P0 LDGSTS.E.BYPASS.LTC128B.128 [R221+0x4900], [R16.64], !P5 ;  /* 0x0490000010dd0fae */ /* 0x0003e2000e901d48 */
[----:B------:R-:W-:Y:S01]  /*2d20*/  ISETP.GE.AND P0, PT, R102, c[0x0][0x1d4], PT ;  /* 0x0000750066007a0c */ /* 0x000fe20003f06270 */
[C---:B------:R-:W-:Y:S02]  /*2d30*/  IMAD.WIDE.U32 R98, R137.reuse, c[0x0][0x290], R10 ;  /* 0x0000a40089627a25 */ /* 0x040fe400078e000a */
[----:B------:R-:W0:Y:S01]  /*2d40*/  LDGDEPBAR ;  /* 0x00000000000079af */ /* 0x000e220000000000 */
[----:B------:R-:W-:Y:S01]  /*2d50*/  P2R R91, PR, RZ, 0x1 ;  /* 0x00000001ff5b7803 */ /* 0x000fe20000000000 */
[C---:B------:R-:W-:Y:S01]  /*2d60*/  IMAD.WIDE.U32 R96, R137.reuse, c[0x0][0x280], R8 ;  /* 0x0000a00089607a25 */ /* 0x040fe200078e0008 */
[----:B------:R-:W-:Y:S03]  /*2d70*/  WARPSYNC 0xffffffff ;  /* 0xffffffff00007948 */ /* 0x000fe60003800000 */
[----:B------:R-:W-:-:S04]  /*2d80*/  IMAD.WIDE.U32 R94, R137, c[0x0][0x290], R4 ;  /* 0x0000a400895e7a25 */ /* 0x000fc800078e0004 */
[----:B------:R-:W-:Y:S01]  /*2d90*/  IMAD.SHL.U32 R12, R189, 0x2, RZ ;  /* 0x00000002bd0c7824 */ /* 0x000fe200078e00ff */
[----:B--2---:R-:W-:Y:S01]  /*2da0*/  @P2 MOV R2, R22 ;  /* 0x0000001600022202 */ /* 0x004fe20000000f00 */
[----:B------:R-:W-:Y:S01]  /*2db0*/  @!P2 IMAD.MOV.U32 R2, RZ, RZ, R34 ;  /* 0x000000ffff02a224 */ /* 0x000fe200078e0022 */
[----:B------:R-:W-:Y:S02]  /*2dc0*/  @P2 SHF.R.S32.HI R3, RZ, 0x1f, R22 ;  /* 0x0000001fff032819 */ /* 0x000fe40000011416 */
[----:B------:R-:W-:Y:S02]  /*2dd0*/  @!P2 MOV R3, R21 ;  /* 0x000000150003a202 */ /* 0x000fe40000000f00 */
[----:B------:R-:W-:Y:S02]  /*2de0*/  SEL R18, R2, RZ, !P4 ;  /* 0x000000ff02127207 */ /* 0x000fe40006000000 */
[----:B------:R-:W-:Y:S02]  /*2df0*/  SHF.R.S32.HI R2, RZ, 0x1f, R137 ;  /* 0x0000001fff027819 */ /* 0x000fe40000011489 */
[----:B-1----:R-:W-:Y:S01]  /*2e00*/  SEL R17, R3, RZ, !P4 ;  /* 0x000000ff03117207 */ /* 0x002fe20006000000 */
[----:B------:R-:W-:-:S04]  /*2e10*/  IMAD.WIDE.U32 R84, R18, c[0x0][0x1f0], R6 ;  /* 0x00007c0012547a25 */ /* 0x000fc800078e0006 */
[----:B------:R-:W-:Y:S01]  /*2e20*/  IMAD R3, R2, c[0x0][0x280], RZ ;  /* 0x0000a00002037a24 */ /* 0x000fe200078e02ff */
[----:B------:R-:W-:Y:S01]  /*2e30*/  IADD3 R111, P1, P0, R84, R182, R28 ;  /* 0x000000b6546f7210 */ /* 0x000fe2000783e01c */
[----:B------:R-:W-:Y:S02]  /*2e40*/  IMAD R16, R2, c[0x0][0x290], RZ ;  /* 0x0000a40002107a24 */ /* 0x000fe400078e02ff */
[----:B------:R-:W-:Y:S02]  /*2e50*/  IMAD R2, R31, c[0x0][0x1e0], RZ ;  /* 0x000078001f027a24 */ /* 0x000fe400078e02ff */
[C---:B------:R-:W-:Y:S02]  /*2e60*/  IMAD R3, R137.reuse, c[0x0][0x284], R3 ;  /* 0x0000a10089037a24 */ /* 0x040fe400078e0203 */
[----:B------:R-:W-:Y:S02]  /*2e70*/  IMAD R13, R82, c[0x0][0x1e4], R2 ;  /* 0x00007900520d7a24 */ /* 0x000fe400078e0202 */
[----:B------:R-:W-:-:S02]  /*2e80*/  IMAD R2, R137, c[0x0][0x294], R16 ;  /* 0x0000a50089027a24 */ /* 0x000fc400078e0210 */
[----:B------:R-:W-:Y:S01]  /*2e90*/  IMAD.IADD R112, R101, 0x1, R3 ;  /* 0x0000000165707824 */ /* 0x000fe200078e0203 */
[----:B------:R-:W-:Y:S01]  /*2ea0*/  IADD3 R119, R183, R13, RZ ;  /* 0x0000000db7777210 */ /* 0x000fe20007ffe0ff */
[----:B------:R-:W-:Y:S01]  /*2eb0*/  IMAD R13, R17, c[0x0][0x1f0], RZ ;  /* 0x00007c00110d7a24 */ /* 0x000fe200078e02ff */
[----:B------:R-:W-:Y:S01]  /*2ec0*/  IADD3 R110, R99, R2, RZ ;  /* 0x00000002636e7210 */ /* 0x000fe20007ffe0ff */
[----:B------:R-:W-:Y:S02]  /*2ed0*/  IMAD.IADD R109, R3, 0x1, R97 ;  /* 0x00000001036d7824 */ /* 0x000fe400078e0261 */
[----:B------:R-:W-:Y:S02]  /*2ee0*/  IMAD R6, R18, c[0x0][0x1f4], R13 ;  /* 0x00007d0012067a24 */ /* 0x000fe400078e020d */
[----:B------:R-:W-:-:S03]  /*2ef0*/  IMAD.IADD R108, R2, 0x1, R95 ;  /* 0x00000001026c7824 */ /* 0x000fc600078e025f */
[----:B------:R-:W-:-:S04]  /*2f00*/  IADD3 R88, R85, R6, RZ ;  /* 0x0000000655587210 */ /* 0x000fc80007ffe0ff */
[----:B------:R-:W-:Y:S02]  /*2f10*/  IADD3.X R107, R88, R119, R29, P1, P0 ;  /* 0x00000077586b7210 */ /* 0x000fe40000fe041d */
[----:B------:R-:W-:Y:S01]  /*2f20*/  ISETP.GE.AND P0, PT, R28, c[0x0][0x27c], PT ;  /* 0x00009f001c007a0c */ /* 0x000fe20003f06270 */
[----:B------:R-:W-:Y:S01]  /*2f30*/  IMAD.WIDE.U32 R2, R32, c[0x0][0x260], R134 ;  /* 0x0000980020027a25 */ /* 0x000fe200078e0086 */
[----:B------:R-:W-:Y:S01]  /*2f40*/  BAR.SYNC.DEFER_BLOCKING 0x0 ;  /* 0x0000000000007b1d */ /* 0x000fe20000010000 */
[----:B------:R-:W-:Y:S02]  /*2f50*/  SHF.L.U32 R173, R152, 0x6, RZ ;  /* 0x0000000698ad7819 */ /* 0x000fe400000006ff */
[----:B------:R-:W-:Y:S01]  /*2f60*/  IMAD.WIDE.U32 R6, R32, c[0x0][0x210], R28 ;  /* 0x0000840020067a25 */ /* 0x000fe200078e001c */
[----:B------:R-:W-:Y:S02]  /*2f70*/  IADD3 R131, P1, R82, R19, RZ ;  /* 0x0000001352837210 */ /* 0x000fe40007f3e0ff */
[----:B------:R-:W-:Y:S01]  /*2f80*/  ULDC.U8 UR4, c[0x0][0x298] ;  /* 0x0000a60000047ab9 */ /* 0x000fe20000000000 */
[C---:B------:R-:W-:Y:S02]  /*2f90*/  IMAD R5, R32.reuse, c[0x0][0x264], R3 ;  /* 0x0000990020057a24 */ /* 0x040fe400078e0203 */
[----:B------:R-:W-:Y:S01]  /*2fa0*/  IMAD R3, R32, c[0x0][0x214], R7 ;  /* 0x0000850020037a24 */ /* 0x000fe200078e0207 */
[----:B------:R-:W-:Y:S01]  /*2fb0*/  SEL R7, RZ, c[0x0][0x27c], !P0 ;  /* 0x00009f00ff077a07 */ /* 0x000fe20004000000 */
[----:B------:R-:W-:Y:S01]  /*2fc0*/  IMAD.MOV.U32 R4, RZ, RZ, R2 ;  /* 0x000000ffff047224 */ /* 0x000fe200078e0002 */
[----:B------:R-:W-:Y:S01]  /*2fd0*/  @P0 IADD3 R12, -R12, c[0x0][0x1d4], RZ ;  /* 0x000075000c0c0a10 */ /* 0x000fe20007ffe1ff */
[----:B------:R-:W-:Y:S01]  /*2fe0*/  IMAD.MOV.U32 R2, RZ, RZ, R6 ;  /* 0x000000ffff027224 */ /* 0x000fe200078e0006 */
[----:B------:R-:W-:Y:S01]  /*2ff0*/  IADD3 R6, R28, R7, RZ ;  /* 0x000000071c067210 */ /* 0x000fe20007ffe0ff */
[----:B------:R-:W-:Y:S01]  /*3000*/  IMAD.WIDE.U32 R86, R27, c[0x0][0x268], R4 ;  /* 0x00009a001b567a25 */ /* 0x000fe200078e0004 */
[----:B------:R-:W-:-:S02]  /*3010*/  SHF.R.S32.HI R4, RZ, 0x1f, R12 ;  /* 0x0000001fff047819 */ /* 0x000fc4000001140c */
        /* <DEDUP_REMOVED lines=10> */
[----:B------:R-:W-:-:S02]  /*30c0*/  ISETP.NE.AND P0, PT, RZ, UR4, PT ;  /* 0x00000004ff007c0c */ /* 0x000fc4000bf05270 */
[----:B------:R-:W-:Y:S01]  /*30d0*/  SHF.R.S32.HI R106, RZ, 0x1f, R104 ;  /* 0x0000001fff6a7819 */ /* 0x000fe20000011468 */
[----:B------:R-:W-:Y:S01]  /*30e0*/  IMAD R3, R6, c[0x0][0x1e0], RZ ;  /* 0x0000780006037a24 */ /* 0x000fe200078e02ff */
[----:B------:R-:W-:Y:S01]  /*30f0*/  P2R R128, PR, RZ, 0x1 ;  /* 0x00000001ff807803 */ /* 0x000fe20000000000 */
[----:B------:R-:W-:Y:S02]  /*3100*/  IMAD R4, R139, c[0x0][0x1e4], R4 ;  /* 0x000079008b047a24 */ /* 0x000fe400078e0204 */
[----:B------:R-:W-:Y:S02]  /*3110*/  IMAD R3, R146, c[0x0][0x1e4], R3 ;  /* 0x0000790092037a24 */ /* 0x000fe400078e0203 */
[----:B------:R-:W-:Y:S01]  /*3120*/  IMAD.IADD R127, R181, 0x1, R4 ;  /* 0x00000001b57f7824 */ /* 0x000fe200078e0204 */
[----:B------:R-:W-:Y:S01]  /*3130*/  SHF.R.S32.HI R4, RZ, 0x4, R5 ;  /* 0x00000004ff047819 */ /* 0x000fe20000011405 */
[----:B------:R-:W-:Y:S01]  /*3140*/  IMAD.IADD R126, R179, 0x1, R3 ;  /* 0x00000001b37e7824 */ /* 0x000fe200078e0203 */
[--C-:B------:R-:W-:Y:S01]  /*3150*/  LOP3.LUT R3, R151, 0x38, R2.reuse, 0xf8, !PT ;  /* 0x0000003897037812 */ /* 0x100fe200078ef802 */
[----:B------:R-:W-:Y:S01]  /*3160*/  IMAD.MOV.U32 R168, RZ, RZ, 0x6 ;  /* 0x00000006ffa87424 */ /* 0x000fe200078e00ff */
[----:B------:R-:W-:Y:S01]  /*3170*/  LEA.HI.SX32 R6, R2, R4, 0x1d ;  /* 0x0000000402067211 */ /* 0x000fe200078feaff */
[----:B------:R-:W-:Y:S01]  /*3180*/  IMAD.MOV.U32 R7, RZ, RZ, c[0x0][0x1e0] ;  /* 0x00007800ff077624 */ /* 0x000fe200078e00ff */
[--C-:B------:R-:W-:Y:S01]  /*3190*/  LOP3.LUT R5, R147, 0x38, R2.reuse, 0xf8, !PT ;  /* 0x0000003893057812 */ /* 0x100fe200078ef802 */
[----:B------:R-:W-:Y:S01]  /*31a0*/  IMAD.SHL.U32 R174, R153, 0x40, RZ ;  /* 0x0000004099ae7824 */ /* 0x000fe200078e00ff */
[----:B------:R-:W-:Y:S01]  /*31b0*/  LOP3.LUT R4, R150, 0x38, R2, 0xf8, !PT ;  /* 0x0000003896047812 */ /* 0x000fe200078ef802 */
[----:B------:R-:W-:Y:S01]  /*31c0*/  IMAD.SHL.U32 R83, R6, 0x8, RZ ;  /* 0x0000000806537824 */ /* 0x000fe200078e00ff */
[----:B------:R-:W-:Y:S01]  /*31d0*/  LOP3.LUT R3, R3, R188, RZ, 0x3c, !PT ;  /* 0x000000bc03037212 */ /* 0x000fe200078e3cff */
[----:B------:R-:W-:Y:S01]  /*31e0*/  IMAD.WIDE.U32 R144, R153, 0x50, RZ ;  /* 0x0000005099907825 */ /* 0x000fe200078e00ff */
[----:B------:R-:W-:-:S02]  /*31f0*/  LOP3.LUT R5, R5, R156, RZ, 0x3c, !PT ;  /* 0x0000009c05057212 */ /* 0x000fc400078e3cff */
[----:B------:R-:W-:Y:S01]  /*3200*/  LOP3.LUT R2, R4, R187, RZ, 0x3c, !PT ;  /* 0x000000bb04027212 */ /* 0x000fe200078e3cff */
[----:B------:R-:W-:Y:S01]  /*3210*/  IMAD.WIDE.U32 R140, R7, 0x50, RZ ;  /* 0x00000050078c7825 */ /* 0x000fe200078e00ff */
[-C--:B------:R-:W-:Y:S02]  /*3220*/  SHF.L.U64.HI R152, R152, R168.reuse, c[0x0][0x284] ;  /* 0x0000a10098987619 */ /* 0x080fe400000102a8 */
[-C--:B------:R-:W-:Y:S01]  /*3230*/  SHF.L.U64.HI R153, R153, R168.reuse, c[0x0][0x294] ;  /* 0x0000a50099997619 */ /* 0x080fe200000102a8 */
[C---:B------:R-:W-:Y:S01]  /*3240*/  IMAD.SHL.U32 R185, R7.reuse, 0x40, RZ ;  /* 0x0000004007b97824 */ /* 0x040fe200078e00ff */
[C---:B------:R-:W-:Y:S01]  /*3250*/  SHF.L.U64.HI R169, R7.reuse, R169, c[0x0][0x1e4] ;  /* 0x0000790007a97619 */ /* 0x040fe200000102a9 */
[C---:B------:R-:W-:Y:S01]  /*3260*/  IMAD.SHL.U32 R184, R7.reuse, 0x20, RZ ;  /* 0x0000002007b87824 */ /* 0x040fe200078e00ff */
[----:B------:R-:W-:Y:S01]  /*3270*/  SHF.L.U64.HI R168, R7, R168, c[0x0][0x1e4] ;  /* 0x0000790007a87619 */ /* 0x000fe200000102a8 */
[----:B------:R-:W-:Y:S01]  /*3280*/  IMAD.IADD R7, R162, 0x1, R3 ;  /* 0x00000001a2077824 */ /* 0x000fe200078e0203 */
[----:B------:R-:W-:Y:S01]  /*3290*/  IADD3 R5, R157, R5, RZ ;  /* 0x000000059d057210 */ /* 0x000fe20007ffe0ff */
[----:B------:R-:W-:Y:S01]  /*32a0*/  IMAD.IADD R6, R161, 0x1, R2 ;  /* 0x00000001a1067824 */ /* 0x000fe200078e0202 */
[--C-:B------:R-:W-:Y:S01]  /*32b0*/  LOP3.LUT R3, R147, 0x38, R83.reuse, 0xf8, !PT ;  /* 0x0000003893037812 */ /* 0x100fe200078ef853 */
[----:B------:R-:W-:Y:S01]  /*32c0*/  IMAD R8, R30, c[0x0][0x268], RZ ;  /* 0x00009a001e087a24 */ /* 0x000fe200078e02ff */
[--C-:B------:R-:W-:Y:S01]  /*32d0*/  LOP3.LUT R2, R150, 0x38, R83.reuse, 0xf8, !PT ;  /* 0x0000003896027812 */ /* 0x100fe200078ef853 */
[----:B------:R-:W-:Y:S01]  /*32e0*/  IMAD R9, R17, c[0x0][0x218], RZ ;  /* 0x0000860011097a24 */ /* 0x000fe200078e02ff */
[----:B------:R-:W-:Y:S01]  /*32f0*/  LOP3.LUT R4, R151, 0x38, R83, 0xf8, !PT ;  /* 0x0000003897047812 */ /* 0x000fe200078ef853 */
[C---:B------:R-:W-:Y:S01]  /*3300*/  IMAD R166, R142.reuse, c[0x0][0x294], RZ ;  /* 0x0000a5008ea67a24 */ /* 0x040fe200078e02ff */
[----:B------:R-:W-:Y:S01]  /*3310*/  SHF.L.U32 R125, R5, 0x1, RZ ;  /* 0x00000001057d7819 */ /* 0x000fe200000006ff */
[C---:B------:R-:W-:Y:S01]  /*3320*/  IMAD R167, R142.reuse, c[0x0][0x284], RZ ;  /* 0x0000a1008ea77a24 */ /* 0x040fe200078e02ff */
[----:B------:R-:W-:Y:S01]  /*3330*/  LOP3.LUT R5, R3, R156, RZ, 0x3c, !PT ;  /* 0x0000009c03057212 */ /* 0x000fe200078e3cff */
[----:B------:R-:W-:Y:S01]  /*3340*/  IMAD R165, R142, c[0x0][0x1e4], RZ ;  /* 0x000079008ea57a24 */ /* 0x000fe200078e02ff */
[----:B------:R-:W-:Y:S01]  /*3350*/  LOP3.LUT R3, R2, R187, RZ, 0x3c, !PT ;  /* 0x000000bb02037212 */ /* 0x000fe200078e3cff */
[----:B------:R-:W-:Y:S01]  /*3360*/  IMAD R8, R27, c[0x0][0x26c], R8 ;  /* 0x00009b001b087a24 */ /* 0x000fe200078e0208 */
[----:B------:R-:W-:Y:S01]  /*3370*/  LOP3.LUT R2, R4, R188, RZ, 0x3c, !PT ;  /* 0x000000bc04027212 */ /* 0x000fe200078e3cff */
[----:B------:R-:W-:Y:S01]  /*3380*/  IMAD.WIDE.U32 R142, R142, c[0x0][0x280], RZ ;  /* 0x0000a0008e8e7a25 */ /* 0x000fe200078e00ff */
[----:B------:R-:W-:-:S02]  /*3390*/  IADD3 R3, R161, R3, RZ ;  /* 0x00000003a1037210 */ /* 0x000fc40007ffe0ff */
[----:B------:R-:W-:Y:S01]  /*33a0*/  IADD3 R165, R141, R165, RZ ;  /* 0x000000a58da57210 */ /* 0x000fe20007ffe0ff */
[----:B------:R-:W-:Y:S01]  /*33b0*/  IMAD.IADD R4, R157, 0x1, R5 ;  /* 0x000000019d047824 */ /* 0x000fe200078e0205 */
[----:B------:R-:W-:Y:S01]  /*33c0*/  IADD3 R167, R143, R167, RZ ;  /* 0x000000a78fa77210 */ /* 0x000fe20007ffe0ff */
[----:B------:R-:W-:Y:S01]  /*33d0*/  IMAD.IADD R2, R162, 0x1, R2 ;  /* 0x00000001a2027824 */ /* 0x000fe200078e0202 */
[----:B------:R-:W-:Y:S01]  /*33e0*/  IADD3 R90, R87, R8, RZ ;  /* 0x00000008575a7210 */ /* 0x000fe20007ffe0ff */
[----:B------:R-:W-:Y:S01]  /*33f0*/  IMAD R9, R18, c[0x0][0x21c], R9 ;  /* 0x0000870012097a24 */ /* 0x000fe200078e0209 */
[----:B------:R-:W-:Y:S01]  /*3400*/  SHF.R.S32.HI R105, RZ, 0x1f, R83 ;  /* 0x0000001fff697819 */ /* 0x000fe20000011453 */
[----:B------:R-:W-:Y:S01]  /*3410*/  IMAD.X R130, R23, 0x1, R31, P1 ;  /* 0x0000000117827824 */ /* 0x000fe200008e061f */
[----:B------:R-:W-:Y:S01]  /*3420*/  ISETP.GE.AND P1, PT, R189, 0x1, PT ;  /* 0x00000001bd00780c */ /* 0x000fe20003f26270 */
[----:B------:R-:W-:Y:S01]  /*3430*/  IMAD.IADD R166, R145, 0x1, R166 ;  /* 0x0000000191a67824 */ /* 0x000fe200078e02a6 */
[----:B------:R-:W-:Y:S01]  /*3440*/  SHF.L.U32 R121, R4, 0x1, RZ ;  /* 0x0000000104797819 */ /* 0x000fe200000006ff */
[----:B------:R-:W-:Y:S01]  /*3450*/  IMAD.IADD R103, R93, 0x1, R9 ;  /* 0x000000015d677824 */ /* 0x000fe200078e0209 */
[----:B------:R-:W-:Y:S01]  /*3460*/  SHF.L.U32 R118, R2, 0x1, RZ ;  /* 0x0000000102767819 */ /* 0x000fe200000006ff */
[----:B------:R-:W-:-:S02]  /*3470*/  IMAD.SHL.U32 R124, R6, 0x2, RZ ;  /* 0x00000002067c7824 */ /* 0x000fc400078e00ff */
[----:B------:R-:W-:Y:S02]  /*3480*/  IMAD.SHL.U32 R122, R7, 0x2, RZ ;  /* 0x00000002077a7824 */ /* 0x000fe400078e00ff */
[----:B------:R-:W-:Y:S02]  /*3490*/  IMAD.SHL.U32 R120, R3, 0x2, RZ ;  /* 0x0000000203787824 */ /* 0x000fe400078e00ff */
.L_x_839:
        /* <DEDUP_REMOVED lines=11> */
[----:B------:R-:W-:Y:S04]  /*3550*/  IADD3 R4, P1, P0, R111, R64, R185 ;  /* 0x000000406f047210 */ /* 0x000fe8000783e0b9 */
[----:B------:R-:W-:Y:S02]  /*3560*/  IADD3.X R7, R107, R68, R168, P1, P0 ;  /* 0x000000446b077210 */ /* 0x000fe40000fe04a8 */
[----:B------:R-:W-:Y:S05]  /*3570*/  IADD3 R2, P0, R111, R64, RZ ;  /* 0x000000406f027210 */ /* 0x000fea0007f1e0ff */
[----:B------:R-:W-:Y:S01]  /*3580*/  IMAD.X R5, R68, 0x1, R107, P0 ;  /* 0x0000000144057824 */ /* 0x000fe200000e066b */
[C---:B------:R-:W-:Y:S04]  /*3590*/  LEA R54, P0, R2.reuse, c[0x0][0x1c8], 0x1 ;  /* 0x0000720002367a11 */ /* 0x040fe800078008ff */
[----:B------:R-:W-:Y:S01]  /*35a0*/  LEA.HI.X R55, R2, c[0x0][0x1cc], R5, 0x1, P0 ;  /* 0x0000730002377a11 */ /* 0x000fe200000f0c05 */
[----:B------:R-:W-:Y:S01]  /*35b0*/  BSSY B2, `(.L_x_805) ;  /* 0x00003a2000027945 */ /* 0x000fe20003800000 */
[C---:B------:R-:W-:Y:S04]  /*35c0*/  LEA R60, P0, R3.reuse, c[0x0][0x1c8], 0x1 ;  /* 0x00007200033c7a11 */ /* 0x040fe800078008ff */
[----:B------:R-:W-:Y:S02]  /*35d0*/  LEA.HI.X R61, R3, c[0x0][0x1cc], R6, 0x1, P0 ;  /* 0x00007300033d7a11 */ /* 0x000fe400000f0c06 */
[C---:B------:R-:W-:Y:S04]  /*35e0*/  LEA R62, P0, R4.reuse, c[0x0][0x1c8], 0x1 ;  /* 0x00007200043e7a11 */ /* 0x040fe800078008ff */
[----:B------:R-:W-:Y:S01]  /*35f0*/  LEA.HI.X R63, R4, c[0x0][0x1cc], R7, 0x1, P0 ;  /* 0x00007300043f7a11 */ /* 0x000fe200000f0c07 */
[----:B------:R-:W-:-:S05]  /*3600*/  @!P2 BRA `(.L_x_806) ;  /* 0x000038000000a947 */ /* 0x000fca0003800000 */
[-C--:B------:R-:W-:Y:S01]  /*3610*/  IMAD R4, R167, R33.reuse, RZ ;  /* 0x00000021a7047224 */ /* 0x080fe200078e02ff */
[----:B------:R-:W-:Y:S01]  /*3620*/  ISETP.NE.AND P2, PT, R128, RZ, PT ;  /* 0x000000ff8000720c */ /* 0x000fe20003f45270 */
        /* <DEDUP_REMOVED lines=38> */
.L_x_809:
[----:B------:R-:W-:Y:S05]  /*3890*/  BSYNC B0 ;  /* 0x0000000000007941 */ /* 0x000fea0003800000 */
.L_x_808:
        /* <DEDUP_REMOVED lines=38> */
.L_x_811:
[----:B------:R-:W-:Y:S05]  /*3b00*/  BSYNC B0 ;  /* 0x0000000000007941 */ /* 0x000fea0003800000 */
.L_x_810:
        /* <DEDUP_REMOVED lines=37> */
.L_x_813:
[----:B------:R-:W-:Y:S05]  /*3d60*/  BSYNC B0 ;  /* 0x0000000000007941 */ /* 0x000fea0003800000 */
.L_x_812:
        /* <DEDUP_REMOVED lines=68> */
.L_x_817:
[----:B------:R-:W-:Y:S05]  /*41b0*/  BSYNC B0 ;  /* 0x0000000000007941 */ /* 0x000fea0003800000 */
.L_x_816:
[----:B------:R-:W-:Y:S11]  /*41c0*/  ISETP.NE.AND P0, PT, R91, RZ, PT ;  /* 0x000000ff5b00720c */ /* 0x000ff60003f05270 */
        /* <DEDUP_REMOVED lines=54> */
.L_x_815:
[----:B------:R-:W-:Y:S05]  /*4530*/  BSYNC B1 ;  /* 0x0000000000017941 */ /* 0x000fea0003800000 */
.L_x_814:
        /* <DEDUP_REMOVED lines=56> */
.L_x_821:
[----:B------:R-:W-:Y:S05]  /*48c0*/  BSYNC B0 ;  /* 0x0000000000007941 */ /* 0x000fea0003800000 */
.L_x_820:
        /* <DEDUP_REMOVED lines=55> */
.L_x_819:
[----:B------:R-:W-:Y:S05]  /*4c40*/  BSYNC B1 ;  /* 0x0000000000017941 */ /* 0x000fea0003800000 */
.L_x_818:
        /* <DEDUP_REMOVED lines=55> */
.L_x_824:
[----:B------:R-:W-:Y:S05]  /*4fc0*/  BSYNC B0 ;  /* 0x0000000000007941 */ /* 0x000fea0003800000 */
.L_x_823:
        /* <DEDUP_REMOVED lines=56> */
.L_x_807:
        /* <DEDUP_REMOVED lines=36> */
[----:B------:R1:W4:Y:S08]  /*5590*/  @!P1 LDG.E.128 R56, [R6.64] ;  /* 0x0000000806389981 */ /* 0x000330000c1e1d00 */
[----:B---3--:R-:W-:Y:S05]  /*55a0*/  @!P0 IADD3 R2, P1, R96, R30, RZ ;  /* 0x0000001e60028210 */ /* 0x008fea0007f3e0ff */
[----:B------:R-:W-:Y:S01]  /*55b0*/  @!P0 IMAD.X R3, R32, 0x1, R109, P1 ;  /* 0x0000000120038824 */ /* 0x000fe200008e066d */
[C---:B-1----:R-:W-:Y:S04]  /*55c0*/  @!P0 LEA R8, P1, R2.reuse, c[0x0][0x270], 0x1 ;  /* 0x00009c0002088a11 */ /* 0x042fe800078208ff */
[----:B------:R-:W-:Y:S02]  /*55d0*/  @!P0 LEA.HI.X R9, R2, c[0x0][0x274], R3, 0x1, P1 ;  /* 0x00009d0002098a11 */ /* 0x000fe400008f0c03 */
[----:B------:R-:W-:Y:S01]  /*55e0*/  @!P0 IADD3 R3, P1, R94, R10, RZ ;  /* 0x0000000a5e038210 */ /* 0x000fe20007f3e0ff */
[----:B------:R-:W-:Y:S04]  /*55f0*/  CS2R R6, SRZ ;  /* 0x0000000000067805 */ /* 0x000fe8000001ff00 */
[----:B------:R-:W-:Y:S01]  /*5600*/  @!P0 IMAD.X R4, R36, 0x1, R108, P1 ;  /* 0x0000000124048824 */ /* 0x000fe200008e066c */
[C---:B------:R-:W-:Y:S01]  /*5610*/  @!P0 LEA R2, P1, R3.reuse, c[0x0][0x288], 0x1 ;  /* 0x0000a20003028a11 */ /* 0x040fe200078208ff */
[----:B------:R-:W-:Y:S03]  /*5620*/  CS2R R36, SRZ ;  /* 0x0000000000247805 */ /* 0x000fe6000001ff00 */
[----:B------:R-:W-:Y:S02]  /*5630*/  @!P0 LEA.HI.X R3, R3, c[0x0][0x28c], R4, 0x1, P1 ;  /* 0x0000a30003038a11 */ /* 0x000fe400008f0c04 */
[----:B------:R-:W-:Y:S01]  /*5640*/  CS2R R4, SRZ ;  /* 0x0000000000047805 */ /* 0x000fe2000001ff00 */
[----:B------:R-:W-:Y:S02]  /*5650*/  ISETP.GE.AND P1, PT, R28, c[0x0][0x27c], PT ;  /* 0x00009f001c007a0c */ /* 0x000fe40003f26270 */
[----:B------:R1:W5:Y:S08]  /*5660*/  @!P0 LDG.E.128 R36, [R2.64] ;  /* 0x0000000802248981 */ /* 0x000370000c1e1d00 */
[----:B------:R2:W5:Y:S01]  /*5670*/  @!P0 LDG.E.128 R4, [R8.64] ;  /* 0x0000000808048981 */ /* 0x000562000c1e1d00 */
[----:B------:R-:W-:Y:S01]  /*5680*/  ISETP.GE.OR P0, PT, R82, R66, P6 ;  /* 0x000000425200720c */ /* 0x000fe20003706670 */
        /* <DEDUP_REMOVED lines=25> */
[----:B------:R-:W-:Y:S01]  /*5820*/  IADD3 R2, P0, R182, R64, RZ ;  /* 0x00000040b6027210 */ /* 0x000fe20007f1e0ff */
        /* <DEDUP_REMOVED lines=117> */
.L_x_826:
[----:B------:R-:W-:Y:S05]  /*5f80*/  BSYNC B0 ;  /* 0x0000000000007941 */ /* 0x000fea0003800000 */
.L_x_825:
        /* <DEDUP_REMOVED lines=115> */
.L_x_828:
[----:B------:R-:W-:Y:S05]  /*66c0*/  BSYNC B0 ;  /* 0x0000000000007941 */ /* 0x000fea0003800000 */
.L_x_827:
[----:B-1----:R-:W-:Y:S05]  /*66d0*/  IADD3 R51, P0, R178, R64, RZ ;  /* 0x00000040b2337210 */ /* 0x002fea0007f1e0ff */
[----:B------:R-:W-:Y:S01]  /*66e0*/  IMAD.X R50, R68, 0x1, R126, P0 ;  /* 0x0000000144327824 */ /* 0x000fe200000e067e */
[----:B------:R-:W-:Y:S11]  /*66f0*/  ISETP.GE.OR P0, PT, R146, R66, P6 ;  /* 0x000000429200720c */ /* 0x000ff60003706670 */
[----:B------:R-:W-:Y:S02]  /*6700*/  @!UPT UIADD3 URZ, URZ, URZ, URZ ;  /* 0x0000003f3f3ff290 */ /* 0x000fe4000fffe03f */
[----:B------:R-:W-:-:S05]  /*6710*/  @P0 BRA `(.L_x_822) ;  /* 0x000008b000000947 */ /* 0x000fca0003800000 */
[----:B------:R-:W-:Y:S01]  /*6720*/  IADD3 R2, P2, P0, R84, R51, R104 ;  /* 0x0000003354027210 */ /* 0x000fe2000785e068 */
[----:B------:R-:W1:Y:S01]  /*6730*/  LDS.128 R12, [R118+0x2900] ;  /* 0x00290000760c7984 */ /* 0x000e620000000c00 */
[----:B-----5:R-:W-:Y:S02]  /*6740*/  @!P1 SHF.R.U64 R6, R56, 0x10, R57 ;  /* 0x0000001038069819 */ /* 0x020fe40000001239 */
[----:B------:R-:W-:Y:S02]  /*6750*/  IADD3.X R3, R88, R50, R106, P2, P0 ;  /* 0x0000003258037210 */ /* 0x000fe400017e046a */
[----:B------:R-:W-:Y:S02]  /*6760*/  LEA R48, P0, R2, c[0x0][0x1c8], 0x1 ;  /* 0x0000720002307a11 */ /* 0x000fe400078008ff */
[----:B------:R-:W-:Y:S01]  /*6770*/  @!P1 PRMT R17, R62, 0x5410, R6 ;  /* 0x000054103e119816 */ /* 0x000fe20000000006 */
[----:B------:R-:W2:Y:S01]  /*6780*/  LDS.128 R36, [R122+0x2900] ;  /* 0x002900007a247984 */ /* 0x000ea20000000c00 */
[----:B------:R-:W-:Y:S02]  /*6790*/  LEA.HI.X R49, R2, c[0x0][0x1cc], R3, 0x1, P0 ;  /* 0x0000730002317a11 */ /* 0x000fe400000f0c03 */
[----:B------:R-:W-:Y:S02]  /*67a0*/  @!P1 SHF.R.U32.HI R9, RZ, 0x10, R59 ;  /* 0x00000010ff099819 */ /* 0x000fe4000001163b */
[----:B------:R-:W-:Y:S02]  /*67b0*/  @!P1 SHF.R.U32.HI R7, RZ, 0x10, R57 ;  /* 0x00000010ff079819 */ /* 0x000fe40000011639 */
[--C-:B------:R-:W-:Y:S02]  /*67c0*/  @!P1 SHF.R.U64 R2, R20, 0x10, R21.reuse ;  /* 0x0000001014029819 */ /* 0x100fe40000001215 */
[----:B------:R-:W-:Y:S02]  /*67d0*/  @!P1 SHF.R.U32.HI R3, RZ, 0x10, R21 ;  /* 0x00000010ff039819 */ /* 0x000fe40000011615 */
[----:B------:R-:W-:Y:S01]  /*67e0*/  @!P1 PRMT R16, R62, 0x5432, R7 ;  /* 0x000054323e109816 */ /* 0x000fe20000000007 */
[----:B------:R-:W-:Y:S01]  /*67f0*/  @!P1 IMAD.U32 R7, R17, 0x10000, RZ ;  /* 0x0001000011079824 */ /* 0x000fe200078e00ff */
[----:B------:R-:W-:Y:S02]  /*6800*/  @!P1 SHF.R.U64 R11, R58, 0x10, R59 ;  /* 0x000000103a0b9819 */ /* 0x000fe4000000123b */
[----:B------:R-:W-:Y:S01]  /*6810*/  @!P1 SHF.R.U64 R4, R22, 0x10, R23 ;  /* 0x0000001016049819 */ /* 0x000fe20000001217 */
[----:B------:R-:W-:Y:S01]  /*6820*/  @!P1 IMAD.U32 R18, R16, 0x10000, RZ ;  /* 0x0001000010129824 */ /* 0x000fe200078e00ff */
[C---:B------:R-:W-:Y:S02]  /*6830*/  @!P1 PRMT R22, R63.reuse, 0x5410, R9 ;  /* 0x000054103f169816 */ /* 0x040fe40000000009 */
[----:B------:R-:W-:Y:S02]  /*6840*/  @!P1 SHF.R.U32.HI R5, RZ, 0x10, R23 ;  /* 0x00000010ff059819 */ /* 0x000fe40000011617 */
[----:B------:R-:W-:Y:S02]  /*6850*/  @!P1 PRMT R27, R63, 0x5432, R11 ;  /* 0x000054323f1b9816 */ /* 0x000fe4000000000b */
[C---:B------:R-:W-:Y:S02]  /*6860*/  @!P1 PRMT R11, R32.reuse, 0x5432, R4 ;  /* 0x00005432200b9816 */ /* 0x040fe40000000004 */
[----:B------:R-:W-:Y:S02]  /*6870*/  @!P1 PRMT R10, R32, 0x5410, R5 ;  /* 0x00005410200a9816 */ /* 0x000fe40000000005 */
[----:B------:R-:W-:Y:S02]  /*6880*/  @!P1 LOP3.LUT R34, R22, 0xffff0000, RZ, 0xc0, !PT ;  /* 0xffff000016229812 */ /* 0x000fe400078ec0ff */
[C---:B------:R-:W-:Y:S02]  /*6890*/  @!P1 PRMT R8, R31.reuse, 0x5432, R2 ;  /* 0x000054321f089816 */ /* 0x040fe40000000002 */
[----:B------:R-:W-:Y:S01]  /*68a0*/  @!P1 PRMT R6, R31, 0x5410, R3 ;  /* 0x000054101f069816 */ /* 0x000fe20000000003 */
[----:B-1----:R-:W-:Y:S01]  /*68b0*/  @!P1 IMAD.U32 R2, R12, 0x10000, RZ ;  /* 0x000100000c029824 */ /* 0x002fe200078e00ff */
[C---:B------:R-:W-:Y:S01]  /*68c0*/  @!P1 SHF.L.U32 R3, R8.reuse, 0x10, RZ ;  /* 0x0000001008039819 */ /* 0x040fe200000006ff */
[----:B------:R-:W-:Y:S01]  /*68d0*/  @!P1 IMAD.U32 R4, R13, 0x10000, RZ ;  /* 0x000100000d049824 */ /* 0x000fe200078e00ff */
[----:B------:R-:W-:Y:S01]  /*68e0*/  @!P1 LOP3.LUT R8, R8, 0xffff0000, RZ, 0xc0, !PT ;  /* 0xffff000008089812 */ /* 0x000fe200078ec0ff */
[----:B------:R-:W-:Y:S01]  /*68f0*/  @!P1 FMUL.FTZ R20, R2, R7 ;  /* 0x0000000702149220 */ /* 0x000fe20000410000 */
[----:B------:R-:W-:Y:S01]  /*6900*/  @!P1 SHF.L.U32 R31, R22, 0x10, RZ ;  /* 0x00000010161f9819 */ /* 0x000fe200000006ff */
[C---:B------:R-:W-:Y:S01]  /*6910*/  @!P1 IMAD.U32 R5, R6.reuse, 0x10000, RZ ;  /* 0x0001000006059824 */ /* 0x040fe200078e00ff */
[----:B------:R-:W-:Y:S01]  /*6920*/  @!P1 LOP3.LUT R6, R6, 0xffff0000, RZ, 0xc0, !PT ;  /* 0xffff000006069812 */ /* 0x000fe200078ec0ff */
[----:B--2---:R-:W-:Y:S01]  /*6930*/  @!P1 IMAD.U32 R9, R36, 0x10000, RZ ;  /* 0x0001000024099824 */ /* 0x004fe200078e00ff */
[----:B------:R-:W-:Y:S01]  /*6940*/  @!P1 SHF.L.U32 R19, R37, 0x10, RZ ;  /* 0x0000001025139819 */ /* 0x000fe200000006ff */
[-C--:B------:R-:W-:Y:S01]  /*6950*/  @!P1 FMUL.FTZ R2, R2, R3.reuse ;  /* 0x0000000302029220 */ /* 0x080fe20000410000 */
[----:B------:R-:W-:Y:S01]  /*6960*/  @!P1 LOP3.LUT R35, R39, 0xffff0000, RZ, 0xc0, !PT ;  /* 0xffff000027239812 */ /* 0x000fe200078ec0ff */
[----:B------:R-:W-:Y:S01]  /*6970*/  @!P1 FMUL.FTZ R21, R4, R18 ;  /* 0x0000001204159220 */ /* 0x000fe20000410000 */
[----:B------:R-:W-:Y:S01]  /*6980*/  @!P1 LOP3.LUT R30, R38, 0xffff0000, RZ, 0xc0, !PT ;  /* 0xffff0000261e9812 */ /* 0x000fe200078ec0ff */
        /* <DEDUP_REMOVED lines=8> */
[----:B------:R-:W-:Y:S01]  /*6a10*/  @!P1 IMAD.U32 R32, R39, 0x10000, RZ ;  /* 0x0001000027209824 */ /* 0x000fe200078e00ff */
[----:B------:R-:W-:Y:S02]  /*6a20*/  @!P1 LOP3.LUT R7, R12, 0xffff0000, RZ, 0xc0, !PT ;  /* 0xffff00000c079812 */ /* 0x000fe400078ec0ff */
[----:B------:R-:W-:Y:S02]  /*6a30*/  @!P1 LOP3.LUT R3, R13, 0xffff0000, RZ, 0xc0, !PT ;  /* 0xffff00000d039812 */ /* 0x000fe400078ec0ff */
[----:B------:R-:W-:Y:S01]  /*6a40*/  ISETP.GE.AND P0, PT, R83, c[0x0][0x1d4], PT ;  /* 0x0000750053007a0c */ /* 0x000fe20003f06270 */
[----:B------:R-:W-:Y:S02]  /*6a50*/  @!P1 FMUL.FTZ R23, R7, R16 ;  /* 0x0000001007179220 */ /* 0x000fe40000410000 */
[C---:B------:R-:W-:Y:S02]  /*6a60*/  @!P1 FMUL.FTZ R9, R3.reuse, R20 ;  /* 0x0000001403099220 */ /* 0x040fe40000410000 */
[-C--:B------:R-:W-:Y:S02]  /*6a70*/  @!P1 FMUL.FTZ R5, R3, R6.reuse ;  /* 0x0000000603059220 */ /* 0x080fe40000410000 */
[----:B------:R-:W-:Y:S01]  /*6a80*/  @!P1 FFMA.FTZ R46, R21, R6, -R9 ;  /* 0x00000006152e9223 */ /* 0x000fe20000010809 */
[C---:B------:R-:W-:Y:S01]  /*6a90*/  @!P1 LOP3.LUT R9, R15.reuse, 0xffff0000, RZ, 0xc0, !PT ;  /* 0xffff00000f099812 */ /* 0x040fe200078ec0ff */
[----:B------:R-:W-:Y:S02]  /*6aa0*/  @!P1 IMAD.U32 R6, R15, 0x10000, RZ ;  /* 0x000100000f069824 */ /* 0x000fe400078e00ff */
[-C--:B------:R-:W-:Y:S02]  /*6ab0*/  @!P1 FMUL.FTZ R3, R7, R8.reuse ;  /* 0x0000000807039220 */ /* 0x080fe40000410000 */
[C---:B------:R-:W-:Y:S01]  /*6ac0*/  @!P1 IMAD.U32 R7, R10.reuse, 0x10000, RZ ;  /* 0x000100000a079824 */ /* 0x040fe200078e00ff */
[----:B------:R-:W-:Y:S01]  /*6ad0*/  @!P1 LOP3.LUT R10, R10, 0xffff0000, RZ, 0xc0, !PT ;  /* 0xffff00000a0a9812 */ /* 0x000fe200078ec0ff */
[----:B------:R-:W-:Y:S02]  /*6ae0*/  @!P1 FFMA.FTZ R45, R17, R8, -R23 ;  /* 0x00000008112d9223 */ /* 0x000fe40000010817 */
[C---:B------:R-:W-:Y:S02]  /*6af0*/  @!P1 FMUL.FTZ R22, R6.reuse, R31 ;  /* 0x0000001f06169220 */ /* 0x040fe40000410000 */
[C---:B------:R-:W-:Y:S02]  /*6b00*/  @!P1 FMUL.FTZ R23, R9.reuse, R34 ;  /* 0x0000002209179220 */ /* 0x040fe40000410000 */
[-C--:B------:R-:W-:Y:S01]  /*6b10*/  @!P1 FMUL.FTZ R8, R6, R7.reuse ;  /* 0x0000000706089220 */ /* 0x080fe20000410000 */
[----:B------:R-:W-:Y:S01]  /*6b20*/  @!P1 SHF.L.U32 R6, R14, 0x10, RZ ;  /* 0x000000100e069819 */ /* 0x000fe200000006ff */
        /* <DEDUP_REMOVED lines=11> */
[----:B------:R-:W-:Y:S01]  /*6be0*/  @!P1 FFMA.FTZ R43, R23, R7, -R40 ;  /* 0x00000007172b9223 */ /* 0x000fe20000010828 */
[----:B------:R-:W-:Y:S01]  /*6bf0*/  @!P1 F2FP.BF16.PACK_AB R40, R46, R47 ;  /* 0x0000002f2e28923e */ /* 0x000fe200000010ff */
[----:B------:R-:W-:Y:S02]  /*6c00*/  @!P1 FFMA.FTZ R41, R30, R11, -R41 ;  /* 0x0000000b1e299223 */ /* 0x000fe40000010829 */
[----:B------:R-:W-:Y:S02]  /*6c10*/  @!P1 FMUL.FTZ R6, R6, R7 ;  /* 0x0000000706069220 */ /* 0x000fe40000410000 */
[----:B------:R-:W-:Y:S01]  /*6c20*/  @!P1 FMUL.FTZ R7, R10, R11 ;  /* 0x0000000b0a079220 */ /* 0x000fe20000410000 */
[----:B------:R-:W-:Y:S01]  /*6c30*/  @!P1 F2FP.BF16.PACK_AB R11, R41, R43 ;  /* 0x0000002b290b923e */ /* 0x000fe200000010ff */
[----:B------:R-:W-:Y:S01]  /*6c40*/  @!P1 FFMA.FTZ R3, R16, R17, R3 ;  /* 0x0000001110039223 */ /* 0x000fe20000010003 */
[----:B------:R-:W-:Y:S01]  /*6c50*/  @!P1 F2FP.BF16.PACK_AB R17, R45, R52 ;  /* 0x000000342d11923e */ /* 0x000fe200000010ff */
[----:B------:R-:W-:Y:S01]  /*6c60*/  @!P1 IMAD.MOV.U32 R37, RZ, RZ, R40 ;  /* 0x000000ffff259224 */ /* 0x000fe200078e0028 */
[----:B------:R-:W-:Y:S01]  /*6c70*/  @!P1 F2FP.BF16.PACK_AB R16, R42, R44 ;  /* 0x0000002c2a10923e */ /* 0x000fe200000010ff */
[----:B------:R-:W-:Y:S01]  /*6c80*/  @!P1 IMAD.MOV.U32 R38, RZ, RZ, R11 ;  /* 0x000000ffff269224 */ /* 0x000fe200078e000b */
[----:B------:R-:W-:Y:S01]  /*6c90*/  @!P1 MOV R36, R17 ;  /* 0x0000001100249202 */ /* 0x000fe20000000f00 */
[----:B------:R-:W-:Y:S01]  /*6ca0*/  @!P1 FFMA.FTZ R4, R18, R19, R4 ;  /* 0x0000001312049223 */ /* 0x000fe20000010004 */
[----:B------:R-:W-:Y:S01]  /*6cb0*/  @!P1 MOV R39, R16 ;  /* 0x0000001000279202 */ /* 0x000fe20000000f00 */
[----:B------:R-:W-:Y:S01]  /*6cc0*/  @!P1 FFMA.FTZ R5, R20, R21, R5 ;  /* 0x0000001514059223 */ /* 0x000fe20000010005 */
[----:B------:R-:W-:Y:S01]  /*6cd0*/  @!P1 F2FP.BF16.PACK_AB R10, R3, R2 ;  /* 0x00000002030a923e */ /* 0x000fe200000010ff */
[----:B------:R-:W-:Y:S02]  /*6ce0*/  @!P1 FFMA.FTZ R6, R22, R23, R6 ;  /* 0x0000001716069223 */ /* 0x000fe40000010006 */
[----:B------:R-:W-:Y:S01]  /*6cf0*/  @!P1 FFMA.FTZ R7, R27, R30, R7 ;  /* 0x0000001e1b079223 */ /* 0x000fe20000010007 */
[----:B------:R1:W-:Y:S01]  /*6d00*/  STG.E.128 [R48.64], R36 ;  /* 0x0000002430007986 */ /* 0x0003e2000c101d08 */
[----:B------:R-:W-:Y:S01]  /*6d10*/  @!P1 FFMA.FTZ R8, R31, R32, R8 ;  /* 0x000000201f089223 */ /* 0x000fe20000010008 */
[----:B------:R-:W-:Y:S01]  /*6d20*/  @!P1 F2FP.BF16.PACK_AB R4, R5, R4 ;  /* 0x000000040504923e */ /* 0x000fe200000010ff */
        /* <DEDUP_REMOVED lines=14> */
.L_x_806:
[----:B------:R-:W-:Y:S01]  /*6e10*/  ISETP.NE.AND P1, PT, R91, RZ, PT ;  /* 0x000000ff5b00720c */ /* 0x000fe20003f25270 */
        /* <DEDUP_REMOVED lines=10> */
.L_x_830:
[----:B------:R-:W-:Y:S05]  /*6ec0*/  BSYNC B0 ;  /* 0x0000000000007941 */ /* 0x000fea0003800000 */
.L_x_829:
        /* <DEDUP_REMOVED lines=8> */
.L_x_832:
[----:B------:R-:W-:Y:S05]  /*6f50*/  BSYNC B0 ;  /* 0x0000000000007941 */ /* 0x000fea0003800000 */
.L_x_831:
[----:B------:R-:W-:Y:S11]  /*6f60*/  ISETP.GE.AND P0, PT, R146, R2, PT ;  /* 0x000000029200720c */ /* 0x000ff60003f06270 */
[----:B------:R-:W-:Y:S02]  /*6f70*/  @!UPT UIADD3 URZ, URZ, URZ, URZ ;  /* 0x0000003f3f3ff290 */ /* 0x000fe4000fffe03f */
[----:B------:R-:W-:-:S05]  /*6f80*/  @P0 BRA `(.L_x_822) ;  /* 0x0000004000000947 */ /* 0x000fca0003800000 */
[----:B-1----:R-:W1:Y:S04]  /*6f90*/  @!P6 LDS.128 R8, [R80+0x4800] ;  /* 0x004800005008e984 */ /* 0x002e680000000c00 */
[----:B------:R-:W2:Y:S04]  /*6fa0*/  @!P1 LDS.128 R4, [R81+0x4800] ;  /* 0x0048000051049984 */ /* 0x000ea80000000c00 */
[----:B-1----:R1:W-:Y:S04]  /*6fb0*/  @!P6 STG.E.128 [R62.64], R8 ;  /* 0x000000083e00e986 */ /* 0x0023e8000c101d08 */
[----:B--2---:R1:W-:Y:S02]  /*6fc0*/  @!P1 STG.E.128 [R62.64+0x40], R4 ;  /* 0x000040043e009986 */ /* 0x0043e4000c101d08 */
.L_x_822:
[----:B------:R-:W-:Y:S05]  /*6fd0*/  BSYNC B2 ;  /* 0x0000000000027941 */ /* 0x000fea0003800000 */
.L_x_805:
[----:B--2---:R-:W-:Y:S01]  /*6fe0*/  IMAD R2, R89, 0x50, RZ ;  /* 0x0000005059027824 */ /* 0x004fe200078e02ff */
[----:B------:R-:W-:Y:S01]  /*6ff0*/  BSSY B0, `(.L_x_833) ;  /* 0x000005e000007945 */ /* 0x000fe20003800000 */
[----:B------:R-:W-:Y:S04]  /*7000*/  IMAD.WIDE.U32 R16, R33, 0x50, RZ ;  /* 0x0000005021107825 */ /* 0x000fe800078e00ff */
[----:B------:R-:W-:Y:S01]  /*7010*/  IMAD.IADD R18, R17, 0x1, R2 ;  /* 0x0000000111127824 */ /* 0x000fe200078e0202 */
[----:B------:R-:W-:Y:S01]  /*7020*/  IADD3 R2, P0, R123, R16, RZ ;  /* 0x000000107b027210 */ /* 0x000fe20007f1e0ff */
[----:B------:R-:W-:Y:S04]  /*7030*/  IMAD R17, R33, -0x50, RZ ;  /* 0xffffffb021117824 */ /* 0x000fe800078e02ff */
[----:B------:R-:W-:Y:S01]  /*7040*/  IMAD.X R3, R18, 0x1, R132, P0 ;  /* 0x0000000112037824 */ /* 0x000fe200000e0684 */
[----:B-1---5:R-:W-:Y:S04]  /*7050*/  IADD3 R4, R113, R17, RZ ;  /* 0x0000001171047210 */ /* 0x022fe80007ffe0ff */
[C---:B------:R-:W-:Y:S02]  /*7060*/  ISETP.GE.AND P3, PT, R4.reuse, 0x11, PT ;  /* 0x000000110400780c */ /* 0x040fe40003f66270 */
[C---:B------:R-:W-:Y:S02]  /*7070*/  ISETP.GE.AND P4, PT, R4.reuse, 0x1, PT ;  /* 0x000000010400780c */ /* 0x040fe40003f86270 */
[C---:B------:R-:W-:Y:S02]  /*7080*/  ISETP.GE.AND P2, PT, R4.reuse, 0x21, PT ;  /* 0x000000210400780c */ /* 0x040fe40003f46270 */
[----:B------:R-:W-:Y:S07]  /*7090*/  ISETP.GE.AND P1, PT, R4, 0x31, PT ;  /* 0x000000310400780c */ /* 0x000fee0003f26270 */
        /* <DEDUP_REMOVED lines=22> */
[----:B------:R-:W-:Y:S03]  /*7200*/  @P2 MOV R6, R86 ;  /* 0x0000005600062202 */ /* 0x000fe60000000f00 */
        /* <DEDUP_REMOVED lines=15> */
[C---:B------:R-:W-:Y:S03]  /*7300*/  @P1 LEA R8, P5, R2.reuse, c[0x0][0x250], 0x1 ;  /* 0x0000940002081a11 */ /* 0x040fe600078a08ff */
        /* <DEDUP_REMOVED lines=9> */
[----:B------:R-:W-:Y:S02]  /*73a0*/  @P0 LEA.HI.X R5, R2, c[0x0][0x254], R3, 0x1, P5 ;  /* 0x0000950002050a11 */ /* 0x000fe400028f0c03 */
[----:B------:R-:W-:Y:S02]  /*73b0*/  ISETP.NE.AND P5, PT, R133, RZ, PT ;  /* 0x000000ff8500720c */ /* 0x000fe40003fa5270 */
[----:B------:R-:W-:Y:S04]  /*73c0*/  IADD3 R2, R17, R0, RZ ;  /* 0x0000000011027210 */ /* 0x000fe80007ffe0ff */
[----:B------:R-:W-:Y:S07]  /*73d0*/  IMNMX R7, R2, 0x50, PT ;  /* 0x0000005002077817 */ /* 0x000fee0003800200 */
[----:B------:R-:W-:Y:S01]  /*73e0*/  @!PT LDS RZ, [RZ] ;  /* 0x00000000fffff984 */ /* 0x000fe20000000800 */
[----:B------:R-:W-:Y:S01]  /*73f0*/  @!PT LDS RZ, [RZ] ;  /* 0x00000000fffff984 */ /* 0x000fe20000000800 */
[----:B------:R-:W-:Y:S01]  /*7400*/  @!PT LDS RZ, [RZ] ;  /* 0x00000000fffff984 */ /* 0x000fe20000000800 */
[----:B------:R1:W-:Y:S08]  /*7410*/  @P4 LDGSTS.E.BYPASS.LTC128B.128 [R221+0x100], [R14.64], !P5 ;  /* 0x001000000edd4fae */ /* 0x0003f0000e901d48 */
[----:B------:R2:W-:Y:S08]  /*7420*/  @P3 LDGSTS.E.BYPASS.LTC128B.128 [R221+0x900], [R12.64], !P5 ;  /* 0x009000000cdd3fae */ /* 0x0005f0000e901d48 */
[----:B------:R1:W-:Y:S01]  /*7430*/  @P2 LDGSTS.E.BYPASS.LTC128B.128 [R221+0x1100], [R10.64], !P5 ;  /* 0x011000000add2fae */ /* 0x0003e2000e901d48 */
[----:B------:R-:W-:Y:S07]  /*7440*/  IADD3 R6, P2, R131, R16, RZ ;  /* 0x0000001083067210 */ /* 0x000fee0007f5e0ff */
[----:B------:R1:W-:Y:S08]  /*7450*/  @P1 LDGSTS.E.BYPASS.LTC128B.128 [R221+0x1900], [R8.64], !P5 ;  /* 0x0190000008dd1fae */ /* 0x0003f0000e901d48 */
[----:B------:R1:W-:Y:S01]  /*7460*/  @P0 LDGSTS.E.BYPASS.LTC128B.128 [R221+0x2100], [R4.64], !P5 ;  /* 0x0210000004dd0fae */ /* 0x0003e2000e901d48 */
[----:B------:R-:W-:Y:S01]  /*7470*/  ISETP.GE.AND P0, PT, R82, R7, PT ;  /* 0x000000075200720c */ /* 0x000fe20003f06270 */
[----:B--2---:R-:W-:Y:S06]  /*7480*/  IMAD.X R12, R18, 0x1, R130, P2 ;  /* 0x00000001120c7824 */ /* 0x004fec00010e0682 */
[----:B------:R-:W0:Y:S01]  /*7490*/  LDGDEPBAR ;  /* 0x00000000000079af */ /* 0x000e220000000000 */
[----:B------:R-:W-:Y:S07]  /*74a0*/  DEPBAR.LE SB0, 0x0 ;  /* 0x000080000000791a */ /* 0x000fee0000000000 */
[----:B------:R-:W-:Y:S06]  /*74b0*/  BAR.SYNC.DEFER_BLOCKING 0x0 ;  /* 0x0000000000007b1d */ /* 0x000fec0000010000 */
[----:B------:R-:W-:-:S05]  /*74c0*/  @P0 BRA `(.L_x_834) ;  /* 0x0000010000000947 */ /* 0x000fca0003800000 */
[----:B-1----:R-:W-:Y:S01]  /*74d0*/  MOV R5, R103 ;  /* 0x0000006700057202 */ /* 0x002fe20000000f00 */
[----:B------:R-:W-:Y:S02]  /*74e0*/  IMAD R2, R12, c[0x0][0x208], RZ ;  /* 0x000082000c027a24 */ /* 0x000fe400078e02ff */
[----:B------:R-:W-:Y:S02]  /*74f0*/  IMAD.MOV.U32 R4, RZ, RZ, R92 ;  /* 0x000000ffff047224 */ /* 0x000fe400078e005c */
[C---:B------:R-:W-:Y:S02]  /*7500*/  IMAD R2, R6.reuse, c[0x0][0x20c], R2 ;  /* 0x0000830006027a24 */ /* 0x040fe400078e0202 */
[----:B------:R-:W-:Y:S04]  /*7510*/  IMAD.WIDE.U32 R4, R6, c[0x0][0x208], R4 ;  /* 0x0000820006047a25 */ /* 0x000fe800078e0004 */
[----:B------:R-:W-:Y:S01]  /*7520*/  IMAD.IADD R3, R5, 0x1, R2 ;  /* 0x0000000105037824 */ /* 0x000fe200078e0202 */
[C---:B------:R-:W-:Y:S04]  /*7530*/  LEA R2, P0, R4.reuse, c[0x0][0x1f8], 0x1 ;  /* 0x00007e0004027a11 */ /* 0x040fe800078008ff */
[----:B------:R-:W-:Y:S02]  /*7540*/  LEA.HI.X R3, R4, c[0x0][0x1fc], R3, 0x1, P0 ;  /* 0x00007f0004037a11 */ /* 0x000fe400000f0c03 */
[----:B------:R-:W-:Y:S11]  /*7550*/  ISETP.GE.AND P0, PT, R28, c[0x0][0x1d4], PT ;  /* 0x000075001c007a0c */ /* 0x000ff60003f06270 */
[----:B------:R-:W-:Y:S02]  /*7560*/  @!UPT UIADD3 URZ, URZ, URZ, URZ ;  /* 0x0000003f3f3ff290 */ /* 0x000fe4000fffe03f */
[----:B------:R-:W1:Y:S04]  /*7570*/  @!P0 LDS.128 R8, [R80] ;  /* 0x0000000050088984 */ /* 0x000e680000000c00 */
[----:B-1----:R-:W-:Y:S01]  /*7580*/  @!P0 STG.E.128 [R2.64], R8 ;  /* 0x0000000802008986 */ /* 0x002fe2000c101d08 */
[----:B------:R-:W-:Y:S11]  /*7590*/  ISETP.GE.AND P0, PT, R102, c[0x0][0x1d4], PT ;  /* 0x0000750066007a0c */ /* 0x000ff60003f06270 */
[----:B------:R-:W-:Y:S02]  /*75a0*/  @!UPT UIADD3 URZ, URZ, URZ, URZ ;  /* 0x0000003f3f3ff290 */ /* 0x000fe4000fffe03f */
[----:B------:R-:W1:Y:S04]  /*75b0*/  @!P0 LDS.128 R8, [R81] ;  /* 0x0000000051088984 */ /* 0x000e680000000c00 */
[----:B-1----:R1:W-:Y:S02]  /*75c0*/  @!P0 STG.E.128 [R2.64+0x40], R8 ;  /* 0x0000400802008986 */ /* 0x0023e4000c101d08 */
.L_x_834:
[----:B-1----:R-:W-:Y:S05]  /*75d0*/  BSYNC B0 ;  /* 0x0000000000007941 */ /* 0x002fea0003800000 */
.L_x_833:
[----:B------:R-:W-:Y:S01]  /*75e0*/  ISETP.GE.AND P0, PT, R139, R7, PT ;  /* 0x000000078b00720c */ /* 0x000fe20003f06270 */
[----:B------:R-:W-:Y:S01]  /*75f0*/  @!UPT UIADD3 URZ, URZ, URZ, URZ ;  /* 0x0000003f3f3ff290 */ /* 0x000fe2000fffe03f */
[----:B------:R-:W-:Y:S11]  /*7600*/  BSSY B0, `(.L_x_835) ;  /* 0x0000014000007945 */ /* 0x000ff60003800000 */
[----:B------:R-:W-:-:S05]  /*7610*/  @P0 BRA `(.L_x_836) ;  /* 0x0000012000000947 */ /* 0x000fca0003800000 */
[----:B------:R-:W-:Y:S01]  /*7620*/  IADD3 R2, P0, R6, 0x20, RZ ;  /* 0x0000002006027810 */ /* 0x000fe20007f1e0ff */
[----:B------:R-:W-:Y:S01]  /*7630*/  IMAD.MOV.U32 R4, RZ, RZ, R92 ;  /* 0x000000ffff047224 */ /* 0x000fe200078e005c */
[----:B------:R-:W-:Y:S03]  /*7640*/  MOV R5, R103 ;  /* 0x0000006700057202 */ /* 0x000fe60000000f00 */
[----:B------:R-:W-:Y:S02]  /*7650*/  IMAD.X R3, RZ, RZ, R12, P0 ;  /* 0x000000ffff037224 */ /* 0x000fe400000e060c */
[C---:B------:R-:W-:Y:S04]  /*7660*/  IMAD.WIDE.U32 R4, R2.reuse, c[0x0][0x208], R4 ;  /* 0x0000820002047a25 */ /* 0x040fe800078e0004 */
[----:B------:R-:W-:Y:S04]  /*7670*/  IMAD R3, R3, c[0x0][0x208], RZ ;  /* 0x0000820003037a24 */ /* 0x000fe800078e02ff */
[----:B------:R-:W-:Y:S01]  /*7680*/  IMAD R3, R2, c[0x0][0x20c], R3 ;  /* 0x0000830002037a24 */ /* 0x000fe200078e0203 */
[C---:B------:R-:W-:Y:S03]  /*7690*/  LEA R2, P0, R4.reuse, c[0x0][0x1f8], 0x1 ;  /* 0x00007e0004027a11 */ /* 0x040fe600078008ff */
[----:B------:R-:W-:Y:S05]  /*76a0*/  IMAD.IADD R3, R5, 0x1, R3 ;  /* 0x0000000105037824 */ /* 0x000fea00078e0203 */
[----:B------:R-:W-:Y:S02]  /*76b0*/  LEA.HI.X R3, R4, c[0x0][0x1fc], R3, 0x1, P0 ;  /* 0x00007f0004037a11 */ /* 0x000fe400000f0c03 */
[----:B------:R-:W-:Y:S11]  /*76c0*/  ISETP.GE.AND P0, PT, R28, c[0x0][0x1d4], PT ;  /* 0x000075001c007a0c */ /* 0x000ff60003f06270 */
[----:B------:R-:W-:Y:S02]  /*76d0*/  @!UPT UIADD3 URZ, URZ, URZ, URZ ;  /* 0x0000003f3f3ff290 */ /* 0x000fe4000fffe03f */
[----:B------:R-:W1:Y:S04]  /*76e0*/  @!P0 LDS.128 R8, [R80+0x1000] ;  /* 0x0010000050088984 */ /* 0x000e680000000c00 */
[----:B-1----:R-:W-:Y:S01]  /*76f0*/  @!P0 STG.E.128 [R2.64], R8 ;  /* 0x0000000802008986 */ /* 0x002fe2000c101d08 */
[----:B------:R-:W-:Y:S11]  /*7700*/  ISETP.GE.AND P0, PT, R102, c[0x0][0x1d4], PT ;  /* 0x0000750066007a0c */ /* 0x000ff60003f06270 */
[----:B------:R-:W-:Y:S02]  /*7710*/  @!UPT UIADD3 URZ, URZ, URZ, URZ ;  /* 0x0000003f3f3ff290 */ /* 0x000fe4000fffe03f */
[----:B------:R-:W1:Y:S04]  /*7720*/  @!P0 LDS.128 R8, [R81+0x1000] ;  /* 0x0010000051088984 */ /* 0x000e680000000c00 */
[----:B-1----:R1:W-:Y:S02]  /*7730*/  @!P0 STG.E.128 [R2.64+0x40], R8 ;  /* 0x0000400802008986 */ /* 0x0023e4000c101d08 */
.L_x_836:
[----:B------:R-:W-:Y:S05]  /*7740*/  BSYNC B0 ;  /* 0x0000000000007941 */ /* 0x000fea0003800000 */
.L_x_835:
[----:B------:R-:W-:Y:S01]  /*7750*/  ISETP.GE.AND P0, PT, R146, R7, PT ;  /* 0x000000079200720c */ /* 0x000fe20003f06270 */
[----:B------:R-:W-:Y:S01]  /*7760*/  @!UPT UIADD3 URZ, URZ, URZ, URZ ;  /* 0x0000003f3f3ff290 */ /* 0x000fe2000fffe03f */
[----:B------:R-:W-:Y:S11]  /*7770*/  BSSY B0, `(.L_x_837) ;  /* 0x0000014000007945 */ /* 0x000ff60003800000 */
[----:B------:R-:W-:-:S05]  /*7780*/  @P0 BRA `(.L_x_838) ;  /* 0x0000012000000947 */ /* 0x000fca0003800000 */
[----:B-1----:R-:W-:Y:S01]  /*7790*/  IADD3 R2, P0, R6, 0x40, RZ ;  /* 0x0000004006027810 */ /* 0x002fe20007f1e0ff */
        /* <DEDUP_REMOVED lines=17> */
.L_x_838:
[----:B------:R-:W-:Y:S05]  /*78b0*/  BSYNC B0 ;  /* 0x0000000000007941 */ /* 0x000fea0003800000 */
.L_x_837:
[C---:B------:R-:W-:Y:S02]  /*78c0*/  ISETP.GT.AND P0, PT, R33.reuse, R129, PT ;  /* 0x000000812100720c */ /* 0x040fe40003f04270 */
[----:B------:R-:W-:Y:S11]  /*78d0*/  IADD3 R33, R33, -0x1, RZ ;  /* 0xffffffff21217810 */ /* 0x000ff60007ffe0ff */
[----:B-1----:R-:W-:Y:S01]  /*78e0*/  @P0 SHF.R.S32.HI R5, RZ, 0x1f, R33 ;  /* 0x0000001fff050819 */ /* 0x002fe20000011421 */
[----:B------:R-:W-:Y:S01]  /*78f0*/  @P0 IMAD R4, R171, R33, RZ ;  /* 0x00000021ab040224 */ /* 0x000fe200078e02ff */
[----:B------:R-:W-:Y:S01]  /*7900*/  @P0 SHF.L.U64.HI R10, R177, 0x1, R172 ;  /* 0x00000001b10a0819 */ /* 0x000fe200000102ac */
[----:B------:R-:W-:Y:S02]  /*7910*/  @P0 IMAD.MOV.U32 R2, RZ, RZ, R116 ;  /* 0x000000ffff020224 */ /* 0x000fe400078e0074 */
[----:B------:R-:W-:Y:S02]  /*7920*/  @P0 IMAD.MOV.U32 R3, RZ, RZ, R115 ;  /* 0x000000ffff030224 */ /* 0x000fe400078e0073 */
[-C--:B------:R-:W-:Y:S02]  /*7930*/  @P0 IMAD R4, R5, R148.reuse, R4 ;  /* 0x0000009405040224 */ /* 0x080fe400078e0204 */
[----:B------:R-:W-:Y:S04]  /*7940*/  @P0 IMAD.WIDE.U32 R2, R33, R148, R2 ;  /* 0x0000009421020225 */ /* 0x000fe800078e0002 */
[----:B------:R-:W-:Y:S01]  /*7950*/  @P0 IMAD.IADD R3, R3, 0x1, R4 ;  /* 0x0000000103030824 */ /* 0x000fe200078e0204 */
[C---:B------:R-:W-:Y:S01]  /*7960*/  @P0 LEA R8, P1, R2.reuse, c[0x0][0x220], 0x1 ;  /* 0x0000880002080a11 */ /* 0x040fe200078208ff */
[----:B------:R-:W-:Y:S03]  /*7970*/  @P0 IMAD.SHL.U32 R11, R177, 0x2, RZ ;  /* 0x00000002b10b0824 */ /* 0x000fe600078e00ff */
        /* <DEDUP_REMOVED lines=21> */
.L_x_804:
[----:B------:R-:W2:Y:S01]  /*7ad0*/  LDL R18, [R1+0x44] ;  /* 0x0000440001127983 */ /* 0x000ea20000100800 */
[----:B------:R-:W-:-:S03]  /*7ae0*/  IMAD.MOV.U32 R0, RZ, RZ, c[0x0][0x2c4] ;  /* 0x0000b100ff007624 */ /* 0x000fc600078e00ff */
[----:B-1----:R-:W3:Y:S04]  /*7af0*/  LDL R5, [R1+0x14] ;  /* 0x0000140001057983 */ /* 0x002ee80000100800 */
[----:B------:R-:W3:Y:S01]  /*7b00*/  LDL R2, [R1+0x18] ;  /* 0x0000180001027983 */ /* 0x000ee20000100800 */
[----:B------:R-:W-:Y:S01]  /*7b10*/  ISETP.NE.AND P3, PT, R0, 0x1, PT ;  /* 0x000000010000780c */ /* 0x000fe20003f65270 */
[----:B------:R-:W-:-:S05]  /*7b20*/  IMAD.MOV.U32 R4, RZ, RZ, c[0x0][0x32c] ;  /* 0x0000cb00ff047624 */ /* 0x000fca00078e00ff */
[----:B------:R-:W-:Y:S01]  /*7b30*/  ISETP.GE.AND P1, PT, R4, 0x1, PT ;  /* 0x000000010400780c */ /* 0x000fe20003f26270 */
[----:B------:R-:W-:Y:S01]  /*7b40*/  IMAD.IADD R11, R159, 0x1, R160 ;  /* 0x000000019f0b7824 */ /* 0x000fe200078e02a0 */
[----:B--2---:R-:W-:-:S05]  /*7b50*/  IADD3 R0, R18, 0x7f, RZ ;  /* 0x0000007f12007810 */ /* 0x004fca0007ffe0ff */
[----:B------:R-:W-:Y:S01]  /*7b60*/  @P3 IMAD.HI.U32 R3, R0, c[0x0][0x2c8], RZ ;  /* 0x0000b20000033a27 */ /* 0x000fe200078e00ff */
[----:B---3--:R-:W-:-:S04]  /*7b70*/  IADD3 R2, R2, 0x1, -R5 ;  /* 0x0000000102027810 */ /* 0x008fc80007ffe805 */
[----:B------:R-:W-:-:S05]  /*7b80*/  @P3 SHF.R.U32.HI R0, RZ, c[0x0][0x2cc], R3 ;  /* 0x0000b300ff003a19 */ /* 0x000fca0000011603 */
[----:B------:R-:W-:-:S05]  /*7b90*/  IMAD.IADD R0, R2, 0x1, R0 ;  /* 0x0000000102007824 */ /* 0x000fca00078e0200 */
[----:B------:R-:W-:Y:S01]  /*7ba0*/  IADD3 R3, R0, c[0x0][0x328], RZ ;  /* 0x0000ca0000037a10 */ /* 0x000fe20007ffe0ff */
[----:B------:R-:W-:Y:S05]  /*7bb0*/  @!P1 BRA `(.L_x_840) ;  /* 0x0000011000009947 */ /* 0x000fea0003800000 */
[C---:B------:R-:W-:Y:S01]  /*7bc0*/  ISETP.GT.AND P0, PT, R0.reuse, RZ, PT ;  /* 0x000000ff0000720c */ /* 0x040fe20003f04270 */
[----:B------:R-:W-:Y:S01]  /*7bd0*/  BSSY B0, `(.L_x_841) ;  /* 0x000000d000007945 */ /* 0x000fe20003800000 */
[----:B------:R-:W-:Y:S01]  /*7be0*/  IADD3 R2, R0, -0x1, RZ ;  /* 0xffffffff00027810 */ /* 0x000fe20007ffe0ff */
        /* <DEDUP_REMOVED lines=8> */
.L_x_842:
[----:B------:R-:W-:-:S13]  /*7c70*/  ISETP.NE.AND P0, PT, R4, 0x1, PT ;  /* 0x000000010400780c */ /* 0x000fda0003f05270 */
[----:B------:R-:W-:-:S05]  /*7c80*/  @P0 IMAD.HI.U32 R0, R2, c[0x0][0x330], RZ ;  /* 0x0000cc0002000a27 */ /* 0x000fca00078e00ff */
[----:B------:R-:W-:Y:S02]  /*7c90*/  @P0 SHF.R.U32.HI R2, RZ, c[0x0][0x334], R0 ;  /* 0x0000cd00ff020a19 */ /* 0x000fe40000011600 */
.L_x_843:
[----:B------:R-:W-:Y:S05]  /*7ca0*/  BSYNC B0 ;  /* 0x0000000000007941 */ /* 0x000fea0003800000 */
.L_x_841:
[----:B------:R-:W-:-:S05]  /*7cb0*/  IMAD R2, R2, R4, c[0x0][0x32c] ;  /* 0x0000cb0002027624 */ /* 0x000fca00078e0204 */
[----:B------:R-:W-:-:S03]  /*7cc0*/  IMNMX R3, R3, R2, PT ;  /* 0x0000000203037217 */ /* 0x000fc60003800200 */
.L_x_840:
[----:B------:R-:W2:Y:S01]  /*7cd0*/  LDL R4, [R1] ;  /* 0x0000000001047983 */ /* 0x000ea20000100800 */
[----:B------:R-:W-:Y:S01]  /*7ce0*/  IADD3 R3, R3, 0x4f, RZ ;  /* 0x0000004f03037810 */ /* 0x000fe20007ffe0ff */
[----:B------:R-:W-:-:S04]  /*7cf0*/  @P3 IMAD.HI.U32 R2, R18, c[0x0][0x2c8], RZ ;  /* 0x0000b20012023a27 */ /* 0x000fc800078e00ff */
[----:B------:R-:W-:-:S04]  /*7d00*/  IMAD.HI R3, R3, 0x66666667, RZ ;  /* 0x6666666703037827 */ /* 0x000fc800078e02ff */
[----:B------:R-:W-:Y:S01]  /*7d10*/  IMAD.MOV.U32 R0, RZ, RZ, R18 ;  /* 0x000000ffff007224 */ /* 0x000fe200078e0012 */
[----:B------:R-:W-:Y:S02]  /*7d20*/  @P3 SHF.R.U32.HI R0, RZ, c[0x0][0x2cc], R2 ;  /* 0x0000b300ff003a19 */ /* 0x000fe40000011602 */
[----:B------:R-:W-:-:S04]  /*7d30*/  SHF.R.U32.HI R2, RZ, 0x1f, R3 ;  /* 0x0000001fff027819 */ /* 0x000fc80000011603 */
[----:B------:R-:W-:-:S04]  /*7d40*/  LEA.HI.SX32 R3, R3, R2, 0x1b ;  /* 0x0000000203037211 */ /* 0x000fc800078fdaff */
[----:B------:R-:W-:Y:S01]  /*7d50*/  IMNMX R7, R170, R3, PT ;  /* 0x00000003aa077217 */ /* 0x000fe20003800200 */
[----:B--2---:R-:W-:-:S05]  /*7d60*/  IMAD.IADD R0, R4, 0x1, R0 ;  /* 0x0000000104007824 */ /* 0x004fca00078e0200 */
        /* <DEDUP_REMOVED lines=12> */
.L_x_846:
[----:B------:R-:W-:-:S04]  /*7e30*/  MOV R3, c[0x0][0x32c] ;  /* 0x0000cb0000037a02 */ /* 0x000fc80000000f00 */
[----:B------:R-:W-:-:S13]  /*7e40*/  ISETP.NE.AND P0, PT, R3, 0x1, PT ;  /* 0x000000010300780c */ /* 0x000fda0003f05270 */
[----:B------:R-:W-:-:S05]  /*7e50*/  @P0 IMAD.HI.U32 R3, R0, c[0x0][0x330], RZ ;  /* 0x0000cc0000030a27 */ /* 0x000fca00078e00ff */
[----:B------:R-:W-:Y:S02]  /*7e60*/  @P0 SHF.R.U32.HI R0, RZ, c[0x0][0x334], R3 ;  /* 0x0000cd00ff000a19 */ /* 0x000fe40000011603 */
.L_x_847:
[----:B------:R-:W-:Y:S05]  /*7e70*/  BSYNC B0 ;  /* 0x0000000000007941 */ /* 0x000fea0003800000 */
.L_x_845:
[----:B------:R-:W-:-:S05]  /*7e80*/  IMAD R0, R0, c[0x0][0x32c], RZ ;  /* 0x0000cb0000007a24 */ /* 0x000fca00078e02ff */
[----:B------:R-:W-:-:S05]  /*7e90*/  IMNMX R2, R2, R0, !PT ;  /* 0x0000000002027217 */ /* 0x000fca0007800200 */
.L_x_844:
[----:B------:R-:W-:Y:S01]  /*7ea0*/  IMAD.HI R2, R2, 0x66666667, RZ ;  /* 0x6666666702027827 */ /* 0x000fe200078e02ff */
[----:B------:R-:W-:Y:S04]  /*7eb0*/  BSSY B0, `(.L_x_848) ;  /* 0x0000024000007945 */ /* 0x000fe80003800000 */
[----:B------:R-:W-:-:S04]  /*7ec0*/  SHF.R.U32.HI R0, RZ, 0x1f, R2 ;  /* 0x0000001fff007819 */ /* 0x000fc80000011602 */
[----:B------:R-:W-:Y:S01]  /*7ed0*/  LEA.HI.SX32 R2, R2, R0, 0x1b ;  /* 0x0000000002027211 */ /* 0x000fe200078fdaff */
[----:B------:R-:W-:-:S03]  /*7ee0*/  IMAD.MOV.U32 R0, RZ, RZ, RZ ;  /* 0x000000ffff007224 */ /* 0x000fc600078e00ff */
[----:B------:R-:W-:-:S04]  /*7ef0*/  IMNMX R6, RZ, R2, !PT ;  /* 0x00000002ff067217 */ /* 0x000fc80007800200 */
[----:B------:R-:W-:-:S13]  /*7f00*/  ISETP.GT.AND P0, PT, R7, R6, PT ;  /* 0x000000060700720c */ /* 0x000fda0003f04270 */
[----:B------:R-:W-:Y:S05]  /*7f10*/  @!P0 BRA `(.L_x_849) ;  /* 0x000001d000008947 */ /* 0x000fea0003800000 */
[----:B------:R-:W-:Y:S02]  /*7f20*/  IABS R2, R136 ;  /* 0x0000008800027213 */ /* 0x000fe40000000000 */
[----:B------:R-:W-:Y:S02]  /*7f30*/  IADD3 R3, R136, -0x1, R7 ;  /* 0xffffffff88037810 */ /* 0x000fe40007ffe007 */
        /* <DEDUP_REMOVED lines=27> */
.L_x_849:
[----:B------:R-:W-:Y:S05]  /*80f0*/  BSYNC B0 ;  /* 0x0000000000007941 */ /* 0x000fea0003800000 */
.L_x_848:
[----:B------:R-:W2:Y:S01]  /*8100*/  LDL R3, [R1+0x50] ;  /* 0x0000500001037983 */ /* 0x000ea20000100800 */
[----:B------:R-:W-:Y:S01]  /*8110*/  PRMT R2, RZ, 0x7610, R2 ;  /* 0x00007610ff027816 */ /* 0x000fe20000000002 */
[----:B------:R-:W-:Y:S01]  /*8120*/  IMAD.MOV.U32 R27, RZ, RZ, RZ ;  /* 0x000000ffff1b7224 */ /* 0x000fe200078e00ff */
[----:B------:R-:W-:Y:S01]  /*8130*/  MOV R19, RZ ;  /* 0x000000ff00137202 */ /* 0x000fe20000000f00 */
        /* <DEDUP_REMOVED lines=33> */
[----:B--2---:R-:W-:-:S04]  /*8350*/  IMAD R240, R3, R0, R6 ;  /* 0x0000000003f07224 */ /* 0x004fc800078e0206 */
[----:B------:R-:W-:-:S05]  /*8360*/  IMAD.IADD R0, R240, 0x1, R0 ;  /* 0x00000001f0007824 */ /* 0x000fca00078e0200 */
[----:B------:R-:W-:-:S04]  /*8370*/  IMNMX R226, R7, R0, PT ;  /* 0x0000000007e27217 */ /* 0x000fc80003800200 */
[----:B------:R-:W-:-:S13]  /*8380*/  ISETP.GT.AND P0, PT, R226, R240, PT ;  /* 0x000000f0e200720c */ /* 0x000fda0003f04270 */
[----:B------:R-:W-:Y:S05]  /*8390*/  @!P0 BRA `(.L_x_850) ;  /* 0x0001791000008947 */ /* 0x000fea0003800000 */
[----:B------:R-:W2:Y:S01]  /*83a0*/  LDL R17, [R1+0x54] ;  /* 0x0000540001117983 */ /* 0x000ea20000100800 */
[----:B------:R-:W-:-:S03]  /*83b0*/  ISETP.NE.U32.AND P0, PT, RZ, c[0x0][0x340], PT ;  /* 0x0000d000ff007a0c */ /* 0x000fc60003f05070 */
[----:B------:R-:W3:Y:S01]  /*83c0*/  LDL R20, [R1+0x5c] ;  /* 0x00005c0001147983 */ /* 0x000ee20000100800 */
[----:B------:R-:W-:-:S13]  /*83d0*/  ISETP.NE.AND.EX P1, PT, RZ, c[0x0][0x344], PT, P0 ;  /* 0x0000d100ff007a0c */ /* 0x000fda0003f25300 */
[----:B------:R-:W-:Y:S02]  /*83e0*/  @P1 MOV R2, 0x4 ;  /* 0x0000000400021802 */ /* 0x000fe40000000f00 */
[----:B------:R-:W-:Y:S01]  /*83f0*/  SHF.R.S32.HI R0, RZ, 0x1f, R158 ;  /* 0x0000001fff007819 */ /* 0x000fe2000001149e */
[----:B------:R-:W-:-:S04]  /*8400*/  IMAD.WIDE.U32 R4, R158, c[0x0][0x178], RZ ;  /* 0x00005e009e047a25 */ /* 0x000fc800078e00ff */
[----:B------:R-:W-:Y:S02]  /*8410*/  IMAD R0, R0, c[0x0][0x178], RZ ;  /* 0x00005e0000007a24 */ /* 0x000fe400078e02ff */
[----:B------:R-:W-:Y:S02]  /*8420*/  IMAD.MOV.U32 R7, RZ, RZ, R135 ;  /* 0x000000ffff077224 */ /* 0x000fe400078e0087 */
[----:B--2---:R-:W-:-:S05]  /*8430*/  @P1 IMAD.WIDE R2, R17, R2, c[0x0][0x340] ;  /* 0x0000d00011021625 */ /* 0x004fca00078e0202 */
[----:B------:R1:W2:Y:S01]  /*8440*/  @P1 LDG.E R16, [R2.64] ;  /* 0x0000000802101981 */ /* 0x0002a2000c1e1900 */
[----:B------:R-:W-:Y:S02]  /*8450*/  SHF.R.S32.HI R15, RZ, 0x1f, R17 ;  /* 0x0000001fff0f7819 */ /* 0x000fe40000011411 */
[----:B-1----:R-:W-:Y:S01]  /*8460*/  LEA R2, R164, R138, 0x4 ;  /* 0x0000008aa4027211 */ /* 0x002fe200078e20ff */
[----:B------:R-:W-:-:S03]  /*8470*/  IMAD R3, R158, c[0x0][0x17c], R0 ;  /* 0x00005f009e037a24 */ /* 0x000fc600078e0200 */
[----:B------:R-:W-:Y:S02]  /*8480*/  IADD3 R12, R2, R18, RZ ;  /* 0x00000012020c7210 */ /* 0x000fe40007ffe0ff */
[----:B------:R-:W-:-:S03]  /*8490*/  IADD3 R2, P0, R138, R11, RZ ;  /* 0x0000000b8a027210 */ /* 0x000fc60007f1e0ff */
[----:B------:R-:W-:Y:S01]  /*84a0*/  @P3 IMAD.HI.U32 R6, R12, c[0x0][0x2c8], RZ ;  /* 0x0000b2000c063a27 */ /* 0x000fe200078e00ff */
[----:B------:R-:W-:Y:S02]  /*84b0*/  IADD3 R5, R5, R3, RZ ;  /* 0x0000000305057210 */ /* 0x000fe40007ffe0ff */
[----:B------:R-:W-:Y:S01]  /*84c0*/  LEA.HI.X.SX32 R3, R11, R186, 0x1, P0 ;  /* 0x000000ba0b037211 */ /* 0x000fe200000f0eff */
[----:B------:R-:W-:Y:S01]  /*84d0*/  IMAD.MOV.U32 R0, RZ, RZ, R12 ;  /* 0x000000ffff007224 */ /* 0x000fe200078e000c */
[----:B------:R-:W-:Y:S02]  /*84e0*/  @P3 SHF.R.U32.HI R0, RZ, c[0x0][0x2cc], R6 ;  /* 0x0000b300ff003a19 */ /* 0x000fe40000011606 */
[----:B------:R-:W-:Y:S02]  /*84f0*/  ISETP.NE.U32.AND P0, PT, RZ, c[0x0][0x348], PT ;  /* 0x0000d200ff007a0c */ /* 0x000fe40003f05070 */
[----:B------:R-:W-:Y:S02]  /*8500*/  MOV R6, R134 ;  /* 0x0000008600067202 */ /* 0x000fe40000000f00 */
[----:B------:R-:W-:Y:S01]  /*8510*/  ISETP.NE.AND.EX P0, PT, RZ, c[0x0][0x34c], PT, P0 ;  /* 0x0000d300ff007a0c */ /* 0x000fe20003f05300 */
[----:B------:R-:W-:-:S02]  /*8520*/  IMAD R13, R3, c[0x0][0x1e0], RZ ;  /* 0x00007800030d7a24 */ /* 0x000fc400078e02ff */
[----:B------:R-:W-:-:S04]  /*8530*/  IMAD.WIDE.U32 R10, R2, c[0x0][0x1e0], R6 ;  /* 0x00007800020a7a25 */ /* 0x000fc800078e0006 */
[----:B------:R-:W-:Y:S01]  /*8540*/  IMAD.WIDE.U32 R8, R2, c[0x0][0x208], R6 ;  /* 0x0000820002087a25 */ /* 0x000fe200078e0006 */
[----:B------:R-:W-:-:S03]  /*8550*/  SEL R6, R15, RZ, !P0 ;  /* 0x000000ff0f067207 */ /* 0x000fc60004000000 */
[----:B---3--:R-:W-:-:S04]  /*8560*/  IMAD.WIDE.U32 R4, R20, c[0x0][0x1b8], R4 ;  /* 0x00006e0014047a25 */ /* 0x008fc800078e0004 */
[----:B------:R-:W-:Y:S02]  /*8570*/  IMAD R7, R3, c[0x0][0x208], RZ ;  /* 0x0000820003077a24 */ /* 0x000fe400078e02ff */
[----:B------:R-:W-:Y:S02]  /*8580*/  IMAD R14, R2, c[0x0][0x1e4], R13 ;  /* 0x00007900020e7a24 */ /* 0x000fe400078e020d */
[----:B------:R-:W-:Y:S01]  /*8590*/  IMAD R3, R20, c[0x0][0x1bc], R5 ;  /* 0x00006f0014037a24 */ /* 0x000fe200078e0205 */
[----:B------:R-:W-:Y:S01]  /*85a0*/  SEL R5, R17, RZ, !P0 ;  /* 0x000000ff11057207 */ /* 0x000fe20004000000 */
[----:B------:R-:W-:Y:S01]  /*85b0*/  IMAD R13, R2, c[0x0][0x20c], R7 ;  /* 0x00008300020d7a24 */ /* 0x000fe200078e0207 */
[----:B------:R-:W-:Y:S01]  /*85c0*/  MOV R2, R4 ;  /* 0x0000000400027202 */ /* 0x000fe20000000f00 */
[----:B------:R-:W-:-:S04]  /*85d0*/  IMAD R6, R6, c[0x0][0x1c0], RZ ;  /* 0x0000700006067a24 */ /* 0x000fc800078e02ff */
[C---:B------:R-:W-:Y:S02]  /*85e0*/  IMAD R6, R5.reuse, c[0x0][0x1c4], R6 ;  /* 0x0000710005067a24 */ /* 0x040fe400078e0206 */
[----:B------:R-:W-:-:S04]  /*85f0*/  IMAD.WIDE.U32 R2, R5, c[0x0][0x1c0], R2 ;  /* 0x0000700005027a25 */ /* 0x000fc800078e0002 */
[----:B------:R-:W-:Y:S01]  /*8600*/  IMAD.IADD R5, R9, 0x1, R13 ;  /* 0x0000000109057824 */ /* 0x000fe200078e020d */
[----:B------:R-:W-:Y:S01]  /*8610*/  SHF.R.S32.HI R9, RZ, 0x1f, R0 ;  /* 0x0000001fff097819 */ /* 0x000fe20000011400 */
[----:B------:R-:W-:Y:S01]  /*8620*/  IMAD.MOV.U32 R4, RZ, RZ, R8 ;  /* 0x000000ffff047224 */ /* 0x000fe200078e0008 */
[----:B------:R-:W-:-:S03]  /*8630*/  IADD3 R3, R3, R6, RZ ;  /* 0x0000000603037210 */ /* 0x000fc60007ffe0ff */
[----:B------:R-:W-:Y:S01]  /*8640*/  IMAD R8, R9, c[0x0][0x1b0], RZ ;  /* 0x00006c0009087a24 */ /* 0x000fe200078e02ff */
[C---:B------:R-:W-:Y:S02]  /*8650*/  IADD3 R9, -R0.reuse, RZ, RZ ;  /* 0x000000ff00097210 */ /* 0x040fe40007ffe1ff */
[----:B------:R-:W-:Y:S01]  /*8660*/  IADD3 R7, R11, R14, RZ ;  /* 0x0000000e0b077210 */ /* 0x000fe20007ffe0ff */
[C---:B------:R-:W-:Y:S01]  /*8670*/  IMAD R8, R0.reuse, c[0x0][0x1b4], R8 ;  /* 0x00006d0000087a24 */ /* 0x040fe200078e0208 */
[----:B------:R-:W-:Y:S01]  /*8680*/  MOV R6, R10 ;  /* 0x0000000a00067202 */ /* 0x000fe20000000f00 */
[----:B------:R-:W-:Y:S01]  /*8690*/  IMAD.WIDE.U32 R10, R0, c[0x0][0x1b0], R2 ;  /* 0x00006c00000a7a25 */ /* 0x000fe200078e0002 */
[----:B------:R-:W-:-:S03]  /*86a0*/  ISETP.NE.U32.AND P0, PT, RZ, c[0x0][0x350], PT ;  /* 0x0000d400ff007a0c */ /* 0x000fc60003f05070 */
[----:B------:R-:W-:-:S04]  /*86b0*/  IMAD.WIDE.U32 R2, R20, c[0x0][0x210], R4 ;  /* 0x0000840014027a25 */ /* 0x000fc800078e0004 */
[----:B------:R-:W-:Y:S01]  /*86c0*/  IMAD R0, R9, c[0x0][0x2c4], R12 ;  /* 0x0000b10009007a24 */ /* 0x000fe200078e020c */
[----:B------:R-:W-:Y:S01]  /*86d0*/  IADD3 R5, R11, R8, RZ ;  /* 0x000000080b057210 */ /* 0x000fe20007ffe0ff */
[----:B------:R-:W-:Y:S01]  /*86e0*/  IMAD R9, R20, c[0x0][0x214], R3 ;  /* 0x0000850014097a24 */ /* 0x000fe200078e0203 */
[----:B------:R-:W-:Y:S02]  /*86f0*/  ISETP.NE.AND.EX P0, PT, RZ, c[0x0][0x354], PT, P0 ;  /* 0x0000d500ff007a0c */ /* 0x000fe40003f05300 */
[----:B------:R-:W-:Y:S02]  /*8700*/  SHF.R.S32.HI R11, RZ, 0x1f, R0 ;  /* 0x0000001fff0b7819 */ /* 0x000fe40000011400 */
[----:B------:R-:W-:Y:S01]  /*8710*/  MOV R8, R2 ;  /* 0x0000000200087202 */ /* 0x000fe20000000f00 */
[----:B------:R-:W-:Y:S02]  /*8720*/  IMAD.MOV.U32 R4, RZ, RZ, R10 ;  /* 0x000000ffff047224 */ /* 0x000fe400078e000a */
[----:B------:R-:W-:-:S02]  /*8730*/  IMAD R12, R11, c[0x0][0x1a8], RZ ;  /* 0x00006a000b0c7a24 */ /* 0x000fc400078e02ff */
[----:B------:R-:W-:-:S04]  /*8740*/  IMAD.WIDE.U32 R6, R20, c[0x0][0x1e8], R6 ;  /* 0x00007a0014067a25 */ /* 0x000fc800078e0006 */
[----:B------:R-:W-:Y:S02]  /*8750*/  IMAD R12, R0, c[0x0][0x1ac], R12 ;  /* 0x00006b00000c7a24 */ /* 0x000fe400078e020c */
[----:B------:R-:W-:Y:S01]  /*8760*/  IMAD R7, R20, c[0x0][0x1ec], R7 ;  /* 0x00007b0014077a24 */ /* 0x000fe200078e0207 */
[----:B------:R-:W-:Y:S02]  /*8770*/  ISETP.GE.AND P2, PT, R134, c[0x0][0x198], PT ;  /* 0x0000660086007a0c */ /* 0x000fe40003f46270 */
[----:B------:R-:W-:Y:S02]  /*8780*/  IADD3 R78, R226, -0x1, RZ ;  /* 0xffffffffe24e7810 */ /* 0x000fe40007ffe0ff */
[----:B--2---:R-:W-:Y:S02]  /*8790*/  @P1 SHF.R.S32.HI R3, RZ, 0x1f, R16 ;  /* 0x0000001fff031819 */ /* 0x004fe40000011410 */
[----:B------:R-:W-:Y:S02]  /*87a0*/  @!P1 MOV R3, R15 ;  /* 0x0000000f00039202 */ /* 0x000fe40000000f00 */
[----:B------:R-:W-:-:S02]  /*87b0*/  @P1 MOV R2, R16 ;  /* 0x0000001000021202 */ /* 0x000fc40000000f00 */
[----:B------:R-:W-:Y:S02]  /*87c0*/  @!P1 MOV R2, R17 ;  /* 0x0000001100029202 */ /* 0x000fe40000000f00 */
[----:B------:R-:W-:Y:S02]  /*87d0*/  SEL R10, R3, RZ, !P0 ;  /* 0x000000ff030a7207 */ /* 0x000fe40004000000 */
[----:B------:R-:W-:Y:S01]  /*87e0*/  SEL R11, R2, RZ, !P0 ;  /* 0x000000ff020b7207 */ /* 0x000fe20004000000 */
[----:B------:R-:W-:-:S04]  /*87f0*/  IMAD.WIDE.U32 R2, R0, c[0x0][0x1a8], R4 ;  /* 0x00006a0000027a25 */ /* 0x000fc800078e0004 */
[C---:B------:R-:W-:Y:S02]  /*8800*/  IMAD R0, R10.reuse, c[0x0][0x218], RZ ;  /* 0x000086000a007a24 */ /* 0x040fe400078e02ff */
[----:B------:R-:W-:Y:S02]  /*8810*/  IMAD R4, R10, c[0x0][0x1f0], RZ ;  /* 0x00007c000a047a24 */ /* 0x000fe400078e02ff */
[----:B------:R-:W-:Y:S01]  /*8820*/  IMAD.WIDE.U32 R16, R11, c[0x0][0x1f0], R6 ;  /* 0x00007c000b107a25 */ /* 0x000fe200078e0006 */
[----:B------:R-:W-:-:S03]  /*8830*/  LEA R6, P0, R2, c[0x0][0x160], 0x1 ;  /* 0x0000580002067a11 */ /* 0x000fc600078008ff */
[----:B------:R-:W-:Y:S02]  /*8840*/  IMAD.IADD R5, R3, 0x1, R12 ;  /* 0x0000000103057824 */ /* 0x000fe400078e020c */
[----:B------:R-:W-:-:S04]  /*8850*/  IMAD.WIDE.U32 R8, R11, c[0x0][0x218], R8 ;  /* 0x000086000b087a25 */ /* 0x000fc800078e0008 */
[C---:B------:R-:W-:Y:S02]  /*8860*/  IMAD R0, R11.reuse, c[0x0][0x21c], R0 ;  /* 0x000087000b007a24 */ /* 0x040fe400078e0200 */
[----:B------:R-:W-:Y:S01]  /*8870*/  IMAD R3, R11, c[0x0][0x1f4], R4 ;  /* 0x00007d000b037a24 */ /* 0x000fe200078e0204 */
[----:B------:R-:W-:Y:S02]  /*8880*/  LEA.HI.X R5, R2, c[0x0][0x164], R5, 0x1, P0 ;  /* 0x0000590002057a11 */ /* 0x000fe400000f0c05 */
[----:B------:R-:W-:Y:S02]  /*8890*/  IADD3 R0, R9, R0, RZ ;  /* 0x0000000009007210 */ /* 0x000fe40007ffe0ff */
[----:B------:R-:W-:Y:S01]  /*88a0*/  IADD3 R2, R17, R3, RZ ;  /* 0x0000000311027210 */ /* 0x000fe20007ffe0ff */
[----:B------:R1:W-:Y:S04]  /*88b0*/  STL.64 [R1+0x30], R16 ;  /* 0x0000301001007387 */ /* 0x0003e80000100a00 */
[----:B------:R1:W-:Y:S04]  /*88c0*/  STL.64 [R1+0x28], R8 ;  /* 0x0000280801007387 */ /* 0x0003e80000100a00 */
[----:B------:R1:W-:Y:S04]  /*88d0*/  STL [R1+0x38], R0 ;  /* 0x0000380001007387 */ /* 0x0003e80000100800 */
[----:B------:R1:W-:Y:S01]  /*88e0*/  STL [R1+0x3c], R2 ;  /* 0x00003c0201007387 */ /* 0x0003e20000100800 */
[----:B------:R-:W-:Y:S01]  /*88f0*/  IADD3 R4, R138, R18, RZ ;  /* 0x000000128a047210 */ /* 0x000fe20007ffe0ff */
[----:B------:R-:W-:Y:S05]  /*8900*/  BRA.DIV ~URZ, `(.L_x_851) ;  /* 0x0001b7727f007947 */ /* 0x000fea000b800000 */
[----:B------:R2:W3:Y:S02]  /*8910*/  SHFL.IDX PT, R7, R5, RZ, 0x181f ;  /* 0x00181fff05077589 */ /* 0x0004e400000e0000 */
.L_x_1053:
[----:B------:R-:W-:Y:S05]  /*8920*/  BRA.DIV ~URZ, `(.L_x_852) ;  /* 0x0001b7c27f007947 */ /* 0x000fea000b800000 */
[----:B-1----:R1:W4:Y:S02]  /*8930*/  SHFL.IDX PT, R2, R6, RZ, 0x181f ;  /* 0x00181fff06027589 */ /* 0x00232400000e0000 */
.L_x_1054:
[----:B--2---:R-:W2:Y:S01]  /*8940*/  LDL R0, [R1+0x14] ;  /* 0x0000140001007983 */ /* 0x004ea20000100800 */
[----:B------:R-:W-:Y:S01]  /*8950*/  BSSY B0, `(.L_x_853) ;  /* 0x000000a000007945 */ /* 0x000fe20003800000 */
[----:B--2---:R-:W-:-:S05]  /*8960*/  IMAD R0, R0, c[0x0][0x2c4], RZ ;  /* 0x0000b10000007a24 */ /* 0x004fca00078e02ff */
        /* <DEDUP_REMOVED lines=8> */
.L_x_854:
[----:B------:R-:W-:Y:S05]  /*89f0*/  BSYNC B0 ;  /* 0x0000000000007941 */ /* 0x000fea0003800000 */
.L_x_853:
[----:B------:R-:W-:Y:S05]  /*8a00*/  BRA.DIV ~URZ, `(.L_x_855) ;  /* 0x0001b7527f007947 */ /* 0x000fea000b800000 */
[----:B---3--:R3:W1:Y:S04]  /*8a10*/  SHFL.IDX PT, R7, R5, 0x1, 0x181f ;  /* 0x00381f0005077f89 */ /* 0x00866800000e0000 */
[----:B--2-4-:R3:W2:Y:S02]  /*8a20*/  SHFL.IDX PT, R2, R6, 0x1, 0x181f ;  /* 0x00381f0006027f89 */ /* 0x0146a400000e0000 */
.L_x_1055:
        /* <DEDUP_REMOVED lines=10> */
.L_x_857:
[----:B------:R-:W-:Y:S05]  /*8ad0*/  BSYNC B0 ;  /* 0x0000000000007941 */ /* 0x000fea0003800000 */
.L_x_856:
[----:B------:R-:W-:Y:S05]  /*8ae0*/  BRA.DIV ~URZ, `(.L_x_858) ;  /* 0x0001b7427f007947 */ /* 0x000fea000b800000 */
[----:B-1----:R1:W4:Y:S02]  /*8af0*/  SHFL.IDX PT, R7, R5, 0x2, 0x181f ;  /* 0x00581f0005077f89 */ /* 0x00232400000e0000 */
.L_x_1056:
[----:B------:R-:W-:Y:S05]  /*8b00*/  BRA.DIV ~URZ, `(.L_x_859) ;  /* 0x0001b7927f007947 */ /* 0x000fea000b800000 */
[----:B--2---:R2:W1:Y:S02]  /*8b10*/  SHFL.IDX PT, R2, R6, 0x2, 0x181f ;  /* 0x00581f0006027f89 */ /* 0x00446400000e0000 */
.L_x_1057:
[----:B------:R-:W-:Y:S01]  /*8b20*/  IADD3 R3, R4, 0x20, RZ ;  /* 0x0000002004037810 */ /* 0x000fe20007ffe0ff */
[----:B------:R-:W-:Y:S03]  /*8b30*/  BSSY B0, `(.L_x_860) ;  /* 0x0000009000007945 */ /* 0x000fe60003800000 */
        /* <DEDUP_REMOVED lines=8> */
.L_x_861:
[----:B------:R-:W-:Y:S05]  /*8bc0*/  BSYNC B0 ;  /* 0x0000000000007941 */ /* 0x000fea0003800000 */
.L_x_860:
[----:B------:R-:W-:Y:S05]  /*8bd0*/  BRA.DIV ~URZ, `(.L_x_862) ;  /* 0x0001b7327f007947 */ /* 0x000fea000b800000 */
[----:B----4-:R4:W2:Y:S04]  /*8be0*/  SHFL.IDX PT, R7, R5, 0x3, 0x181f ;  /* 0x00781f0005077f89 */ /* 0x0108a800000e0000 */
[----:B-1----:R4:W1:Y:S02]  /*8bf0*/  SHFL.IDX PT, R2, R6, 0x3, 0x181f ;  /* 0x00781f0006027f89 */ /* 0x00286400000e0000 */
.L_x_1058:
        /* <DEDUP_REMOVED lines=10> */
.L_x_864:
[----:B------:R-:W-:Y:S05]  /*8ca0*/  BSYNC B0 ;  /* 0x0000000000007941 */ /* 0x000fea0003800000 */
.L_x_863:
[----:B------:R-:W-:Y:S05]  /*8cb0*/  BRA.DIV ~URZ, `(.L_x_865) ;  /* 0x0001b7227f007947 */ /* 0x000fea000b800000 */
[----:B--2---:R2:W3:Y:S02]  /*8cc0*/  SHFL.IDX PT, R7, R5, 0x4, 0x181f ;  /* 0x00981f0005077f89 */ /* 0x0044e400000e0000 */
.L_x_1059:
[----:B------:R-:W-:Y:S05]  /*8cd0*/  BRA.DIV ~URZ, `(.L_x_866) ;  /* 0x0001b7727f007947 */ /* 0x000fea000b800000 */
[----:B-1----:R1:W2:Y:S02]  /*8ce0*/  SHFL.IDX PT, R2, R6, 0x4, 0x181f ;  /* 0x00981f0006027f89 */ /* 0x0022a400000e0000 */
.L_x_1060:
        /* <DEDUP_REMOVED lines=10> */
.L_x_868:
[----:B------:R-:W-:Y:S05]  /*8d90*/  BSYNC B0 ;  /* 0x0000000000007941 */ /* 0x000fea0003800000 */
.L_x_867:
[----:B------:R-:W-:Y:S05]  /*8da0*/  BRA.DIV ~URZ, `(.L_x_869) ;  /* 0x0001b7127f007947 */ /* 0x000fea000b800000 */
[----:B---3--:R3:W1:Y:S04]  /*8db0*/  SHFL.IDX PT, R7, R5, 0x5, 0x181f ;  /* 0x00b81f0005077f89 */ /* 0x00866800000e0000 */
[----:B--2---:R3:W2:Y:S02]  /*8dc0*/  SHFL.IDX PT, R2, R6, 0x5, 0x181f ;  /* 0x00b81f0006027f89 */ /* 0x0046a400000e0000 */
.L_x_1061:
        /* <DEDUP_REMOVED lines=10> */
.L_x_871:
[----:B------:R-:W-:Y:S05]  /*8e70*/  BSYNC B0 ;  /* 0x0000000000007941 */ /* 0x000fea0003800000 */
.L_x_870:
[----:B------:R-:W-:Y:S05]  /*8e80*/  BRA.DIV ~URZ, `(.L_x_872) ;  /* 0x0001b7027f007947 */ /* 0x000fea000b800000 */
[----:B-1----:R1:W3:Y:S02]  /*8e90*/  SHFL.IDX PT, R7, R5, 0x6, 0x181f ;  /* 0x00d81f0005077f89 */ /* 0x0022e400000e0000 */
.L_x_1062:
[----:B------:R-:W-:Y:S05]  /*8ea0*/  BRA.DIV ~URZ, `(.L_x_873) ;  /* 0x0001b7527f007947 */ /* 0x000fea000b800000 */
[----:B--2---:R2:W1:Y:S02]  /*8eb0*/  SHFL.IDX PT, R2, R6, 0x6, 0x181f ;  /* 0x00d81f0006027f89 */ /* 0x00446400000e0000 */
.L_x_1063:
        /* <DEDUP_REMOVED lines=10> */
.L_x_875:
[----:B------:R-:W-:Y:S05]  /*8f60*/  BSYNC B0 ;  /* 0x0000000000007941 */ /* 0x000fea0003800000 */
.L_x_874:
[----:B------:R-:W-:Y:S05]  /*8f70*/  BRA.DIV ~URZ, `(.L_x_876) ;  /* 0x0001b6f27f007947 */ /* 0x000fea000b800000 */
[----:B-1-34-:R-:W1:Y:S04]  /*8f80*/  SHFL.IDX PT, R5, R5, 0x7, 0x181f ;  /* 0x00f81f0005057f89 */ /* 0x01ae6800000e0000 */
[----:B------:R3:W4:Y:S02]  /*8f90*/  SHFL.IDX PT, R3, R6, 0x7, 0x181f ;  /* 0x00f81f0006037f89 */ /* 0x00072400000e0000 */
.L_x_1064:
[----:B--23--:R-:W2:Y:S01]  /*8fa0*/  LDL.LU R6, [R1+0x40] ;  /* 0x0000400001067983 */ /* 0x00cea20000300800 */
[----:B------:R-:W-:Y:S02]  /*8fb0*/  ISETP.GE.AND P6, PT, R134, c[0x0][0x1d4], PT ;  /* 0x0000750086007a0c */ /* 0x000fe40003fc6270 */
[----:B------:R-:W-:-:S04]  /*8fc0*/  IADD3 R2, R4, 0x70, RZ ;  /* 0x0000007004027810 */ /* 0x000fc80007ffe0ff */
[----:B------:R-:W-:-:S13]  /*8fd0*/  ISETP.GE.AND P0, PT, R2, R0, PT ;  /* 0x000000000200720c */ /* 0x000fda0003f06270 */
[----:B----4-:R-:W-:-:S04]  /*8fe0*/  @!P0 LEA R2, P1, R134, R3, 0x1 ;  /* 0x0000000386028211 */ /* 0x010fc800078208ff */
[----:B-1----:R-:W-:-:S05]  /*8ff0*/  @!P0 LEA.HI.X R3, R134, R5, R135, 0x1, P1 ;  /* 0x0000000586038211 */ /* 0x002fca00008f0c87 */
[----:B------:R-:W-:Y:S01]  /*9000*/  @!PT LDS RZ, [RZ] ;  /* 0x00000000fffff984 */ /* 0x000fe20000000800 */
[----:B------:R-:W-:Y:S01]  /*9010*/  @!PT LDS RZ, [RZ] ;  /* 0x00000000fffff984 */ /* 0x000fe20000000800 */
[----:B------:R-:W-:Y:S01]  /*9020*/  @!PT LDS RZ, [RZ] ;  /* 0x00000000fffff984 */ /* 0x000fe20000000800 */
[----:B------:R1:W-:Y:S04]  /*9030*/  @!P0 LDGSTS.E.BYPASS.LTC128B.128 [R221+0x8900], [R2.64], !P2 ;  /* 0x0890000002dd8fae */ /* 0x0003e8000d101d48 */
[----:B------:R-:W0:Y:S01]  /*9040*/  LDGDEPBAR ;  /* 0x00000000000079af */ /* 0x000e220000000000 */
[----:B------:R-:W-:Y:S01]  /*9050*/  WARPSYNC 0xffffffff ;  /* 0xffffffff00007948 */ /* 0x000fe20003800000 */
[----:B--2---:R-:W-:-:S04]  /*9060*/  LOP3.LUT R6, R6, 0xffffff7f, RZ, 0xc0, !PT ;  /* 0xffffff7f06067812 */ /* 0x004fc800078ec0ff */
[----:B------:R-:W-:-:S05]  /*9070*/  @P6 LOP3.LUT R6, R6, 0x80, RZ, 0xfc, !PT ;  /* 0x0000008006066812 */ /* 0x000fca00078efcff */
[----:B------:R1:W-:Y:S02]  /*9080*/  STL [R1+0x40], R6 ;  /* 0x0000400601007387 */ /* 0x0003e40000100800 */
[----:B------:R-:W2:Y:S04]  /*9090*/  LDL R190, [R1+0x18] ;  /* 0x0000180001be7983 */ /* 0x000ea80000100800 */
[----:B------:R-:W3:Y:S04]  /*90a0*/  LDL R8, [R1+0x3c] ;  /* 0x00003c0001087983 */ /* 0x000ee80000100800 */
[----:B-1----:R-:W4:Y:S01]  /*90b0*/  LDL.64 R6, [R1+0x30] ;  /* 0x0000300001067983 */ /* 0x002f220000100a00 */
[----:B------:R-:W-:Y:S01]  /*90c0*/  IMAD.MOV.U32 R76, RZ, RZ, -0x50 ;  /* 0xffffffb0ff4c7424 */ /* 0x000fe200078e00ff */
[----:B------:R-:W-:-:S03]  /*90d0*/  SHF.R.S32.HI R79, RZ, 0x1f, R78 ;  /* 0x0000001fff4f7819 */ /* 0x000fc6000001144e */
[----:B------:R-:W-:Y:S02]  /*90e0*/  IMAD R76, R226, R76, 0x50 ;  /* 0x00000050e24c7424 */ /* 0x000fe400078e024c */
[----:B------:R-:W-:Y:S02]  /*90f0*/  IMAD R4, R79, c[0x0][0x1e0], RZ ;  /* 0x000078004f047a24 */ /* 0x000fe400078e02ff */
[----:B------:R-:W-:-:S04]  /*9100*/  IMAD.WIDE.U32 R2, R78, c[0x0][0x1e0], RZ ;  /* 0x000078004e027a25 */ /* 0x000fc800078e00ff */
[----:B------:R-:W-:-:S04]  /*9110*/  IMAD R4, R78, c[0x0][0x1e4], R4 ;  /* 0x000079004e047a24 */ /* 0x000fc800078e0204 */
[----:B------:R-:W-:Y:S02]  /*9120*/  IMAD.IADD R3, R3, 0x1, R4 ;  /* 0x0000000103037824 */ /* 0x000fe400078e0204 */
[----:B------:R-:W-:Y:S02]  /*9130*/  IMAD.MOV.U32 R182, RZ, RZ, c[0x0][0x1e0] ;  /* 0x00007800ffb67624 */ /* 0x000fe400078e00ff */
[----:B------:R-:W-:Y:S01]  /*9140*/  IMAD.MOV.U32 R183, RZ, RZ, c[0x0][0x1e4] ;  /* 0x00007900ffb77624 */ /* 0x000fe200078e00ff */
[----:B------:R-:W-:Y:S01]  /*9150*/  BSSY B0, `(.L_x_877) ;  /* 0x000002c000007945 */ /* 0x000fe20003800000 */
[----:B------:R-:W-:Y:S01]  /*9160*/  BAR.SYNC.DEFER_BLOCKING 0x0 ;  /* 0x0000000000007b1d */ /* 0x000fe20000010000 */
[----:B--2---:R-:W-:-:S04]  /*9170*/  IADD3 R77, R76, R190, -R138 ;  /* 0x000000be4c4d7210 */ /* 0x004fc80007ffe88a */
[C---:B------:R-:W-:Y:S01]  /*9180*/  ISETP.GE.AND P0, PT, R77.reuse, 0x1, PT ;  /* 0x000000014d00780c */ /* 0x040fe20003f06270 */
[----:B---3--:R-:W-:Y:S02]  /*9190*/  IMAD.MOV.U32 R181, RZ, RZ, R8 ;  /* 0x000000ffffb57224 */ /* 0x008fe400078e0008 */
[----:B----4-:R-:W-:Y:S01]  /*91a0*/  IMAD.MOV.U32 R180, RZ, RZ, R6 ;  /* 0x000000ffffb47224 */ /* 0x010fe200078e0006 */
[----:B------:R-:W-:-:S03]  /*91b0*/  ISETP.GE.AND P3, PT, R77, 0x11, PT ;  /* 0x000000114d00780c */ /* 0x000fc60003f66270 */
[----:B------:R-:W-:-:S04]  /*91c0*/  IMAD.WIDE.U32 R4, R2, 0x50, R180 ;  /* 0x0000005002047825 */ /* 0x000fc800078e00b4 */
[----:B------:R-:W-:Y:S02]  /*91d0*/  IMAD R2, R3, 0x50, RZ ;  /* 0x0000005003027824 */ /* 0x000fe400078e02ff */
[----:B------:R-:W-:Y:S02]  /*91e0*/  @P0 LEA R6, P1, R4, c[0x0][0x1c8], 0x1 ;  /* 0x0000720004060a11 */ /* 0x000fe400078208ff */
[----:B------:R-:W-:Y:S01]  /*91f0*/  IMAD.IADD R3, R5, 0x1, R2 ;  /* 0x0000000105037824 */ /* 0x000fe200078e0202 */
[C---:B------:R-:W-:Y:S02]  /*9200*/  ISETP.GE.AND P2, PT, R77.reuse, 0x21, PT ;  /* 0x000000214d00780c */ /* 0x040fe40003f46270 */
[----:B------:R-:W-:Y:S02]  /*9210*/  @P3 LEA R2, P4, R182, R4, 0x4 ;  /* 0x00000004b6023211 */ /* 0x000fe400078820ff */
[----:B------:R-:W-:Y:S02]  /*9220*/  @P0 LEA.HI.X R7, R4, c[0x0][0x1cc], R3, 0x1, P1 ;  /* 0x0000730004070a11 */ /* 0x000fe400008f0c03 */
[----:B------:R-:W-:Y:S01]  /*9230*/  ISETP.GE.AND P1, PT, R77, 0x31, PT ;  /* 0x000000314d00780c */ /* 0x000fe20003f26270 */
[----:B------:R-:W-:-:S02]  /*9240*/  IMAD.WIDE.U32 R8, R182, 0x20, RZ ;  /* 0x00000020b6087825 */ /* 0x000fc400078e00ff */
[----:B------:R-:W-:Y:S01]  /*9250*/  @!PT LDS RZ, [RZ] ;  /* 0x00000000fffff984 */ /* 0x000fe20000000800 */
[----:B------:R-:W-:Y:S01]  /*9260*/  @!PT LDS RZ, [RZ] ;  /* 0x00000000fffff984 */ /* 0x000fe20000000800 */
[----:B------:R-:W-:Y:S01]  /*9270*/  @!PT LDS RZ, [RZ] ;  /* 0x00000000fffff984 */ /* 0x000fe20000000800 */
[----:B------:R1:W-:Y:S01]  /*9280*/  @P0 LDGSTS.E.BYPASS.LTC128B.128 [R221+0x2900], [R6.64], !P6 ;  /* 0x0290000006dd0fae */ /* 0x0003e2000f101d48 */
[----:B------:R-:W-:-:S09]  /*9290*/  @P3 LEA R12, P0, R2, c[0x0][0x1c8], 0x1 ;  /* 0x00007200020c3a11 */ /* 0x000fd200078008ff */
[----:B------:R-:W-:Y:S01]  /*92a0*/  @P1 IMAD R14, R183, 0x30, RZ ;  /* 0x00000030b70e1824 */ /* 0x000fe200078e02ff */
[----:B-1----:R-:W-:-:S04]  /*92b0*/  @P3 LEA.HI.X R6, R182, R3, R183, 0x4, P4 ;  /* 0x00000003b6063211 */ /* 0x002fc800020f24b7 */
[----:B------:R-:W-:Y:S01]  /*92c0*/  @P3 LEA.HI.X R13, R2, c[0x0][0x1cc], R6, 0x1, P0 ;  /* 0x00007300020d3a11 */ /* 0x000fe200000f0c06 */
[----:B------:R-:W-:Y:S01]  /*92d0*/  IMAD.SHL.U32 R2, R183, 0x20, RZ ;  /* 0x00000020b7027824 */ /* 0x000fe200078e00ff */
[----:B------:R-:W-:-:S03]  /*92e0*/  @P2 IADD3 R8, P0, R4, R8, RZ ;  /* 0x0000000804082210 */ /* 0x000fc60007f1e0ff */
[----:B------:R1:W-:Y:S01]  /*92f0*/  @P3 LDGSTS.E.BYPASS.LTC128B.128 [R221+0x3100], [R12.64], !P6 ;  /* 0x031000000cdd3fae */ /* 0x0003e2000f101d48 */
[----:B------:R-:W-:Y:S01]  /*9300*/  @P2 IADD3.X R9, R3, R9, R2, P0, !PT ;  /* 0x0000000903092210 */ /* 0x000fe200007fe402 */
[----:B------:R-:W-:Y:S01]  /*9310*/  @P1 IMAD.MOV.U32 R2, RZ, RZ, R4 ;  /* 0x000000ffff021224 */ /* 0x000fe200078e0004 */
[----:B------:R-:W-:-:S03]  /*9320*/  @P2 LEA R10, P0, R8, c[0x0][0x1c8], 0x1 ;  /* 0x00007200080a2a11 */ /* 0x000fc600078008ff */
[----:B------:R-:W-:Y:S01]  /*9330*/  @P1 IMAD.WIDE.U32 R6, R182, 0x30, R2 ;  /* 0x00000030b6061825 */ /* 0x000fe200078e0002 */
[----:B------:R-:W-:-:S03]  /*9340*/  @P2 LEA.HI.X R11, R8, c[0x0][0x1cc], R9, 0x1, P0 ;  /* 0x00007300080b2a11 */ /* 0x000fc600000f0c09 */
[----:B------:R-:W-:Y:S01]  /*9350*/  @P1 IMAD.IADD R7, R7, 0x1, R14 ;  /* 0x0000000107071824 */ /* 0x000fe200078e020e */
[C---:B------:R-:W-:Y:S01]  /*9360*/  @P1 LEA R8, P0, R6.reuse, c[0x0][0x1c8], 0x1 ;  /* 0x0000720006081a11 */ /* 0x040fe200078008ff */
[----:B------:R1:W-:Y:S03]  /*9370*/  @P2 LDGSTS.E.BYPASS.LTC128B.128 [R221+0x3900], [R10.64], !P6 ;  /* 0x039000000add2fae */ /* 0x0003e6000f101d48 */
[----:B------:R-:W-:-:S05]  /*9380*/  @P1 LEA.HI.X R9, R6, c[0x0][0x1cc], R7, 0x1, P0 ;  /* 0x0000730006091a11 */ /* 0x000fca00000f0c07 */
        /* <DEDUP_REMOVED lines=8> */
.L_x_878:
[----:B------:R-:W-:Y:S05]  /*9410*/  BSYNC B0 ;  /* 0x0000000000007941 */ /* 0x000fea0003800000 */
.L_x_877:
[----:B------:R3:W5:Y:S01]  /*9420*/  LDL R189, [R1+0x44] ;  /* 0x0000440001bd7983 */ /* 0x0007620000100800 */
[----:B------:R-:W-:Y:S01]  /*9430*/  ISETP.LT.AND P0, PT, RZ, c[0x0][0x27c], PT ;  /* 0x00009f00ff007a0c */ /* 0x000fe20003f01270 */
[----:B--2---:R-:W-:Y:S02]  /*9440*/  IMAD.MOV.U32 R2, RZ, RZ, c[0x0][0x2c4] ;  /* 0x0000b100ff027624 */ /* 0x004fe400078e00ff */
[----:B------:R-:W0:Y:S03]  /*9450*/  LDGDEPBAR ;  /* 0x00000000000079af */ /* 0x000e260000000000 */
[----:B------:R-:W-:-:S07]  /*9460*/  ISETP.NE.AND P5, PT, R2, 0x1, PT ;  /* 0x000000010200780c */ /* 0x000fce0003fa5270 */
[----:B------:R-:W-:Y:S05]  /*9470*/  @P0 BRA `(.L_x_879) ;  /* 0x0000002000000947 */ /* 0x000fea0003800000 */
[----:B------:R-:W-:-:S04]  /*9480*/  DEPBAR.LE SB0, 0x1 ;  /* 0x000080400000791a */ /* 0x000fc80000000000 */
[----:B------:R-:W-:Y:S05]  /*9490*/  BRA `(.L_x_880) ;  /* 0x00004bd000007947 */ /* 0x000fea0003800000 */
.L_x_879:
[----:B------:R-:W-:Y:S01]  /*94a0*/  ULDC.U8 UR4, c[0x0][0x298] ;  /* 0x0000a60000047ab9 */ /* 0x000fe20000000000 */
[----:B-----5:R-:W-:Y:S01]  /*94b0*/  SHF.R.S32.HI R2, RZ, 0x1f, R137 ;  /* 0x0000001fff027819 */ /* 0x020fe20000011489 */
[C---:B------:R-:W-:Y:S01]  /*94c0*/  IMAD.WIDE.U32 R6, R137.reuse, c[0x0][0x280], RZ ;  /* 0x0000a00089067a25 */ /* 0x040fe200078e00ff */
[----:B------:R-:W-:Y:S01]  /*94d0*/  ISETP.NE.AND P0, PT, RZ, UR4, PT ;  /* 0x00000004ff007c0c */ /* 0x000fe2000bf05270 */
[----:B------:R-:W-:Y:S01]  /*94e0*/  BSSY B2, `(.L_x_880) ;  /* 0x00004b8000027945 */ /* 0x000fe20003800000 */
[----:B------:R-:W-:Y:S01]  /*94f0*/  IADD3 R20, R82, R189, RZ ;  /* 0x000000bd52147210 */ /* 0x000fe20007ffe0ff */
[----:B------:R-:W-:Y:S01]  /*9500*/  IMAD R3, R2, c[0x0][0x280], RZ ;  /* 0x0000a00002037a24 */ /* 0x000fe200078e02ff */
[----:B------:R-:W-:Y:S01]  /*9510*/  IADD3 R65, R82, 0x60, RZ ;  /* 0x0000006052417810 */ /* 0x000fe20007ffe0ff */
[----:B------:R-:W-:Y:S02]  /*9520*/  IMAD R2, R2, c[0x0][0x290], RZ ;  /* 0x0000a40002027a24 */ /* 0x000fe400078e02ff */
[----:B-1----:R-:W-:-:S02]  /*9530*/  IMAD R8, R137, c[0x0][0x284], R3 ;  /* 0x0000a10089087a24 */ /* 0x002fc400078e0203 */
[----:B------:R-:W-:Y:S01]  /*9540*/  IMAD R3, R137, c[0x0][0x294], R2 ;  /* 0x0000a50089037a24 */ /* 0x000fe200078e0202 */
[----:B------:R-:W-:Y:S01]  /*9550*/  LEA R2, R163, R20, 0x5 ;  /* 0x00000014a3027211 */ /* 0x000fe200078e28ff */
[----:B------:R-:W-:Y:S01]  /*9560*/  IMAD.WIDE.U32 R4, R137, c[0x0][0x290], RZ ;  /* 0x0000a40089047a25 */ /* 0x000fe200078e00ff */
[----:B------:R-:W-:-:S04]  /*9570*/  IADD3 R8, R8, R7, RZ ;  /* 0x0000000708087210 */ /* 0x000fc80007ffe0ff */
[----:B------:R-:W-:Y:S01]  /*9580*/  IADD3 R9, R3, R5, RZ ;  /* 0x0000000503097210 */ /* 0x000fe20007ffe0ff */
[----:B------:R-:W-:Y:S05]  /*9590*/  @!P0 BRA `(.L_x_881) ;  /* 0x0000269000008947 */ /* 0x000fea0003800000 */
[----:B------:R-:W-:Y:S01]  /*95a0*/  @P5 IMAD.HI.U32 R3, R2, c[0x0][0x2c8], RZ ;  /* 0x0000b20002035a27 */ /* 0x000fe200078e00ff */
[----:B------:R-:W-:Y:S01]  /*95b0*/  BSSY B0, `(.L_x_882) ;  /* 0x0000033000007945 */ /* 0x000fe20003800000 */
[----:B------:R-:W-:Y:S01]  /*95c0*/  SHF.R.S32.HI R28, RZ, 0x1f, R26 ;  /* 0x0000001fff1c7819 */ /* 0x000fe2000001141a */
[----:B------:R-:W-:Y:S01]  /*95d0*/  CS2R R42, SRZ ;  /* 0x00000000002a7805 */ /* 0x000fe2000001ff00 */
[----:B------:R-:W-:Y:S01]  /*95e0*/  IMAD.MOV.U32 R5, RZ, RZ, R9 ;  /* 0x000000ffff057224 */ /* 0x000fe200078e0009 */
[----:B------:R-:W-:Y:S01]  /*95f0*/  @P5 SHF.R.U32.HI R2, RZ, c[0x0][0x2cc], R3 ;  /* 0x0000b300ff025a19 */ /* 0x000fe20000011603 */
[----:B------:R-:W-:-:S03]  /*9600*/  IMAD.MOV.U32 R7, RZ, RZ, R8 ;  /* 0x000000ffff077224 */ /* 0x000fc600078e0008 */
[----:B------:R-:W-:Y:S01]  /*9610*/  SHF.R.S32.HI R3, RZ, 0x1f, R2 ;  /* 0x0000001fff037819 */ /* 0x000fe20000011402 */
[----:B------:R-:W-:-:S04]  /*9620*/  IMAD.WIDE.U32 R6, R2, c[0x0][0x280], R6 ;  /* 0x0000a00002067a25 */ /* 0x000fc800078e0006 */
[C---:B------:R-:W-:Y:S01]  /*9630*/  IMAD R9, R3.reuse, c[0x0][0x280], RZ ;  /* 0x0000a00003097a24 */ /* 0x040fe200078e02ff */
[----:B------:R-:W-:Y:S01]  /*9640*/  LEA R29, P1, R6, c[0x0][0x270], 0x1 ;  /* 0x00009c00061d7a11 */ /* 0x000fe200078208ff */
[----:B------:R-:W-:Y:S02]  /*9650*/  IMAD R8, R3, c[0x0][0x290], RZ ;  /* 0x0000a40003087a24 */ /* 0x000fe400078e02ff */
[C---:B------:R-:W-:Y:S02]  /*9660*/  IMAD.WIDE.U32 R4, R2.reuse, c[0x0][0x290], R4 ;  /* 0x0000a40002047a25 */ /* 0x040fe400078e0004 */
[----:B------:R1:W2:Y:S02]  /*9670*/  SHFL.IDX PT, R10, R29, RZ, 0x1c1f ;  /* 0x001c1fff1d0a7589 */ /* 0x0002a400000e0000 */
[----:B------:R-:W-:Y:S01]  /*9680*/  IMAD R3, R2, c[0x0][0x284], R9 ;  /* 0x0000a10002037a24 */ /* 0x000fe200078e0209 */
[----:B------:R-:W-:Y:S01]  /*9690*/  LEA R30, P0, R4, c[0x0][0x288], 0x1 ;  /* 0x0000a200041e7a11 */ /* 0x000fe200078008ff */
[----:B------:R-:W-:-:S02]  /*96a0*/  IMAD R2, R2, c[0x0][0x294], R8 ;  /* 0x0000a50002027a24 */ /* 0x000fc400078e0208 */
[----:B------:R-:W-:Y:S01]  /*96b0*/  CS2R R8, SRZ ;  /* 0x0000000000087805 */ /* 0x000fe2000001ff00 */
[----:B------:R-:W-:Y:S01]  /*96c0*/  IADD3 R3, R7, R3, RZ ;  /* 0x0000000307037210 */ /* 0x000fe20007ffe0ff */
[----:B------:R1:W4:Y:S01]  /*96d0*/  SHFL.IDX PT, R11, R30, RZ, 0x1c1f ;  /* 0x001c1fff1e0b7589 */ /* 0x00032200000e0000 */
[----:B------:R-:W-:Y:S02]  /*96e0*/  IADD3 R2, R5, R2, RZ ;  /* 0x0000000205027210 */ /* 0x000fe40007ffe0ff */
[----:B------:R-:W-:Y:S02]  /*96f0*/  LEA.HI.X R27, R6, c[0x0][0x274], R3, 0x1, P1 ;  /* 0x00009d00061b7a11 */ /* 0x000fe400008f0c03 */
[----:B------:R-:W-:Y:S01]  /*9700*/  LEA.HI.X R23, R4, c[0x0][0x28c], R2, 0x1, P0 ;  /* 0x0000a30004177a11 */ /* 0x000fe200000f0c02 */
[----:B------:R-:W-:Y:S01]  /*9710*/  CS2R R6, SRZ ;  /* 0x0000000000067805 */ /* 0x000fe2000001ff00 */
[----:B------:R-:W-:Y:S01]  /*9720*/  ISETP.GE.AND P0, PT, R20, R0, PT ;  /* 0x000000001400720c */ /* 0x000fe20003f06270 */
[----:B------:R1:W3:Y:S01]  /*9730*/  SHFL.IDX PT, R17, R27, RZ, 0x1c1f ;  /* 0x001c1fff1b117589 */ /* 0x0002e200000e0000 */
[----:B------:R-:W-:Y:S01]  /*9740*/  CS2R R4, SRZ ;  /* 0x0000000000047805 */ /* 0x000fe2000001ff00 */
[----:B------:R-:W-:-:S02]  /*9750*/  CS2R R2, SRZ ;  /* 0x0000000000027805 */ /* 0x000fc4000001ff00 */
[----:B------:R1:W1:Y:S08]  /*9760*/  SHFL.IDX PT, R16, R23, RZ, 0x1c1f ;  /* 0x001c1fff17107589 */ /* 0x00027000000e0000 */
[----:B------:R-:W-:Y:S05]  /*9770*/  @P0 BRA `(.L_x_883) ;  /* 0x0000016000000947 */ /* 0x000fea0003800000 */
[----:B--2---:R-:W-:Y:S01]  /*9780*/  ISETP.GE.AND P1, PT, R24, c[0x0][0x27c], PT ;  /* 0x00009f0018007a0c */ /* 0x004fe20003f26270 */
[----:B------:R-:W-:Y:S01]  /*9790*/  CS2R R8, SRZ ;  /* 0x0000000000087805 */ /* 0x000fe2000001ff00 */
[----:B------:R-:W-:Y:S01]  /*97a0*/  ISETP.GE.AND P0, PT, R26, c[0x0][0x27c], PT ;  /* 0x00009f001a007a0c */ /* 0x000fe20003f06270 */
[----:B------:R-:W-:-:S10]  /*97b0*/  CS2R R6, SRZ ;  /* 0x0000000000067805 */ /* 0x000fd4000001ff00 */
[C---:B------:R-:W-:Y:S01]  /*97c0*/  @!P1 IMAD.SHL.U32 R2, R24.reuse, 0x2, RZ ;  /* 0x0000000218029824 */ /* 0x040fe200078e00ff */
[----:B------:R-:W-:Y:S01]  /*97d0*/  @!P1 SHF.L.U64.HI R3, R24, 0x1, R25 ;  /* 0x0000000118039819 */ /* 0x000fe20000010219 */
[C---:B------:R-:W-:Y:S01]  /*97e0*/  @!P0 IMAD.SHL.U32 R4, R26.reuse, 0x2, RZ ;  /* 0x000000021a048824 */ /* 0x040fe200078e00ff */
[----:B------:R-:W-:Y:S02]  /*97f0*/  @!P0 SHF.L.U64.HI R5, R26, 0x1, R28 ;  /* 0x000000011a058819 */ /* 0x000fe4000001021c */
[CC--:B------:R-:W-:Y:S02]  /*9800*/  @!P1 IADD3 R14, P2, R10.reuse, R2.reuse, RZ ;  /* 0x000000020a0e9210 */ /* 0x0c0fe40007f5e0ff */
[----:B----4-:R-:W-:Y:S02]  /*9810*/  @!P1 IADD3 R12, P4, R11, R2, RZ ;  /* 0x000000020b0c9210 */ /* 0x010fe40007f9e0ff */
[-C--:B------:R-:W-:Y:S01]  /*9820*/  @!P0 IADD3 R2, P3, R10, R4.reuse, RZ ;  /* 0x000000040a028210 */ /* 0x080fe20007f7e0ff */
[--C-:B---3--:R-:W-:Y:S01]  /*9830*/  @!P1 IMAD.X R15, R17, 0x1, R3.reuse, P2 ;  /* 0x00000001110f9824 */ /* 0x108fe200010e0603 */
[----:B------:R-:W-:Y:S01]  /*9840*/  @!P0 IADD3 R10, P2, R11, R4, RZ ;  /* 0x000000040b0a8210 */ /* 0x000fe20007f5e0ff */
[----:B-1----:R-:W-:-:S02]  /*9850*/  @!P1 IMAD.X R13, R16, 0x1, R3, P4 ;  /* 0x00000001100d9824 */ /* 0x002fc400020e0603 */
[--C-:B------:R-:W-:Y:S01]  /*9860*/  @!P0 IMAD.X R3, R17, 0x1, R5.reuse, P3 ;  /* 0x0000000111038824 */ /* 0x100fe200018e0605 */
[----:B------:R1:W5:Y:S01]  /*9870*/  @!P1 LD.E.64 R6, [R14.64] ;  /* 0x000000080e069980 */ /* 0x000362000c101b00 */
[----:B------:R-:W-:Y:S02]  /*9880*/  @!P0 IMAD.X R11, R16, 0x1, R5, P2 ;  /* 0x00000001100b8824 */ /* 0x000fe400010e0605 */
[----:B------:R-:W-:Y:S01]  /*9890*/  CS2R R4, SRZ ;  /* 0x0000000000047805 */ /* 0x000fe2000001ff00 */
[----:B------:R2:W5:Y:S05]  /*98a0*/  @!P0 LD.E.64 R8, [R2.64] ;  /* 0x0000000802088980 */ /* 0x00056a000c101b00 */
[----:B------:R1:W5:Y:S01]  /*98b0*/  @!P0 LD.E.64 R4, [R10.64] ;  /* 0x000000080a048980 */ /* 0x000362000c101b00 */
[----:B--2---:R-:W-:-:S06]  /*98c0*/  CS2R R2, SRZ ;  /* 0x0000000000027805 */ /* 0x004fcc000001ff00 */
[----:B------:R1:W5:Y:S02]  /*98d0*/  @!P1 LD.E.64 R2, [R12.64] ;  /* 0x000000080c029980 */ /* 0x000364000c101b00 */
.L_x_883:
[----:B--2---:R-:W-:Y:S05]  /*98e0*/  BSYNC B0 ;  /* 0x0000000000007941 */ /* 0x004fea0003800000 */
.L_x_882:
[----:B-1----:R-:W-:Y:S01]  /*98f0*/  IADD3 R10, R20, 0x20, RZ ;  /* 0x00000020140a7810 */ /* 0x002fe20007ffe0ff */
[----:B-----5:R-:W-:Y:S01]  /*9900*/  IMAD.MOV.U32 R14, RZ, RZ, R8 ;  /* 0x000000ffff0e7224 */ /* 0x020fe200078e0008 */
[----:B------:R1:W2:Y:S01]  /*9910*/  SHFL.IDX PT, R22, R27, 0x1, 0x1c1f ;  /* 0x003c1f001b167f89 */ /* 0x0002a200000e0000 */
[----:B------:R-:W-:Y:S01]  /*9920*/  IMAD.MOV.U32 R13, RZ, RZ, R9 ;  /* 0x000000ffff0d7224 */ /* 0x000fe200078e0009 */
[----:B------:R-:W-:Y:S01]  /*9930*/  ISETP.GE.AND P0, PT, R10, R0, PT ;  /* 0x000000000a00720c */ /* 0x000fe20003f06270 */
[----:B------:R-:W-:Y:S01]  /*9940*/  IMAD.MOV.U32 R12, RZ, RZ, R6 ;  /* 0x000000ffff0c7224 */ /* 0x000fe200078e0006 */
[----:B----4-:R1:W4:Y:S01]  /*9950*/  SHFL.IDX PT, R11, R29, 0x1, 0x1c1f ;  /* 0x003c1f001d0b7f89 */ /* 0x01032200000e0000 */
[----:B------:R-:W-:Y:S01]  /*9960*/  IMAD.MOV.U32 R10, RZ, RZ, R7 ;  /* 0x000000ffff0a7224 */ /* 0x000fe200078e0007 */
[----:B------:R-:W-:Y:S01]  /*9970*/  PRMT R55, R13, 0x5410, R14 ;  /* 0x000054100d377816 */ /* 0x000fe2000000000e */
[----:B------:R-:W-:Y:S01]  /*9980*/  IMAD.MOV.U32 R13, RZ, RZ, R5 ;  /* 0x000000ffff0d7224 */ /* 0x000fe200078e0005 */
[----:B------:R-:W-:Y:S01]  /*9990*/  MOV R14, R4 ;  /* 0x00000004000e7202 */ /* 0x000fe20000000f00 */
[----:B------:R1:W3:Y:S01]  /*99a0*/  SHFL.IDX PT, R21, R23, 0x1, 0x1c1f ;  /* 0x003c1f0017157f89 */ /* 0x0002e200000e0000 */
[----:B------:R-:W-:Y:S01]  /*99b0*/  PRMT R53, R10, 0x5410, R12 ;  /* 0x000054100a357816 */ /* 0x000fe2000000000c */
[----:B------:R-:W-:Y:S01]  /*99c0*/  IMAD.MOV.U32 R12, RZ, RZ, R2 ;  /* 0x000000ffff0c7224 */ /* 0x000fe200078e0002 */
[----:B------:R-:W-:Y:S01]  /*99d0*/  MOV R10, R3 ;  /* 0x00000003000a7202 */ /* 0x000fe20000000f00 */
[----:B------:R1:W1:Y:S01]  /*99e0*/  SHFL.IDX PT, R18, R30, 0x1, 0x1c1f ;  /* 0x003c1f001e127f89 */ /* 0x00026200000e0000 */
[----:B------:R-:W-:Y:S01]  /*99f0*/  BSSY B0, `(.L_x_884) ;  /* 0x000001d000007945 */ /* 0x000fe20003800000 */
[----:B------:R-:W-:Y:S01]  /*9a00*/  PRMT R54, R13, 0x5410, R14 ;  /* 0x000054100d367816 */ /* 0x000fe2000000000e */
[----:B------:R-:W-:Y:S01]  /*9a10*/  CS2R R32, SRZ ;  /* 0x0000000000207805 */ /* 0x000fe2000001ff00 */
[----:B------:R-:W-:Y:S01]  /*9a20*/  PRMT R52, R10, 0x5410, R12 ;  /* 0x000054100a347816 */ /* 0x000fe2000000000c */
[----:B------:R-:W-:Y:S01]  /*9a30*/  CS2R R36, SRZ ;  /* 0x0000000000247805 */ /* 0x000fe2000001ff00 */
[----:B------:R-:W-:Y:S01]  /*9a40*/  CS2R R34, SRZ ;  /* 0x0000000000227805 */ /* 0x000fe2000001ff00 */
[----:B------:R-:W-:Y:S05]  /*9a50*/  @P0 BRA `(.L_x_885) ;  /* 0x0000016000000947 */ /* 0x000fea0003800000 */
[----:B------:R-:W-:Y:S01]  /*9a60*/  ISETP.GE.AND P1, PT, R24, c[0x0][0x27c], PT ;  /* 0x00009f0018007a0c */ /* 0x000fe20003f26270 */
[----:B------:R-:W-:Y:S01]  /*9a70*/  CS2R R42, SRZ ;  /* 0x00000000002a7805 */ /* 0x000fe2000001ff00 */
[----:B------:R-:W-:Y:S01]  /*9a80*/  ISETP.GE.AND P0, PT, R26, c[0x0][0x27c], PT ;  /* 0x00009f001a007a0c */ /* 0x000fe20003f06270 */
[----:B------:R-:W-:-:S10]  /*9a90*/  CS2R R32, SRZ ;  /* 0x0000000000207805 */ /* 0x000fd4000001ff00 */
[C---:B------:R-:W-:Y:S01]  /*9aa0*/  @!P1 IMAD.SHL.U32 R10, R24.reuse, 0x2, RZ ;  /* 0x00000002180a9824 */ /* 0x040fe200078e00ff */
[----:B------:R-:W-:Y:S01]  /*9ab0*/  @!P1 SHF.L.U64.HI R15, R24, 0x1, R25 ;  /* 0x00000001180f9819 */ /* 0x000fe20000010219 */
[C---:B------:R-:W-:Y:S01]  /*9ac0*/  @!P0 IMAD.SHL.U32 R13, R26.reuse, 0x2, RZ ;  /* 0x000000021a0d8824 */ /* 0x040fe200078e00ff */
[----:B------:R-:W-:Y:S02]  /*9ad0*/  @!P0 SHF.L.U64.HI R19, R26, 0x1, R28 ;  /* 0x000000011a138819 */ /* 0x000fe4000001021c */
[CC--:B----4-:R-:W-:Y:S02]  /*9ae0*/  @!P1 IADD3 R16, P2, R11.reuse, R10.reuse, RZ ;  /* 0x0000000a0b109210 */ /* 0x0d0fe40007f5e0ff */
[----:B-1----:R-:W-:Y:S02]  /*9af0*/  @!P1 IADD3 R14, P4, R18, R10, RZ ;  /* 0x0000000a120e9210 */ /* 0x002fe40007f9e0ff */
[-C--:B------:R-:W-:Y:S01]  /*9b00*/  @!P0 IADD3 R12, P3, R11, R13.reuse, RZ ;  /* 0x0000000d0b0c8210 */ /* 0x080fe20007f7e0ff */
[--C-:B--23--:R-:W-:Y:S01]  /*9b10*/  @!P1 IMAD.X R17, R22, 0x1, R15.reuse, P2 ;  /* 0x0000000116119824 */ /* 0x10cfe200010e060f */
[----:B------:R-:W-:Y:S01]  /*9b20*/  @!P0 IADD3 R10, P2, R18, R13, RZ ;  /* 0x0000000d120a8210 */ /* 0x000fe20007f5e0ff */
[----:B------:R-:W-:Y:S01]  /*9b30*/  CS2R R34, SRZ ;  /* 0x0000000000227805 */ /* 0x000fe2000001ff00 */
[----:B------:R-:W-:Y:S01]  /*9b40*/  CS2R R36, SRZ ;  /* 0x0000000000247805 */ /* 0x000fe2000001ff00 */
[----:B------:R-:W-:Y:S01]  /*9b50*/  @!P1 IMAD.X R15, R21, 0x1, R15, P4 ;  /* 0x00000001150f9824 */ /* 0x000fe200020e060f */
[----:B------:R1:W5:Y:S01]  /*9b60*/  @!P1 LD.E.64 R32, [R16.64] ;  /* 0x0000000810209980 */ /* 0x000362000c101b00 */
[----:B------:R-:W-:-:S02]  /*9b70*/  @!P0 IMAD.X R13, R22, 0x1, R19, P3 ;  /* 0x00000001160d8824 */ /* 0x000fc400018e0613 */
[----:B------:R-:W-:Y:S01]  /*9b80*/  @!P0 IMAD.X R11, R21, 0x1, R19, P2 ;  /* 0x00000001150b8824 */ /* 0x000fe200010e0613 */
[----:B------:R1:W5:Y:S04]  /*9b90*/  @!P1 LD.E.64 R34, [R14.64] ;  /* 0x000000080e229980 */ /* 0x000368000c101b00 */
[----:B------:R1:W5:Y:S04]  /*9ba0*/  @!P0 LD.E.64 R42, [R12.64] ;  /* 0x000000080c2a8980 */ /* 0x000368000c101b00 */
[----:B------:R1:W5:Y:S02]  /*9bb0*/  @!P0 LD.E.64 R36, [R10.64] ;  /* 0x000000080a248980 */ /* 0x000364000c101b00 */
.L_x_885:
[----:B------:R-:W-:Y:S05]  /*9bc0*/  BSYNC B0 ;  /* 0x0000000000007941 */ /* 0x000fea0003800000 */
.L_x_884:
[----:B-1----:R-:W-:Y:S01]  /*9bd0*/  IADD3 R10, R20, 0x40, RZ ;  /* 0x00000040140a7810 */ /* 0x002fe20007ffe0ff */
[----:B-----5:R-:W-:Y:S01]  /*9be0*/  IMAD.MOV.U32 R14, RZ, RZ, R42 ;  /* 0x000000ffff0e7224 */ /* 0x020fe200078e002a */
[----:B--2---:R1:W2:Y:S01]  /*9bf0*/  SHFL.IDX PT, R22, R27, 0x2, 0x1c1f ;  /* 0x005c1f001b167f89 */ /* 0x0042a200000e0000 */
        /* <DEDUP_REMOVED lines=8> */
[----:B---3--:R1:W3:Y:S01]  /*9c80*/  SHFL.IDX PT, R21, R23, 0x2, 0x1c1f ;  /* 0x005c1f0017157f89 */ /* 0x0082e200000e0000 */
        /* <DEDUP_REMOVED lines=24> */
[--C-:B--2---:R-:W-:Y:S01]  /*9e10*/  @!P1 IMAD.X R17, R22, 0x1, R15.reuse, P2 ;  /* 0x0000000116119824 */ /* 0x104fe200010e060f */
[----:B------:R-:W-:Y:S01]  /*9e20*/  @!P0 IADD3 R10, P2, R18, R13, RZ ;  /* 0x0000000d120a8210 */ /* 0x000fe20007f5e0ff */
[----:B------:R-:W-:Y:S01]  /*9e30*/  CS2R R40, SRZ ;  /* 0x0000000000287805 */ /* 0x000fe2000001ff00 */
[----:B------:R-:W-:Y:S01]  /*9e40*/  CS2R R44, SRZ ;  /* 0x00000000002c7805 */ /* 0x000fe2000001ff00 */
[----:B---3--:R-:W-:Y:S01]  /*9e50*/  @!P1 IMAD.X R15, R21, 0x1, R15, P4 ;  /* 0x00000001150f9824 */ /* 0x008fe200020e060f */
[----:B------:R1:W5:Y:S01]  /*9e60*/  @!P1 LD.E.64 R38, [R16.64] ;  /* 0x0000000810269980 */ /* 0x000362000c101b00 */
[----:B------:R-:W-:-:S02]  /*9e70*/  @!P0 IMAD.X R13, R22, 0x1, R19, P3 ;  /* 0x00000001160d8824 */ /* 0x000fc400018e0613 */
[----:B------:R-:W-:Y:S01]  /*9e80*/  @!P0 IMAD.X R11, R21, 0x1, R19, P2 ;  /* 0x00000001150b8824 */ /* 0x000fe200010e0613 */
[----:B------:R1:W5:Y:S04]  /*9e90*/  @!P1 LD.E.64 R40, [R14.64] ;  /* 0x000000080e289980 */ /* 0x000368000c101b00 */
[----:B------:R1:W5:Y:S04]  /*9ea0*/  @!P0 LD.E.64 R46, [R12.64] ;  /* 0x000000080c2e8980 */ /* 0x000368000c101b00 */
[----:B------:R1:W5:Y:S02]  /*9eb0*/  @!P0 LD.E.64 R44, [R10.64] ;  /* 0x000000080a2c8980 */ /* 0x000364000c101b00 */
.L_x_887:
[----:B------:R-:W-:Y:S05]  /*9ec0*/  BSYNC B0 ;  /* 0x0000000000007941 */ /* 0x000fea0003800000 */
.L_x_886:
[----:B-1----:R-:W-:Y:S01]  /*9ed0*/  IADD3 R10, R20, 0x60, RZ ;  /* 0x00000060140a7810 */ /* 0x002fe20007ffe0ff */
[----:B-----5:R-:W-:Y:S01]  /*9ee0*/  IMAD.MOV.U32 R14, RZ, RZ, R46 ;  /* 0x000000ffff0e7224 */ /* 0x020fe200078e002e */
[----:B---3--:R-:W1:Y:S01]  /*9ef0*/  SHFL.IDX PT, R21, R27, 0x3, 0x1c1f ;  /* 0x007c1f001b157f89 */ /* 0x008e6200000e0000 */
        /* <DEDUP_REMOVED lines=8> */
[----:B------:R2:W1:Y:S01]  /*9f80*/  SHFL.IDX PT, R20, R23, 0x3, 0x1c1f ;  /* 0x007c1f0017147f89 */ /* 0x00046200000e0000 */
[----:B------:R-:W-:Y:S01]  /*9f90*/  PRMT R60, R10, 0x5410, R12 ;  /* 0x000054100a3c7816 */ /* 0x000fe2000000000c */
[----:B------:R-:W-:Y:S01]  /*9fa0*/  IMAD.MOV.U32 R12, RZ, RZ, R40 ;  /* 0x000000ffff0c7224 */ /* 0x000fe200078e0028 */
[----:B------:R-:W-:Y:S01]  /*9fb0*/  MOV R10, R41 ;  /* 0x00000029000a7202 */ /* 0x000fe20000000f00 */
[----:B------:R1:W4:Y:S01]  /*9fc0*/  SHFL.IDX PT, R18, R30, 0x3, 0x1c1f ;  /* 0x007c1f001e127f89 */ /* 0x00032200000e0000 */
[----:B------:R-:W-:Y:S01]  /*9fd0*/  BSSY B0, `(.L_x_888) ;  /* 0x000001d000007945 */ /* 0x000fe20003800000 */
[----:B------:R-:W-:Y:S01]  /*9fe0*/  PRMT R61, R13, 0x5410, R14 ;  /* 0x000054100d3d7816 */ /* 0x000fe2000000000e */
[----:B------:R-:W-:Y:S01]  /*9ff0*/  CS2R R48, SRZ ;  /* 0x0000000000307805 */ /* 0x000fe2000001ff00 */
[----:B---3--:R-:W-:Y:S01]  /*a000*/  PRMT R29, R10, 0x5410, R12 ;  /* 0x000054100a1d7816 */ /* 0x008fe2000000000c */
[----:B--2---:R-:W-:Y:S01]  /*a010*/  CS2R R22, SRZ ;  /* 0x0000000000167805 */ /* 0x004fe2000001ff00 */
[----:B-1----:R-:W-:Y:S01]  /*a020*/  CS2R R30, SRZ ;  /* 0x00000000001e7805 */ /* 0x002fe2000001ff00 */
[----:B------:R-:W-:Y:S05]  /*a030*/  @P0 BRA `(.L_x_889) ;  /* 0x0000016000000947 */ /* 0x000fea0003800000 */
[----:B----4-:R-:W-:Y:S01]  /*a040*/  ISETP.GE.AND P1, PT, R24, c[0x0][0x27c], PT ;  /* 0x00009f0018007a0c */ /* 0x010fe20003f26270 */
        /* <DEDUP_REMOVED lines=8> */
[C---:B------:R-:W-:Y:S02]  /*a0d0*/  @!P1 IADD3 R14, P4, R18.reuse, R10, RZ ;  /* 0x0000000a120e9210 */ /* 0x040fe40007f9e0ff */
[-C--:B------:R-:W-:Y:S01]  /*a0e0*/  @!P0 IADD3 R12, P3, R11, R13.reuse, RZ ;  /* 0x0000000d0b0c8210 */ /* 0x080fe20007f7e0ff */
[C-C-:B------:R-:W-:Y:S01]  /*a0f0*/  @!P1 IMAD.X R17, R21.reuse, 0x1, R15.reuse, P2 ;  /* 0x0000000115119824 */ /* 0x140fe200010e060f */
        /* <DEDUP_REMOVED lines=10> */
.L_x_889:
[----:B----4-:R-:W-:Y:S05]  /*a1a0*/  BSYNC B0 ;  /* 0x0000000000007941 */ /* 0x010fea0003800000 */
.L_x_888:
[----:B-1----:R-:W-:Y:S01]  /*a1b0*/  IMAD.IADD R12, R0, 0x1, -R189 ;  /* 0x00000001000c7824 */ /* 0x002fe200078e0abd */
[----:B-----5:R-:W-:Y:S01]  /*a1c0*/  MOV R0, R23 ;  /* 0x0000001700007202 */ /* 0x020fe20000000f00 */
[----:B------:R-:W-:Y:S01]  /*a1d0*/  IMAD.MOV.U32 R10, RZ, RZ, R50 ;  /* 0x000000ffff0a7224 */ /* 0x000fe200078e0032 */
[----:B------:R-:W-:-:S04]  /*a1e0*/  DEPBAR.LE SB0, 0x1 ;  /* 0x000080400000791a */ /* 0x000fc80000000000 */
[----:B------:R-:W-:Y:S01]  /*a1f0*/  IMNMX R27, R12, 0x80, PT ;  /* 0x000000800c1b7817 */ /* 0x000fe20003800200 */
[----:B------:R-:W-:Y:S01]  /*a200*/  IMAD.MOV.U32 R11, RZ, RZ, R51 ;  /* 0x000000ffff0b7224 */ /* 0x000fe200078e0033 */
[----:B------:R-:W-:Y:S01]  /*a210*/  PRMT R66, R66, 0x5410, R10 ;  /* 0x0000541042427816 */ /* 0x000fe2000000000a */
[----:B------:R-:W-:Y:S01]  /*a220*/  IMAD.MOV.U32 R10, RZ, RZ, R22 ;  /* 0x000000ffff0a7224 */ /* 0x000fe200078e0016 */
[----:B------:R-:W-:Y:S01]  /*a230*/  BAR.SYNC.DEFER_BLOCKING 0x0 ;  /* 0x0000000000007b1d */ /* 0x000fe20000010000 */
[----:B------:R-:W-:Y:S01]  /*a240*/  ISETP.GE.AND P0, PT, R82, R27, PT ;  /* 0x0000001b5200720c */ /* 0x000fe20003f06270 */
[----:B------:R-:W-:Y:S01]  /*a250*/  IMAD.MOV.U32 R12, RZ, RZ, R48 ;  /* 0x000000ffff0c7224 */ /* 0x000fe200078e0030 */
[----:B------:R-:W-:Y:S01]  /*a260*/  PRMT R66, R11, 0x7610, R66 ;  /* 0x000076100b427816 */ /* 0x000fe20000000042 */
[----:B------:R-:W-:Y:S01]  /*a270*/  IMAD.MOV.U32 R11, RZ, RZ, R49 ;  /* 0x000000ffff0b7224 */ /* 0x000fe200078e0031 */
[----:B------:R-:W-:Y:S01]  /*a280*/  PRMT R63, R0, 0x5410, R10 ;  /* 0x00005410003f7816 */ /* 0x000fe2000000000a */
[----:B------:R-:W-:Y:S01]  /*a290*/  IMAD.MOV.U32 R0, RZ, RZ, R31 ;  /* 0x000000ffff007224 */ /* 0x000fe200078e001f */
[----:B------:R-:W-:Y:S01]  /*a2a0*/  MOV R10, R30 ;  /* 0x0000001e000a7202 */ /* 0x000fe20000000f00 */
[----:B------:R-:W-:Y:S01]  /*a2b0*/  BSSY B1, `(.L_x_890) ;  /* 0x0000066000017945 */ /* 0x000fe20003800000 */
[----:B------:R-:W-:-:S02]  /*a2c0*/  PRMT R64, R11, 0x5410, R12 ;  /* 0x000054100b407816 */ /* 0x000fc4000000000c */
[----:B------:R-:W-:-:S03]  /*a2d0*/  PRMT R28, R0, 0x5410, R10 ;  /* 0x00005410001c7816 */ /* 0x000fc6000000000a */
[----:B------:R-:W-:Y:S05]  /*a2e0*/  @P0 BRA `(.L_x_891) ;  /* 0x0000062000000947 */ /* 0x000fea0003800000 */
[----:B------:R-:W-:Y:S01]  /*a2f0*/  ISETP.GE.AND P0, PT, R24, c[0x0][0x27c], PT ;  /* 0x00009f0018007a0c */ /* 0x000fe20003f06270 */
[----:B------:R-:W-:-:S12]  /*a300*/  BSSY B0, `(.L_x_892) ;  /* 0x0000030000007945 */ /* 0x000fd80003800000 */
[----:B------:R-:W-:Y:S05]  /*a310*/  @P0 BRA `(.L_x_893) ;  /* 0x000002e000000947 */ /* 0x000fea0003800000 */
[----:B------:R-:W1:Y:S01]  /*a320*/  LDS.128 R12, [R80+0x5000] ;  /* 0x00500000500c7984 */ /* 0x000e620000000c00 */
[--C-:B------:R-:W-:Y:S02]  /*a330*/  SHF.R.U64 R6, R6, 0x10, R7.reuse ;  /* 0x0000001006067819 */ /* 0x100fe40000001207 */
[----:B------:R-:W-:Y:S02]  /*a340*/  SHF.R.U32.HI R0, RZ, 0x10, R7 ;  /* 0x00000010ff007819 */ /* 0x000fe40000011607 */
[--C-:B------:R-:W-:Y:S02]  /*a350*/  SHF.R.U64 R7, R2, 0x10, R3.reuse ;  /* 0x0000001002077819 */ /* 0x100fe40000001203 */
[----:B------:R-:W-:Y:S02]  /*a360*/  SHF.R.U32.HI R2, RZ, 0x10, R3 ;  /* 0x00000010ff027819 */ /* 0x000fe40000011603 */
[----:B------:R-:W-:Y:S02]  /*a370*/  PRMT R10, R53, 0x5410, R0 ;  /* 0x00005410350a7816 */ /* 0x000fe40000000000 */
[----:B------:R-:W-:-:S02]  /*a380*/  PRMT R0, R52, 0x5410, R2 ;  /* 0x0000541034007816 */ /* 0x000fc40000000002 */
[----:B------:R-:W-:Y:S02]  /*a390*/  PRMT R17, R53, 0x5432, R6 ;  /* 0x0000543235117816 */ /* 0x000fe40000000006 */
[----:B------:R-:W-:Y:S01]  /*a3a0*/  PRMT R16, R52, 0x5432, R7 ;  /* 0x0000543234107816 */ /* 0x000fe20000000007 */
[C---:B------:R-:W-:Y:S01]  /*a3b0*/  IMAD.U32 R19, R0.reuse, 0x10000, RZ ;  /* 0x0001000000137824 */ /* 0x040fe200078e00ff */
[----:B------:R-:W-:Y:S02]  /*a3c0*/  LOP3.LUT R21, R0, 0xffff0000, RZ, 0xc0, !PT ;  /* 0xffff000000157812 */ /* 0x000fe400078ec0ff */
[----:B------:R-:W-:Y:S01]  /*a3d0*/  LOP3.LUT R20, R10, 0xffff0000, RZ, 0xc0, !PT ;  /* 0xffff00000a147812 */ /* 0x000fe200078ec0ff */
[C---:B-1----:R-:W-:Y:S01]  /*a3e0*/  IMAD.U32 R18, R14.reuse, 0x10000, RZ ;  /* 0x000100000e127824 */ /* 0x042fe200078e00ff */
[----:B------:R-:W-:Y:S01]  /*a3f0*/  LOP3.LUT R11, R14, 0xffff0000, RZ, 0xc0, !PT ;  /* 0xffff00000e0b7812 */ /* 0x000fe200078ec0ff */
[C---:B------:R-:W-:Y:S01]  /*a400*/  IMAD.U32 R14, R15.reuse, 0x10000, RZ ;  /* 0x000100000f0e7824 */ /* 0x040fe200078e00ff */
[----:B------:R-:W-:Y:S01]  /*a410*/  LOP3.LUT R2, R15, 0xffff0000, RZ, 0xc0, !PT ;  /* 0xffff00000f027812 */ /* 0x000fe200078ec0ff */
[----:B------:R-:W-:Y:S01]  /*a420*/  IMAD.U32 R15, R10, 0x10000, RZ ;  /* 0x000100000a0f7824 */ /* 0x000fe200078e00ff */
[----:B------:R-:W-:-:S02]  /*a430*/  SHF.L.U32 R7, R12, 0x10, RZ ;  /* 0x000000100c077819 */ /* 0x000fc400000006ff */
[----:B------:R-:W-:Y:S01]  /*a440*/  LOP3.LUT R6, R12, 0xffff0000, RZ, 0xc0, !PT ;  /* 0xffff00000c067812 */ /* 0x000fe200078ec0ff */
[----:B------:R-:W-:Y:S01]  /*a450*/  FMUL.FTZ R12, R11, R19 ;  /* 0x000000130b0c7220 */ /* 0x000fe20000410000 */
[----:B------:R-:W-:Y:S01]  /*a460*/  SHF.L.U32 R3, R13, 0x10, RZ ;  /* 0x000000100d037819 */ /* 0x000fe200000006ff */
[-C--:B------:R-:W-:Y:S01]  /*a470*/  FMUL.FTZ R11, R11, R15.reuse ;  /* 0x0000000f0b0b7220 */ /* 0x080fe20000410000 */
[----:B------:R-:W-:Y:S01]  /*a480*/  LOP3.LUT R0, R13, 0xffff0000, RZ, 0xc0, !PT ;  /* 0xffff00000d007812 */ /* 0x000fe200078ec0ff */
[C---:B------:R-:W-:Y:S02]  /*a490*/  FFMA.FTZ R13, R18.reuse, R15, -R12 ;  /* 0x0000000f120d7223 */ /* 0x040fe4000001080c */
[----:B------:R-:W-:Y:S01]  /*a4a0*/  FFMA.FTZ R12, R18, R19, R11 ;  /* 0x00000013120c7223 */ /* 0x000fe2000001000b */
[C---:B------:R-:W-:Y:S01]  /*a4b0*/  SHF.L.U32 R18, R17.reuse, 0x10, RZ ;  /* 0x0000001011127819 */ /* 0x040fe200000006ff */
[----:B------:R-:W-:Y:S01]  /*a4c0*/  FMUL.FTZ R10, R2, R21 ;  /* 0x00000015020a7220 */ /* 0x000fe20000410000 */
[----:B------:R-:W-:Y:S01]  /*a4d0*/  LOP3.LUT R17, R17, 0xffff0000, RZ, 0xc0, !PT ;  /* 0xffff000011117812 */ /* 0x000fe200078ec0ff */
[C---:B------:R-:W-:Y:S01]  /*a4e0*/  IMAD.U32 R19, R16.reuse, 0x10000, RZ ;  /* 0x0001000010137824 */ /* 0x040fe200078e00ff */
[----:B------:R-:W-:Y:S01]  /*a4f0*/  LOP3.LUT R16, R16, 0xffff0000, RZ, 0xc0, !PT ;  /* 0xffff000010107812 */ /* 0x000fe200078ec0ff */
[----:B------:R-:W-:-:S02]  /*a500*/  FMUL.FTZ R2, R2, R20 ;  /* 0x0000001402027220 */ /* 0x000fc40000410000 */
[C---:B------:R-:W-:Y:S02]  /*a510*/  FFMA.FTZ R15, R14.reuse, R20, -R10 ;  /* 0x000000140e0f7223 */ /* 0x040fe4000001080a */
[----:B------:R-:W-:Y:S01]  /*a520*/  FFMA.FTZ R11, R14, R21, R2 ;  /* 0x000000150e0b7223 */ /* 0x000fe20000010002 */
[----:B------:R-:W-:Y:S01]  /*a530*/  F2FP.BF16.PACK_AB R14, R12, R13 ;  /* 0x0000000d0c0e723e */ /* 0x000fe200000010ff */
[----:B------:R-:W-:Y:S02]  /*a540*/  FMUL.FTZ R10, R6, R19 ;  /* 0x00000013060a7220 */ /* 0x000fe40000410000 */
[----:B------:R-:W-:Y:S01]  /*a550*/  FMUL.FTZ R2, R0, R16 ;  /* 0x0000001000027220 */ /* 0x000fe20000410000 */
[----:B------:R-:W-:Y:S01]  /*a560*/  F2FP.BF16.PACK_AB R15, R11, R15 ;  /* 0x0000000f0b0f723e */ /* 0x000fe200000010ff */
[----:B------:R-:W-:Y:S02]  /*a570*/  FMUL.FTZ R6, R6, R18 ;  /* 0x0000001206067220 */ /* 0x000fe40000410000 */
[----:B------:R-:W-:-:S02]  /*a580*/  FMUL.FTZ R0, R0, R17 ;  /* 0x0000001100007220 */ /* 0x000fc40000410000 */
[C---:B------:R-:W-:Y:S02]  /*a590*/  FFMA.FTZ R10, R7.reuse, R18, -R10 ;  /* 0x00000012070a7223 */ /* 0x040fe4000001080a */
[----:B------:R-:W-:Y:S02]  /*a5a0*/  FFMA.FTZ R6, R7, R19, R6 ;  /* 0x0000001307067223 */ /* 0x000fe40000010006 */
[C---:B------:R-:W-:Y:S02]  /*a5b0*/  FFMA.FTZ R2, R3.reuse, R17, -R2 ;  /* 0x0000001103027223 */ /* 0x040fe40000010802 */
[----:B------:R-:W-:Y:S01]  /*a5c0*/  FFMA.FTZ R0, R3, R16, R0 ;  /* 0x0000001003007223 */ /* 0x000fe20000010000 */
[----:B------:R-:W-:-:S04]  /*a5d0*/  F2FP.BF16.PACK_AB R12, R6, R10 ;  /* 0x0000000a060c723e */ /* 0x000fc800000010ff */
[----:B------:R-:W-:-:S05]  /*a5e0*/  F2FP.BF16.PACK_AB R13, R0, R2 ;  /* 0x00000002000d723e */ /* 0x000fca00000010ff */
[----:B------:R1:W-:Y:S02]  /*a5f0*/  STS.128 [R80+0x5000], R12 ;  /* 0x0050000c50007388 */ /* 0x0003e40000000c00 */
.L_x_893:
[----:B------:R-:W-:Y:S05]  /*a600*/  BSYNC B0 ;  /* 0x0000000000007941 */ /* 0x000fea0003800000 */
.L_x_892:
[----:B------:R-:W-:-:S13]  /*a610*/  ISETP.GE.AND P0, PT, R26, c[0x0][0x27c], PT ;  /* 0x00009f001a007a0c */ /* 0x000fda0003f06270 */
[----:B------:R-:W-:Y:S05]  /*a620*/  @P0 BRA `(.L_x_891) ;  /* 0x000002e000000947 */ /* 0x000fea0003800000 */
[----:B-1----:R-:W1:Y:S01]  /*a630*/  LDS.128 R12, [R81+0x5000] ;  /* 0x00500000510c7984 */ /* 0x002e620000000c00 */
[----:B------:R-:W-:Y:S02]  /*a640*/  SHF.R.U32.HI R0, RZ, 0x10, R9 ;  /* 0x00000010ff007819 */ /* 0x000fe40000011609 */
[--C-:B------:R-:W-:Y:S02]  /*a650*/  SHF.R.U32.HI R2, RZ, 0x10, R5.reuse ;  /* 0x00000010ff027819 */ /* 0x100fe40000011605 */
[----:B------:R-:W-:Y:S02]  /*a660*/  PRMT R6, R55, 0x5410, R0 ;  /* 0x0000541037067816 */ /* 0x000fe40000000000 */
[----:B------:R-:W-:Y:S02]  /*a670*/  PRMT R0, R54, 0x5410, R2 ;  /* 0x0000541036007816 */ /* 0x000fe40000000002 */
[----:B------:R-:W-:Y:S02]  /*a680*/  SHF.R.U64 R4, R4, 0x10, R5 ;  /* 0x0000001004047819 */ /* 0x000fe40000001205 */
[----:B------:R-:W-:-:S02]  /*a690*/  SHF.R.U64 R3, R8, 0x10, R9 ;  /* 0x0000001008037819 */ /* 0x000fc40000001209 */
[----:B------:R-:W-:Y:S02]  /*a6a0*/  LOP3.LUT R17, R0, 0xffff0000, RZ, 0xc0, !PT ;  /* 0xffff000000117812 */ /* 0x000fe400078ec0ff */
[----:B------:R-:W-:Y:S02]  /*a6b0*/  PRMT R8, R54, 0x5432, R4 ;  /* 0x0000543236087816 */ /* 0x000fe40000000004 */
[----:B------:R-:W-:Y:S02]  /*a6c0*/  LOP3.LUT R16, R6, 0xffff0000, RZ, 0xc0, !PT ;  /* 0xffff000006107812 */ /* 0x000fe400078ec0ff */
[----:B------:R-:W-:Y:S02]  /*a6d0*/  PRMT R9, R55, 0x5432, R3 ;  /* 0x0000543237097816 */ /* 0x000fe40000000003 */
[C---:B-1----:R-:W-:Y:S01]  /*a6e0*/  LOP3.LUT R7, R14.reuse, 0xffff0000, RZ, 0xc0, !PT ;  /* 0xffff00000e077812 */ /* 0x042fe200078ec0ff */
[C---:B------:R-:W-:Y:S01]  /*a6f0*/  IMAD.U32 R10, R15.reuse, 0x10000, RZ ;  /* 0x000100000f0a7824 */ /* 0x040fe200078e00ff */
[----:B------:R-:W-:Y:S01]  /*a700*/  LOP3.LUT R2, R15, 0xffff0000, RZ, 0xc0, !PT ;  /* 0xffff00000f027812 */ /* 0x000fe200078ec0ff */
[----:B------:R-:W-:Y:S01]  /*a710*/  IMAD.U32 R11, R14, 0x10000, RZ ;  /* 0x000100000e0b7824 */ /* 0x000fe200078e00ff */
[----:B------:R-:W-:Y:S01]  /*a720*/  SHF.L.U32 R5, R12, 0x10, RZ ;  /* 0x000000100c057819 */ /* 0x000fe200000006ff */
[----:B------:R-:W-:Y:S01]  /*a730*/  IMAD.U32 R15, R0, 0x10000, RZ ;  /* 0x00010000000f7824 */ /* 0x000fe200078e00ff */
[----:B------:R-:W-:Y:S01]  /*a740*/  LOP3.LUT R4, R12, 0xffff0000, RZ, 0xc0, !PT ;  /* 0xffff00000c047812 */ /* 0x000fe200078ec0ff */
[----:B------:R-:W-:Y:S01]  /*a750*/  IMAD.U32 R14, R6, 0x10000, RZ ;  /* 0x00010000060e7824 */ /* 0x000fe200078e00ff */
[----:B------:R-:W-:Y:S01]  /*a760*/  SHF.L.U32 R3, R13, 0x10, RZ ;  /* 0x000000100d037819 */ /* 0x000fe200000006ff */
[----:B------:R-:W-:Y:S01]  /*a770*/  FMUL.FTZ R12, R7, R15 ;  /* 0x0000000f070c7220 */ /* 0x000fe20000410000 */
[----:B------:R-:W-:Y:S01]  /*a780*/  LOP3.LUT R0, R13, 0xffff0000, RZ, 0xc0, !PT ;  /* 0xffff00000d007812 */ /* 0x000fe200078ec0ff */
[----:B------:R-:W-:-:S02]  /*a790*/  FMUL.FTZ R7, R7, R14 ;  /* 0x0000000e07077220 */ /* 0x000fc40000410000 */
[C---:B------:R-:W-:Y:S02]  /*a7a0*/  FMUL.FTZ R6, R2.reuse, R17 ;  /* 0x0000001102067220 */ /* 0x040fe40000410000 */
[----:B------:R-:W-:Y:S01]  /*a7b0*/  FFMA.FTZ R13, R11, R14, -R12 ;  /* 0x0000000e0b0d7223 */ /* 0x000fe2000001080c */
[----:B------:R-:W-:Y:S01]  /*a7c0*/  SHF.L.U32 R14, R9, 0x10, RZ ;  /* 0x00000010090e7819 */ /* 0x000fe200000006ff */
[----:B------:R-:W-:Y:S01]  /*a7d0*/  FFMA.FTZ R12, R11, R15, R7 ;  /* 0x0000000f0b0c7223 */ /* 0x000fe20000010007 */
[----:B------:R-:W-:Y:S01]  /*a7e0*/  LOP3.LUT R9, R9, 0xffff0000, RZ, 0xc0, !PT ;  /* 0xffff000009097812 */ /* 0x000fe200078ec0ff */
[-C--:B------:R-:W-:Y:S02]  /*a7f0*/  FMUL.FTZ R2, R2, R16.reuse ;  /* 0x0000001002027220 */ /* 0x080fe40000410000 */
[----:B------:R-:W-:Y:S01]  /*a800*/  FFMA.FTZ R11, R10, R16, -R6 ;  /* 0x000000100a0b7223 */ /* 0x000fe20000010806 */
[C---:B------:R-:W-:Y:S01]  /*a810*/  LOP3.LUT R16, R8.reuse, 0xffff0000, RZ, 0xc0, !PT ;  /* 0xffff000008107812 */ /* 0x040fe200078ec0ff */
[----:B------:R-:W-:-:S02]  /*a820*/  IMAD.U32 R15, R8, 0x10000, RZ ;  /* 0x00010000080f7824 */ /* 0x000fc400078e00ff */
[----:B------:R-:W-:Y:S02]  /*a830*/  FFMA.FTZ R7, R10, R17, R2 ;  /* 0x000000110a077223 */ /* 0x000fe40000010002 */
[----:B------:R-:W-:Y:S02]  /*a840*/  FMUL.FTZ R6, R4, R15 ;  /* 0x0000000f04067220 */ /* 0x000fe40000410000 */
[----:B------:R-:W-:Y:S01]  /*a850*/  FMUL.FTZ R2, R0, R16 ;  /* 0x0000001000027220 */ /* 0x000fe20000410000 */
[----:B------:R-:W-:Y:S01]  /*a860*/  F2FP.BF16.PACK_AB R7, R7, R11 ;  /* 0x0000000b0707723e */ /* 0x000fe200000010ff */
[-C--:B------:R-:W-:Y:S02]  /*a870*/  FMUL.FTZ R4, R4, R14.reuse ;  /* 0x0000000e04047220 */ /* 0x080fe40000410000 */
[----:B------:R-:W-:Y:S02]  /*a880*/  FMUL.FTZ R0, R0, R9 ;  /* 0x0000000900007220 */ /* 0x000fe40000410000 */
[C---:B------:R-:W-:Y:S01]  /*a890*/  FFMA.FTZ R8, R5.reuse, R14, -R6 ;  /* 0x0000000e05087223 */ /* 0x040fe20000010806 */
[----:B------:R-:W-:Y:S01]  /*a8a0*/  F2FP.BF16.PACK_AB R6, R12, R13 ;  /* 0x0000000d0c06723e */ /* 0x000fe200000010ff */
[----:B------:R-:W-:-:S02]  /*a8b0*/  FFMA.FTZ R4, R5, R15, R4 ;  /* 0x0000000f05047223 */ /* 0x000fc40000010004 */
[C---:B------:R-:W-:Y:S02]  /*a8c0*/  FFMA.FTZ R2, R3.reuse, R9, -R2 ;  /* 0x0000000903027223 */ /* 0x040fe40000010802 */
[----:B------:R-:W-:Y:S01]  /*a8d0*/  FFMA.FTZ R0, R3, R16, R0 ;  /* 0x0000001003007223 */ /* 0x000fe20000010000 */
[----:B------:R-:W-:-:S04]  /*a8e0*/  F2FP.BF16.PACK_AB R4, R4, R8 ;  /* 0x000000080404723e */ /* 0x000fc800000010ff */
[----:B------:R-:W-:-:S05]  /*a8f0*/  F2FP.BF16.PACK_AB R5, R0, R2 ;  /* 0x000000020005723e */ /* 0x000fca00000010ff */
[----:B------:R1:W-:Y:S02]  /*a900*/  STS.128 [R81+0x5000], R4 ;  /* 0x0050000451007388 */ /* 0x0003e40000000c00 */
.L_x_891:
[----:B------:R-:W-:Y:S05]  /*a910*/  BSYNC B1 ;  /* 0x0000000000017941 */ /* 0x000fea0003800000 */
.L_x_890:
[----:B------:R-:W-:Y:S01]  /*a920*/  ISETP.GE.AND P0, PT, R139, R27, PT ;  /* 0x0000001b8b00720c */ /* 0x000fe20003f06270 */
[----:B------:R-:W-:-:S12]  /*a930*/  BSSY B1, `(.L_x_894) ;  /* 0x0000064000017945 */ /* 0x000fd80003800000 */
[----:B------:R-:W-:Y:S05]  /*a940*/  @P0 BRA `(.L_x_895) ;  /* 0x0000062000000947 */ /* 0x000fea0003800000 */
[----:B------:R-:W-:Y:S01]  /*a950*/  ISETP.GE.AND P0, PT, R24, c[0x0][0x27c], PT ;  /* 0x00009f0018007a0c */ /* 0x000fe20003f06270 */
[----:B------:R-:W-:-:S12]  /*a960*/  BSSY B0, `(.L_x_896) ;  /* 0x0000030000007945 */ /* 0x000fd80003800000 */
[----:B------:R-:W-:Y:S05]  /*a970*/  @P0 BRA `(.L_x_897) ;  /* 0x000002e000000947 */ /* 0x000fea0003800000 */
[----:B-1----:R-:W1:Y:S01]  /*a980*/  LDS.128 R4, [R80+0x6000] ;  /* 0x0060000050047984 */ /* 0x002e620000000c00 */
[--C-:B------:R-:W-:Y:S02]  /*a990*/  SHF.R.U64 R0, R32, 0x10, R33.reuse ;  /* 0x0000001020007819 */ /* 0x100fe40000001221 */
[----:B------:R-:W-:Y:S02]  /*a9a0*/  SHF.R.U32.HI R2, RZ, 0x10, R33 ;  /* 0x00000010ff027819 */ /* 0x000fe40000011621 */
[----:B------:R-:W-:Y:S02]  /*a9b0*/  SHF.R.U32.HI R9, RZ, 0x10, R35 ;  /* 0x00000010ff097819 */ /* 0x000fe40000011623 */
[C---:B------:R-:W-:Y:S02]  /*a9c0*/  PRMT R11, R57.reuse, 0x5432, R0 ;  /* 0x00005432390b7816 */ /* 0x040fe40000000000 */
[----:B------:R-:W-:Y:S02]  /*a9d0*/  PRMT R8, R57, 0x5410, R2 ;  /* 0x0000541039087816 */ /* 0x000fe40000000002 */
[----:B------:R-:W-:-:S02]  /*a9e0*/  PRMT R0, R56, 0x5410, R9 ;  /* 0x0000541038007816 */ /* 0x000fc40000000009 */
[----:B------:R-:W-:Y:S01]  /*a9f0*/  SHF.R.U64 R3, R34, 0x10, R35 ;  /* 0x0000001022037819 */ /* 0x000fe20000001223 */
[----:B------:R-:W-:Y:S01]  /*aa00*/  IMAD.U32 R14, R8, 0x10000, RZ ;  /* 0x00010000080e7824 */ /* 0x000fe200078e00ff */
[C---:B------:R-:W-:Y:S01]  /*aa10*/  LOP3.LUT R17, R0.reuse, 0xffff0000, RZ, 0xc0, !PT ;  /* 0xffff000000117812 */ /* 0x040fe200078ec0ff */
[----:B------:R-:W-:Y:S01]  /*aa20*/  IMAD.U32 R15, R0, 0x10000, RZ ;  /* 0x00010000000f7824 */ /* 0x000fe200078e00ff */
[----:B------:R-:W-:Y:S02]  /*aa30*/  PRMT R10, R56, 0x5432, R3 ;  /* 0x00005432380a7816 */ /* 0x000fe40000000003 */
[----:B------:R-:W-:Y:S02]  /*aa40*/  LOP3.LUT R16, R8, 0xffff0000, RZ, 0xc0, !PT ;  /* 0xffff000008107812 */ /* 0x000fe400078ec0ff */
[C---:B-1----:R-:W-:Y:S01]  /*aa50*/  LOP3.LUT R9, R6.reuse, 0xffff0000, RZ, 0xc0, !PT ;  /* 0xffff000006097812 */ /* 0x042fe200078ec0ff */
[C---:B------:R-:W-:Y:S01]  /*aa60*/  IMAD.U32 R12, R7.reuse, 0x10000, RZ ;  /* 0x00010000070c7824 */ /* 0x040fe200078e00ff */
[----:B------:R-:W-:Y:S01]  /*aa70*/  LOP3.LUT R2, R7, 0xffff0000, RZ, 0xc0, !PT ;  /* 0xffff000007027812 */ /* 0x000fe200078ec0ff */
[----:B------:R-:W-:Y:S01]  /*aa80*/  IMAD.U32 R13, R6, 0x10000, RZ ;  /* 0x00010000060d7824 */ /* 0x000fe200078e00ff */
[C---:B------:R-:W-:Y:S01]  /*aa90*/  SHF.L.U32 R6, R4.reuse, 0x10, RZ ;  /* 0x0000001004067819 */ /* 0x040fe200000006ff */
[----:B------:R-:W-:Y:S01]  /*aaa0*/  FMUL.FTZ R7, R9, R14 ;  /* 0x0000000e09077220 */ /* 0x000fe20000410000 */
[----:B------:R-:W-:Y:S01]  /*aab0*/  SHF.L.U32 R3, R5, 0x10, RZ ;  /* 0x0000001005037819 */ /* 0x000fe200000006ff */
[-C--:B------:R-:W-:Y:S01]  /*aac0*/  FMUL.FTZ R8, R9, R15.reuse ;  /* 0x0000000f09087220 */ /* 0x080fe20000410000 */
[----:B------:R-:W-:Y:S01]  /*aad0*/  LOP3.LUT R0, R5, 0xffff0000, RZ, 0xc0, !PT ;  /* 0xffff000005007812 */ /* 0x000fe200078ec0ff */
[----:B------:R-:W-:Y:S01]  /*aae0*/  FFMA.FTZ R9, R13, R15, R7 ;  /* 0x0000000f0d097223 */ /* 0x000fe20000010007 */
[----:B------:R-:W-:Y:S01]  /*aaf0*/  LOP3.LUT R4, R4, 0xffff0000, RZ, 0xc0, !PT ;  /* 0xffff000004047812 */ /* 0x000fe200078ec0ff */
[----:B------:R-:W-:-:S02]  /*ab00*/  FMUL.FTZ R5, R2, R17 ;  /* 0x0000001102057220 */ /* 0x000fc40000410000 */
[----:B------:R-:W-:Y:S01]  /*ab10*/  FFMA.FTZ R14, R13, R14, -R8 ;  /* 0x0000000e0d0e7223 */ /* 0x000fe20000010808 */
[C---:B------:R-:W-:Y:S01]  /*ab20*/  SHF.L.U32 R13, R11.reuse, 0x10, RZ ;  /* 0x000000100b0d7819 */ /* 0x040fe200000006ff */
[C---:B------:R-:W-:Y:S01]  /*ab30*/  IMAD.U32 R15, R10.reuse, 0x10000, RZ ;  /* 0x000100000a0f7824 */ /* 0x040fe200078e00ff */
[----:B------:R-:W-:Y:S01]  /*ab40*/  LOP3.LUT R10, R10, 0xffff0000, RZ, 0xc0, !PT ;  /* 0xffff00000a0a7812 */ /* 0x000fe200078ec0ff */
[-C--:B------:R-:W-:Y:S01]  /*ab50*/  FMUL.FTZ R2, R2, R16.reuse ;  /* 0x0000001002027220 */ /* 0x080fe20000410000 */
[----:B------:R-:W-:Y:S01]  /*ab60*/  LOP3.LUT R11, R11, 0xffff0000, RZ, 0xc0, !PT ;  /* 0xffff00000b0b7812 */ /* 0x000fe200078ec0ff */
[C---:B------:R-:W-:Y:S02]  /*ab70*/  FFMA.FTZ R8, R12.reuse, R16, -R5 ;  /* 0x000000100c087223 */ /* 0x040fe40000010805 */
[----:B------:R-:W-:Y:S02]  /*ab80*/  FFMA.FTZ R7, R12, R17, R2 ;  /* 0x000000110c077223 */ /* 0x000fe40000010002 */
[----:B------:R-:W-:-:S02]  /*ab90*/  FMUL.FTZ R5, R4, R15 ;  /* 0x0000000f04057220 */ /* 0x000fc40000410000 */
[----:B------:R-:W-:Y:S01]  /*aba0*/  FMUL.FTZ R4, R4, R13 ;  /* 0x0000000d04047220 */ /* 0x000fe20000410000 */
[----:B------:R-:W-:Y:S01]  /*abb0*/  F2FP.BF16.PACK_AB R7, R7, R8 ;  /* 0x000000080707723e */ /* 0x000fe200000010ff */
[C---:B------:R-:W-:Y:S02]  /*abc0*/  FMUL.FTZ R2, R0.reuse, R10 ;  /* 0x0000000a00027220 */ /* 0x040fe40000410000 */
[----:B------:R-:W-:Y:S02]  /*abd0*/  FMUL.FTZ R0, R0, R11 ;  /* 0x0000000b00007220 */ /* 0x000fe40000410000 */
[C---:B------:R-:W-:Y:S02]  /*abe0*/  FFMA.FTZ R5, R6.reuse, R13, -R5 ;  /* 0x0000000d06057223 */ /* 0x040fe40000010805 */
[----:B------:R-:W-:Y:S01]  /*abf0*/  FFMA.FTZ R4, R6, R15, R4 ;  /* 0x0000000f06047223 */ /* 0x000fe20000010004 */
[----:B------:R-:W-:Y:S01]  /*ac00*/  F2FP.BF16.PACK_AB R6, R9, R14 ;  /* 0x0000000e0906723e */ /* 0x000fe200000010ff */
[----:B------:R-:W-:-:S02]  /*ac10*/  FFMA.FTZ R2, R3, R11, -R2 ;  /* 0x0000000b03027223 */ /* 0x000fc40000010802 */
[----:B------:R-:W-:Y:S01]  /*ac20*/  FFMA.FTZ R0, R3, R10, R0 ;  /* 0x0000000a03007223 */ /* 0x000fe20000010000 */
[----:B------:R-:W-:-:S04]  /*ac30*/  F2FP.BF16.PACK_AB R4, R4, R5 ;  /* 0x000000050404723e */ /* 0x000fc800000010ff */
[----:B------:R-:W-:-:S05]  /*ac40*/  F2FP.BF16.PACK_AB R5, R0, R2 ;  /* 0x000000020005723e */ /* 0x000fca00000010ff */
[----:B------:R1:W-:Y:S02]  /*ac50*/  STS.128 [R80+0x6000], R4 ;  /* 0x0060000450007388 */ /* 0x0003e40000000c00 */
.L_x_897:
[----:B------:R-:W-:Y:S05]  /*ac60*/  BSYNC B0 ;  /* 0x0000000000007941 */ /* 0x000fea0003800000 */
.L_x_896:
[----:B------:R-:W-:-:S13]  /*ac70*/  ISETP.GE.AND P0, PT, R26, c[0x0][0x27c], PT ;  /* 0x00009f001a007a0c */ /* 0x000fda0003f06270 */
        /* <DEDUP_REMOVED lines=47> */
.L_x_895:
[----:B------:R-:W-:Y:S05]  /*af70*/  BSYNC B1 ;  /* 0x0000000000017941 */ /* 0x000fea0003800000 */
.L_x_894:
        /* <DEDUP_REMOVED lines=52> */
.L_x_901:
[----:B------:R-:W-:Y:S05]  /*b2c0*/  BSYNC B0 ;  /* 0x0000000000007941 */ /* 0x000fea0003800000 */
.L_x_900:
        /* <DEDUP_REMOVED lines=48> */
.L_x_899:
[----:B------:R-:W-:Y:S05]  /*b5d0*/  BSYNC B1 ;  /* 0x0000000000017941 */ /* 0x000fea0003800000 */
.L_x_898:
[----:B------:R-:W-:-:S13]  /*b5e0*/  ISETP.GE.AND P0, PT, R65, R27, PT ;  /* 0x0000001b4100720c */ /* 0x000fda0003f06270 */
        /* <DEDUP_REMOVED lines=50> */
.L_x_904:
[----:B------:R-:W-:Y:S05]  /*b910*/  BSYNC B0 ;  /* 0x0000000000007941 */ /* 0x000fea0003800000 */
.L_x_903:
[----:B------:R-:W-:-:S13]  /*b920*/  ISETP.GE.AND P0, PT, R26, c[0x0][0x27c], PT ;  /* 0x00009f001a007a0c */ /* 0x000fda0003f06270 */
[----:B------:R-:W-:Y:S05]  /*b930*/  @P0 BRA `(.L_x_902) ;  /* 0x0000272000000947 */ /* 0x000fea0003800000 */
[----:B-1----:R-:W1:Y:S01]  /*b940*/  LDS.128 R4, [R81+0x8000] ;  /* 0x0080000051047984 */ /* 0x002e620000000c00 */
[----:B------:R-:W-:Y:S02]  /*b950*/  SHF.R.U64 R0, R50, 0x10, R51 ;  /* 0x0000001032007819 */ /* 0x000fe40000001233 */
[----:B------:R-:W-:Y:S02]  /*b960*/  SHF.R.U32.HI R11, RZ, 0x10, R49 ;  /* 0x00000010ff0b7819 */ /* 0x000fe40000011631 */
[----:B------:R-:W-:Y:S02]  /*b970*/  SHF.R.U32.HI R2, RZ, 0x10, R51 ;  /* 0x00000010ff027819 */ /* 0x000fe40000011633 */
[----:B------:R-:W-:Y:S02]  /*b980*/  PRMT R10, R66, 0x5432, R0 ;  /* 0x00005432420a7816 */ /* 0x000fe40000000000 */
[----:B------:R-:W-:Y:S02]  /*b990*/  PRMT R0, R64, 0x5410, R11 ;  /* 0x0000541040007816 */ /* 0x000fe4000000000b */
[----:B------:R-:W-:-:S02]  /*b9a0*/  PRMT R8, R66, 0x5410, R2 ;  /* 0x0000541042087816 */ /* 0x000fc40000000002 */
[----:B------:R-:W-:Y:S01]  /*b9b0*/  SHF.R.U64 R3, R48, 0x10, R49 ;  /* 0x0000001030037819 */ /* 0x000fe20000001231 */
[----:B------:R-:W-:Y:S01]  /*b9c0*/  IMAD.U32 R15, R0, 0x10000, RZ ;  /* 0x00010000000f7824 */ /* 0x000fe200078e00ff */
[C---:B------:R-:W-:Y:S01]  /*b9d0*/  LOP3.LUT R16, R8.reuse, 0xffff0000, RZ, 0xc0, !PT ;  /* 0xffff000008107812 */ /* 0x040fe200078ec0ff */
[----:B------:R-:W-:Y:S01]  /*b9e0*/  IMAD.U32 R14, R8, 0x10000, RZ ;  /* 0x00010000080e7824 */ /* 0x000fe200078e00ff */
[----:B------:R-:W-:Y:S02]  /*b9f0*/  PRMT R9, R64, 0x5432, R3 ;  /* 0x0000543240097816 */ /* 0x000fe40000000003 */
[----:B------:R-:W-:Y:S01]  /*ba00*/  LOP3.LUT R17, R0, 0xffff0000, RZ, 0xc0, !PT ;  /* 0xffff000000117812 */ /* 0x000fe200078ec0ff */
[C---:B-1----:R-:W-:Y:S01]  /*ba10*/  IMAD.U32 R12, R6.reuse, 0x10000, RZ ;  /* 0x00010000060c7824 */ /* 0x042fe200078e00ff */
[----:B------:R-:W-:Y:S01]  /*ba20*/  LOP3.LUT R6, R6, 0xffff0000, RZ, 0xc0, !PT ;  /* 0xffff000006067812 */ /* 0x000fe200078ec0ff */
[C---:B------:R-:W-:Y:S01]  /*ba30*/  IMAD.U32 R11, R7.reuse, 0x10000, RZ ;  /* 0x00010000070b7824 */ /* 0x040fe200078e00ff */
[----:B------:R-:W-:-:S02]  /*ba40*/  LOP3.LUT R2, R7, 0xffff0000, RZ, 0xc0, !PT ;  /* 0xffff000007027812 */ /* 0x000fc400078ec0ff */
[----:B------:R-:W-:Y:S01]  /*ba50*/  SHF.L.U32 R7, R4, 0x10, RZ ;  /* 0x0000001004077819 */ /* 0x000fe200000006ff */
[----:B------:R-:W-:Y:S01]  /*ba60*/  FMUL.FTZ R8, R6, R15 ;  /* 0x0000000f06087220 */ /* 0x000fe20000410000 */
[----:B------:R-:W-:Y:S01]  /*ba70*/  LOP3.LUT R3, R4, 0xffff0000, RZ, 0xc0, !PT ;  /* 0xffff000004037812 */ /* 0x000fe200078ec0ff */
[-C--:B------:R-:W-:Y:S01]  /*ba80*/  FMUL.FTZ R6, R6, R14.reuse ;  /* 0x0000000e06067220 */ /* 0x080fe20000410000 */
[C---:B------:R-:W-:Y:S01]  /*ba90*/  LOP3.LUT R0, R5.reuse, 0xffff0000, RZ, 0xc0, !PT ;  /* 0xffff000005007812 */ /* 0x040fe200078ec0ff */
[----:B------:R-:W-:Y:S01]  /*baa0*/  FMUL.FTZ R4, R2, R17 ;  /* 0x0000001102047220 */ /* 0x000fe20000410000 */
[----:B------:R-:W-:Y:S01]  /*bab0*/  SHF.L.U32 R13, R5, 0x10, RZ ;  /* 0x00000010050d7819 */ /* 0x000fe200000006ff */
[C---:B------:R-:W-:Y:S02]  /*bac0*/  FFMA.FTZ R6, R12.reuse, R15, R6 ;  /* 0x0000000f0c067223 */ /* 0x040fe40000010006 */
[----:B------:R-:W-:Y:S01]  /*bad0*/  FFMA.FTZ R14, R12, R14, -R8 ;  /* 0x0000000e0c0e7223 */ /* 0x000fe20000010808 */
[----:B------:R-:W-:Y:S01]  /*bae0*/  SHF.L.U32 R12, R10, 0x10, RZ ;  /* 0x000000100a0c7819 */ /* 0x000fe200000006ff */
[C---:B------:R-:W-:Y:S01]  /*baf0*/  IMAD.U32 R15, R9.reuse, 0x10000, RZ ;  /* 0x00010000090f7824 */ /* 0x040fe200078e00ff */
[----:B------:R-:W-:Y:S01]  /*bb00*/  LOP3.LUT R9, R9, 0xffff0000, RZ, 0xc0, !PT ;  /* 0xffff000009097812 */ /* 0x000fe200078ec0ff */
[-C--:B------:R-:W-:Y:S01]  /*bb10*/  FMUL.FTZ R2, R2, R16.reuse ;  /* 0x0000001002027220 */ /* 0x080fe20000410000 */
[----:B------:R-:W-:Y:S01]  /*bb20*/  LOP3.LUT R10, R10, 0xffff0000, RZ, 0xc0, !PT ;  /* 0xffff00000a0a7812 */ /* 0x000fe200078ec0ff */
[C---:B------:R-:W-:Y:S01]  /*bb30*/  FFMA.FTZ R8, R11.reuse, R16, -R4 ;  /* 0x000000100b087223 */ /* 0x040fe20000010804 */
[----:B------:R-:W-:Y:S01]  /*bb40*/  F2FP.BF16.PACK_AB R6, R6, R14 ;  /* 0x0000000e0606723e */ /* 0x000fe200000010ff */
[----:B------:R-:W-:-:S02]  /*bb50*/  FFMA.FTZ R5, R11, R17, R2 ;  /* 0x000000110b057223 */ /* 0x000fc40000010002 */
[C---:B------:R-:W-:Y:S02]  /*bb60*/  FMUL.FTZ R4, R3.reuse, R15 ;  /* 0x0000000f03047220 */ /* 0x040fe40000410000 */
[C---:B------:R-:W-:Y:S02]  /*bb70*/  FMUL.FTZ R2, R0.reuse, R9 ;  /* 0x0000000900027220 */ /* 0x040fe40000410000 */
[----:B------:R-:W-:Y:S02]  /*bb80*/  FMUL.FTZ R3, R3, R12 ;  /* 0x0000000c03037220 */ /* 0x000fe40000410000 */
        /* <DEDUP_REMOVED lines=10> */
.L_x_881:
[----:B------:R-:W-:Y:S01]  /*bc30*/  @P5 IMAD.HI.U32 R3, R2, c[0x0][0x2c8], RZ ;  /* 0x0000b20002035a27 */ /* 0x000fe200078e00ff */
[----:B------:R-:W-:Y:S01]  /*bc40*/  ISETP.GE.AND P2, PT, R28, c[0x0][0x27c], PT ;  /* 0x00009f001c007a0c */ /* 0x000fe20003f46270 */
[----:B------:R-:W-:Y:S01]  /*bc50*/  CS2R R18, SRZ ;  /* 0x0000000000127805 */ /* 0x000fe2000001ff00 */
[----:B------:R-:W-:Y:S01]  /*bc60*/  CS2R R16, SRZ ;  /* 0x0000000000107805 */ /* 0x000fe2000001ff00 */
[----:B------:R-:W-:Y:S01]  /*bc70*/  IMAD.MOV.U32 R7, RZ, RZ, R8 ;  /* 0x000000ffff077224 */ /* 0x000fe200078e0008 */
[----:B------:R-:W-:-:S04]  /*bc80*/  @P5 SHF.R.U32.HI R2, RZ, c[0x0][0x2cc], R3 ;  /* 0x0000b300ff025a19 */ /* 0x000fc80000011603 */
[----:B------:R-:W-:Y:S01]  /*bc90*/  SHF.R.S32.HI R3, RZ, 0x1f, R2 ;  /* 0x0000001fff037819 */ /* 0x000fe20000011402 */
[----:B------:R-:W-:-:S04]  /*bca0*/  IMAD.WIDE.U32 R6, R2, c[0x0][0x280], R6 ;  /* 0x0000a00002067a25 */ /* 0x000fc800078e0006 */
[C---:B------:R-:W-:Y:S01]  /*bcb0*/  IMAD R5, R3.reuse, c[0x0][0x280], RZ ;  /* 0x0000a00003057a24 */ /* 0x040fe200078e02ff */
[----:B------:R-:W-:Y:S01]  /*bcc0*/  LEA R26, P0, R6, c[0x0][0x270], 0x1 ;  /* 0x00009c00061a7a11 */ /* 0x000fe200078008ff */
[----:B------:R-:W-:Y:S02]  /*bcd0*/  IMAD R3, R3, c[0x0][0x290], RZ ;  /* 0x0000a40003037a24 */ /* 0x000fe400078e02ff */
[C---:B------:R-:W-:Y:S02]  /*bce0*/  IMAD R8, R2.reuse, c[0x0][0x284], R5 ;  /* 0x0000a10002087a24 */ /* 0x040fe400078e0205 */
[----:B------:R-:W-:Y:S02]  /*bcf0*/  IMAD.MOV.U32 R5, RZ, RZ, R9 ;  /* 0x000000ffff057224 */ /* 0x000fe400078e0009 */
[----:B------:R-:W-:Y:S02]  /*bd00*/  IMAD.IADD R7, R7, 0x1, R8 ;  /* 0x0000000107077824 */ /* 0x000fe400078e0208 */
[----:B------:R-:W-:Y:S01]  /*bd10*/  IMAD.WIDE.U32 R4, R2, c[0x0][0x290], R4 ;  /* 0x0000a40002047a25 */ /* 0x000fe200078e0004 */
[----:B------:R-:W1:Y:S02]  /*bd20*/  SHFL.IDX PT, R8, R26, RZ, 0x1c1f ;  /* 0x001c1fff1a087589 */ /* 0x000e6400000e0000 */
[----:B------:R-:W-:Y:S01]  /*bd30*/  LEA.HI.X R21, R6, c[0x0][0x274], R7, 0x1, P0 ;  /* 0x00009d0006157a11 */ /* 0x000fe200000f0c07 */
[----:B------:R-:W-:Y:S01]  /*bd40*/  IMAD R2, R2, c[0x0][0x294], R3 ;  /* 0x0000a50002027a24 */ /* 0x000fe200078e0203 */
[----:B------:R-:W-:-:S03]  /*bd50*/  LEA R3, P0, R4, c[0x0][0x288], 0x1 ;  /* 0x0000a20004037a11 */ /* 0x000fc600078008ff */
[----:B------:R-:W-:Y:S02]  /*bd60*/  IMAD.IADD R2, R5, 0x1, R2 ;  /* 0x0000000105027824 */ /* 0x000fe400078e0202 */
[----:B------:R-:W2:Y:S03]  /*bd70*/  SHFL.IDX PT, R5, R21, RZ, 0x1c1f ;  /* 0x001c1fff15057589 */ /* 0x000ea600000e0000 */
[----:B------:R-:W-:Y:S01]  /*bd80*/  LEA.HI.X R2, R4, c[0x0][0x28c], R2, 0x1, P0 ;  /* 0x0000a30004027a11 */ /* 0x000fe200000f0c02 */
[----:B------:R-:W4:Y:S01]  /*bd90*/  SHFL.IDX PT, R9, R3, RZ, 0x1c1f ;  /* 0x001c1fff03097589 */ /* 0x000f2200000e0000 */
[----:B------:R-:W-:-:S03]  /*bda0*/  ISETP.GE.OR P0, PT, R20, R0, P2 ;  /* 0x000000001400720c */ /* 0x000fc60001706670 */
[----:B------:R-:W5:Y:S10]  /*bdb0*/  SHFL.IDX PT, R10, R2, RZ, 0x1c1f ;  /* 0x001c1fff020a7589 */ /* 0x000f7400000e0000 */
[C---:B------:R-:W-:Y:S01]  /*bdc0*/  @!P0 IMAD.SHL.U32 R6, R28.reuse, 0x2, RZ ;  /* 0x000000021c068824 */ /* 0x040fe200078e00ff */
[----:B------:R-:W-:-:S04]  /*bdd0*/  @!P0 SHF.L.U64.HI R7, R28, 0x1, R29 ;  /* 0x000000011c078819 */ /* 0x000fc8000001021d */
[----:B-1----:R-:W-:-:S04]  /*bde0*/  @!P0 IADD3 R4, P1, R8, R6, RZ ;  /* 0x0000000608048210 */ /* 0x002fc80007f3e0ff */
[----:B--2---:R-:W-:Y:S02]  /*bdf0*/  @!P0 IADD3.X R5, R5, R7, RZ, P1, !PT ;  /* 0x0000000705058210 */ /* 0x004fe40000ffe4ff */
[----:B----4-:R-:W-:Y:S01]  /*be00*/  @!P0 IADD3 R6, P1, R9, R6, RZ ;  /* 0x0000000609068210 */ /* 0x010fe20007f3e0ff */
[----:B------:R-:W-:Y:S01]  /*be10*/  CS2R R14, SRZ ;  /* 0x00000000000e7805 */ /* 0x000fe2000001ff00 */
[----:B------:R-:W-:Y:S01]  /*be20*/  CS2R R12, SRZ ;  /* 0x00000000000c7805 */ /* 0x000fe2000001ff00 */
[----:B------:R1:W2:Y:S02]  /*be30*/  @!P0 LD.E.128 R16, [R4.64] ;  /* 0x0000000804108980 */ /* 0x0002a4000c101d00 */
[----:B-----5:R-:W-:-:S05]  /*be40*/  @!P0 IMAD.X R7, R10, 0x1, R7, P1 ;  /* 0x000000010a078824 */ /* 0x020fca00008e0607 */
[----:B------:R2:W4:Y:S01]  /*be50*/  @!P0 LD.E.128 R12, [R6.64] ;  /* 0x00000008060c8980 */ /* 0x000522000c101d00 */
[----:B------:R-:W-:Y:S01]  /*be60*/  BSSY B0, `(.L_x_905) ;  /* 0x0000026000007945 */ /* 0x000fe20003800000 */
[----:B------:R-:W-:Y:S01]  /*be70*/  CS2R R10, SRZ ;  /* 0x00000000000a7805 */ /* 0x000fe2000001ff00 */
[----:B------:R-:W-:Y:S01]  /*be80*/  CS2R R8, SRZ ;  /* 0x0000000000087805 */ /* 0x000fe2000001ff00 */
[----:B------:R3:W2:Y:S04]  /*be90*/  SHFL.IDX PT, R22, R26, 0x1, 0x1c1f ;  /* 0x003c1f001a167f89 */ /* 0x0006a800000e0000 */
[----:B------:R3:W2:Y:S04]  /*bea0*/  SHFL.IDX PT, R23, R3, 0x1, 0x1c1f ;  /* 0x003c1f0003177f89 */ /* 0x0006a800000e0000 */
[----:B------:R3:W2:Y:S04]  /*beb0*/  SHFL.IDX PT, R25, R21, 0x1, 0x1c1f ;  /* 0x003c1f0015197f89 */ /* 0x0006a800000e0000 */
[----:B------:R3:W2:Y:S01]  /*bec0*/  SHFL.IDX PT, R24, R2, 0x1, 0x1c1f ;  /* 0x003c1f0002187f89 */ /* 0x0006a200000e0000 */
[----:B-1----:R-:W-:-:S04]  /*bed0*/  IADD3 R4, R20, 0x20, RZ ;  /* 0x0000002014047810 */ /* 0x002fc80007ffe0ff */
[----:B------:R-:W-:Y:S01]  /*bee0*/  ISETP.GE.AND P0, PT, R4, R0, PT ;  /* 0x000000000400720c */ /* 0x000fe20003f06270 */
[----:B--2---:R-:W-:Y:S01]  /*bef0*/  IMAD.MOV.U32 R7, RZ, RZ, R18 ;  /* 0x000000ffff077224 */ /* 0x004fe200078e0012 */
[----:B------:R-:W-:Y:S01]  /*bf00*/  MOV R5, R16 ;  /* 0x0000001000057202 */ /* 0x000fe20000000f00 */
[----:B------:R-:W-:Y:S02]  /*bf10*/  IMAD.MOV.U32 R6, RZ, RZ, R19 ;  /* 0x000000ffff067224 */ /* 0x000fe400078e0013 */
[----:B------:R-:W-:Y:S01]  /*bf20*/  IMAD.MOV.U32 R4, RZ, RZ, R17 ;  /* 0x000000ffff047224 */ /* 0x000fe200078e0011 */
[----:B------:R-:W-:Y:S02]  /*bf30*/  PRMT R31, R5, 0x7610, R31 ;  /* 0x00007610051f7816 */ /* 0x000fe4000000001f */
[----:B------:R-:W-:Y:S01]  /*bf40*/  PRMT R34, R6, 0x5410, R7 ;  /* 0x0000541006227816 */ /* 0x000fe20000000007 */
[----:B----4-:R-:W-:Y:S01]  /*bf50*/  IMAD.MOV.U32 R7, RZ, RZ, R14 ;  /* 0x000000ffff077224 */ /* 0x010fe200078e000e */
[----:B------:R-:W-:Y:S01]  /*bf60*/  PRMT R33, R4, 0x7610, R33 ;  /* 0x0000761004217816 */ /* 0x000fe20000000021 */
[----:B------:R-:W-:Y:S01]  /*bf70*/  IMAD.MOV.U32 R6, RZ, RZ, R15 ;  /* 0x000000ffff067224 */ /* 0x000fe200078e000f */
[----:B------:R-:W-:Y:S01]  /*bf80*/  MOV R5, R12 ;  /* 0x0000000c00057202 */ /* 0x000fe20000000f00 */
[----:B------:R-:W-:Y:S01]  /*bf90*/  IMAD.MOV.U32 R4, RZ, RZ, R13 ;  /* 0x000000ffff047224 */ /* 0x000fe200078e000d */
[----:B------:R-:W-:-:S02]  /*bfa0*/  PRMT R33, R33, 0x5410, R7 ;  /* 0x0000541021217816 */ /* 0x000fc40000000007 */
[----:B------:R-:W-:Y:S02]  /*bfb0*/  PRMT R35, R6, 0x7610, R35 ;  /* 0x0000761006237816 */ /* 0x000fe40000000023 */
[----:B------:R-:W-:Y:S01]  /*bfc0*/  PRMT R32, R4, 0x5410, R5 ;  /* 0x0000541004207816 */ /* 0x000fe20000000005 */
[----:B------:R-:W-:Y:S01]  /*bfd0*/  CS2R R6, SRZ ;  /* 0x0000000000067805 */ /* 0x000fe2000001ff00 */
[----:B------:R-:W-:Y:S01]  /*bfe0*/  CS2R R4, SRZ ;  /* 0x0000000000047805 */ /* 0x000fe2000001ff00 */
[----:B------:R-:W-:Y:S05]  /*bff0*/  @P0 BRA `(.L_x_906) ;  /* 0x000000c000000947 */ /* 0x000fea0003800000 */
[----:B---3--:R-:W-:Y:S01]  /*c000*/  CS2R R8, SRZ ;  /* 0x0000000000087805 */ /* 0x008fe2000001ff00 */
[----:B------:R-:W-:Y:S01]  /*c010*/  CS2R R6, SRZ ;  /* 0x0000000000067805 */ /* 0x000fe2000001ff00 */
[----:B------:R-:W-:Y:S01]  /*c020*/  CS2R R4, SRZ ;  /* 0x0000000000047805 */ /* 0x000fe2000001ff00 */
[----:B------:R-:W-:Y:S05]  /*c030*/  @P2 BRA `(.L_x_906) ;  /* 0x0000008000002947 */ /* 0x000fea0003800000 */
[C---:B------:R-:W-:Y:S01]  /*c040*/  IMAD.SHL.U32 R6, R28.reuse, 0x2, RZ ;  /* 0x000000021c067824 */ /* 0x040fe200078e00ff */
[----:B------:R-:W-:-:S04]  /*c050*/  SHF.L.U64.HI R7, R28, 0x1, R29 ;  /* 0x000000011c077819 */ /* 0x000fc8000001021d */
[-C--:B------:R-:W-:Y:S02]  /*c060*/  IADD3 R4, P1, R22, R6.reuse, RZ ;  /* 0x0000000616047210 */ /* 0x080fe40007f3e0ff */
[----:B------:R-:W-:-:S03]  /*c070*/  IADD3 R6, P0, R23, R6, RZ ;  /* 0x0000000617067210 */ /* 0x000fc60007f1e0ff */
[--C-:B------:R-:W-:Y:S02]  /*c080*/  IMAD.X R5, R25, 0x1, R7.reuse, P1 ;  /* 0x0000000119057824 */ /* 0x100fe400008e0607 */
[----:B------:R-:W-:-:S03]  /*c090*/  IMAD.X R7, R24, 0x1, R7, P0 ;  /* 0x0000000118077824 */ /* 0x000fc600000e0607 */
[----:B------:R1:W5:Y:S04]  /*c0a0*/  LD.E.128 R8, [R4.64] ;  /* 0x0000000804087980 */ /* 0x000368000c101d00 */
[----:B-1----:R-:W5:Y:S02]  /*c0b0*/  LD.E.128 R4, [R6.64] ;  /* 0x0000000806047980 */ /* 0x002f64000c101d00 */
.L_x_906:
[----:B---3--:R-:W-:Y:S05]  /*c0c0*/  BSYNC B0 ;  /* 0x0000000000007941 */ /* 0x008fea0003800000 */
.L_x_905:
[----:B------:R-:W1:Y:S01]  /*c0d0*/  SHFL.IDX PT, R24, R26, 0x2, 0x1c1f ;  /* 0x005c1f001a187f89 */ /* 0x000e6200000e0000 */
[----:B------:R-:W-:Y:S01]  /*c0e0*/  IADD3 R22, R20, 0x40, RZ ;  /* 0x0000004014167810 */ /* 0x000fe20007ffe0ff */
[----:B------:R-:W-:Y:S01]  /*c0f0*/  CS2R R50, SRZ ;  /* 0x0000000000327805 */ /* 0x000fe2000001ff00 */
[----:B------:R-:W-:Y:S01]  /*c100*/  CS2R R48, SRZ ;  /* 0x0000000000307805 */ /* 0x000fe2000001ff00 */
[----:B------:R-:W2:Y:S01]  /*c110*/  SHFL.IDX PT, R25, R21, 0x2, 0x1c1f ;  /* 0x005c1f0015197f89 */ /* 0x000ea200000e0000 */
[----:B------:R-:W-:-:S03]  /*c120*/  ISETP.GE.OR P0, PT, R22, R0, P2 ;  /* 0x000000001600720c */ /* 0x000fc60001706670 */
[----:B------:R-:W3:Y:S04]  /*c130*/  SHFL.IDX PT, R27, R3, 0x2, 0x1c1f ;  /* 0x005c1f00031b7f89 */ /* 0x000ee800000e0000 */
[----:B------:R-:W4:Y:S06]  /*c140*/  SHFL.IDX PT, R30, R2, 0x2, 0x1c1f ;  /* 0x005c1f00021e7f89 */ /* 0x000f2c00000e0000 */
[C---:B------:R-:W-:Y:S01]  /*c150*/  @!P0 IMAD.SHL.U32 R22, R28.reuse, 0x2, RZ ;  /* 0x000000021c168824 */ /* 0x040fe200078e00ff */
[----:B------:R-:W-:-:S04]  /*c160*/  @!P0 SHF.L.U64.HI R23, R28, 0x1, R29 ;  /* 0x000000011c178819 */ /* 0x000fc8000001021d */
[----:B-1----:R-:W-:-:S05]  /*c170*/  @!P0 IADD3 R24, P1, R24, R22, RZ ;  /* 0x0000001618188210 */ /* 0x002fca0007f3e0ff */
[----:B--2---:R-:W-:Y:S01]  /*c180*/  @!P0 IMAD.X R25, R25, 0x1, R23, P1 ;  /* 0x0000000119198824 */ /* 0x004fe200008e0617 */
[----:B---3--:R-:W-:Y:S01]  /*c190*/  @!P0 IADD3 R22, P1, R27, R22, RZ ;  /* 0x000000161b168210 */ /* 0x008fe20007f3e0ff */
[----:B------:R-:W-:-:S03]  /*c1a0*/  CS2R R46, SRZ ;  /* 0x00000000002e7805 */ /* 0x000fc6000001ff00 */
[----:B------:R1:W2:Y:S01]  /*c1b0*/  @!P0 LD.E.128 R48, [R24.64] ;  /* 0x0000000818308980 */ /* 0x0002a2000c101d00 */
[----:B------:R-:W-:Y:S01]  /*c1c0*/  CS2R R44, SRZ ;  /* 0x00000000002c7805 */ /* 0x000fe2000001ff00 */
[----:B----4-:R-:W-:-:S05]  /*c1d0*/  @!P0 IMAD.X R23, R30, 0x1, R23, P1 ;  /* 0x000000011e178824 */ /* 0x010fca00008e0617 */
[----:B------:R3:W4:Y:S01]  /*c1e0*/  @!P0 LD.E.128 R44, [R22.64] ;  /* 0x00000008162c8980 */ /* 0x000722000c101d00 */
[----:B------:R-:W-:Y:S01]  /*c1f0*/  IADD3 R20, R20, 0x60, RZ ;  /* 0x0000006014147810 */ /* 0x000fe20007ffe0ff */
[----:B------:R-:W-:Y:S01]  /*c200*/  BSSY B0, `(.L_x_907) ;  /* 0x000002f000007945 */ /* 0x000fe20003800000 */
[----:B------:R-:W-:Y:S01]  /*c210*/  CS2R R58, SRZ ;  /* 0x00000000003a7805 */ /* 0x000fe2000001ff00 */
[----:B------:R-:W-:Y:S01]  /*c220*/  CS2R R56, SRZ ;  /* 0x0000000000387805 */ /* 0x000fe2000001ff00 */
[----:B------:R-:W-:Y:S01]  /*c230*/  ISETP.GE.AND P0, PT, R20, R0, PT ;  /* 0x000000001400720c */ /* 0x000fe20003f06270 */
[----:B------:R-:W-:Y:S01]  /*c240*/  CS2R R54, SRZ ;  /* 0x0000000000367805 */ /* 0x000fe2000001ff00 */
[----:B-----5:R-:W-:Y:S01]  /*c250*/  MOV R20, R9 ;  /* 0x0000000900147202 */ /* 0x020fe20000000f00 */
[----:B------:R-:W-:Y:S01]  /*c260*/  CS2R R52, SRZ ;  /* 0x0000000000347805 */ /* 0x000fe2000001ff00 */
[----:B-1----:R-:W-:Y:S01]  /*c270*/  IMAD.MOV.U32 R24, RZ, RZ, R10 ;  /* 0x000000ffff187224 */ /* 0x002fe200078e000a */
[----:B------:R1:W1:Y:S01]  /*c280*/  SHFL.IDX PT, R25, R21, 0x3, 0x1c1f ;  /* 0x007c1f0015197f89 */ /* 0x00026200000e0000 */
[----:B---3--:R-:W-:-:S02]  /*c290*/  IMAD.MOV.U32 R23, RZ, RZ, R11 ;  /* 0x000000ffff177224 */ /* 0x008fc400078e000b */
[----:B------:R-:W-:-:S03]  /*c2a0*/  IMAD.MOV.U32 R22, RZ, RZ, R8 ;  /* 0x000000ffff167224 */ /* 0x000fc600078e0008 */
[----:B------:R-:W-:Y:S01]  /*c2b0*/  PRMT R64, R23, 0x5410, R24 ;  /* 0x0000541017407816 */ /* 0x000fe20000000018 */
[----:B------:R-:W-:Y:S01]  /*c2c0*/  IMAD.MOV.U32 R24, RZ, RZ, R6 ;  /* 0x000000ffff187224 */ /* 0x000fe200078e0006 */
[----:B------:R-:W-:Y:S01]  /*c2d0*/  PRMT R62, R20, 0x5410, R22 ;  /* 0x00005410143e7816 */ /* 0x000fe20000000016 */
[----:B------:R-:W-:Y:S02]  /*c2e0*/  IMAD.MOV.U32 R23, RZ, RZ, R7 ;  /* 0x000000ffff177224 */ /* 0x000fe400078e0007 */
[----:B------:R-:W-:Y:S02]  /*c2f0*/  IMAD.MOV.U32 R22, RZ, RZ, R4 ;  /* 0x000000ffff167224 */ /* 0x000fe400078e0004 */
[----:B------:R-:W-:Y:S01]  /*c300*/  IMAD.MOV.U32 R20, RZ, RZ, R5 ;  /* 0x000000ffff147224 */ /* 0x000fe200078e0005 */
[----:B------:R-:W-:Y:S02]  /*c310*/  PRMT R63, R23, 0x5410, R24 ;  /* 0x00005410173f7816 */ /* 0x000fe40000000018 */
[----:B------:R3:W1:Y:S02]  /*c320*/  SHFL.IDX PT, R23, R3, 0x3, 0x1c1f ;  /* 0x007c1f0003177f89 */ /* 0x00066400000e0000 */
[----:B------:R-:W-:-:S02]  /*c330*/  PRMT R61, R20, 0x5410, R22 ;  /* 0x00005410143d7816 */ /* 0x000fc40000000016 */
[----:B------:R1:W1:Y:S04]  /*c340*/  SHFL.IDX PT, R24, R2, 0x3, 0x1c1f ;  /* 0x007c1f0002187f89 */ /* 0x00026800000e0000 */
[----:B------:R1:W1:Y:S01]  /*c350*/  SHFL.IDX PT, R22, R26, 0x3, 0x1c1f ;  /* 0x007c1f001a167f89 */ /* 0x00026200000e0000 */
[----:B--2---:R-:W-:Y:S01]  /*c360*/  IMAD.MOV.U32 R20, RZ, RZ, R51 ;  /* 0x000000ffff147224 */ /* 0x004fe200078e0033 */
[----:B-1----:R-:W-:Y:S01]  /*c370*/  MOV R21, R50 ;  /* 0x0000003200157202 */ /* 0x002fe20000000f00 */
[----:B---3--:R-:W-:Y:S02]  /*c380*/  IMAD.MOV.U32 R3, RZ, RZ, R48 ;  /* 0x000000ffff037224 */ /* 0x008fe400078e0030 */
[----:B------:R-:W-:Y:S01]  /*c390*/  IMAD.MOV.U32 R2, RZ, RZ, R49 ;  /* 0x000000ffff027224 */ /* 0x000fe200078e0031 */
[----:B------:R-:W-:Y:S01]  /*c3a0*/  PRMT R69, R20, 0x5410, R21 ;  /* 0x0000541014457816 */ /* 0x000fe20000000015 */
[----:B----4-:R-:W-:-:S03]  /*c3b0*/  IMAD.MOV.U32 R21, RZ, RZ, R46 ;  /* 0x000000ffff157224 */ /* 0x010fc600078e002e */
[----:B------:R-:W-:Y:S01]  /*c3c0*/  PRMT R67, R2, 0x5410, R3 ;  /* 0x0000541002437816 */ /* 0x000fe20000000003 */
[----:B------:R-:W-:Y:S01]  /*c3d0*/  IMAD.MOV.U32 R3, RZ, RZ, R44 ;  /* 0x000000ffff037224 */ /* 0x000fe200078e002c */
[----:B------:R-:W-:Y:S01]  /*c3e0*/  MOV R20, R47 ;  /* 0x0000002f00147202 */ /* 0x000fe20000000f00 */
[----:B------:R-:W-:-:S03]  /*c3f0*/  IMAD.MOV.U32 R2, RZ, RZ, R45 ;  /* 0x000000ffff027224 */ /* 0x000fc600078e002d */
[----:B------:R-:W-:Y:S02]  /*c400*/  PRMT R68, R20, 0x5410, R21 ;  /* 0x0000541014447816 */ /* 0x000fe40000000015 */
[----:B------:R-:W-:Y:S01]  /*c410*/  PRMT R66, R2, 0x5410, R3 ;  /* 0x0000541002427816 */ /* 0x000fe20000000003 */
[----:B------:R-:W-:Y:S05]  /*c420*/  @P0 BRA `(.L_x_908) ;  /* 0x000000c000000947 */ /* 0x000fea0003800000 */
[----:B------:R-:W-:Y:S01]  /*c430*/  CS2R R56, SRZ ;  /* 0x0000000000387805 */ /* 0x000fe2000001ff00 */
        /* <DEDUP_REMOVED lines=10> */
[----:B------:R1:W5:Y:S02]  /*c4e0*/  LD.E.128 R52, [R2.64] ;  /* 0x0000000802347980 */ /* 0x000364000c101d00 */
.L_x_908:
[----:B------:R-:W-:Y:S05]  /*c4f0*/  BSYNC B0 ;  /* 0x0000000000007941 */ /* 0x000fea0003800000 */
.L_x_907:
        /* <DEDUP_REMOVED lines=9> */
[----:B------:R-:W-:Y:S01]  /*c590*/  ISETP.GE.OR P0, PT, R82, R60, P2 ;  /* 0x0000003c5200720c */ /* 0x000fe20001706670 */
        /* <DEDUP_REMOVED lines=10> */
[----:B------:R-:W-:Y:S02]  /*c640*/  IADD3 R2, R28, c[0x0][0x27c], RZ ;  /* 0x00009f001c027a10 */ /* 0x000fe40007ffe0ff */
[C---:B------:R-:W-:Y:S02]  /*c650*/  LOP3.LUT R0, R147.reuse, 0x38, R28, 0xf8, !PT ;  /* 0x0000003893007812 */ /* 0x040fe400078ef81c */
[----:B------:R-:W-:Y:S02]  /*c660*/  LOP3.LUT R2, R147, 0x38, R2, 0xf8, !PT ;  /* 0x0000003893027812 */ /* 0x000fe400078ef802 */
[----:B------:R-:W-:Y:S02]  /*c670*/  LOP3.LUT R0, R157, R0, R156, 0xf6, !PT ;  /* 0x000000009d007212 */ /* 0x000fe400078ef69c */
[----:B------:R-:W-:Y:S02]  /*c680*/  LOP3.LUT R2, R2, R156, RZ, 0x3c, !PT ;  /* 0x0000009c02027212 */ /* 0x000fe400078e3cff */
[----:B------:R-:W-:-:S02]  /*c690*/  LEA R41, R0, 0x5100, 0x1 ;  /* 0x0000510000297811 */ /* 0x000fc400078e08ff */
[----:B------:R-:W-:Y:S01]  /*c6a0*/  SHF.R.U64 R12, R12, 0x10, R13 ;  /* 0x000000100c0c7819 */ /* 0x000fe2000000120d */
[----:B------:R-:W-:Y:S01]  /*c6b0*/  IMAD.IADD R2, R157, 0x1, R2 ;  /* 0x000000019d027824 */ /* 0x000fe200078e0202 */
[--C-:B------:R-:W-:Y:S01]  /*c6c0*/  SHF.R.U64 R16, R16, 0x10, R17.reuse ;  /* 0x0000001010107819 */ /* 0x100fe20000001211 */
[----:B------:R-:W1:Y:S01]  /*c6d0*/  LDS.128 R24, [R41] ;  /* 0x0000000029187984 */ /* 0x000e620000000c00 */
[----:B------:R-:W-:Y:S01]  /*c6e0*/  SHF.R.U32.HI R0, RZ, 0x10, R17 ;  /* 0x00000010ff007819 */ /* 0x000fe20000011611 */
[----:B------:R-:W-:Y:S01]  /*c6f0*/  IMAD.SHL.U32 R40, R2, 0x2, RZ ;  /* 0x0000000202287824 */ /* 0x000fe200078e00ff */
[--C-:B------:R-:W-:Y:S02]  /*c700*/  SHF.R.U64 R17, R18, 0x10, R19.reuse ;  /* 0x0000001012117819 */ /* 0x100fe40000001213 */
[----:B------:R-:W-:Y:S02]  /*c710*/  SHF.R.U32.HI R2, RZ, 0x10, R19 ;  /* 0x00000010ff027819 */ /* 0x000fe40000011613 */
[----:B------:R-:W2:Y:S01]  /*c720*/  LDS.128 R20, [R40+0x5100] ;  /* 0x0051000028147984 */ /* 0x000ea20000000c00 */
[----:B------:R-:W-:-:S02]  /*c730*/  PRMT R19, R32, 0x5432, R12 ;  /* 0x0000543220137816 */ /* 0x000fc4000000000c */
[----:B------:R-:W-:Y:S02]  /*c740*/  SHF.R.U32.HI R3, RZ, 0x10, R13 ;  /* 0x00000010ff037819 */ /* 0x000fe4000001160d */
[----:B------:R-:W-:Y:S02]  /*c750*/  SHF.R.U64 R13, R14, 0x10, R15 ;  /* 0x000000100e0d7819 */ /* 0x000fe4000000120f */
[C---:B------:R-:W-:Y:S02]  /*c760*/  PRMT R38, R34.reuse, 0x5432, R17 ;  /* 0x0000543222267816 */ /* 0x040fe40000000011 */
[----:B------:R-:W-:Y:S02]  /*c770*/  PRMT R37, R34, 0x5410, R2 ;  /* 0x0000541022257816 */ /* 0x000fe40000000002 */
[----:B------:R-:W-:Y:S02]  /*c780*/  SHF.R.U32.HI R14, RZ, 0x10, R15 ;  /* 0x00000010ff0e7819 */ /* 0x000fe4000001160f */
[----:B------:R-:W-:-:S02]  /*c790*/  PRMT R31, R31, 0x5410, R16 ;  /* 0x000054101f1f7816 */ /* 0x000fc40000000010 */
[----:B------:R-:W-:Y:S02]  /*c7a0*/  PRMT R36, R33, 0x5432, R13 ;  /* 0x0000543221247816 */ /* 0x000fe4000000000d */
[----:B------:R-:W-:Y:S02]  /*c7b0*/  PRMT R35, R35, 0x5410, R14 ;  /* 0x0000541023237816 */ /* 0x000fe4000000000e */
[----:B------:R-:W-:Y:S02]  /*c7c0*/  PRMT R30, R33, 0x5410, R0 ;  /* 0x00005410211e7816 */ /* 0x000fe40000000000 */
[----:B------:R-:W-:Y:S02]  /*c7d0*/  PRMT R18, R32, 0x5410, R3 ;  /* 0x0000541020127816 */ /* 0x000fe40000000003 */
[----:B------:R-:W-:Y:S01]  /*c7e0*/  LOP3.LUT R43, R19, 0xffff0000, RZ, 0xc0, !PT ;  /* 0xffff0000132b7812 */ /* 0x000fe200078ec0ff */
[C---:B-1----:R-:W-:Y:S01]  /*c7f0*/  IMAD.U32 R34, R26.reuse, 0x10000, RZ ;  /* 0x000100001a227824 */ /* 0x042fe200078e00ff */
[----:B------:R-:W-:Y:S01]  /*c800*/  LOP3.LUT R39, R26, 0xffff0000, RZ, 0xc0, !PT ;  /* 0xffff00001a277812 */ /* 0x000fe200078ec0ff */
[C---:B------:R-:W-:Y:S01]  /*c810*/  IMAD.U32 R17, R27.reuse, 0x10000, RZ ;  /* 0x000100001b117824 */ /* 0x040fe200078e00ff */
[----:B------:R-:W-:Y:S01]  /*c820*/  LOP3.LUT R26, R27, 0xffff0000, RZ, 0xc0, !PT ;  /* 0xffff00001b1a7812 */ /* 0x000fe200078ec0ff */
[----:B------:R-:W-:Y:S01]  /*c830*/  IMAD.U32 R27, R19, 0x10000, RZ ;  /* 0x00010000131b7824 */ /* 0x000fe200078e00ff */
[C---:B------:R-:W-:Y:S01]  /*c840*/  LOP3.LUT R32, R24.reuse, 0xffff0000, RZ, 0xc0, !PT ;  /* 0xffff000018207812 */ /* 0x040fe200078ec0ff */
[----:B------:R-:W-:Y:S01]  /*c850*/  IMAD.U32 R33, R24, 0x10000, RZ ;  /* 0x0001000018217824 */ /* 0x000fe200078e00ff */
[C---:B--2---:R-:W-:Y:S01]  /*c860*/  SHF.L.U32 R16, R20.reuse, 0x10, RZ ;  /* 0x0000001014107819 */ /* 0x044fe200000006ff */
[----:B------:R-:W-:Y:S01]  /*c870*/  IMAD.U32 R14, R21, 0x10000, RZ ;  /* 0x00010000150e7824 */ /* 0x000fe200078e00ff */
[----:B------:R-:W-:Y:S01]  /*c880*/  LOP3.LUT R15, R20, 0xffff0000, RZ, 0xc0, !PT ;  /* 0xffff0000140f7812 */ /* 0x000fe200078ec0ff */
[----:B------:R-:W-:Y:S01]  /*c890*/  IMAD.U32 R2, R23, 0x10000, RZ ;  /* 0x0001000017027824 */ /* 0x000fe200078e00ff */
[----:B------:R-:W-:Y:S01]  /*c8a0*/  LOP3.LUT R13, R21, 0xffff0000, RZ, 0xc0, !PT ;  /* 0xffff0000150d7812 */ /* 0x000fe200078ec0ff */
[----:B------:R-:W-:Y:S01]  /*c8b0*/  IMAD.U32 R21, R31, 0x10000, RZ ;  /* 0x000100001f157824 */ /* 0x000fe200078e00ff */
[----:B------:R-:W-:Y:S01]  /*c8c0*/  SHF.L.U32 R12, R22, 0x10, RZ ;  /* 0x00000010160c7819 */ /* 0x000fe200000006ff */
[----:B------:R-:W-:Y:S01]  /*c8d0*/  FMUL.FTZ R20, R16, R27 ;  /* 0x0000001b10147220 */ /* 0x000fe20000410000 */
[----:B------:R-:W-:Y:S01]  /*c8e0*/  LOP3.LUT R3, R22, 0xffff0000, RZ, 0xc0, !PT ;  /* 0xffff000016037812 */ /* 0x000fe200078ec0ff */
[-C--:B------:R-:W-:Y:S01]  /*c8f0*/  FMUL.FTZ R16, R16, R21.reuse ;  /* 0x0000001510107220 */ /* 0x080fe20000410000 */
[----:B------:R-:W-:Y:S01]  /*c900*/  LOP3.LUT R0, R23, 0xffff0000, RZ, 0xc0, !PT ;  /* 0xffff000017007812 */ /* 0x000fe200078ec0ff */
[----:B------:R-:W-:Y:S01]  /*c910*/  FFMA.FTZ R42, R33, R21, -R20 ;  /* 0x00000015212a7223 */ /* 0x000fe20000010814 */
[----:B------:R-:W-:Y:S01]  /*c920*/  LOP3.LUT R20, R31, 0xffff0000, RZ, 0xc0, !PT ;  /* 0xffff00001f147812 */ /* 0x000fe200078ec0ff */
[----:B------:R-:W-:-:S02]  /*c930*/  IMAD.U32 R22, R18, 0x10000, RZ ;  /* 0x0001000012167824 */ /* 0x000fc400078e00ff */
[----:B------:R-:W-:Y:S02]  /*c940*/  FMUL.FTZ R19, R15, R43 ;  /* 0x0000002b0f137220 */ /* 0x000fe40000410000 */
[----:B------:R-:W-:Y:S02]  /*c950*/  IMAD.U32 R23, R30, 0x10000, RZ ;  /* 0x000100001e177824 */ /* 0x000fe400078e00ff */
[----:B------:R-:W-:Y:S02]  /*c960*/  FFMA.FTZ R33, R33, R27, R16 ;  /* 0x0000001b21217223 */ /* 0x000fe40000010010 */
[----:B------:R-:W-:Y:S02]  /*c970*/  FMUL.FTZ R16, R15, R20 ;  /* 0x000000140f107220 */ /* 0x000fe40000410000 */
[C---:B------:R-:W-:Y:S01]  /*c980*/  IMAD.U32 R24, R25.reuse, 0x10000, RZ ;  /* 0x0001000019187824 */ /* 0x040fe200078e00ff */
[----:B------:R-:W-:Y:S01]  /*c990*/  LOP3.LUT R25, R25, 0xffff0000, RZ, 0xc0, !PT ;  /* 0xffff000019197812 */ /* 0x000fe200078ec0ff */
[----:B------:R-:W-:-:S02]  /*c9a0*/  FMUL.FTZ R15, R14, R22 ;  /* 0x000000160e0f7220 */ /* 0x000fc40000410000 */
[----:B------:R-:W-:Y:S01]  /*c9b0*/  FFMA.FTZ R31, R32, R20, -R19 ;  /* 0x00000014201f7223 */ /* 0x000fe20000010813 */
[----:B------:R-:W-:Y:S01]  /*c9c0*/  LOP3.LUT R19, R18, 0xffff0000, RZ, 0xc0, !PT ;  /* 0xffff000012137812 */ /* 0x000fe200078ec0ff */
[-C--:B------:R-:W-:Y:S02]  /*c9d0*/  FMUL.FTZ R14, R14, R23.reuse ;  /* 0x000000170e0e7220 */ /* 0x080fe40000410000 */
[----:B------:R-:W-:Y:S02]  /*c9e0*/  IMAD.U32 R20, R35, 0x10000, RZ ;  /* 0x0001000023147824 */ /* 0x000fe400078e00ff */
[----:B------:R-:W-:Y:S01]  /*c9f0*/  FFMA.FTZ R23, R24, R23, -R15 ;  /* 0x0000001718177223 */ /* 0x000fe2000001080f */
[----:B------:R-:W-:Y:S01]  /*ca00*/  SHF.L.U32 R15, R37, 0x10, RZ ;  /* 0x00000010250f7819 */ /* 0x000fe200000006ff */
[----:B------:R-:W-:Y:S01]  /*ca10*/  FFMA.FTZ R27, R32, R43, R16 ;  /* 0x0000002b201b7223 */ /* 0x000fe20000010010 */
[----:B------:R-:W-:Y:S01]  /*ca20*/  LOP3.LUT R16, R30, 0xffff0000, RZ, 0xc0, !PT ;  /* 0xffff00001e107812 */ /* 0x000fe200078ec0ff */
[----:B------:R-:W-:Y:S01]  /*ca30*/  FFMA.FTZ R22, R24, R22, R14 ;  /* 0x0000001618167223 */ /* 0x000fe2000001000e */
[----:B------:R-:W-:Y:S01]  /*ca40*/  LOP3.LUT R24, R36, 0xffff0000, RZ, 0xc0, !PT ;  /* 0xffff000024187812 */ /* 0x000fe200078ec0ff */
[----:B------:R-:W-:-:S02]  /*ca50*/  FMUL.FTZ R14, R2, R20 ;  /* 0x00000014020e7220 */ /* 0x000fc40000410000 */
[----:B------:R-:W-:Y:S02]  /*ca60*/  IMAD.U32 R30, R36, 0x10000, RZ ;  /* 0x00010000241e7824 */ /* 0x000fe400078e00ff */
[-C--:B------:R-:W-:Y:S02]  /*ca70*/  FMUL.FTZ R2, R2, R15.reuse ;  /* 0x0000000f02027220 */ /* 0x080fe40000410000 */
[----:B------:R-:W-:Y:S02]  /*ca80*/  FFMA.FTZ R21, R17, R15, -R14 ;  /* 0x0000000f11157223 */ /* 0x000fe4000001080e */
[----:B------:R-:W-:Y:S02]  /*ca90*/  IMAD.U32 R18, R38, 0x10000, RZ ;  /* 0x0001000026127824 */ /* 0x000fe400078e00ff */
[C---:B------:R-:W-:Y:S02]  /*caa0*/  FMUL.FTZ R15, R13.reuse, R19 ;  /* 0x000000130d0f7220 */ /* 0x040fe40000410000 */
[----:B------:R-:W-:-:S02]  /*cab0*/  FMUL.FTZ R14, R13, R16 ;  /* 0x000000100d0e7220 */ /* 0x000fc40000410000 */
[----:B------:R-:W-:Y:S02]  /*cac0*/  FMUL.FTZ R13, R12, R30 ;  /* 0x0000001e0c0d7220 */ /* 0x000fe40000410000 */
[----:B------:R-:W-:Y:S02]  /*cad0*/  FFMA.FTZ R20, R17, R20, R2 ;  /* 0x0000001411147223 */ /* 0x000fe40000010002 */
[----:B------:R-:W-:Y:S01]  /*cae0*/  FFMA.FTZ R17, R25, R16, -R15 ;  /* 0x0000001019117223 */ /* 0x000fe2000001080f */
[----:B------:R-:W-:Y:S01]  /*caf0*/  LOP3.LUT R16, R35, 0xffff0000, RZ, 0xc0, !PT ;  /* 0xffff000023107812 */ /* 0x000fe200078ec0ff */
[----:B------:R-:W-:Y:S01]  /*cb00*/  FFMA.FTZ R19, R25, R19, R14 ;  /* 0x0000001319137223 */ /* 0x000fe2000001000e */
[----:B------:R-:W-:Y:S01]  /*cb10*/  LOP3.LUT R14, R38, 0xffff0000, RZ, 0xc0, !PT ;  /* 0xffff0000260e7812 */ /* 0x000fe200078ec0ff */
[-C--:B------:R-:W-:Y:S01]  /*cb20*/  FMUL.FTZ R2, R12, R18.reuse ;  /* 0x000000120c027220 */ /* 0x080fe20000410000 */
[----:B------:R-:W-:Y:S01]  /*cb30*/  F2FP.BF16.PACK_AB R17, R17, R23 ;  /* 0x000000171111723e */ /* 0x000fe200000010ff */
[C---:B------:R-:W-:Y:S01]  /*cb40*/  FFMA.FTZ R18, R34.reuse, R18, -R13 ;  /* 0x0000001222127223 */ /* 0x040fe2000001080d */
[----:B------:R-:W-:Y:S01]  /*cb50*/  LOP3.LUT R13, R37, 0xffff0000, RZ, 0xc0, !PT ;  /* 0xffff0000250d7812 */ /* 0x000fe200078ec0ff */
[----:B------:R-:W-:-:S02]  /*cb60*/  FFMA.FTZ R15, R34, R30, R2 ;  /* 0x0000001e220f7223 */ /* 0x000fc40000010002 */
[C---:B------:R-:W-:Y:S02]  /*cb70*/  FMUL.FTZ R12, R3.reuse, R24 ;  /* 0x00000018030c7220 */ /* 0x040fe40000410000 */
[----:B------:R-:W-:Y:S02]  /*cb80*/  FMUL.FTZ R3, R3, R14 ;  /* 0x0000000e03037220 */ /* 0x000fe40000410000 */
[C---:B------:R-:W-:Y:S02]  /*cb90*/  FMUL.FTZ R2, R0.reuse, R16 ;  /* 0x0000001000027220 */ /* 0x040fe40000410000 */
[----:B------:R-:W-:Y:S02]  /*cba0*/  FMUL.FTZ R0, R0, R13 ;  /* 0x0000000d00007220 */ /* 0x000fe40000410000 */
[----:B------:R-:W-:Y:S01]  /*cbb0*/  FFMA.FTZ R14, R39, R14, -R12 ;  /* 0x0000000e270e7223 */ /* 0x000fe2000001080c */
[----:B------:R-:W-:Y:S01]  /*cbc0*/  F2FP.BF16.PACK_AB R12, R27, R33 ;  /* 0x000000211b0c723e */ /* 0x000fe200000010ff */
[----:B------:R-:W-:-:S02]  /*cbd0*/  FFMA.FTZ R3, R39, R24, R3 ;  /* 0x0000001827037223 */ /* 0x000fc40000010003 */
[C---:B------:R-:W-:Y:S01]  /*cbe0*/  FFMA.FTZ R2, R26.reuse, R13, -R2 ;  /* 0x0000000d1a027223 */ /* 0x040fe20000010802 */
[----:B------:R-:W-:Y:S01]  /*cbf0*/  F2FP.BF16.PACK_AB R13, R19, R22 ;  /* 0x00000016130d723e */ /* 0x000fe200000010ff */
[----:B------:R-:W-:Y:S01]  /*cc00*/  FFMA.FTZ R0, R26, R16, R0 ;  /* 0x000000101a007223 */ /* 0x000fe20000010000 */
[----:B------:R-:W-:Y:S02]  /*cc10*/  F2FP.BF16.PACK_AB R18, R14, R18 ;  /* 0x000000120e12723e */ /* 0x000fe400000010ff */
[----:B------:R-:W-:Y:S02]  /*cc20*/  F2FP.BF16.PACK_AB R16, R31, R42 ;  /* 0x0000002a1f10723e */ /* 0x000fe400000010ff */
[----:B------:R-:W-:Y:S02]  /*cc30*/  F2FP.BF16.PACK_AB R14, R3, R15 ;  /* 0x0000000f030e723e */ /* 0x000fe400000010ff */
[----:B------:R-:W-:Y:S02]  /*cc40*/  F2FP.BF16.PACK_AB R19, R2, R21 ;  /* 0x000000150213723e */ /* 0x000fe400000010ff */
[----:B------:R-:W-:-:S03]  /*cc50*/  F2FP.BF16.PACK_AB R15, R0, R20 ;  /* 0x00000014000f723e */ /* 0x000fc600000010ff */
[----:B------:R1:W-:Y:S04]  /*cc60*/  STS.128 [R41], R16 ;  /* 0x0000001029007388 */ /* 0x0003e80000000c00 */
[----:B------:R1:W-:Y:S02]  /*cc70*/  STS.128 [R40+0x5100], R12 ;  /* 0x0051000c28007388 */ /* 0x0003e40000000c00 */
.L_x_910:
[----:B------:R-:W-:Y:S05]  /*cc80*/  BSYNC B0 ;  /* 0x0000000000007941 */ /* 0x000fea0003800000 */
.L_x_909:
        /* <DEDUP_REMOVED lines=12> */
[----:B-1----:R-:W1:Y:S01]  /*cd50*/  LDS.128 R16, [R33] ;  /* 0x0000000021107984 */ /* 0x002e620000000c00 */
[----:B------:R-:W-:Y:S01]  /*cd60*/  SHF.R.U32.HI R9, RZ, 0x10, R9 ;  /* 0x00000010ff097819 */ /* 0x000fe20000011609 */
[----:B------:R-:W-:Y:S01]  /*cd70*/  IMAD.SHL.U32 R32, R2, 0x2, RZ ;  /* 0x0000000202207824 */ /* 0x000fe200078e00ff */
[----:B------:R-:W-:Y:S02]  /*cd80*/  SHF.R.U32.HI R2, RZ, 0x10, R5 ;  /* 0x00000010ff027819 */ /* 0x000fe40000011605 */
[--C-:B------:R-:W-:Y:S02]  /*cd90*/  SHF.R.U64 R5, R6, 0x10, R7.reuse ;  /* 0x0000001006057819 */ /* 0x100fe40000001207 */
[----:B------:R-:W2:Y:S01]  /*cda0*/  LDS.128 R12, [R32+0x5100] ;  /* 0x00510000200c7984 */ /* 0x000ea20000000c00 */
[----:B------:R-:W-:-:S02]  /*cdb0*/  SHF.R.U32.HI R0, RZ, 0x10, R7 ;  /* 0x00000010ff007819 */ /* 0x000fc40000011607 */
[----:B------:R-:W-:Y:S02]  /*cdc0*/  PRMT R7, R61, 0x5432, R4 ;  /* 0x000054323d077816 */ /* 0x000fe40000000004 */
[----:B------:R-:W-:Y:S02]  /*cdd0*/  PRMT R8, R62, 0x5432, R8 ;  /* 0x000054323e087816 */ /* 0x000fe40000000008 */
[--C-:B------:R-:W-:Y:S01]  /*cde0*/  SHF.R.U64 R10, R10, 0x10, R11.reuse ;  /* 0x000000100a0a7819 */ /* 0x100fe2000000120b */
[----:B------:R-:W-:Y:S01]  /*cdf0*/  IMAD.U32 R31, R7, 0x10000, RZ ;  /* 0x00010000071f7824 */ /* 0x000fe200078e00ff */
[----:B------:R-:W-:Y:S02]  /*ce00*/  SHF.R.U32.HI R3, RZ, 0x10, R11 ;  /* 0x00000010ff037819 */ /* 0x000fe4000001160b */
[----:B------:R-:W-:Y:S02]  /*ce10*/  PRMT R21, R62, 0x5410, R9 ;  /* 0x000054103e157816 */ /* 0x000fe40000000009 */
[----:B------:R-:W-:-:S02]  /*ce20*/  PRMT R25, R64, 0x5410, R3 ;  /* 0x0000541040197816 */ /* 0x000fc40000000003 */
[----:B------:R-:W-:Y:S02]  /*ce30*/  PRMT R20, R61, 0x5410, R2 ;  /* 0x000054103d147816 */ /* 0x000fe40000000002 */
[C---:B------:R-:W-:Y:S02]  /*ce40*/  PRMT R24, R63.reuse, 0x5432, R5 ;  /* 0x000054323f187816 */ /* 0x040fe40000000005 */
[----:B------:R-:W-:Y:S02]  /*ce50*/  PRMT R23, R63, 0x5410, R0 ;  /* 0x000054103f177816 */ /* 0x000fe40000000000 */
[----:B------:R-:W-:Y:S02]  /*ce60*/  LOP3.LUT R30, R7, 0xffff0000, RZ, 0xc0, !PT ;  /* 0xffff0000071e7812 */ /* 0x000fe400078ec0ff */
[----:B------:R-:W-:Y:S01]  /*ce70*/  PRMT R27, R64, 0x5432, R10 ;  /* 0x00005432401b7816 */ /* 0x000fe2000000000a */
[C---:B-1----:R-:W-:Y:S01]  /*ce80*/  IMAD.U32 R9, R16.reuse, 0x10000, RZ ;  /* 0x0001000010097824 */ /* 0x042fe200078e00ff */
[----:B------:R-:W-:Y:S01]  /*ce90*/  LOP3.LUT R11, R16, 0xffff0000, RZ, 0xc0, !PT ;  /* 0xffff0000100b7812 */ /* 0x000fe200078ec0ff */
[C---:B------:R-:W-:Y:S01]  /*cea0*/  IMAD.U32 R22, R18.reuse, 0x10000, RZ ;  /* 0x0001000012167824 */ /* 0x040fe200078e00ff */
[----:B------:R-:W-:Y:S01]  /*ceb0*/  LOP3.LUT R26, R18, 0xffff0000, RZ, 0xc0, !PT ;  /* 0xffff0000121a7812 */ /* 0x000fe200078ec0ff */
[C---:B------:R-:W-:Y:S01]  /*cec0*/  IMAD.U32 R16, R19.reuse, 0x10000, RZ ;  /* 0x0001000013107824 */ /* 0x040fe200078e00ff */
[----:B------:R-:W-:Y:S01]  /*ced0*/  LOP3.LUT R18, R19, 0xffff0000, RZ, 0xc0, !PT ;  /* 0xffff000013127812 */ /* 0x000fe200078ec0ff */
[----:B------:R-:W-:Y:S01]  /*cee0*/  IMAD.U32 R19, R8, 0x10000, RZ ;  /* 0x0001000008137824 */ /* 0x000fe200078e00ff */
[C---:B--2---:R-:W-:Y:S01]  /*cef0*/  SHF.L.U32 R6, R12.reuse, 0x10, RZ ;  /* 0x000000100c067819 */ /* 0x044fe200000006ff */
[C---:B------:R-:W-:Y:S01]  /*cf00*/  IMAD.U32 R4, R13.reuse, 0x10000, RZ ;  /* 0x000100000d047824 */ /* 0x040fe200078e00ff */
[----:B------:R-:W-:Y:S01]  /*cf10*/  LOP3.LUT R3, R13, 0xffff0000, RZ, 0xc0, !PT ;  /* 0xffff00000d037812 */ /* 0x000fe200078ec0ff */
[----:B------:R-:W-:Y:S01]  /*cf20*/  IMAD.U32 R0, R15, 0x10000, RZ ;  /* 0x000100000f007824 */ /* 0x000fe200078e00ff */
[----:B------:R-:W-:Y:S01]  /*cf30*/  LOP3.LUT R5, R12, 0xffff0000, RZ, 0xc0, !PT ;  /* 0xffff00000c057812 */ /* 0x000fe200078ec0ff */
[----:B------:R-:W-:Y:S01]  /*cf40*/  FMUL.FTZ R13, R6, R31 ;  /* 0x0000001f060d7220 */ /* 0x000fe20000410000 */
[----:B------:R-:W-:Y:S01]  /*cf50*/  SHF.L.U32 R2, R14, 0x10, RZ ;  /* 0x000000100e027819 */ /* 0x000fe200000006ff */
[-C--:B------:R-:W-:Y:S01]  /*cf60*/  FMUL.FTZ R6, R6, R19.reuse ;  /* 0x0000001306067220 */ /* 0x080fe20000410000 */
[----:B------:R-:W-:Y:S01]  /*cf70*/  LOP3.LUT R12, R14, 0xffff0000, RZ, 0xc0, !PT ;  /* 0xffff00000e0c7812 */ /* 0x000fe200078ec0ff */
[C---:B------:R-:W-:Y:S01]  /*cf80*/  FFMA.FTZ R34, R9.reuse, R19, -R13 ;  /* 0x0000001309227223 */ /* 0x040fe2000001080d */
[----:B------:R-:W-:Y:S01]  /*cf90*/  LOP3.LUT R8, R8, 0xffff0000, RZ, 0xc0, !PT ;  /* 0xffff000008087812 */ /* 0x000fe200078ec0ff */
[----:B------:R-:W-:Y:S01]  /*cfa0*/  FFMA.FTZ R31, R9, R31, R6 ;  /* 0x0000001f091f7223 */ /* 0x000fe20000010006 */
[----:B------:R-:W-:Y:S01]  /*cfb0*/  LOP3.LUT R14, R15, 0xffff0000, RZ, 0xc0, !PT ;  /* 0xffff00000f0e7812 */ /* 0x000fe200078ec0ff */
[----:B------:R-:W-:-:S02]  /*cfc0*/  IMAD.U32 R15, R20, 0x10000, RZ ;  /* 0x00010000140f7824 */ /* 0x000fc400078e00ff */
[C---:B------:R-:W-:Y:S02]  /*cfd0*/  FMUL.FTZ R7, R5.reuse, R30 ;  /* 0x0000001e05077220 */ /* 0x040fe40000410000 */
[----:B------:R-:W-:Y:S02]  /*cfe0*/  FMUL.FTZ R6, R5, R8 ;  /* 0x0000000805067220 */ /* 0x000fe40000410000 */
[C---:B------:R-:W-:Y:S01]  /*cff0*/  IMAD.U32 R10, R17.reuse, 0x10000, RZ ;  /* 0x00010000110a7824 */ /* 0x040fe200078e00ff */
[----:B------:R-:W-:Y:S01]  /*d000*/  LOP3.LUT R17, R17, 0xffff0000, RZ, 0xc0, !PT ;  /* 0xffff000011117812 */ /* 0x000fe200078ec0ff */
[----:B------:R-:W-:Y:S02]  /*d010*/  IMAD.U32 R9, R21, 0x10000, RZ ;  /* 0x0001000015097824 */ /* 0x000fe400078e00ff */
[C---:B------:R-:W-:Y:S02]  /*d020*/  FMUL.FTZ R5, R4.reuse, R15 ;  /* 0x0000000f04057220 */ /* 0x040fe40000410000 */
[----:B------:R-:W-:-:S02]  /*d030*/  FMUL.FTZ R4, R4, R9 ;  /* 0x0000000904047220 */ /* 0x000fc40000410000 */
[----:B------:R-:W-:Y:S01]  /*d040*/  FFMA.FTZ R19, R10, R9, -R5 ;  /* 0x000000090a137223 */ /* 0x000fe20000010805 */
[----:B------:R-:W-:Y:S01]  /*d050*/  SHF.L.U32 R5, R25, 0x10, RZ ;  /* 0x0000001019057819 */ /* 0x000fe200000006ff */
[----:B------:R-:W-:Y:S01]  /*d060*/  IMAD.U32 R13, R23, 0x10000, RZ ;  /* 0x00010000170d7824 */ /* 0x000fe200078e00ff */
[----:B------:R-:W-:Y:S01]  /*d070*/  LOP3.LUT R9, R21, 0xffff0000, RZ, 0xc0, !PT ;  /* 0xffff000015097812 */ /* 0x000fe200078ec0ff */
[----:B------:R-:W-:Y:S01]  /*d080*/  FFMA.FTZ R8, R11, R8, -R7 ;  /* 0x000000080b087223 */ /* 0x000fe20000010807 */
[----:B------:R-:W-:Y:S01]  /*d090*/  LOP3.LUT R7, R20, 0xffff0000, RZ, 0xc0, !PT ;  /* 0xffff000014077812 */ /* 0x000fe200078ec0ff */
[----:B------:R-:W-:Y:S01]  /*d0a0*/  FFMA.FTZ R15, R10, R15, R4 ;  /* 0x0000000f0a0f7223 */ /* 0x000fe20000010004 */
[----:B------:R-:W-:Y:S01]  /*d0b0*/  LOP3.LUT R20, R24, 0xffff0000, RZ, 0xc0, !PT ;  /* 0xffff000018147812 */ /* 0x000fe200078ec0ff */
[----:B------:R-:W-:Y:S01]  /*d0c0*/  FMUL.FTZ R4, R0, R13 ;  /* 0x0000000d00047220 */ /* 0x000fe20000410000 */
[----:B------:R-:W-:Y:S01]  /*d0d0*/  F2FP.BF16.PACK_AB R8, R8, R34 ;  /* 0x000000220808723e */ /* 0x000fe200000010ff */
[----:B------:R-:W-:-:S02]  /*d0e0*/  FMUL.FTZ R0, R0, R5 ;  /* 0x0000000500007220 */ /* 0x000fc40000410000 */
[----:B------:R-:W-:Y:S02]  /*d0f0*/  IMAD.U32 R21, R24, 0x10000, RZ ;  /* 0x0001000018157824 */ /* 0x000fe400078e00ff */
[----:B------:R-:W-:Y:S02]  /*d100*/  FFMA.FTZ R30, R11, R30, R6 ;  /* 0x0000001e0b1e7223 */ /* 0x000fe40000010006 */
[C---:B------:R-:W-:Y:S02]  /*d110*/  FFMA.FTZ R11, R16.reuse, R5, -R4 ;  /* 0x00000005100b7223 */ /* 0x040fe40000010804 */
[----:B------:R-:W-:Y:S02]  /*d120*/  FMUL.FTZ R4, R3, R7 ;  /* 0x0000000703047220 */ /* 0x000fe40000410000 */
[----:B------:R-:W-:Y:S01]  /*d130*/  FFMA.FTZ R13, R16, R13, R0 ;  /* 0x0000000d100d7223 */ /* 0x000fe20000010000 */
[----:B------:R-:W-:Y:S01]  /*d140*/  LOP3.LUT R16, R25, 0xffff0000, RZ, 0xc0, !PT ;  /* 0xffff000019107812 */ /* 0x000fe200078ec0ff */
[----:B------:R-:W-:-:S02]  /*d150*/  IMAD.U32 R6, R27, 0x10000, RZ ;  /* 0x000100001b067824 */ /* 0x000fc400078e00ff */
[----:B------:R-:W-:Y:S02]  /*d160*/  FMUL.FTZ R3, R3, R9 ;  /* 0x0000000903037220 */ /* 0x000fe40000410000 */
[C---:B------:R-:W-:Y:S02]  /*d170*/  FMUL.FTZ R0, R2.reuse, R21 ;  /* 0x0000001502007220 */ /* 0x040fe40000410000 */
[C---:B------:R-:W-:Y:S02]  /*d180*/  FFMA.FTZ R9, R17.reuse, R9, -R4 ;  /* 0x0000000911097223 */ /* 0x040fe40000010804 */
[----:B------:R-:W-:Y:S01]  /*d190*/  FFMA.FTZ R5, R17, R7, R3 ;  /* 0x0000000711057223 */ /* 0x000fe20000010003 */
[----:B------:R-:W-:Y:S01]  /*d1a0*/  LOP3.LUT R17, R23, 0xffff0000, RZ, 0xc0, !PT ;  /* 0xffff000017117812 */ /* 0x000fe200078ec0ff */
[-C--:B------:R-:W-:Y:S01]  /*d1b0*/  FMUL.FTZ R2, R2, R6.reuse ;  /* 0x0000000602027220 */ /* 0x080fe20000410000 */
[----:B------:R-:W-:Y:S01]  /*d1c0*/  F2FP.BF16.PACK_AB R9, R9, R19 ;  /* 0x000000130909723e */ /* 0x000fe200000010ff */
[C---:B------:R-:W-:Y:S01]  /*d1d0*/  FFMA.FTZ R10, R22.reuse, R6, -R0 ;  /* 0x00000006160a7223 */ /* 0x040fe20000010800 */
[----:B------:R-:W-:Y:S01]  /*d1e0*/  LOP3.LUT R6, R27, 0xffff0000, RZ, 0xc0, !PT ;  /* 0xffff00001b067812 */ /* 0x000fe200078ec0ff */
[----:B------:R-:W-:Y:S01]  /*d1f0*/  FFMA.FTZ R7, R22, R21, R2 ;  /* 0x0000001516077223 */ /* 0x000fe20000010002 */
[----:B------:R-:W-:Y:S01]  /*d200*/  F2FP.BF16.PACK_AB R5, R5, R15 ;  /* 0x0000000f0505723e */ /* 0x000fe200000010ff */
[----:B------:R-:W-:-:S02]  /*d210*/  FMUL.FTZ R4, R12, R20 ;  /* 0x000000140c047220 */ /* 0x000fc40000410000 */
[----:B------:R-:W-:Y:S02]  /*d220*/  FMUL.FTZ R3, R12, R6 ;  /* 0x000000060c037220 */ /* 0x000fe40000410000 */
[C---:B------:R-:W-:Y:S02]  /*d230*/  FMUL.FTZ R2, R14.reuse, R17 ;  /* 0x000000110e027220 */ /* 0x040fe40000410000 */
[----:B------:R-:W-:Y:S02]  /*d240*/  FMUL.FTZ R0, R14, R16 ;  /* 0x000000100e007220 */ /* 0x000fe40000410000 */
[----:B------:R-:W-:Y:S01]  /*d250*/  FFMA.FTZ R6, R26, R6, -R4 ;  /* 0x000000061a067223 */ /* 0x000fe20000010804 */
[----:B------:R-:W-:Y:S01]  /*d260*/  F2FP.BF16.PACK_AB R4, R30, R31 ;  /* 0x0000001f1e04723e */ /* 0x000fe200000010ff */
[----:B------:R-:W-:Y:S02]  /*d270*/  FFMA.FTZ R3, R26, R20, R3 ;  /* 0x000000141a037223 */ /* 0x000fe40000010003 */
[----:B------:R-:W-:Y:S01]  /*d280*/  FFMA.FTZ R2, R18, R16, -R2 ;  /* 0x0000001012027223 */ /* 0x000fe20000010802 */
[----:B------:R-:W-:Y:S01]  /*d290*/  F2FP.BF16.PACK_AB R10, R6, R10 ;  /* 0x0000000a060a723e */ /* 0x000fe200000010ff */
[----:B------:R-:W-:Y:S01]  /*d2a0*/  FFMA.FTZ R0, R18, R17, R0 ;  /* 0x0000001112007223 */ /* 0x000fe20000010000 */
[----:B------:R-:W-:-:S02]  /*d2b0*/  F2FP.BF16.PACK_AB R6, R3, R7 ;  /* 0x000000070306723e */ /* 0x000fc400000010ff */
[----:B------:R-:W-:Y:S02]  /*d2c0*/  F2FP.BF16.PACK_AB R11, R2, R11 ;  /* 0x0000000b020b723e */ /* 0x000fe400000010ff */
[----:B------:R-:W-:-:S03]  /*d2d0*/  F2FP.BF16.PACK_AB R7, R0, R13 ;  /* 0x0000000d0007723e */ /* 0x000fc600000010ff */
[----:B------:R1:W-:Y:S04]  /*d2e0*/  STS.128 [R33], R8 ;  /* 0x0000000821007388 */ /* 0x0003e80000000c00 */
[----:B------:R1:W-:Y:S02]  /*d2f0*/  STS.128 [R32+0x5100], R4 ;  /* 0x0051000420007388 */ /* 0x0003e40000000c00 */
.L_x_912:
[----:B------:R-:W-:Y:S05]  /*d300*/  BSYNC B0 ;  /* 0x0000000000007941 */ /* 0x000fea0003800000 */
.L_x_911:
        /* <DEDUP_REMOVED lines=9> */
[----:B-1----:R-:W-:Y:S01]  /*d3a0*/  SHF.R.U32.HI R12, RZ, 0x10, R51 ;  /* 0x00000010ff0c7819 */ /* 0x002fe20000011633 */
[----:B------:R-:W-:Y:S01]  /*d3b0*/  IMAD.IADD R2, R162, 0x1, R2 ;  /* 0x00000001a2027824 */ /* 0x000fe200078e0202 */
[--C-:B------:R-:W-:Y:S01]  /*d3c0*/  SHF.R.U64 R14, R44, 0x10, R45.reuse ;  /* 0x000000102c0e7819 */ /* 0x100fe2000000122d */
[----:B------:R-:W1:Y:S01]  /*d3d0*/  LDS.128 R8, [R31] ;  /* 0x000000001f087984 */ /* 0x000e620000000c00 */
[----:B------:R-:W-:Y:S01]  /*d3e0*/  SHF.R.U32.HI R15, RZ, 0x10, R45 ;  /* 0x00000010ff0f7819 */ /* 0x000fe2000001162d */
[----:B------:R-:W-:Y:S01]  /*d3f0*/  IMAD.SHL.U32 R30, R2, 0x2, RZ ;  /* 0x00000002021e7824 */ /* 0x000fe200078e00ff */
[----:B------:R-:W-:Y:S02]  /*d400*/  SHF.R.U64 R0, R48, 0x10, R49 ;  /* 0x0000001030007819 */ /* 0x000fe40000001231 */
[----:B------:R-:W-:Y:S02]  /*d410*/  PRMT R24, R69, 0x5410, R12 ;  /* 0x0000541045187816 */ /* 0x000fe4000000000c */
[----:B------:R-:W2:Y:S01]  /*d420*/  LDS.128 R4, [R30+0x5100] ;  /* 0x005100001e047984 */ /* 0x000ea20000000c00 */
[----:B------:R-:W-:-:S02]  /*d430*/  PRMT R12, R66, 0x5432, R14 ;  /* 0x00005432420c7816 */ /* 0x000fc4000000000e */
[----:B------:R-:W-:Y:S02]  /*d440*/  SHF.R.U32.HI R18, RZ, 0x10, R47 ;  /* 0x00000010ff127819 */ /* 0x000fe4000001162f */
[----:B------:R-:W-:Y:S01]  /*d450*/  PRMT R17, R66, 0x5410, R15 ;  /* 0x0000541042117816 */ /* 0x000fe2000000000f */
[----:B------:R-:W-:Y:S01]  /*d460*/  IMAD.U32 R33, R12, 0x10000, RZ ;  /* 0x000100000c217824 */ /* 0x000fe200078e00ff */
[----:B------:R-:W-:Y:S02]  /*d470*/  PRMT R13, R67, 0x5432, R0 ;  /* 0x00005432430d7816 */ /* 0x000fe40000000000 */
[----:B------:R-:W-:Y:S02]  /*d480*/  SHF.R.U64 R16, R46, 0x10, R47 ;  /* 0x000000102e107819 */ /* 0x000fe4000000122f */
[----:B------:R-:W-:Y:S02]  /*d490*/  PRMT R22, R68, 0x5410, R18 ;  /* 0x0000541044167816 */ /* 0x000fe40000000012 */
[----:B------:R-:W-:-:S02]  /*d4a0*/  SHF.R.U64 R3, R50, 0x10, R51 ;  /* 0x0000001032037819 */ /* 0x000fc40000001233 */
[----:B------:R-:W-:Y:S02]  /*d4b0*/  SHF.R.U32.HI R2, RZ, 0x10, R49 ;  /* 0x00000010ff027819 */ /* 0x000fe40000011631 */
[----:B------:R-:W-:Y:S02]  /*d4c0*/  PRMT R23, R68, 0x5432, R16 ;  /* 0x0000543244177816 */ /* 0x000fe40000000010 */
[----:B------:R-:W-:Y:S02]  /*d4d0*/  LOP3.LUT R12, R12, 0xffff0000, RZ, 0xc0, !PT ;  /* 0xffff00000c0c7812 */ /* 0x000fe400078ec0ff */
[----:B------:R-:W-:Y:S02]  /*d4e0*/  PRMT R27, R69, 0x5432, R3 ;  /* 0x00005432451b7816 */ /* 0x000fe40000000003 */
        /* <DEDUP_REMOVED lines=8> */
[----:B--2---:R-:W-:Y:S01]  /*d570*/  SHF.L.U32 R9, R4, 0x10, RZ ;  /* 0x0000001004097819 */ /* 0x004fe200000006ff */
[C---:B------:R-:W-:Y:S01]  /*d580*/  IMAD.U32 R14, R8.reuse, 0x10000, RZ ;  /* 0x00010000080e7824 */ /* 0x040fe200078e00ff */
[----:B------:R-:W-:Y:S01]  /*d590*/  LOP3.LUT R16, R8, 0xffff0000, RZ, 0xc0, !PT ;  /* 0xffff000008107812 */ /* 0x000fe200078ec0ff */
[----:B------:R-:W-:Y:S01]  /*d5a0*/  IMAD.U32 R0, R7, 0x10000, RZ ;  /* 0x0001000007007824 */ /* 0x000fe200078e00ff */
[----:B------:R-:W-:Y:S01]  /*d5b0*/  LOP3.LUT R8, R4, 0xffff0000, RZ, 0xc0, !PT ;  /* 0xffff000004087812 */ /* 0x000fe200078ec0ff */
[----:B------:R-:W-:Y:S01]  /*d5c0*/  FMUL.FTZ R10, R9, R33 ;  /* 0x00000021090a7220 */ /* 0x000fe20000410000 */
[C---:B------:R-:W-:Y:S01]  /*d5d0*/  LOP3.LUT R3, R5.reuse, 0xffff0000, RZ, 0xc0, !PT ;  /* 0xffff000005037812 */ /* 0x040fe200078ec0ff */
[----:B------:R-:W-:Y:S01]  /*d5e0*/  IMAD.U32 R4, R5, 0x10000, RZ ;  /* 0x0001000005047824 */ /* 0x000fe200078e00ff */
[C---:B------:R-:W-:Y:S01]  /*d5f0*/  SHF.L.U32 R2, R6.reuse, 0x10, RZ ;  /* 0x0000001006027819 */ /* 0x040fe200000006ff */
[-C--:B------:R-:W-:Y:S01]  /*d600*/  FMUL.FTZ R9, R9, R11.reuse ;  /* 0x0000000b09097220 */ /* 0x080fe20000410000 */
[----:B------:R-:W-:Y:S01]  /*d610*/  LOP3.LUT R5, R6, 0xffff0000, RZ, 0xc0, !PT ;  /* 0xffff000006057812 */ /* 0x000fe200078ec0ff */
[----:B------:R-:W-:Y:S01]  /*d620*/  FFMA.FTZ R34, R14, R11, -R10 ;  /* 0x0000000b0e227223 */ /* 0x000fe2000001080a */
[----:B------:R-:W-:Y:S01]  /*d630*/  LOP3.LUT R6, R7, 0xffff0000, RZ, 0xc0, !PT ;  /* 0xffff000007067812 */ /* 0x000fe200078ec0ff */
[----:B------:R-:W-:Y:S01]  /*d640*/  FMUL.FTZ R7, R8, R12 ;  /* 0x0000000c08077220 */ /* 0x000fe20000410000 */
[----:B------:R-:W-:Y:S01]  /*d650*/  LOP3.LUT R10, R13, 0xffff0000, RZ, 0xc0, !PT ;  /* 0xffff00000d0a7812 */ /* 0x000fe200078ec0ff */
[----:B------:R-:W-:-:S02]  /*d660*/  IMAD.U32 R11, R17, 0x10000, RZ ;  /* 0x00010000110b7824 */ /* 0x000fc400078e00ff */
[----:B------:R-:W-:Y:S02]  /*d670*/  FFMA.FTZ R33, R14, R33, R9 ;  /* 0x000000210e217223 */ /* 0x000fe40000010009 */
[----:B------:R-:W-:Y:S02]  /*d680*/  IMAD.U32 R9, R21, 0x10000, RZ ;  /* 0x0001000015097824 */ /* 0x000fe400078e00ff */
[-C--:B------:R-:W-:Y:S02]  /*d690*/  FFMA.FTZ R32, R16, R10.reuse, -R7 ;  /* 0x0000000a10207223 */ /* 0x080fe40000010807 */
[----:B------:R-:W-:Y:S02]  /*d6a0*/  FMUL.FTZ R7, R4, R11 ;  /* 0x0000000b04077220 */ /* 0x000fe40000410000 */
[----:B------:R-:W-:Y:S02]  /*d6b0*/  FMUL.FTZ R8, R8, R10 ;  /* 0x0000000a08087220 */ /* 0x000fe40000410000 */
[----:B------:R-:W-:-:S02]  /*d6c0*/  FMUL.FTZ R4, R4, R9 ;  /* 0x0000000904047220 */ /* 0x000fc40000410000 */
[----:B------:R-:W-:Y:S02]  /*d6d0*/  IMAD.U32 R10, R22, 0x10000, RZ ;  /* 0x00010000160a7824 */ /* 0x000fe400078e00ff */
[C---:B------:R-:W-:Y:S01]  /*d6e0*/  FFMA.FTZ R14, R15.reuse, R9, -R7 ;  /* 0x000000090f0e7223 */ /* 0x040fe20000010807 */
[----:B------:R-:W-:Y:S01]  /*d6f0*/  SHF.L.U32 R7, R24, 0x10, RZ ;  /* 0x0000001018077819 */ /* 0x000fe200000006ff */
[----:B------:R-:W-:Y:S01]  /*d700*/  FFMA.FTZ R15, R15, R11, R4 ;  /* 0x0000000b0f0f7223 */ /* 0x000fe20000010004 */
[----:B------:R-:W-:Y:S01]  /*d710*/  LOP3.LUT R11, R17, 0xffff0000, RZ, 0xc0, !PT ;  /* 0xffff0000110b7812 */ /* 0x000fe200078ec0ff */
[C---:B------:R-:W-:Y:S01]  /*d720*/  FMUL.FTZ R4, R0.reuse, R10 ;  /* 0x0000000a00047220 */ /* 0x040fe20000410000 */
[----:B------:R-:W-:Y:S01]  /*d730*/  LOP3.LUT R9, R21, 0xffff0000, RZ, 0xc0, !PT ;  /* 0xffff000015097812 */ /* 0x000fe200078ec0ff */
[-C--:B------:R-:W-:Y:S01]  /*d740*/  FMUL.FTZ R0, R0, R7.reuse ;  /* 0x0000000700007220 */ /* 0x080fe20000410000 */
[----:B------:R-:W-:Y:S01]  /*d750*/  LOP3.LUT R17, R27, 0xffff0000, RZ, 0xc0, !PT ;  /* 0xffff00001b117812 */ /* 0x000fe200078ec0ff */
[----:B------:R-:W-:-:S02]  /*d760*/  FFMA.FTZ R13, R18, R7, -R4 ;  /* 0x00000007120d7223 */ /* 0x000fc40000010804 */
[C---:B------:R-:W-:Y:S02]  /*d770*/  FMUL.FTZ R4, R3.reuse, R11 ;  /* 0x0000000b03047220 */ /* 0x040fe40000410000 */
[-C--:B------:R-:W-:Y:S02]  /*d780*/  FMUL.FTZ R3, R3, R9.reuse ;  /* 0x0000000903037220 */ /* 0x080fe40000410000 */
[----:B------:R-:W-:Y:S02]  /*d790*/  IMAD.U32 R21, R23, 0x10000, RZ ;  /* 0x0001000017157824 */ /* 0x000fe400078e00ff */
[----:B------:R-:W-:Y:S02]  /*d7a0*/  IMAD.U32 R7, R27, 0x10000, RZ ;  /* 0x000100001b077824 */ /* 0x000fe400078e00ff */
[----:B------:R-:W-:Y:S01]  /*d7b0*/  FFMA.FTZ R16, R16, R12, R8 ;  /* 0x0000000c10107223 */ /* 0x000fe20000010008 */
[----:B------:R-:W-:Y:S01]  /*d7c0*/  LOP3.LUT R8, R24, 0xffff0000, RZ, 0xc0, !PT ;  /* 0xffff000018087812 */ /* 0x000fe200078ec0ff */
[----:B------:R-:W-:Y:S01]  /*d7d0*/  FFMA.FTZ R12, R18, R10, R0 ;  /* 0x0000000a120c7223 */ /* 0x000fe20000010000 */
[----:B------:R-:W-:Y:S01]  /*d7e0*/  LOP3.LUT R18, R22, 0xffff0000, RZ, 0xc0, !PT ;  /* 0xffff000016127812 */ /* 0x000fe200078ec0ff */
[----:B------:R-:W-:-:S02]  /*d7f0*/  FFMA.FTZ R9, R19, R9, -R4 ;  /* 0x0000000913097223 */ /* 0x000fc40000010804 */
[----:B------:R-:W-:Y:S01]  /*d800*/  FFMA.FTZ R11, R19, R11, R3 ;  /* 0x0000000b130b7223 */ /* 0x000fe20000010003 */
[----:B------:R-:W-:Y:S01]  /*d810*/  LOP3.LUT R19, R23, 0xffff0000, RZ, 0xc0, !PT ;  /* 0xffff000017137812 */ /* 0x000fe200078ec0ff */
[C---:B------:R-:W-:Y:S01]  /*d820*/  FMUL.FTZ R0, R2.reuse, R21 ;  /* 0x0000001502007220 */ /* 0x040fe20000410000 */
[----:B------:R-:W-:Y:S01]  /*d830*/  F2FP.BF16.PACK_AB R9, R9, R14 ;  /* 0x0000000e0909723e */ /* 0x000fe200000010ff */
[-C--:B------:R-:W-:Y:S02]  /*d840*/  FMUL.FTZ R2, R2, R7.reuse ;  /* 0x0000000702027220 */ /* 0x080fe40000410000 */
[C---:B------:R-:W-:Y:S02]  /*d850*/  FFMA.FTZ R10, R20.reuse, R7, -R0 ;  /* 0x00000007140a7223 */ /* 0x040fe40000010800 */
[----:B------:R-:W-:Y:S02]  /*d860*/  FFMA.FTZ R7, R20, R21, R2 ;  /* 0x0000001514077223 */ /* 0x000fe40000010002 */
[----:B------:R-:W-:-:S02]  /*d870*/  FMUL.FTZ R4, R5, R19 ;  /* 0x0000001305047220 */ /* 0x000fc40000410000 */
[----:B------:R-:W-:Y:S01]  /*d880*/  FMUL.FTZ R3, R5, R17 ;  /* 0x0000001105037220 */ /* 0x000fe20000410000 */
[----:B------:R-:W-:Y:S01]  /*d890*/  F2FP.BF16.PACK_AB R5, R11, R15 ;  /* 0x0000000f0b05723e */ /* 0x000fe200000010ff */
[C---:B------:R-:W-:Y:S02]  /*d8a0*/  FMUL.FTZ R2, R6.reuse, R18 ;  /* 0x0000001206027220 */ /* 0x040fe40000410000 */
[-C--:B------:R-:W-:Y:S02]  /*d8b0*/  FMUL.FTZ R0, R6, R8.reuse ;  /* 0x0000000806007220 */ /* 0x080fe40000410000 */
[----:B------:R-:W-:Y:S01]  /*d8c0*/  FFMA.FTZ R6, R26, R17, -R4 ;  /* 0x000000111a067223 */ /* 0x000fe20000010804 */
[----:B------:R-:W-:Y:S01]  /*d8d0*/  F2FP.BF16.PACK_AB R4, R16, R33 ;  /* 0x000000211004723e */ /* 0x000fe200000010ff */
[----:B------:R-:W-:Y:S02]  /*d8e0*/  FFMA.FTZ R3, R26, R19, R3 ;  /* 0x000000131a037223 */ /* 0x000fe40000010003 */
[C---:B------:R-:W-:Y:S01]  /*d8f0*/  FFMA.FTZ R2, R25.reuse, R8, -R2 ;  /* 0x0000000819027223 */ /* 0x040fe20000010802 */
[----:B------:R-:W-:Y:S01]  /*d900*/  F2FP.BF16.PACK_AB R10, R6, R10 ;  /* 0x0000000a060a723e */ /* 0x000fe200000010ff */
[----:B------:R-:W-:Y:S01]  /*d910*/  FFMA.FTZ R0, R25, R18, R0 ;  /* 0x0000001219007223 */ /* 0x000fe20000010000 */
[----:B------:R-:W-:-:S02]  /*d920*/  F2FP.BF16.PACK_AB R8, R32, R34 ;  /* 0x000000222008723e */ /* 0x000fc400000010ff */
[----:B------:R-:W-:Y:S02]  /*d930*/  F2FP.BF16.PACK_AB R6, R3, R7 ;  /* 0x000000070306723e */ /* 0x000fe400000010ff */
[----:B------:R-:W-:Y:S02]  /*d940*/  F2FP.BF16.PACK_AB R11, R2, R13 ;  /* 0x0000000d020b723e */ /* 0x000fe400000010ff */
[----:B------:R-:W-:-:S03]  /*d950*/  F2FP.BF16.PACK_AB R7, R0, R12 ;  /* 0x0000000c0007723e */ /* 0x000fc600000010ff */
[----:B------:R1:W-:Y:S04]  /*d960*/  STS.128 [R31], R8 ;  /* 0x000000081f007388 */ /* 0x0003e80000000c00 */
[----:B------:R1:W-:Y:S02]  /*d970*/  STS.128 [R30+0x5100], R4 ;  /* 0x005100041e007388 */ /* 0x0003e40000000c00 */
.L_x_914:
[----:B------:R-:W-:Y:S05]  /*d980*/  BSYNC B0 ;  /* 0x0000000000007941 */ /* 0x000fea0003800000 */
.L_x_913:
[----:B------:R-:W-:-:S13]  /*d990*/  ISETP.GE.OR P0, PT, R65, R60, P2 ;  /* 0x0000003c4100720c */ /* 0x000fda0001706670 */
[----:B------:R-:W-:Y:S05]  /*d9a0*/  @P0 BRA `(.L_x_902) ;  /* 0x000006b000000947 */ /* 0x000fea0003800000 */
[----:B------:R-:W-:Y:S01]  /*d9b0*/  SHF.R.S32.HI R2, RZ, 0x1f, R65 ;  /* 0x0000001fff027819 */ /* 0x000fe20000011441 */
[----:B------:R-:W-:Y:S01]  /*d9c0*/  IMAD.SHL.U32 R0, R65, 0x40, RZ ;  /* 0x0000004041007824 */ /* 0x000fe200078e00ff */
[----:B-1----:R-:W-:Y:S02]  /*d9d0*/  IADD3 R5, R28, c[0x0][0x27c], RZ ;  /* 0x00009f001c057a10 */ /* 0x002fe40007ffe0ff */
[----:B------:R-:W-:Y:S02]  /*d9e0*/  LEA.HI R2, R2, R65, RZ, 0x3 ;  /* 0x0000004102027211 */ /* 0x000fe400078f18ff */
[----:B------:R-:W-:Y:S02]  /*d9f0*/  LOP3.LUT R0, R0, 0x1c0, RZ, 0xc0, !PT ;  /* 0x000001c000007812 */ /* 0x000fe400078ec0ff */
[----:B------:R-:W-:Y:S01]  /*da00*/  SHF.R.U64 R13, R52, 0x10, R53 ;  /* 0x00000010340d7819 */ /* 0x000fe20000001235 */
[----:B------:R-:W-:Y:S01]  /*da10*/  IMAD.SHL.U32 R3, R2, 0x40, RZ ;  /* 0x0000004002037824 */ /* 0x000fe200078e00ff */
[----:B------:R-:W-:-:S02]  /*da20*/  LOP3.LUT R4, R0, 0x38, R28, 0xf8, !PT ;  /* 0x0000003800047812 */ /* 0x000fc400078ef81c */
[----:B------:R-:W-:Y:S02]  /*da30*/  SHF.R.U32.HI R2, RZ, 0x3, R0 ;  /* 0x00000003ff027819 */ /* 0x000fe40000011600 */
[----:B------:R-:W-:Y:S02]  /*da40*/  LOP3.LUT R3, R3, 0xfffffe00, RZ, 0xc0, !PT ;  /* 0xfffffe0003037812 */ /* 0x000fe400078ec0ff */
[----:B------:R-:W-:Y:S02]  /*da50*/  LOP3.LUT R5, R0, 0x38, R5, 0xf8, !PT ;  /* 0x0000003800057812 */ /* 0x000fe400078ef805 */
[----:B------:R-:W-:Y:S02]  /*da60*/  LOP3.LUT R0, R3, R4, R2, 0xf6, !PT ;  /* 0x0000000403007212 */ /* 0x000fe400078ef602 */
[----:B------:R-:W-:Y:S02]  /*da70*/  LOP3.LUT R2, R5, R2, RZ, 0x3c, !PT ;  /* 0x0000000205027212 */ /* 0x000fe400078e3cff */
[----:B------:R-:W-:-:S02]  /*da80*/  LEA R30, R0, 0x5100, 0x1 ;  /* 0x00005100001e7811 */ /* 0x000fc400078e08ff */
[----:B------:R-:W-:Y:S01]  /*da90*/  SHF.R.U64 R0, R56, 0x10, R57 ;  /* 0x0000001038007819 */ /* 0x000fe20000001239 */
[----:B------:R-:W-:Y:S01]  /*daa0*/  IMAD.IADD R2, R3, 0x1, R2 ;  /* 0x0000000103027824 */ /* 0x000fe200078e0202 */
[----:B------:R-:W-:Y:S01]  /*dab0*/  SHF.R.U64 R17, R54, 0x10, R55 ;  /* 0x0000001036117819 */ /* 0x000fe20000001237 */
[----:B------:R-:W1:Y:S01]  /*dac0*/  LDS.128 R8, [R30] ;  /* 0x000000001e087984 */ /* 0x000e620000000c00 */
[----:B------:R-:W-:Y:S01]  /*dad0*/  PRMT R13, R70, 0x5432, R13 ;  /* 0x00005432460d7816 */ /* 0x000fe2000000000d */
[----:B------:R-:W-:Y:S01]  /*dae0*/  IMAD.SHL.U32 R28, R2, 0x2, RZ ;  /* 0x00000002021c7824 */ /* 0x000fe200078e00ff */
[----:B------:R-:W-:Y:S02]  /*daf0*/  SHF.R.U32.HI R12, RZ, 0x10, R59 ;  /* 0x00000010ff0c7819 */ /* 0x000fe4000001163b */
[----:B------:R-:W-:Y:S02]  /*db00*/  PRMT R14, R71, 0x5432, R0 ;  /* 0x00005432470e7816 */ /* 0x000fe40000000000 */
[----:B------:R-:W2:Y:S01]  /*db10*/  LDS.128 R4, [R28+0x5100] ;  /* 0x005100001c047984 */ /* 0x000ea20000000c00 */
[----:B------:R-:W-:-:S02]  /*db20*/  PRMT R23, R72, 0x5432, R17 ;  /* 0x0000543248177816 */ /* 0x000fc40000000011 */
[----:B------:R-:W-:Y:S02]  /*db30*/  SHF.R.U32.HI R15, RZ, 0x10, R53 ;  /* 0x00000010ff0f7819 */ /* 0x000fe40000011635 */
[----:B------:R-:W-:Y:S02]  /*db40*/  SHF.R.U32.HI R18, RZ, 0x10, R55 ;  /* 0x00000010ff127819 */ /* 0x000fe40000011637 */
[----:B------:R-:W-:Y:S02]  /*db50*/  SHF.L.U32 R31, R13, 0x10, RZ ;  /* 0x000000100d1f7819 */ /* 0x000fe400000006ff */
[----:B------:R-:W-:Y:S02]  /*db60*/  SHF.R.U64 R3, R58, 0x10, R59 ;  /* 0x000000103a037819 */ /* 0x000fe4000000123b */
[----:B------:R-:W-:Y:S02]  /*db70*/  PRMT R24, R73, 0x5410, R12 ;  /* 0x0000541049187816 */ /* 0x000fe4000000000c */
[----:B------:R-:W-:-:S02]  /*db80*/  SHF.R.U32.HI R2, RZ, 0x10, R57 ;  /* 0x00000010ff027819 */ /* 0x000fc40000011639 */
[----:B------:R-:W-:Y:S02]  /*db90*/  PRMT R12, R70, 0x5410, R15 ;  /* 0x00005410460c7816 */ /* 0x000fe4000000000f */
[----:B------:R-:W-:Y:S02]  /*dba0*/  PRMT R22, R72, 0x5410, R18 ;  /* 0x0000541048167816 */ /* 0x000fe40000000012 */
[----:B------:R-:W-:Y:S02]  /*dbb0*/  LOP3.LUT R13, R13, 0xffff0000, RZ, 0xc0, !PT ;  /* 0xffff00000d0d7812 */ /* 0x000fe400078ec0ff */
[----:B------:R-:W-:Y:S01]  /*dbc0*/  PRMT R27, R73, 0x5432, R3 ;  /* 0x00005432491b7816 */ /* 0x000fe20000000003 */
[----:B------:R-:W-:Y:S01]  /*dbd0*/  IMAD.U32 R33, R22, 0x10000, RZ ;  /* 0x0001000016217824 */ /* 0x000fe200078e00ff */
        /* <DEDUP_REMOVED lines=8> */
[----:B------:R-:W-:Y:S01]  /*dc60*/  LOP3.LUT R18, R8, 0xffff0000, RZ, 0xc0, !PT ;  /* 0xffff000008127812 */ /* 0x000fe200078ec0ff */
[----:B--2---:R-:W-:Y:S01]  /*dc70*/  IMAD.U32 R9, R4, 0x10000, RZ ;  /* 0x0001000004097824 */ /* 0x004fe200078e00ff */
[----:B------:R-:W-:Y:S01]  /*dc80*/  LOP3.LUT R3, R5, 0xffff0000, RZ, 0xc0, !PT ;  /* 0xffff000005037812 */ /* 0x000fe200078ec0ff */
[----:B------:R-:W-:Y:S01]  /*dc90*/  IMAD.U32 R15, R8, 0x10000, RZ ;  /* 0x00010000080f7824 */ /* 0x000fe200078e00ff */
[----:B------:R-:W-:Y:S01]  /*dca0*/  LOP3.LUT R8, R4, 0xffff0000, RZ, 0xc0, !PT ;  /* 0xffff000004087812 */ /* 0x000fe200078ec0ff */
[----:B------:R-:W-:-:S02]  /*dcb0*/  FMUL.FTZ R10, R9, R31 ;  /* 0x0000001f090a7220 */ /* 0x000fc40000410000 */
[----:B------:R-:W-:Y:S01]  /*dcc0*/  IMAD.U32 R4, R5, 0x10000, RZ ;  /* 0x0001000005047824 */ /* 0x000fe200078e00ff */
[C---:B------:R-:W-:Y:S01]  /*dcd0*/  LOP3.LUT R5, R6.reuse, 0xffff0000, RZ, 0xc0, !PT ;  /* 0xffff000006057812 */ /* 0x040fe200078ec0ff */
[-C--:B------:R-:W-:Y:S02]  /*dce0*/  FMUL.FTZ R9, R9, R11.reuse ;  /* 0x0000000b09097220 */ /* 0x080fe40000410000 */
[----:B------:R-:W-:Y:S01]  /*dcf0*/  IMAD.U32 R2, R6, 0x10000, RZ ;  /* 0x0001000006027824 */ /* 0x000fe200078e00ff */
[----:B------:R-:W-:Y:S01]  /*dd00*/  LOP3.LUT R6, R7, 0xffff0000, RZ, 0xc0, !PT ;  /* 0xffff000007067812 */ /* 0x000fe200078ec0ff */
[----:B------:R-:W-:Y:S01]  /*dd10*/  FFMA.FTZ R32, R15, R11, -R10 ;  /* 0x0000000b0f207223 */ /* 0x000fe2000001080a */
[----:B------:R-:W-:Y:S01]  /*dd20*/  LOP3.LUT R10, R14, 0xffff0000, RZ, 0xc0, !PT ;  /* 0xffff00000e0a7812 */ /* 0x000fe200078ec0ff */
[----:B------:R-:W-:Y:S02]  /*dd30*/  IMAD.U32 R0, R7, 0x10000, RZ ;  /* 0x0001000007007824 */ /* 0x000fe400078e00ff */
[----:B------:R-:W-:-:S02]  /*dd40*/  FMUL.FTZ R7, R8, R13 ;  /* 0x0000000d08077220 */ /* 0x000fc40000410000 */
[C---:B------:R-:W-:Y:S01]  /*dd50*/  IMAD.U32 R11, R12.reuse, 0x10000, RZ ;  /* 0x000100000c0b7824 */ /* 0x040fe200078e00ff */
[----:B------:R-:W-:Y:S01]  /*dd60*/  LOP3.LUT R12, R12, 0xffff0000, RZ, 0xc0, !PT ;  /* 0xffff00000c0c7812 */ /* 0x000fe200078ec0ff */
[----:B------:R-:W-:Y:S02]  /*dd70*/  FFMA.FTZ R31, R15, R31, R9 ;  /* 0x0000001f0f1f7223 */ /* 0x000fe40000010009 */
[----:B------:R-:W-:Y:S02]  /*dd80*/  IMAD.U32 R9, R16, 0x10000, RZ ;  /* 0x0001000010097824 */ /* 0x000fe400078e00ff */
[----:B------:R-:W-:Y:S02]  /*dd90*/  FFMA.FTZ R29, R18, R10, -R7 ;  /* 0x0000000a121d7223 */ /* 0x000fe40000010807 */
[C---:B------:R-:W-:Y:S02]  /*dda0*/  FMUL.FTZ R7, R4.reuse, R11 ;  /* 0x0000000b04077220 */ /* 0x040fe40000410000 */
[----:B------:R-:W-:-:S02]  /*ddb0*/  FMUL.FTZ R4, R4, R9 ;  /* 0x0000000904047220 */ /* 0x000fc40000410000 */
[----:B------:R-:W-:Y:S01]  /*ddc0*/  FMUL.FTZ R8, R8, R10 ;  /* 0x0000000a08087220 */ /* 0x000fe20000410000 */
[----:B------:R-:W-:Y:S01]  /*ddd0*/  SHF.L.U32 R10, R27, 0x10, RZ ;  /* 0x000000101b0a7819 */ /* 0x000fe200000006ff */
[C---:B------:R-:W-:Y:S01]  /*dde0*/  FFMA.FTZ R15, R17.reuse, R9, -R7 ;  /* 0x00000009110f7223 */ /* 0x040fe20000010807 */
[----:B------:R-:W-:Y:S01]  /*ddf0*/  LOP3.LUT R7, R16, 0xffff0000, RZ, 0xc0, !PT ;  /* 0xffff000010077812 */ /* 0x000fe200078ec0ff */
[----:B------:R-:W-:Y:S01]  /*de00*/  FFMA.FTZ R14, R17, R11, R4 ;  /* 0x0000000b110e7223 */ /* 0x000fe20000010004 */
[----:B------:R-:W-:Y:S01]  /*de10*/  LOP3.LUT R17, R22, 0xffff0000, RZ, 0xc0, !PT ;  /* 0xffff000016117812 */ /* 0x000fe200078ec0ff */
[----:B------:R-:W-:Y:S01]  /*de20*/  FFMA.FTZ R18, R18, R13, R8 ;  /* 0x0000000d12127223 */ /* 0x000fe20000010008 */
[----:B------:R-:W-:Y:S01]  /*de30*/  LOP3.LUT R16, R27, 0xffff0000, RZ, 0xc0, !PT ;  /* 0xffff00001b107812 */ /* 0x000fe200078ec0ff */
[----:B------:R-:W-:Y:S02]  /*de40*/  FMUL.FTZ R4, R3, R12 ;  /* 0x0000000c03047220 */ /* 0x000fe40000410000 */
[----:B------:R-:W-:-:S02]  /*de50*/  IMAD.U32 R8, R23, 0x10000, RZ ;  /* 0x0001000017087824 */ /* 0x000fc400078e00ff */
[-C--:B------:R-:W-:Y:S02]  /*de60*/  FFMA.FTZ R9, R19, R7.reuse, -R4 ;  /* 0x0000000713097223 */ /* 0x080fe40000010804 */
[----:B------:R-:W-:Y:S02]  /*de70*/  FMUL.FTZ R3, R3, R7 ;  /* 0x0000000703037220 */ /* 0x000fe40000410000 */
[C---:B------:R-:W-:Y:S01]  /*de80*/  FMUL.FTZ R4, R2.reuse, R8 ;  /* 0x0000000802047220 */ /* 0x040fe20000410000 */
[----:B------:R-:W-:Y:S01]  /*de90*/  F2FP.BF16.PACK_AB R9, R9, R15 ;  /* 0x0000000f0909723e */ /* 0x000fe200000010ff */
[----:B------:R-:W-:Y:S02]  /*dea0*/  FMUL.FTZ R2, R2, R10 ;  /* 0x0000000a02027220 */ /* 0x000fe40000410000 */
[----:B------:R-:W-:Y:S02]  /*deb0*/  IMAD.U32 R7, R24, 0x10000, RZ ;  /* 0x0001000018077824 */ /* 0x000fe400078e00ff */
[----:B------:R-:W-:Y:S01]  /*dec0*/  FFMA.FTZ R13, R19, R12, R3 ;  /* 0x0000000c130d7223 */ /* 0x000fe20000010003 */
[----:B------:R-:W-:Y:S01]  /*ded0*/  LOP3.LUT R19, R23, 0xffff0000, RZ, 0xc0, !PT ;  /* 0xffff000017137812 */ /* 0x000fe200078ec0ff */
[----:B------:R-:W-:-:S02]  /*dee0*/  FMUL.FTZ R3, R0, R33 ;  /* 0x0000002100037220 */ /* 0x000fc40000410000 */
[----:B------:R-:W-:Y:S01]  /*def0*/  FFMA.FTZ R12, R20, R8, R2 ;  /* 0x00000008140c7223 */ /* 0x000fe20000010002 */
[----:B------:R-:W-:Y:S01]  /*df00*/  LOP3.LUT R8, R24, 0xffff0000, RZ, 0xc0, !PT ;  /* 0xffff000018087812 */ /* 0x000fe200078ec0ff */
[-C--:B------:R-:W-:Y:S02]  /*df10*/  FMUL.FTZ R0, R0, R7.reuse ;  /* 0x0000000700007220 */ /* 0x080fe40000410000 */
[----:B------:R-:W-:Y:S02]  /*df20*/  FFMA.FTZ R10, R20, R10, -R4 ;  /* 0x0000000a140a7223 */ /* 0x000fe40000010804 */
[C---:B------:R-:W-:Y:S02]  /*df30*/  FFMA.FTZ R11, R21.reuse, R7, -R3 ;  /* 0x00000007150b7223 */ /* 0x040fe40000010803 */
[----:B------:R-:W-:Y:S02]  /*df40*/  FFMA.FTZ R7, R21, R33, R0 ;  /* 0x0000002115077223 */ /* 0x000fe40000010000 */
[----:B------:R-:W-:-:S02]  /*df50*/  FMUL.FTZ R4, R5, R19 ;  /* 0x0000001305047220 */ /* 0x000fc40000410000 */
[C---:B------:R-:W-:Y:S02]  /*df60*/  FMUL.FTZ R2, R6.reuse, R17 ;  /* 0x0000001106027220 */ /* 0x040fe40000410000 */
[----:B------:R-:W-:Y:S01]  /*df70*/  FMUL.FTZ R3, R5, R16 ;  /* 0x0000001005037220 */ /* 0x000fe20000410000 */
[----:B------:R-:W-:Y:S01]  /*df80*/  F2FP.BF16.PACK_AB R5, R13, R14 ;  /* 0x0000000e0d05723e */ /* 0x000fe200000010ff */
        /* <DEDUP_REMOVED lines=11> */
[----:B------:R1:W-:Y:S04]  /*e040*/  STS.128 [R30], R8 ;  /* 0x000000081e007388 */ /* 0x0003e80000000c00 */
[----:B------:R1:W-:Y:S02]  /*e050*/  STS.128 [R28+0x5100], R4 ;  /* 0x005100041c007388 */ /* 0x0003e40000000c00 */
.L_x_902:
[----:B------:R-:W-:Y:S05]  /*e060*/  BSYNC B2 ;  /* 0x0000000000027941 */ /* 0x000fea0003800000 */
.L_x_880:
[----:B------:R-:W2:Y:S01]  /*e070*/  LDL R66, [R1+0x38] ;  /* 0x0000380001427983 */ /* 0x000ea20000100800 */
[----:B------:R-:W-:-:S04]  /*e080*/  DEPBAR.LE SB0, 0x0 ;  /* 0x000080000000791a */ /* 0x000fc80000000000 */
[----:B------:R-:W4:Y:S01]  /*e090*/  LDL.64 R64, [R1+0x28] ;  /* 0x0000280001407983 */ /* 0x000f220000100a00 */
[----:B------:R-:W-:Y:S01]  /*e0a0*/  IMAD R0, R79, c[0x0][0x208], RZ ;  /* 0x000082004f007a24 */ /* 0x000fe200078e02ff */
[----:B------:R-:W-:Y:S01]  /*e0b0*/  ULDC.64 UR4, c[0x0][0x208] ;  /* 0x0000820000047ab9 */ /* 0x000fe20000000a00 */
[----:B------:R-:W-:Y:S01]  /*e0c0*/  IMAD.WIDE.U32 R2, R78, c[0x0][0x208], RZ ;  /* 0x000082004e027a25 */ /* 0x000fe200078e00ff */
[----:B------:R-:W-:Y:S01]  /*e0d0*/  BAR.SYNC.DEFER_BLOCKING 0x0 ;  /* 0x0000000000007b1d */ /* 0x000fe20000010000 */
[----:B------:R-:W-:Y:S01]  /*e0e0*/  USHF.L.U32 UR7, UR4, 0x5, URZ ;  /* 0x0000000504077899 */ /* 0x000fe2000800063f */
[----:B------:R-:W-:Y:S01]  /*e0f0*/  ISETP.GE.AND P1, PT, R134, c[0x0][0x1d4], PT ;  /* 0x0000750086007a0c */ /* 0x000fe20003f26270 */
[----:B------:R-:W-:-:S03]  /*e100*/  IMAD R0, R78, c[0x0][0x20c], R0 ;  /* 0x000083004e007a24 */ /* 0x000fc600078e0200 */
[----:B------:R-:W-:Y:S01]  /*e110*/  UMOV UR6, 0x5 ;  /* 0x0000000500067882 */ /* 0x000fe20000000000 */
[----:B------:R-:W-:Y:S01]  /*e120*/  IMAD.IADD R0, R3, 0x1, R0 ;  /* 0x0000000103007824 */ /* 0x000fe200078e0200 */
[----:B------:R-:W-:Y:S01]  /*e130*/  USHF.L.U64.HI UR5, UR4, UR6, UR5 ;  /* 0x0000000604057299 */ /* 0x000fe20008010205 */
[C---:B------:R-:W-:Y:S01]  /*e140*/  ISETP.LT.OR P3, PT, R77.reuse, 0x1, P1 ;  /* 0x000000014d00780c */ /* 0x040fe20000f61670 */
        /* <DEDUP_REMOVED lines=9> */
[----:B------:R-:W3:Y:S04]  /*e1e0*/  LDSM.16.M88.4 R4, [R211+0x2000] ;  /* 0x00200000d304783b */ /* 0x000ee80000000200 */
        /* <DEDUP_REMOVED lines=12> */
[----:B------:R-:W-:Y:S08]  /*e2b0*/  HMMA.16816.F32.BF16 R84, R8, R30, RZ ;  /* 0x0000001e0854723c */ /* 0x000ff000000418ff */
[C---:B---3--:R-:W-:Y:S08]  /*e2c0*/  HMMA.16816.F32.BF16 R40, R4.reuse, R16, RZ ;  /* 0x000000100428723c */ /* 0x048ff000000418ff */
[C---:B------:R-:W-:Y:S08]  /*e2d0*/  HMMA.16816.F32.BF16 R44, R4.reuse, R12, RZ ;  /* 0x0000000c042c723c */ /* 0x040ff000000418ff */
[C---:B------:R-:W-:Y:S08]  /*e2e0*/  HMMA.16816.F32.BF16 R48, R4.reuse, R20, RZ ;  /* 0x000000140430723c */ /* 0x040ff000000418ff */
[C---:B------:R-:W-:Y:S08]  /*e2f0*/  HMMA.16816.F32.BF16 R72, R4.reuse, R24, RZ ;  /* 0x000000180448723c */ /* 0x040ff000000418ff */
[C---:B------:R-:W-:Y:S08]  /*e300*/  HMMA.16816.F32.BF16 R52, R4.reuse, R28, RZ ;  /* 0x0000001c0434723c */ /* 0x040ff000000418ff */
[C---:B------:R-:W-:Y:S08]  /*e310*/  HMMA.16816.F32.BF16 R60, R4.reuse, R18, RZ ;  /* 0x00000012043c723c */ /* 0x040ff000000418ff */
[C---:B------:R-:W-:Y:S08]  /*e320*/  HMMA.16816.F32.BF16 R68, R4.reuse, R14, RZ ;  /* 0x0000000e0444723c */ /* 0x040ff000000418ff */
[C---:B------:R-:W-:Y:S01]  /*e330*/  HMMA.16816.F32.BF16 R96, R4.reuse, R22, RZ ;  /* 0x000000160460723c */ /* 0x040fe200000418ff */
[----:B------:R-:W-:Y:S07]  /*e340*/  LDSM.16.M88.4 R20, [R216] ;  /* 0x00000000d814783b */ /* 0x000fee0000000200 */
[C---:B------:R-:W-:Y:S01]  /*e350*/  HMMA.16816.F32.BF16 R112, R4.reuse, R26, RZ ;  /* 0x0000001a0470723c */ /* 0x040fe200000418ff */
[----:B------:R-:W-:Y:S07]  /*e360*/  LDSM.16.M88.4 R24, [R217] ;  /* 0x00000000d918783b */ /* 0x000fee0000000200 */
[----:B------:R-:W-:Y:S01]  /*e370*/  HMMA.16816.F32.BF16 R108, R4, R30, RZ ;  /* 0x0000001e046c723c */ /* 0x000fe200000418ff */
[----:B------:R-:W1:Y:S07]  /*e380*/  LDSM.16.M88.4 R4, [R214+0x2000] ;  /* 0x00200000d604783b */ /* 0x000e6e0000000200 */
[C---:B-1----:R-:W-:Y:S08]  /*e390*/  HMMA.16816.F32.BF16 R156, R4.reuse, R20, R52 ;  /* 0x00000014049c723c */ /* 0x042ff00000041834 */
[----:B------:R-:W-:Y:S01]  /*e3a0*/  HMMA.16816.F32.BF16 R80, R4, R56, R40 ;  /* 0x000000380450723c */ /* 0x000fe20000041828 */
[----:B--2---:R-:W-:-:S07]  /*e3b0*/  IMAD.MOV.U32 R9, RZ, RZ, R66 ;  /* 0x000000ffff097224 */ /* 0x004fce00078e0042 */
[----:B------:R-:W-:Y:S01]  /*e3c0*/  HMMA.16816.F32.BF16 R28, R4, R32, R48 ;  /* 0x00000020041c723c */ /* 0x000fe20000041830 */
[----:B----4-:R-:W-:-:S04]  /*e3d0*/  IMAD.MOV.U32 R8, RZ, RZ, R64 ;  /* 0x000000ffff087224 */ /* 0x010fc800078e0040 */
[----:B------:R-:W-:-:S03]  /*e3e0*/  IMAD.WIDE.U32 R2, R2, 0x50, R8 ;  /* 0x0000005002027825 */ /* 0x000fc600078e0008 */
[----:B------:R-:W-:Y:S01]  /*e3f0*/  HMMA.16816.F32.BF16 R64, R4, R36, R44 ;  /* 0x000000240440723c */ /* 0x000fe2000004182c */
[----:B------:R-:W1:Y:S01]  /*e400*/  LDSM.16.M88.4 R8, [R214] ;  /* 0x00000000d608783b */ /* 0x000e620000000200 */
[----:B------:R-:W-:Y:S01]  /*e410*/  IMAD.IADD R0, R3, 0x1, R0 ;  /* 0x0000000103007824 */ /* 0x000fe200078e0200 */
[----:B------:R-:W-:-:S04]  /*e420*/  LEA R16, P0, R2, c[0x0][0x1f8], 0x1 ;  /* 0x00007e0002107a11 */ /* 0x000fc800078008ff */
[----:B------:R-:W-:Y:S01]  /*e430*/  IADD3 R14, P2, R16, UR7, RZ ;  /* 0x00000007100e7c10 */ /* 0x000fe2000ff5e0ff */
[C---:B------:R-:W-:Y:S01]  /*e440*/  HMMA.16816.F32.BF16 R148, R4.reuse, R58, R60 ;  /* 0x0000003a0494723c */ /* 0x040fe2000004183c */
[----:B------:R-:W-:Y:S02]  /*e450*/  LEA.HI.X R17, R2, c[0x0][0x1fc], R0, 0x1, P0 ;  /* 0x00007f0002117a11 */ /* 0x000fe400000f0c00 */
[----:B------:R-:W-:Y:S02]  /*e460*/  IADD3 R12, P0, R14, UR7, RZ ;  /* 0x000000070e0c7c10 */ /* 0x000fe4000ff1e0ff */
[----:B------:R-:W-:Y:S01]  /*e470*/  IADD3.X R15, R17, UR5, RZ, P2, !PT ;  /* 0x00000005110f7c10 */ /* 0x000fe200097fe4ff */
[----:B------:R-:W-:Y:S01]  /*e480*/  @!PT LDS RZ, [RZ] ;  /* 0x00000000fffff984 */ /* 0x000fe20000000800 */
[----:B------:R-:W-:Y:S01]  /*e490*/  @!PT LDS RZ, [RZ] ;  /* 0x00000000fffff984 */ /* 0x000fe20000000800 */
[----:B------:R-:W-:Y:S01]  /*e4a0*/  @!PT LDS RZ, [RZ] ;  /* 0x00000000fffff984 */ /* 0x000fe20000000800 */
[----:B------:R2:W-:Y:S01]  /*e4b0*/  LDGSTS.E.BYPASS.LTC128B.128 [R221+0x100], [R16.64], !P3 ;  /* 0x0010000010dd7fae */ /* 0x0005e2000d901d48 */
[----:B------:R-:W-:Y:S01]  /*e4c0*/  IADD3 R2, P2, R12, UR7, RZ ;  /* 0x000000070c027c10 */ /* 0x000fe2000ff5e0ff */
[----:B------:R-:W-:Y:S01]  /*e4d0*/  HMMA.16816.F32.BF16 R72, R4, R24, R72 ;  /* 0x000000180448723c */ /* 0x000fe20000041848 */
[----:B------:R-:W-:Y:S01]  /*e4e0*/  IADD3.X R13, R15, UR5, RZ, P0, !PT ;  /* 0x000000050f0d7c10 */ /* 0x000fe200087fe4ff */
[----:B------:R3:W-:Y:S01]  /*e4f0*/  LDGSTS.E.BYPASS.LTC128B.128 [R221+0x900], [R14.64], !P4 ;  /* 0x009000000edd7fae */ /* 0x0007e2000e101d48 */
[----:B------:R-:W-:-:S02]  /*e500*/  IADD3 R18, P0, R2, UR7, RZ ;  /* 0x0000000702127c10 */ /* 0x000fc4000ff1e0ff */
[----:B------:R-:W-:Y:S02]  /*e510*/  IADD3.X R3, R13, UR5, RZ, P2, !PT ;  /* 0x000000050d037c10 */ /* 0x000fe400097fe4ff */
[----:B------:R-:W-:Y:S01]  /*e520*/  ISETP.LT.OR P3, PT, R77, 0x21, P1 ;  /* 0x000000214d00780c */ /* 0x000fe20000f61670 */
[----:B------:R-:W-:Y:S01]  /*e530*/  HMMA.16816.F32.BF16 R68, R4, R38, R68 ;  /* 0x000000260444723c */ /* 0x000fe20000041844 */
[----:B------:R-:W-:Y:S02]  /*e540*/  IADD3.X R19, R3, UR5, RZ, P0, !PT ;  /* 0x0000000503137c10 */ /* 0x000fe400087fe4ff */
[C---:B------:R-:W-:Y:S02]  /*e550*/  ISETP.LT.OR P2, PT, R77.reuse, 0x31, P1 ;  /* 0x000000314d00780c */ /* 0x040fe40000f41670 */
[----:B------:R-:W-:-:S03]  /*e560*/  ISETP.LT.OR P0, PT, R77, 0x41, P1 ;  /* 0x000000414d00780c */ /* 0x000fc60000f01670 */
[----:B------:R-:W-:Y:S04]  /*e570*/  HMMA.16816.F32.BF16 R140, R4, R22, R108 ;  /* 0x00000016048c723c */ /* 0x000fe8000004186c */
[----:B------:R3:W-:Y:S04]  /*e580*/  LDGSTS.E.BYPASS.LTC128B.128 [R221+0x1100], [R12.64], !P3 ;  /* 0x011000000cdd7fae */ /* 0x0007e8000d901d48 */
[----:B------:R4:W-:Y:S01]  /*e590*/  LDGSTS.E.BYPASS.LTC128B.128 [R221+0x1900], [R2.64], !P2 ;  /* 0x0190000002dd7fae */ /* 0x0009e2000d101d48 */
[----:B-1---5:R-:W-:Y:S03]  /*e5a0*/  HMMA.16816.F32.BF16 R136, R8, R56, R116 ;  /* 0x000000380888723c */ /* 0x022fe60000041874 */
[----:B------:R2:W-:Y:S01]  /*e5b0*/  LDGSTS.E.BYPASS.LTC128B.128 [R221+0x2100], [R18.64], !P0 ;  /* 0x0210000012dd7fae */ /* 0x0005e2000c101d48 */
[----:B------:R-:W-:-:S03]  /*e5c0*/  ISETP.GT.AND P0, PT, R78, R240, PT ;  /* 0x000000f04e00720c */ /* 0x000fc60003f04270 */
[----:B------:R-:W-:Y:S01]  /*e5d0*/  LDSM.16.M88.4 R44, [R210+0x1000] ;  /* 0x00100000d22c783b */ /* 0x000fe20000000200 */
[C---:B------:R-:W-:Y:S03]  /*e5e0*/  HMMA.16816.F32.BF16 R56, R8.reuse, R58, R152 ;  /* 0x0000003a0838723c */ /* 0x040fe60000041898 */
[----:B------:R-:W-:Y:S04]  /*e5f0*/  LDSM.16.M88.4 R52, [R210] ;  /* 0x00000000d234783b */ /* 0x000fe80000000200 */
[----:B------:R-:W-:Y:S01]  /*e600*/  LDSM.16.M88.4 R48, [R210+0x800] ;  /* 0x00080000d230783b */ /* 0x000fe20000000200 */
[C---:B------:R-:W-:Y:S03]  /*e610*/  HMMA.16816.F32.BF16 R144, R8.reuse, R36, R104 ;  /* 0x000000240890723c */ /* 0x040fe60000041868 */
[----:B------:R-:W-:Y:S04]  /*e620*/  LDSM.16.M88.4 R40, [R210+0x1800] ;  /* 0x00180000d228783b */ /* 0x000fe80000000200 */
[----:B------:R-:W-:Y:S01]  /*e630*/  LDSM.16.M88.4 R60, [R210+0x2000] ;  /* 0x00200000d23c783b */ /* 0x000fe20000000200 */
[----:B------:R-:W-:Y:S03]  /*e640*/  HMMA.16816.F32.BF16 R108, R8, R38, R128 ;  /* 0x00000026086c723c */ /* 0x000fe60000041880 */
[----:B---3--:R-:W-:Y:S04]  /*e650*/  LDSM.16.M88.4 R12, [R212] ;  /* 0x00000000d40c783b */ /* 0x008fe80000000200 */
[----:B--2---:R-:W1:Y:S01]  /*e660*/  LDSM.16.M88.4 R16, [R212+0x2000] ;  /* 0x00200000d410783b */ /* 0x004e620000000200 */
[----:B------:R-:W-:Y:S03]  /*e670*/  HMMA.16816.F32.BF16 R172, R4, R34, R96 ;  /* 0x0000002204ac723c */ /* 0x000fe60000041860 */
[----:B------:R-:W-:Y:S04]  /*e680*/  LDSM.16.M88.4 R36, [R207] ;  /* 0x00000000cf24783b */ /* 0x000fe80000000200 */
[----:B------:R-:W0:Y:S01]  /*e690*/  LDGDEPBAR ;  /* 0x00000000000079af */ /* 0x000e220000000000 */
[C---:B------:R-:W-:Y:S08]  /*e6a0*/  HMMA.16816.F32.BF16 R160, R8.reuse, R32, R100 ;  /* 0x0000002008a0723c */ /* 0x040ff00000041864 */
[----:B------:R-:W-:Y:S01]  /*e6b0*/  HMMA.16816.F32.BF16 R120, R8, R34, R120 ;  /* 0x000000220878723c */ /* 0x000fe20000041878 */
[----:B------:R-:W-:Y:S07]  /*e6c0*/  LDSM.16.M88.4 R32, [R207+0x800] ;  /* 0x00080000cf20783b */ /* 0x000fee0000000200 */
[----:B------:R-:W-:Y:S01]  /*e6d0*/  HMMA.16816.F32.BF16 R164, R4, R26, R112 ;  /* 0x0000001a04a4723c */ /* 0x000fe20000041870 */
[----:B------:R-:W-:Y:S07]  /*e6e0*/  LDSM.16.M88.4 R4, [R213+0x2000] ;  /* 0x00200000d504783b */ /* 0x000fee0000000200 */
[C---:B------:R-:W-:Y:S08]  /*e6f0*/  HMMA.16816.F32.BF16 R168, R8.reuse, R24, R92 ;  /* 0x0000001808a8723c */ /* 0x040ff0000004185c */
[C---:B------:R-:W-:Y:S08]  /*e700*/  HMMA.16816.F32.BF16 R176, R8.reuse, R20, R88 ;  /* 0x0000001408b0723c */ /* 0x040ff00000041858 */
[C---:B------:R-:W-:Y:S01]  /*e710*/  HMMA.16816.F32.BF16 R132, R8.reuse, R26, R124 ;  /* 0x0000001a0884723c */ /* 0x040fe2000004187c */
[----:B------:R-:W-:Y:S07]  /*e720*/  LDSM.16.M88.4 R24, [R207+0x1800] ;  /* 0x00180000cf18783b */ /* 0x000fee0000000200 */
[----:B------:R-:W-:Y:S01]  /*e730*/  HMMA.16816.F32.BF16 R128, R8, R22, R84 ;  /* 0x000000160880723c */ /* 0x000fe20000041854 */
[----:B------:R-:W2:Y:S04]  /*e740*/  LDSM.16.M88.4 R20, [R207+0x2000] ;  /* 0x00200000cf14783b */ /* 0x000ea80000000200 */
[----:B------:R-:W3:Y:S03]  /*e750*/  LDSM.16.M88.4 R8, [R213] ;  /* 0x00000000d508783b */ /* 0x000ee60000000200 */
[----:B-1----:R-:W-:Y:S01]  /*e760*/  HMMA.16816.F32.BF16 R112, R16, R44, R28 ;  /* 0x0000002c1070723c */ /* 0x002fe2000004181c */
[----:B------:R-:W1:Y:S01]  /*e770*/  LDSM.16.M88.4 R28, [R207+0x1000] ;  /* 0x00100000cf1c783b */ /* 0x000e620000000200 */
[----:B------:R-:W-:-:S06]  /*e780*/  DEPBAR.LE SB0, 0x0 ;  /* 0x000080000000791a */ /* 0x000fcc0000000000 */
[C---:B------:R-:W-:Y:S08]  /*e790*/  HMMA.16816.F32.BF16 R124, R16.reuse, R52, R80 ;  /* 0x00000034107c723c */ /* 0x040ff00000041850 */
[C---:B------:R-:W-:Y:S08]  /*e7a0*/  HMMA.16816.F32.BF16 R100, R16.reuse, R40, R72 ;  /* 0x000000281064723c */ /* 0x040ff00000041848 */
[C---:B------:R-:W-:Y:S08]  /*e7b0*/  HMMA.16816.F32.BF16 R92, R16.reuse, R50, R68 ;  /* 0x00000032105c723c */ /* 0x040ff00000041844 */
[C---:B------:R-:W-:Y:S08]  /*e7c0*/  HMMA.16816.F32.BF16 R80, R16.reuse, R62, R140 ;  /* 0x0000003e1050723c */ /* 0x040ff0000004188c */
[----:B------:R-:W-:Y:S08]  /*e7d0*/  HMMA.16816.F32.BF16 R116, R16, R48, R64 ;  /* 0x000000301074723c */ /* 0x000ff00000041840 */
[C---:B------:R-:W-:Y:S08]  /*e7e0*/  HMMA.16816.F32.BF16 R72, R12.reuse, R52, R136 ;  /* 0x000000340c48723c */ /* 0x040ff00000041888 */
[-C--:B------:R-:W-:Y:S08]  /*e7f0*/  HMMA.16816.F32.BF16 R68, R12, R54.reuse, R56 ;  /* 0x000000360c44723c */ /* 0x080ff00000041838 */
[----:B------:R-:W-:Y:S08]  /*e800*/  HMMA.16816.F32.BF16 R104, R16, R54, R148 ;  /* 0x000000361068723c */ /* 0x000ff00000041894 */
[C---:B------:R-:W-:Y:S08]  /*e810*/  HMMA.16816.F32.BF16 R64, R12.reuse, R48, R144 ;  /* 0x000000300c40723c */ /* 0x040ff00000041890 */
[----:B------:R-:W-:Y:S08]  /*e820*/  HMMA.16816.F32.BF16 R56, R12, R50, R108 ;  /* 0x000000320c38723c */ /* 0x000ff0000004186c */
        /* <DEDUP_REMOVED lines=9> */
[C---:B--2---:R-:W-:Y:S08]  /*e8c0*/  HMMA.16816.F32.BF16 R132, R4.reuse, R22, R80 ;  /* 0x000000160484723c */ /* 0x044ff00000041850 */
[-C--:B------:R-:W-:Y:S08]  /*e8d0*/  HMMA.16816.F32.BF16 R128, R4, R36.reuse, R124 ;  /* 0x000000240480723c */ /* 0x080ff0000004187c */
[----:B---3--:R-:W-:Y:S08]  /*e8e0*/  HMMA.16816.F32.BF16 R80, R8, R36, R72 ;  /* 0x000000240850723c */ /* 0x008ff00000041848 */
[-C--:B------:R-:W-:Y:S08]  /*e8f0*/  HMMA.16816.F32.BF16 R124, R4, R38.reuse, R104 ;  /* 0x00000026047c723c */ /* 0x080ff00000041868 */
[C---:B------:R-:W-:Y:S08]  /*e900*/  HMMA.16816.F32.BF16 R72, R8.reuse, R38, R68 ;  /* 0x000000260848723c */ /* 0x040ff00000041844 */
[-C--:B------:R-:W-:Y:S08]  /*e910*/  HMMA.16816.F32.BF16 R36, R8, R32.reuse, R64 ;  /* 0x000000200824723c */ /* 0x080ff00000041840 */
[----:B------:R-:W-:Y:S08]  /*e920*/  HMMA.16816.F32.BF16 R120, R4, R32, R116 ;  /* 0x000000200478723c */ /* 0x000ff00000041874 */
[C---:B------:R-:W-:Y:S08]  /*e930*/  HMMA.16816.F32.BF16 R68, R8.reuse, R34, R56 ;  /* 0x000000220844723c */ /* 0x040ff00000041838 */
[----:B-1----:R-:W-:Y:S08]  /*e940*/  HMMA.16816.F32.BF16 R64, R8, R28, R52 ;  /* 0x0000001c0840723c */ /* 0x002ff00000041834 */
[----:B------:R-:W-:Y:S08]  /*e950*/  HMMA.16816.F32.BF16 R116, R4, R34, R92 ;  /* 0x000000220474723c */ /* 0x000ff0000004185c */
[C---:B------:R-:W-:Y:S08]  /*e960*/  HMMA.16816.F32.BF16 R56, R8.reuse, R24, R44 ;  /* 0x000000180838723c */ /* 0x040ff0000004182c */
[----:B------:R-:W-:Y:S08]  /*e970*/  HMMA.16816.F32.BF16 R52, R8, R26, R40 ;  /* 0x0000001a0834723c */ /* 0x000ff00000041828 */
[C---:B------:R-:W-:Y:S08]  /*e980*/  HMMA.16816.F32.BF16 R104, R4.reuse, R28, R112 ;  /* 0x0000001c0468723c */ /* 0x040ff00000041870 */
[C---:B------:R-:W-:Y:S08]  /*e990*/  HMMA.16816.F32.BF16 R92, R4.reuse, R30, R88 ;  /* 0x0000001e045c723c */ /* 0x040ff00000041858 */
[C---:B------:R-:W-:Y:S08]  /*e9a0*/  HMMA.16816.F32.BF16 R100, R4.reuse, R24, R100 ;  /* 0x000000180464723c */ /* 0x040ff00000041864 */
[C---:B------:R-:W-:Y:S08]  /*e9b0*/  HMMA.16816.F32.BF16 R84, R4.reuse, R26, R84 ;  /* 0x0000001a0454723c */ /* 0x040ff00000041854 */
[----:B------:R-:W-:Y:S08]  /*e9c0*/  HMMA.16816.F32.BF16 R172, R4, R20, R96 ;  /* 0x0000001404ac723c */ /* 0x000ff00000041860 */
[C---:B------:R-:W-:Y:S08]  /*e9d0*/  HMMA.16816.F32.BF16 R60, R8.reuse, R30, R48 ;  /* 0x0000001e083c723c */ /* 0x040ff00000041830 */
[C---:B------:R-:W-:Y:S08]  /*e9e0*/  HMMA.16816.F32.BF16 R44, R8.reuse, R20, R16 ;  /* 0x00000014082c723c */ /* 0x040ff00000041810 */
[----:B------:R-:W-:Y:S01]  /*e9f0*/  HMMA.16816.F32.BF16 R40, R8, R22, R12 ;  /* 0x000000160828723c */ /* 0x000fe2000004180c */
[----:B------:R-:W-:Y:S06]  /*ea00*/  BAR.SYNC.DEFER_BLOCKING 0x0 ;  /* 0x0000000000007b1d */ /* 0x000fec0000010000 */
[----:B------:R-:W-:Y:S01]  /*ea10*/  @!UPT UIADD3 URZ, URZ, URZ, URZ ;  /* 0x0000003f3f3ff290 */ /* 0x000fe2000fffe03f */
[----:B------:R-:W-:Y:S11]  /*ea20*/  @!P0 BRA `(.L_x_916) ;  /* 0x000001d000008947 */ /* 0x000ff60003800000 */
[----:B----4-:R-:W-:Y:S01]  /*ea30*/  IADD3 R0, R226, -0x2, RZ ;  /* 0xfffffffee2007810 */ /* 0x010fe20007ffe0ff */
        /* <DEDUP_REMOVED lines=28> */
.L_x_916:
[----:B----4-:R-:W-:Y:S05]  /*ec00*/  BSYNC B0 ;  /* 0x0000000000007941 */ /* 0x010fea0003800000 */
.L_x_915:
[----:B------:R-:W2:Y:S04]  /*ec10*/  LDL R0, [R1+0x58] ;  /* 0x0000580001007983 */ /* 0x000ea80000100800 */
[----:B-1----:R-:W3:Y:S04]  /*ec20*/  LDL R4, [R1+0x1c] ;  /* 0x00001c0001047983 */ /* 0x002ee80000100800 */
[----:B------:R-:W4:Y:S01]  /*ec30*/  LDL R50, [R1+0x14] ;  /* 0x0000140001327983 */ /* 0x000f220000100800 */
[----:B------:R-:W-:Y:S01]  /*ec40*/  IMAD.MOV.U32 R51, RZ, RZ, c[0x0][0x32c] ;  /* 0x0000cb00ff337624 */ /* 0x000fe200078e00ff */
[----:B------:R-:W-:-:S02]  /*ec50*/  ULDC UR4, c[0x0][0x324] ;  /* 0x0000c90000047ab9 */ /* 0x000fc40000000800 */
[----:B------:R-:W-:Y:S01]  /*ec60*/  ULOP3.LUT UR4, URZ, UR4, URZ, 0x33, !UPT ;  /* 0x000000043f047292 */ /* 0x000fe2000f8e333f */
[----:B------:R-:W0:Y:S01]  /*ec70*/  LDGDEPBAR ;  /* 0x00000000000079af */ /* 0x000e220000000000 */
[----:B------:R-:W-:Y:S01]  /*ec80*/  ISETP.GE.AND P1, PT, R51, 0x1, PT ;  /* 0x000000013300780c */ /* 0x000fe20003f26270 */
[----:B--2---:R-:W-:-:S04]  /*ec90*/  IMAD.IADD R0, R0, 0x1, R189 ;  /* 0x0000000100007824 */ /* 0x004fc800078e02bd */
[----:B------:R-:W-:-:S04]  /*eca0*/  @P5 IMAD.HI.U32 R2, R0, c[0x0][0x2c8], RZ ;  /* 0x0000b20000025a27 */ /* 0x000fc800078e00ff */
[----:B------:R-:W-:Y:S01]  /*ecb0*/  IMAD.MOV.U32 R6, RZ, RZ, R0 ;  /* 0x000000ffff067224 */ /* 0x000fe200078e0000 */
[----:B------:R-:W-:Y:S01]  /*ecc0*/  @P5 SHF.R.U32.HI R6, RZ, c[0x0][0x2cc], R2 ;  /* 0x0000b300ff065a19 */ /* 0x000fe20000011602 */
[----:B------:R-:W-:Y:S02]  /*ecd0*/  IMAD.IADD R0, R190, 0x1, R76 ;  /* 0x00000001be007824 */ /* 0x000fe400078e024c */
[----:B---3--:R-:W-:Y:S02]  /*ece0*/  IMAD.IADD R10, R76, 0x1, -R4 ;  /* 0x000000014c0a7824 */ /* 0x008fe400078e0a04 */
[----:B------:R-:W1:Y:S01]  /*ecf0*/  SHFL.IDX PT, R3, R6, RZ, 0x1c1f ;  /* 0x001c1fff06037589 */ /* 0x000e6200000e0000 */
[----:B------:R-:W-:Y:S01]  /*ed00*/  IADD3 R2, -R4, 0x1, R0 ;  /* 0x0000000104027810 */ /* 0x000fe20007ffe100 */
[----:B------:R-:W-:-:S03]  /*ed10*/  IMAD.IADD R9, R0, 0x1, -R4 ;  /* 0x0000000100097824 */ /* 0x000fc600078e0a04 */
[----:B----4-:R-:W-:-:S04]  /*ed20*/  IADD3 R2, R2, -R50, RZ ;  /* 0x8000003202027210 */ /* 0x010fc80007ffe0ff */
[C---:B------:R-:W-:Y:S02]  /*ed30*/  IADD3 R7, R2.reuse, c[0x0][0x328], RZ ;  /* 0x0000ca0002077a10 */ /* 0x040fe40007ffe0ff */
[----:B------:R-:W-:Y:S02]  /*ed40*/  IADD3 R8, R2, UR4, RZ ;  /* 0x0000000402087c10 */ /* 0x000fe4000fffe0ff */
[-C--:B-1----:R-:W-:Y:S02]  /*ed50*/  IADD3 R2, R7, R3.reuse, RZ ;  /* 0x0000000307027210 */ /* 0x082fe40007ffe0ff */
[----:B------:R-:W-:Y:S02]  /*ed60*/  IADD3 R0, R8, R3, RZ ;  /* 0x0000000308007210 */ /* 0x000fe40007ffe0ff */
        /* <DEDUP_REMOVED lines=13> */
.L_x_919:
[----:B------:R-:W-:-:S04]  /*ee40*/  MOV R4, c[0x0][0x32c] ;  /* 0x0000cb0000047a02 */ /* 0x000fc80000000f00 */
[----:B------:R-:W-:-:S13]  /*ee50*/  ISETP.NE.AND P0, PT, R4, 0x1, PT ;  /* 0x000000010400780c */ /* 0x000fda0003f05270 */
[----:B------:R-:W-:-:S05]  /*ee60*/  @P0 IMAD.HI.U32 R4, R3, c[0x0][0x330], RZ ;  /* 0x0000cc0003040a27 */ /* 0x000fca00078e00ff */
[----:B------:R-:W-:Y:S02]  /*ee70*/  @P0 SHF.R.U32.HI R3, RZ, c[0x0][0x334], R4 ;  /* 0x0000cd00ff030a19 */ /* 0x000fe40000011604 */
.L_x_920:
[----:B------:R-:W-:Y:S05]  /*ee80*/  BSYNC B0 ;  /* 0x0000000000007941 */ /* 0x000fea0003800000 */
.L_x_918:
[----:B------:R-:W-:-:S05]  /*ee90*/  IMAD R3, R3, c[0x0][0x32c], R10 ;  /* 0x0000cb0003037a24 */ /* 0x000fca00078e020a */
[----:B------:R-:W-:Y:S02]  /*eea0*/  IADD3 R4, R3, c[0x0][0x32c], RZ ;  /* 0x0000cb0003047a10 */ /* 0x000fe40007ffe0ff */
[----:B------:R-:W-:Y:S02]  /*eeb0*/  IMNMX R0, R0, R3, !PT ;  /* 0x0000000300007217 */ /* 0x000fe40007800200 */
[----:B------:R-:W-:Y:S02]  /*eec0*/  IMNMX R2, R2, R4, PT ;  /* 0x0000000402027217 */ /* 0x000fe40003800200 */
.L_x_917:
        /* <DEDUP_REMOVED lines=16> */
.L_x_923:
[----:B------:R-:W-:-:S04]  /*efd0*/  MOV R11, c[0x0][0x32c] ;  /* 0x0000cb00000b7a02 */ /* 0x000fc80000000f00 */
[----:B------:R-:W-:-:S13]  /*efe0*/  ISETP.NE.AND P0, PT, R11, 0x1, PT ;  /* 0x000000010b00780c */ /* 0x000fda0003f05270 */
[----:B------:R-:W-:-:S05]  /*eff0*/  @P0 IMAD.HI.U32 R11, R5, c[0x0][0x330], RZ ;  /* 0x0000cc00050b0a27 */ /* 0x000fca00078e00ff */
[----:B------:R-:W-:Y:S02]  /*f000*/  @P0 SHF.R.U32.HI R5, RZ, c[0x0][0x334], R11 ;  /* 0x0000cd00ff050a19 */ /* 0x000fe4000001160b */
.L_x_924:
[----:B------:R-:W-:Y:S05]  /*f010*/  BSYNC B0 ;  /* 0x0000000000007941 */ /* 0x000fea0003800000 */
.L_x_922:
[----:B------:R-:W-:-:S05]  /*f020*/  IMAD R5, R5, c[0x0][0x32c], R10 ;  /* 0x0000cb0005057a24 */ /* 0x000fca00078e020a */
[----:B------:R-:W-:Y:S02]  /*f030*/  IADD3 R11, R5, c[0x0][0x32c], RZ ;  /* 0x0000cb00050b7a10 */ /* 0x000fe40007ffe0ff */
[----:B------:R-:W-:Y:S02]  /*f040*/  IMNMX R3, R3, R5, !PT ;  /* 0x0000000503037217 */ /* 0x000fe40007800200 */
[----:B------:R-:W-:Y:S02]  /*f050*/  IMNMX R4, R4, R11, PT ;  /* 0x0000000b04047217 */ /* 0x000fe40003800200 */
.L_x_921:
        /* <DEDUP_REMOVED lines=47> */
[----:B------:R-:W-:Y:S02]  /*f350*/  ISETP.GE.AND P6, PT, R76, 0x2a, PT ;  /* 0x0000002a4c00780c */ /* 0x000fe40003fc6270 */
        /* <DEDUP_REMOVED lines=63> */
.L_x_927:
[----:B------:R-:W-:-:S04]  /*f750*/  MOV R23, c[0x0][0x32c] ;  /* 0x0000cb0000177a02 */ /* 0x000fc80000000f00 */
[----:B------:R-:W-:-:S13]  /*f760*/  ISETP.NE.AND P0, PT, R23, 0x1, PT ;  /* 0x000000011700780c */ /* 0x000fda0003f05270 */
[----:B------:R-:W-:-:S05]  /*f770*/  @P0 IMAD.HI.U32 R23, R5, c[0x0][0x330], RZ ;  /* 0x0000cc0005170a27 */ /* 0x000fca00078e00ff */
[----:B------:R-:W-:Y:S02]  /*f780*/  @P0 SHF.R.U32.HI R5, RZ, c[0x0][0x334], R23 ;  /* 0x0000cd00ff050a19 */ /* 0x000fe40000011617 */
.L_x_928:
[----:B------:R-:W-:Y:S05]  /*f790*/  BSYNC B0 ;  /* 0x0000000000007941 */ /* 0x000fea0003800000 */
.L_x_926:
[----:B------:R-:W-:-:S05]  /*f7a0*/  IMAD R5, R5, c[0x0][0x32c], R10 ;  /* 0x0000cb0005057a24 */ /* 0x000fca00078e020a */
[----:B------:R-:W-:Y:S02]  /*f7b0*/  IADD3 R23, R5, c[0x0][0x32c], RZ ;  /* 0x0000cb0005177a10 */ /* 0x000fe40007ffe0ff */
[----:B------:R-:W-:Y:S02]  /*f7c0*/  IMNMX R0, R0, R5, !PT ;  /* 0x0000000500007217 */ /* 0x000fe40007800200 */
[----:B------:R-:W-:Y:S02]  /*f7d0*/  IMNMX R2, R2, R23, PT ;  /* 0x0000001702027217 */ /* 0x000fe40003800200 */
.L_x_925:
        /* <DEDUP_REMOVED lines=166> */
.L_x_931:
[----:B------:R-:W-:-:S04]  /*10240*/  MOV R4, c[0x0][0x32c] ;  /* 0x0000cb0000047a02 */ /* 0x000fc80000000f00 */
[----:B------:R-:W-:-:S13]  /*10250*/  ISETP.NE.AND P0, PT, R4, 0x1, PT ;  /* 0x000000010400780c */ /* 0x000fda0003f05270 */
[----:B------:R-:W-:-:S05]  /*10260*/  @P0 IMAD.HI.U32 R4, R3, c[0x0][0x330], RZ ;  /* 0x0000cc0003040a27 */ /* 0x000fca00078e00ff */
[----:B------:R-:W-:Y:S02]  /*10270*/  @P0 SHF.R.U32.HI R3, RZ, c[0x0][0x334], R4 ;  /* 0x0000cd00ff030a19 */ /* 0x000fe40000011604 */
.L_x_932:
[----:B------:R-:W-:Y:S05]  /*10280*/  BSYNC B0 ;  /* 0x0000000000007941 */ /* 0x000fea0003800000 */
.L_x_930:
[----:B------:R-:W-:-:S05]  /*10290*/  IMAD R3, R3, c[0x0][0x32c], R10 ;  /* 0x0000cb0003037a24 */ /* 0x000fca00078e020a */
[----:B------:R-:W-:Y:S02]  /*102a0*/  IADD3 R4, R3, c[0x0][0x32c], RZ ;  /* 0x0000cb0003047a10 */ /* 0x000fe40007ffe0ff */
[----:B------:R-:W-:Y:S02]  /*102b0*/  IMNMX R0, R0, R3, !PT ;  /* 0x0000000300007217 */ /* 0x000fe40007800200 */
[----:B------:R-:W-:Y:S02]  /*102c0*/  IMNMX R2, R2, R4, PT ;  /* 0x0000000402027217 */ /* 0x000fe40003800200 */
.L_x_929:
[----:B------:R-:W-:Y:S01]  /*102d0*/  ISETP.NE.AND P0, PT, R21, RZ, PT ;  /* 0x000000ff1500720c */ /* 0x000fe20003f05270 */
[----:B------:R-:W-:Y:S01]  /*102e0*/  LDSM.16.MT88.4 R68, [R205] ;  /* 0x00000000cd44783b */ /* 0x000fe20000004200 */
[----:B------:R-:W-:Y:S02]  /*102f0*/  FMNMX.FTZ R3, R28, R30, !PT ;  /* 0x0000001e1c037209 */ /* 0x000fe40007810000 */
[----:B------:R-:W-:Y:S01]  /*10300*/  ISETP.GT.AND P0, PT, R0, 0x8, !P0 ;  /* 0x000000080000780c */ /* 0x000fe20004704270 */
[----:B------:R-:W-:Y:S01]  /*10310*/  LDSM.16.MT88.4 R72, [R209] ;  /* 0x00000000d148783b */ /* 0x000fe20000004200 */
[----:B------:R-:W-:-:S02]  /*10320*/  FMNMX.FTZ R3, R31, R3, !PT ;  /* 0x000000031f037209 */ /* 0x000fc40007810000 */
[----:B------:R-:W-:Y:S01]  /*10330*/  ISETP.LT.OR P0, PT, R2, 0x9, P0 ;  /* 0x000000090200780c */ /* 0x000fe20000701670 */
[----:B------:R-:W-:Y:S01]  /*10340*/  LDSM.16.MT88.4 R80, [R208] ;  /* 0x00000000d050783b */ /* 0x000fe20000004200 */
[----:B------:R-:W-:Y:S02]  /*10350*/  FMNMX.FTZ R3, R32, R3, !PT ;  /* 0x0000000320037209 */ /* 0x000fe40007810000 */
[----:B------:R-:W-:Y:S01]  /*10360*/  FSEL R113, R126, -INF , !P0 ;  /* 0xff8000007e717808 */ /* 0x000fe20004000000 */
[----:B------:R-:W-:Y:S01]  /*10370*/  LDSM.16.MT88.4 R76, [R206] ;  /* 0x00000000ce4c783b */ /* 0x000fe20000004200 */
[----:B------:R-:W-:Y:S02]  /*10380*/  ISETP.NE.AND P0, PT, R20, RZ, PT ;  /* 0x000000ff1400720c */ /* 0x000fe40003f05270 */
        /* <DEDUP_REMOVED lines=8> */
[----:B------:R-:W-:Y:S01]  /*10410*/  FSEL R114, R127, -INF , !P0 ;  /* 0xff8000007f727808 */ /* 0x000fe20004000000 */
[----:B------:R-:W-:Y:S01]  /*10420*/  IMAD.MOV.U32 R127, RZ, RZ, R189 ;  /* 0x000000ffff7f7224 */ /* 0x000fe200078e00bd */
[----:B------:R-:W-:Y:S01]  /*10430*/  ISETP.NE.AND P0, PT, R19, RZ, PT ;  /* 0x000000ff1300720c */ /* 0x000fe20003f05270 */
[----:B------:R-:W-:Y:S01]  /*10440*/  LDSM.16.MT88.4 R168, [R208+0x1000] ;  /* 0x00100000d0a8783b */ /* 0x000fe20000004200 */
[----:B------:R-:W-:-:S02]  /*10450*/  FMNMX.FTZ R3, R37, R3, !PT ;  /* 0x0000000325037209 */ /* 0x000fc40007810000 */
[----:B------:R-:W-:Y:S01]  /*10460*/  ISETP.GT.AND P0, PT, R0, 0x10, !P0 ;  /* 0x000000100000780c */ /* 0x000fe20004704270 */
[----:B------:R-:W-:Y:S01]  /*10470*/  LDSM.16.MT88.4 R156, [R205+0x1800] ;  /* 0x00180000cd9c783b */ /* 0x000fe20000004200 */
[----:B------:R-:W-:Y:S02]  /*10480*/  FMNMX.FTZ R3, R48, R3, !PT ;  /* 0x0000000330037209 */ /* 0x000fe40007810000 */
[----:B------:R-:W-:Y:S01]  /*10490*/  ISETP.LT.OR P0, PT, R2, 0x11, P0 ;  /* 0x000000110200780c */ /* 0x000fe20000701670 */
[----:B------:R-:W-:Y:S01]  /*104a0*/  LDSM.16.MT88.4 R152, [R209+0x1800] ;  /* 0x00180000d198783b */ /* 0x000fe20000004200 */
        /* <DEDUP_REMOVED lines=25> */
[----:B------:R-:W-:-:S03]  /*10640*/  ISETP.GT.AND P0, PT, R0, 0x20, !P0 ;  /* 0x000000200000780c */ /* 0x000fc60004704270 */
[----:B------:R-:W1:Y:S01]  /*10650*/  SHFL.BFLY PT, R4, R3, 0x2, 0x1f ;  /* 0x0c401f0003047f89 */ /* 0x000e6200000e0000 */
[----:B------:R-:W-:-:S04]  /*10660*/  ISETP.LT.OR P0, PT, R2, 0x21, P0 ;  /* 0x000000210200780c */ /* 0x000fc80000701670 */
[----:B------:R-:W-:Y:S02]  /*10670*/  FSEL R123, R106, -INF , !P0 ;  /* 0xff8000006a7b7808 */ /* 0x000fe40004000000 */
[----:B------:R-:W-:-:S04]  /*10680*/  ISETP.NE.AND P0, PT, R14, RZ, PT ;  /* 0x000000ff0e00720c */ /* 0x000fc80003f05270 */
[----:B------:R-:W-:-:S04]  /*10690*/  ISETP.GT.AND P0, PT, R0, 0x21, !P0 ;  /* 0x000000210000780c */ /* 0x000fc80004704270 */
[----:B------:R-:W-:-:S04]  /*106a0*/  ISETP.LT.OR P0, PT, R2, 0x22, P0 ;  /* 0x000000220200780c */ /* 0x000fc80000701670 */
[----:B------:R-:W-:Y:S02]  /*106b0*/  FSEL R176, R107, -INF , !P0 ;  /* 0xff8000006bb07808 */ /* 0x000fe40004000000 */
[----:B------:R-:W-:Y:S01]  /*106c0*/  ISETP.NE.AND P0, PT, R13, RZ, PT ;  /* 0x000000ff0d00720c */ /* 0x000fe20003f05270 */
[----:B------:R-:W-:Y:S01]  /*106d0*/  LDSM.16.MT88.4 R104, [R208+0x800] ;  /* 0x00080000d068783b */ /* 0x000fe20000004200 */
        /* <DEDUP_REMOVED lines=9> */
[----:B------:R-:W-:Y:S01]  /*10770*/  ISETP.GT.AND P0, PT, R0, 0x30, !P5 ;  /* 0x000000300000780c */ /* 0x000fe20006f04270 */
[----:B------:R-:W-:Y:S01]  /*10780*/  LDSM.16.MT88.4 R92, [R206+0x800] ;  /* 0x00080000ce5c783b */ /* 0x000fe20000004200 */
[----:B------:R-:W-:Y:S02]  /*10790*/  ISETP.NE.AND P5, PT, R12, RZ, PT ;  /* 0x000000ff0c00720c */ /* 0x000fe40003fa5270 */
[----:B------:R-:W-:Y:S02]  /*107a0*/  ISETP.LT.OR P0, PT, R2, 0x31, P0 ;  /* 0x000000310200780c */ /* 0x000fe40000701670 */
[----:B-1----:R-:W-:Y:S02]  /*107b0*/  FMNMX.FTZ R110, R3, R4, !PT ;  /* 0x00000004036e7209 */ /* 0x002fe40007810000 */
[----:B------:R-:W-:-:S02]  /*107c0*/  FSEL R187, R102, -INF , !P0 ;  /* 0xff80000066bb7808 */ /* 0x000fc40004000000 */
[----:B------:R-:W-:Y:S01]  /*107d0*/  ISETP.GT.AND P0, PT, R0, 0x31, !P4 ;  /* 0x000000310000780c */ /* 0x000fe20006704270 */
[----:B------:R-:W-:-:S03]  /*107e0*/  FMUL.FTZ R3, R110, c[0x0][0x2d0] ;  /* 0x0000b4006e037a20 */ /* 0x000fc60000410000 */
[----:B------:R-:W-:-:S04]  /*107f0*/  ISETP.LT.OR P0, PT, R2, 0x32, P0 ;  /* 0x000000320200780c */ /* 0x000fc80000701670 */
[----:B------:R-:W-:Y:S02]  /*10800*/  FSEL R188, R103, -INF , !P0 ;  /* 0xff80000067bc7808 */ /* 0x000fe40004000000 */
[----:B------:R-:W-:Y:S01]  /*10810*/  ISETP.GT.AND P0, PT, R0, 0x38, !P3 ;  /* 0x000000380000780c */ /* 0x000fe20005f04270 */
[----:B------:R-:W-:Y:S03]  /*10820*/  LDSM.16.MT88.4 R100, [R205+0x800] ;  /* 0x00080000cd64783b */ /* 0x000fe60000004200 */
[----:B------:R-:W-:-:S04]  /*10830*/  ISETP.LT.OR P0, PT, R2, 0x39, P0 ;  /* 0x000000390200780c */ /* 0x000fc80000701670 */
[----:B------:R-:W-:Y:S02]  /*10840*/  FSEL R189, R86, -INF , !P0 ;  /* 0xff80000056bd7808 */ /* 0x000fe40004000000 */
[C---:B------:R-:W-:Y:S02]  /*10850*/  ISETP.GT.AND P0, PT, R0.reuse, 0x39, !P2 ;  /* 0x000000390000780c */ /* 0x040fe40005704270 */
[----:B------:R-:W-:Y:S02]  /*10860*/  ISETP.GT.AND P2, PT, R0, 0x40, !P5 ;  /* 0x000000400000780c */ /* 0x000fe40006f44270 */
[----:B------:R-:W-:Y:S02]  /*10870*/  ISETP.LT.OR P0, PT, R2, 0x3a, P0 ;  /* 0x0000003a0200780c */ /* 0x000fe40000701670 */
[----:B------:R-:W-:Y:S02]  /*10880*/  ISETP.NE.AND P5, PT, R26, RZ, PT ;  /* 0x000000ff1a00720c */ /* 0x000fe40003fa5270 */
[----:B------:R-:W-:-:S02]  /*10890*/  FSEL R190, R87, -INF , !P0 ;  /* 0xff80000057be7808 */ /* 0x000fc40004000000 */
[----:B------:R-:W-:Y:S01]  /*108a0*/  ISETP.GT.AND P0, PT, R0, 0x1, !P6 ;  /* 0x000000010000780c */ /* 0x000fe20007704270 */
[----:B------:R-:W-:Y:S01]  /*108b0*/  LDSM.16.MT88.4 R84, [R209+0x800] ;  /* 0x00080000d154783b */ /* 0x000fe20000004200 */
[----:B------:R-:W-:Y:S02]  /*108c0*/  ISETP.NE.AND P6, PT, R11, RZ, PT ;  /* 0x000000ff0b00720c */ /* 0x000fe40003fc5270 */
[C---:B------:R-:W-:Y:S02]  /*108d0*/  ISETP.LT.OR P0, PT, R2.reuse, 0x2, P0 ;  /* 0x000000020200780c */ /* 0x040fe40000701670 */
[----:B------:R-:W-:Y:S02]  /*108e0*/  ISETP.LT.OR P4, PT, R2, 0x41, P2 ;  /* 0x000000410200780c */ /* 0x000fe40001781670 */
[----:B------:R-:W-:Y:S02]  /*108f0*/  FSEL R91, R131, -INF , !P0 ;  /* 0xff800000835b7808 */ /* 0x000fe40004000000 */
[----:B------:R-:W-:-:S02]  /*10900*/  ISETP.GT.AND P0, PT, R0, RZ, !P1 ;  /* 0x000000ff0000720c */ /* 0x000fc40004f04270 */
[----:B------:R-:W-:Y:S02]  /*10910*/  ISETP.GT.AND P1, PT, R0, 0x41, !P6 ;  /* 0x000000410000780c */ /* 0x000fe40007724270 */
[----:B------:R-:W-:Y:S02]  /*10920*/  ISETP.LT.OR P0, PT, R2, 0x1, P0 ;  /* 0x000000010200780c */ /* 0x000fe40000701670 */
[----:B------:R-:W-:Y:S02]  /*10930*/  ISETP.NE.AND P6, PT, R25, RZ, PT ;  /* 0x000000ff1900720c */ /* 0x000fe40003fc5270 */
[----:B------:R-:W-:Y:S02]  /*10940*/  FSEL R89, R130, -INF , !P0 ;  /* 0xff80000082597808 */ /* 0x000fe40004000000 */
[----:B------:R-:W-:Y:S02]  /*10950*/  FSETP.NEU.FTZ.AND P0, PT, R110, -INF , PT ;  /* 0xff8000006e00780b */ /* 0x000fe40003f1d000 */
[----:B------:R-:W-:-:S02]  /*10960*/  FMNMX.FTZ R7, R89, R91, !PT ;  /* 0x0000005b59077209 */ /* 0x000fc40007810000 */
[----:B------:R-:W-:Y:S02]  /*10970*/  FSEL R5, R3, RZ, P0 ;  /* 0x000000ff03057208 */ /* 0x000fe40000000000 */
[----:B------:R-:W-:Y:S02]  /*10980*/  FMNMX.FTZ R3, R23, R24, !PT ;  /* 0x0000001817037209 */ /* 0x000fe40007810000 */
[----:B------:R-:W-:Y:S02]  /*10990*/  ISETP.GT.AND P3, PT, R0, 0x49, !P6 ;  /* 0x000000490000780c */ /* 0x000fe40007764270 */
[----:B------:R-:W-:Y:S02]  /*109a0*/  FMNMX.FTZ R3, R27, R3, !PT ;  /* 0x000000031b037209 */ /* 0x000fe40007810000 */
[----:B------:R-:W-:Y:S02]  /*109b0*/  ISETP.LT.OR P2, PT, R2, 0x42, P1 ;  /* 0x000000420200780c */ /* 0x000fe40000f41670 */
[----:B------:R-:W-:-:S02]  /*109c0*/  FMNMX.FTZ R3, R29, R3, !PT ;  /* 0x000000031d037209 */ /* 0x000fc40007810000 */
[----:B------:R-:W-:Y:S02]  /*109d0*/  FSEL R172, R174, -INF , !P4 ;  /* 0xff800000aeac7808 */ /* 0x000fe40006000000 */
[----:B------:R-:W-:Y:S02]  /*109e0*/  FMNMX.FTZ R3, R36, R3, !PT ;  /* 0x0000000324037209 */ /* 0x000fe40007810000 */
[----:B------:R-:W-:Y:S02]  /*109f0*/  FSEL R175, R175, -INF , !P2 ;  /* 0xff800000afaf7808 */ /* 0x000fe40005000000 */
        /* <DEDUP_REMOVED lines=18> */
[----:B-1----:R-:W-:-:S04]  /*10b20*/  FMNMX.FTZ R109, R3, R4, !PT ;  /* 0x00000004036d7209 */ /* 0x002fc80007810000 */
[C---:B------:R-:W-:Y:S01]  /*10b30*/  FSETP.NEU.FTZ.AND P0, PT, R109.reuse, -INF , PT ;  /* 0xff8000006d00780b */ /* 0x040fe20003f1d000 */
[----:B------:R-:W-:-:S05]  /*10b40*/  FMUL.FTZ R3, R109, c[0x0][0x2d0] ;  /* 0x0000b4006d037a20 */ /* 0x000fca0000410000 */
[----:B------:R-:W-:Y:S01]  /*10b50*/  FSEL R4, R3, RZ, P0 ;  /* 0x000000ff03047208 */ /* 0x000fe20000000000 */
[--C-:B------:R-:W-:Y:S01]  /*10b60*/  FFMA.FTZ R3, R28, c[0x0][0x2d0], -R5.reuse ;  /* 0x0000b4001c037a23 */ /* 0x100fe20000010805 */
[----:B------:R-:W-:Y:S01]  /*10b70*/  ISETP.GT.AND P0, PT, R0, 0x48, !P5 ;  /* 0x000000480000780c */ /* 0x000fe20006f04270 */
[----:B------:R-:W-:Y:S02]  /*10b80*/  FFMA.FTZ R0, R64, c[0x0][0x2d0], -R5 ;  /* 0x0000b40040007a23 */ /* 0x000fe40000010805 */
[----:B------:R1:W-:Y:S01]  /*10b90*/  MUFU.EX2 R252, R3 ;  /* 0x0000000300fc7308 */ /* 0x0003e20000000800 */
[--C-:B------:R-:W-:Y:S01]  /*10ba0*/  FFMA.FTZ R6, R36, c[0x0][0x2d0], -R4.reuse ;  /* 0x0000b40024067a23 */ /* 0x100fe20000010804 */
[C---:B------:R-:W-:Y:S02]  /*10bb0*/  ISETP.LT.OR P1, PT, R2.reuse, 0x49, P0 ;  /* 0x000000490200780c */ /* 0x040fe40000721670 */
[----:B------:R-:W-:Y:S01]  /*10bc0*/  ISETP.LT.OR P0, PT, R2, 0x4a, P3 ;  /* 0x0000004a0200780c */ /* 0x000fe20001f01670 */
[----:B------:R-:W-:Y:S01]  /*10bd0*/  FFMA.FTZ R2, R62, c[0x0][0x2d0], -R4 ;  /* 0x0000b4003e027a23 */ /* 0x000fe20000010804 */
[----:B------:R-:W-:-:S02]  /*10be0*/  FSEL R174, R134, -INF , !P1 ;  /* 0xff80000086ae7808 */ /* 0x000fc40004800000 */
[----:B------:R2:W-:Y:S01]  /*10bf0*/  MUFU.EX2 R245, R6 ;  /* 0x0000000600f57308 */ /* 0x0005e20000000800 */
[----:B------:R-:W-:Y:S01]  /*10c00*/  FSEL R173, R135, -INF , !P0 ;  /* 0xff80000087ad7808 */ /* 0x000fe20004000000 */
[----:B-1----:R-:W-:-:S06]  /*10c10*/  FFMA.FTZ R3, R30, c[0x0][0x2d0], -R5 ;  /* 0x0000b4001e037a23 */ /* 0x002fcc0000010805 */
[----:B------:R-:W-:Y:S01]  /*10c20*/  MUFU.EX2 R238, R0 ;  /* 0x0000000000ee7308 */ /* 0x000fe20000000800 */
[----:B--2---:R-:W-:-:S07]  /*10c30*/  FFMA.FTZ R6, R38, c[0x0][0x2d0], -R4 ;  /* 0x0000b40026067a23 */ /* 0x004fce0000010804 */
[----:B------:R1:W2:Y:S08]  /*10c40*/  MUFU.EX2 R247, R3 ;  /* 0x0000000300f77308 */ /* 0x0002b00000000800 */
[----:B------:R3:W4:Y:S01]  /*10c50*/  MUFU.EX2 R244, R6 ;  /* 0x0000000600f47308 */ /* 0x0007220000000800 */
[----:B-1----:R-:W-:Y:S01]  /*10c60*/  FFMA.FTZ R3, R31, c[0x0][0x2d0], -R5 ;  /* 0x0000b4001f037a23 */ /* 0x002fe20000010805 */
[----:B--2---:R-:W-:-:S06]  /*10c70*/  F2FP.BF16.PACK_AB R12, R247, R252 ;  /* 0x000000fcf70c723e */ /* 0x004fcc00000010ff */
[----:B------:R-:W-:Y:S01]  /*10c80*/  MUFU.EX2 R235, R2 ;  /* 0x0000000200eb7308 */ /* 0x000fe20000000800 */
[----:B---3--:R-:W-:Y:S01]  /*10c90*/  FFMA.FTZ R6, R39, c[0x0][0x2d0], -R4 ;  /* 0x0000b40027067a23 */ /* 0x008fe20000010804 */
[----:B----4-:R-:W-:-:S06]  /*10ca0*/  F2FP.BF16.PACK_AB R9, R244, R245 ;  /* 0x000000f5f409723e */ /* 0x010fcc00000010ff */
[----:B------:R1:W-:Y:S08]  /*10cb0*/  MUFU.EX2 R250, R3 ;  /* 0x0000000300fa7308 */ /* 0x0003f00000000800 */
[----:B------:R2:W-:Y:S01]  /*10cc0*/  MUFU.EX2 R251, R6 ;  /* 0x0000000600fb7308 */ /* 0x0005e20000000800 */
[----:B-1----:R-:W-:-:S07]  /*10cd0*/  FFMA.FTZ R3, R32, c[0x0][0x2d0], -R5 ;  /* 0x0000b40020037a23 */ /* 0x002fce0000010805 */
[----:B------:R1:W3:Y:S01]  /*10ce0*/  MUFU.EX2 R132, R3 ;  /* 0x0000000300847308 */ /* 0x0002e20000000800 */
[----:B--2---:R-:W-:-:S07]  /*10cf0*/  FFMA.FTZ R6, R40, c[0x0][0x2d0], -R4 ;  /* 0x0000b40028067a23 */ /* 0x004fce0000010804 */
[----:B------:R2:W4:Y:S01]  /*10d00*/  MUFU.EX2 R108, R6 ;  /* 0x00000006006c7308 */ /* 0x0005220000000800 */
[----:B-1----:R-:W-:Y:S01]  /*10d10*/  FFMA.FTZ R3, R33, c[0x0][0x2d0], -R5 ;  /* 0x0000b40021037a23 */ /* 0x002fe20000010805 */
[----:B---3--:R-:W-:-:S06]  /*10d20*/  F2FP.BF16.PACK_AB R14, R132, R250 ;  /* 0x000000fa840e723e */ /* 0x008fcc00000010ff */
[----:B------:R1:W-:Y:S01]  /*10d30*/  MUFU.EX2 R129, R3 ;  /* 0x0000000300817308 */ /* 0x0003e20000000800 */
[----:B--2---:R-:W-:Y:S01]  /*10d40*/  FMNMX.FTZ R6, R113, R7, !PT ;  /* 0x0000000771067209 */ /* 0x004fe20007810000 */
[----:B------:R-:W-:Y:S01]  /*10d50*/  FFMA.FTZ R7, R48, c[0x0][0x2d0], -R5 ;  /* 0x0000b40030077a23 */ /* 0x000fe20000010805 */
[----:B----4-:R-:W-:Y:S02]  /*10d60*/  F2FP.BF16.PACK_AB R11, R108, R251 ;  /* 0x000000fb6c0b723e */ /* 0x010fe400000010ff */
[----:B------:R-:W-:-:S03]  /*10d70*/  FMNMX.FTZ R6, R114, R6, !PT ;  /* 0x0000000672067209 */ /* 0x000fc60007810000 */
[----:B------:R2:W-:Y:S01]  /*10d80*/  MUFU.EX2 R249, R7 ;  /* 0x0000000700f97308 */ /* 0x0005e20000000800 */
[----:B-1----:R-:W-:-:S07]  /*10d90*/  FFMA.FTZ R3, R23, c[0x0][0x2d0], -R4 ;  /* 0x0000b40017037a23 */ /* 0x002fce0000010804 */
[----:B------:R1:W-:Y:S01]  /*10da0*/  MUFU.EX2 R241, R3 ;  /* 0x0000000300f17308 */ /* 0x0003e20000000800 */
[----:B--2---:R-:W-:Y:S01]  /*10db0*/  FMNMX.FTZ R7, R115, R6, !PT ;  /* 0x0000000673077209 */ /* 0x004fe20007810000 */
[----:B------:R-:W-:-:S03]  /*10dc0*/  FFMA.FTZ R6, R49, c[0x0][0x2d0], -R5 ;  /* 0x0000b40031067a23 */ /* 0x000fc60000010805 */
[----:B------:R-:W-:-:S03]  /*10dd0*/  FMNMX.FTZ R7, R120, R7, !PT ;  /* 0x0000000778077209 */ /* 0x000fc60007810000 */
[----:B------:R-:W-:Y:S01]  /*10de0*/  MUFU.EX2 R116, R6 ;  /* 0x0000000600747308 */ /* 0x000fe20000000800 */
[----:B-1----:R-:W-:-:S07]  /*10df0*/  FFMA.FTZ R3, R24, c[0x0][0x2d0], -R4 ;  /* 0x0000b40018037a23 */ /* 0x002fce0000010804 */
        /* <DEDUP_REMOVED lines=11> */
[----:B-1----:R-:W-:Y:S01]  /*10eb0*/  FFMA.FTZ R3, R35, c[0x0][0x2d0], -R5 ;  /* 0x0000b40023037a23 */ /* 0x002fe20000010805 */
[----:B--2---:R-:W-:-:S03]  /*10ec0*/  F2FP.BF16.PACK_AB R8, R128, R129 ;  /* 0x000000818008723e */ /* 0x004fc600000010ff */
[----:B------:R1:W-:Y:S03]  /*10ed0*/  MUFU.EX2 R126, R3 ;  /* 0x00000003007e7308 */ /* 0x0003e60000000800 */
[C---:B------:R-:W-:Y:S08]  /*10ee0*/  HMMA.16816.F32.BF16 R32, R12.reuse, R80, RZ ;  /* 0x000000500c20723c */ /* 0x040ff000000418ff */
[----:B------:R-:W-:Y:S01]  /*10ef0*/  HMMA.16816.F32.BF16 R24, R12, R70, RZ ;  /* 0x000000460c18723c */ /* 0x000fe200000418ff */
[----:B-1----:R-:W-:-:S07]  /*10f00*/  FFMA.FTZ R3, R37, c[0x0][0x2d0], -R5 ;  /* 0x0000b40025037a23 */ /* 0x002fce0000010805 */
[C---:B------:R-:W-:Y:S01]  /*10f10*/  HMMA.16816.F32.BF16 R28, R12.reuse, R76, RZ ;  /* 0x0000004c0c1c723c */ /* 0x040fe200000418ff */
[----:B------:R1:W2:Y:S07]  /*10f20*/  MUFU.EX2 R117, R3 ;  /* 0x0000000300757308 */ /* 0x0002ae0000000800 */
[C---:B------:R-:W-:Y:S08]  /*10f30*/  HMMA.16816.F32.BF16 R36, R12.reuse, R74, RZ ;  /* 0x0000004a0c24723c */ /* 0x040ff000000418ff */
[----:B------:R-:W-:Y:S01]  /*10f40*/  HMMA.16816.F32.BF16 R48, R12, R78, RZ ;  /* 0x0000004e0c30723c */ /* 0x000fe200000418ff */
[----:B-1----:R-:W-:-:S02]  /*10f50*/  FMNMX.FTZ R3, R59, R67, !PT ;  /* 0x000000433b037209 */ /* 0x002fc40007810000 */
[----:B--2---:R-:W-:Y:S02]  /*10f60*/  F2FP.BF16.PACK_AB R10, R117, R126 ;  /* 0x0000007e750a723e */ /* 0x004fe400000010ff */
[----:B------:R-:W-:-:S03]  /*10f70*/  FMNMX.FTZ R3, R97, R3, !PT ;  /* 0x0000000361037209 */ /* 0x000fc60007810000 */
[----:B------:R-:W-:Y:S01]  /*10f80*/  HMMA.16816.F32.BF16 R44, R12, R82, RZ ;  /* 0x000000520c2c723c */ /* 0x000fe200000418ff */
[----:B------:R-:W-:-:S04]  /*10f90*/  FMNMX.FTZ R3, R99, R3, !PT ;  /* 0x0000000363037209 */ /* 0x000fc80007810000 */
[----:B------:R-:W-:-:S03]  /*10fa0*/  FMNMX.FTZ R3, R111, R3, !PT ;  /* 0x000000036f037209 */ /* 0x000fc60007810000 */
[----:B------:R-:W-:Y:S01]  /*10fb0*/  HMMA.16816.F32.BF16 R52, R8, R100, R16 ;  /* 0x000000640834723c */ /* 0x000fe20000041810 */
        /* <DEDUP_REMOVED lines=12> */
[----:B------:R-:W-:Y:S01]  /*11080*/  FMNMX.FTZ R6, R195, R3, !PT ;  /* 0x00000003c3067209 */ /* 0x000fe20007810000 */
[----:B------:R-:W-:-:S04]  /*11090*/  FFMA.FTZ R3, R60, c[0x0][0x2d0], -R5 ;  /* 0x0000b4003c037a23 */ /* 0x000fc80000010805 */
[----:B------:R1:W-:Y:S02]  /*110a0*/  MUFU.EX2 R248, R3 ;  /* 0x0000000300f87308 */ /* 0x0003e40000000800 */
[C---:B------:R-:W-:Y:S08]  /*110b0*/  HMMA.16816.F32.BF16 R36, R8.reuse, R86, R36 ;  /* 0x000000560824723c */ /* 0x040ff00000041824 */
[----:B------:R-:W-:Y:S01]  /*110c0*/  HMMA.16816.F32.BF16 R24, R8, R94, R48 ;  /* 0x0000005e0818723c */ /* 0x000fe20000041830 */
[----:B-1----:R-:W-:-:S07]  /*110d0*/  FMNMX.FTZ R3, R194, R6, !PT ;  /* 0x00000006c2037209 */ /* 0x002fce0007810000 */
[----:B------:R-:W-:Y:S01]  /*110e0*/  HMMA.16816.F32.BF16 R32, R8, R106, R44 ;  /* 0x0000006a0820723c */ /* 0x000fe2000004182c */
[----:B------:R-:W-:Y:S01]  /*110f0*/  FMNMX.FTZ R6, R121, R7, !PT ;  /* 0x0000000779067209 */ /* 0x000fe20007810000 */
[----:B------:R-:W-:Y:S01]  /*11100*/  FFMA.FTZ R7, R61, c[0x0][0x2d0], -R5 ;  /* 0x0000b4003d077a23 */ /* 0x000fe20000010805 */
[----:B------:R-:W-:Y:S02]  /*11110*/  FMNMX.FTZ R3, R193, R3, !PT ;  /* 0x00000003c1037209 */ /* 0x000fe40007810000 */
[----:B------:R-:W-:Y:S01]  /*11120*/  FMNMX.FTZ R6, R122, R6, !PT ;  /* 0x000000067a067209 */ /* 0x000fe20007810000 */
[----:B------:R1:W2:Y:S01]  /*11130*/  MUFU.EX2 R242, R7 ;  /* 0x0000000700f27308 */ /* 0x0002a20000000800 */
[----:B------:R-:W-:Y:S02]  /*11140*/  FMNMX.FTZ R3, R192, R3, !PT ;  /* 0x00000003c0037209 */ /* 0x000fe40007810000 */
[----:B------:R-:W-:Y:S02]  /*11150*/  FMNMX.FTZ R6, R123, R6, !PT ;  /* 0x000000067b067209 */ /* 0x000fe40007810000 */
[----:B------:R-:W-:-:S02]  /*11160*/  FMNMX.FTZ R3, R191, R3, !PT ;  /* 0x00000003bf037209 */ /* 0x000fc40007810000 */
[----:B------:R-:W-:Y:S02]  /*11170*/  FMNMX.FTZ R6, R176, R6, !PT ;  /* 0x00000006b0067209 */ /* 0x000fe40007810000 */
[----:B------:R-:W-:Y:S01]  /*11180*/  FMNMX.FTZ R0, R198, R3, !PT ;  /* 0x00000003c6007209 */ /* 0x000fe20007810000 */
[----:B------:R-:W-:Y:S01]  /*11190*/  FFMA.FTZ R3, R56, c[0x0][0x2d0], -R4 ;  /* 0x0000b40038037a23 */ /* 0x000fe20000010804 */
[----:B------:R-:W-:Y:S02]  /*111a0*/  FMNMX.FTZ R6, R177, R6, !PT ;  /* 0x00000006b1067209 */ /* 0x000fe40007810000 */
[----:B------:R-:W-:Y:S01]  /*111b0*/  FMNMX.FTZ R0, R197, R0, !PT ;  /* 0x00000000c5007209 */ /* 0x000fe20007810000 */
[----:B------:R3:W-:Y:S01]  /*111c0*/  MUFU.EX2 R237, R3 ;  /* 0x0000000300ed7308 */ /* 0x0007e20000000800 */
[----:B------:R-:W-:Y:S02]  /*111d0*/  FMNMX.FTZ R6, R178, R6, !PT ;  /* 0x00000006b2067209 */ /* 0x000fe40007810000 */
[----:B------:R-:W-:Y:S01]  /*111e0*/  F2FP.BF16.PACK_AB R8, R116, R249 ;  /* 0x000000f97408723e */ /* 0x000fe200000010ff */
[----:B-1----:R-:W1:Y:S01]  /*111f0*/  SHFL.BFLY PT, R7, R0, 0x2, 0x1f ;  /* 0x0c401f0000077f89 */ /* 0x002e6200000e0000 */
[----:B------:R-:W-:-:S02]  /*11200*/  FMNMX.FTZ R6, R187, R6, !PT ;  /* 0x00000006bb067209 */ /* 0x000fc40007810000 */
[----:B--2---:R-:W-:Y:S01]  /*11210*/  F2FP.BF16.PACK_AB R10, R242, R248 ;  /* 0x000000f8f20a723e */ /* 0x004fe200000010ff */
[----:B---3--:R-:W-:-:S04]  /*11220*/  FFMA.FTZ R3, R57, c[0x0][0x2d0], -R4 ;  /* 0x0000b40039037a23 */ /* 0x008fc80000010804 */
[----:B------:R2:W3:Y:S01]  /*11230*/  MUFU.EX2 R236, R3 ;  /* 0x0000000300ec7308 */ /* 0x0004e20000000800 */
[----:B-1----:R-:W-:-:S05]  /*11240*/  FMNMX.FTZ R0, R0, R7, !PT ;  /* 0x0000000700007209 */ /* 0x002fca0007810000 */
[----:B------:R-:W1:Y:S01]  /*11250*/  SHFL.BFLY PT, R7, R0, 0x1, 0x1f ;  /* 0x0c201f0000077f89 */ /* 0x000e6200000e0000 */
[----:B--2---:R-:W-:Y:S02]  /*11260*/  FMNMX.FTZ R3, R188, R6, !PT ;  /* 0x00000006bc037209 */ /* 0x004fe40007810000 */
[----:B---3--:R-:W-:Y:S02]  /*11270*/  F2FP.BF16.PACK_AB R9, R236, R237 ;  /* 0x000000edec09723e */ /* 0x008fe400000010ff */
[----:B------:R-:W-:-:S04]  /*11280*/  FMNMX.FTZ R3, R189, R3, !PT ;  /* 0x00000003bd037209 */ /* 0x000fc80007810000 */
[----:B------:R-:W-:Y:S01]  /*11290*/  FMNMX.FTZ R2, R190, R3, !PT ;  /* 0x00000003be027209 */ /* 0x000fe20007810000 */
[----:B------:R-:W-:Y:S02]  /*112a0*/  FFMA.FTZ R3, R63, c[0x0][0x2d0], -R4 ;  /* 0x0000b4003f037a23 */ /* 0x000fe40000010804 */
[----:B------:R-:W-:Y:S01]  /*112b0*/  LDSM.16.MT88.4 R60, [R208+0x1800] ;  /* 0x00180000d03c783b */ /* 0x000fe20000004200 */
[----:B------:R-:W-:Y:S01]  /*112c0*/  FMNMX.FTZ R2, R172, R2, !PT ;  /* 0x00000002ac027209 */ /* 0x000fe20007810000 */
[----:B------:R2:W3:Y:S03]  /*112d0*/  MUFU.EX2 R234, R3 ;  /* 0x0000000300ea7308 */ /* 0x0004e60000000800 */
[----:B--2---:R-:W-:Y:S01]  /*112e0*/  FMNMX.FTZ R3, R175, R2, !PT ;  /* 0x00000002af037209 */ /* 0x004fe20007810000 */
[----:B------:R-:W-:Y:S01]  /*112f0*/  FFMA.FTZ R2, R88, c[0x0][0x2d0], -R5 ;  /* 0x0000b40058027a23 */ /* 0x000fe20000010805 */
[----:B---3--:R-:W-:Y:S01]  /*11300*/  F2FP.BF16.PACK_AB R11, R234, R235 ;  /* 0x000000ebea0b723e */ /* 0x008fe200000010ff */
[----:B------:R-:W-:Y:S01]  /*11310*/  IMAD.MOV.U32 R88, RZ, RZ, R128 ;  /* 0x000000ffff587224 */ /* 0x000fe200078e0080 */
[----:B------:R-:W-:Y:S01]  /*11320*/  FMNMX.FTZ R3, R174, R3, !PT ;  /* 0x00000003ae037209 */ /* 0x000fe20007810000 */
[----:B------:R2:W3:Y:S03]  /*11330*/  MUFU.EX2 R233, R2 ;  /* 0x0000000200e97308 */ /* 0x0004e60000000800 */
[----:B------:R-:W-:Y:S01]  /*11340*/  FMNMX.FTZ R3, R173, R3, !PT ;  /* 0x00000003ad037209 */ /* 0x000fe20007810000 */
[C---:B------:R-:W-:Y:S04]  /*11350*/  HMMA.16816.F32.BF16 R48, R8.reuse, R136, R52 ;  /* 0x000000880830723c */ /* 0x040fe80000041834 */
[----:B------:R-:W4:Y:S03]  /*11360*/  SHFL.BFLY PT, R6, R3, 0x2, 0x1f ;  /* 0x0c401f0003067f89 */ /* 0x000f2600000e0000 */
[----:B------:R-:W-:Y:S01]  /*11370*/  IMAD.MOV.U32 R52, RZ, RZ, R108 ;  /* 0x000000ffff347224 */ /* 0x000fe200078e006c */
[----:B-1----:R-:W-:Y:S01]  /*11380*/  FMNMX.FTZ R108, R0, R7, !PT ;  /* 0x00000007006c7209 */ /* 0x002fe20007810000 */
[----:B------:R-:W-:Y:S01]  /*11390*/  FFMA.FTZ R0, R66, c[0x0][0x2d0], -R4 ;  /* 0x0000b40042007a23 */ /* 0x000fe20000010804 */
[----:B------:R-:W-:Y:S01]  /*113a0*/  HMMA.16816.F32.BF16 R44, R8, R160, R40 ;  /* 0x000000a0082c723c */ /* 0x000fe20000041828 */
[----:B------:R-:W-:Y:S01]  /*113b0*/  IMAD.MOV.U32 R53, RZ, RZ, R117 ;  /* 0x000000ffff357224 */ /* 0x000fe200078e0075 */
[----:B------:R-:W-:Y:S01]  /*113c0*/  FSETP.NEU.FTZ.AND P0, PT, R108, -INF , PT ;  /* 0xff8000006c00780b */ /* 0x000fe20003f1d000 */
[----:B--2---:R-:W-:Y:S01]  /*113d0*/  FFMA.FTZ R2, R96, c[0x0][0x2d0], -R5 ;  /* 0x0000b40060027a23 */ /* 0x004fe20000010805 */
[----:B------:R1:W-:Y:S01]  /*113e0*/  MUFU.EX2 R228, R0 ;  /* 0x0000000000e47308 */ /* 0x0003e20000000800 */
[----:B------:R-:W-:-:S03]  /*113f0*/  IMAD.MOV.U32 R7, RZ, RZ, R116 ;  /* 0x000000ffff077224 */ /* 0x000fc600078e0074 */
[C---:B------:R-:W-:Y:S04]  /*11400*/  HMMA.16816.F32.BF16 R40, R8.reuse, R164, R12 ;  /* 0x000000a40828723c */ /* 0x040fe8000004180c */
[----:B------:R2:W-:Y:S04]  /*11410*/  MUFU.EX2 R231, R2 ;  /* 0x0000000200e77308 */ /* 0x0005e80000000800 */
[----:B------:R-:W-:Y:S01]  /*11420*/  HMMA.16816.F32.BF16 R28, R8, R168, R20 ;  /* 0x000000a8081c723c */ /* 0x000fe20000041814 */
[----:B----4-:R-:W-:Y:S01]  /*11430*/  FMNMX.FTZ R3, R3, R6, !PT ;  /* 0x0000000603037209 */ /* 0x010fe20007810000 */
[----:B-1----:R-:W-:-:S04]  /*11440*/  FFMA.FTZ R0, R90, c[0x0][0x2d0], -R4 ;  /* 0x0000b4005a007a23 */ /* 0x002fc80000010804 */
[----:B------:R-:W1:Y:S01]  /*11450*/  SHFL.BFLY PT, R6, R3, 0x1, 0x1f ;  /* 0x0c201f0003067f89 */ /* 0x000e6200000e0000 */
[----:B------:R-:W-:Y:S01]  /*11460*/  MUFU.EX2 R227, R0 ;  /* 0x0000000000e37308 */ /* 0x000fe20000000800 */
[----:B------:R-:W-:Y:S01]  /*11470*/  HMMA.16816.F32.BF16 R16, R8, R138, R16 ;  /* 0x0000008a0810723c */ /* 0x000fe20000041810 */
[----:B--2---:R-:W-:-:S06]  /*11480*/  FFMA.FTZ R2, R98, c[0x0][0x2d0], -R5 ;  /* 0x0000b40062027a23 */ /* 0x004fcc0000010805 */
[----:B------:R2:W4:Y:S01]  /*11490*/  MUFU.EX2 R232, R2 ;  /* 0x0000000200e87308 */ /* 0x0005220000000800 */
[C---:B------:R-:W-:Y:S08]  /*114a0*/  HMMA.16816.F32.BF16 R20, R8.reuse, R162, R36 ;  /* 0x000000a20814723c */ /* 0x040ff00000041824 */
[----:B------:R-:W-:Y:S01]  /*114b0*/  HMMA.16816.F32.BF16 R24, R8, R166, R24 ;  /* 0x000000a60818723c */ /* 0x000fe20000041818 */
[----:B-1----:R-:W-:Y:S01]  /*114c0*/  FMNMX.FTZ R3, R3, R6, !PT ;  /* 0x0000000603037209 */ /* 0x002fe20007810000 */
[----:B--2---:R-:W-:-:S06]  /*114d0*/  FFMA.FTZ R2, R58, c[0x0][0x2d0], -R4 ;  /* 0x0000b4003a027a23 */ /* 0x004fcc0000010804 */
[----:B------:R-:W-:Y:S01]  /*114e0*/  HMMA.16816.F32.BF16 R12, R8, R170, R32 ;  /* 0x000000aa080c723c */ /* 0x000fe20000041820 */
[----:B------:R1:W-:Y:S06]  /*114f0*/  MUFU.EX2 R230, R2 ;  /* 0x0000000200e67308 */ /* 0x0003ec0000000800 */
[----:B---3--:R-:W-:Y:S02]  /*11500*/  F2FP.BF16.PACK_AB R8, R233, R238 ;  /* 0x000000eee908723e */ /* 0x008fe400000010ff */
[----:B----4-:R-:W-:Y:S02]  /*11510*/  F2FP.BF16.PACK_AB R10, R232, R231 ;  /* 0x000000e7e80a723e */ /* 0x010fe400000010ff */
[----:B------:R-:W-:Y:S01]  /*11520*/  F2FP.BF16.PACK_AB R11, R227, R228 ;  /* 0x000000e4e30b723e */ /* 0x000fe200000010ff */
[----:B-1----:R-:W-:-:S04]  /*11530*/  FFMA.FTZ R2, R65, c[0x0][0x2d0], -R4 ;  /* 0x0000b40041027a23 */ /* 0x002fc80000010804 */
[----:B------:R1:W2:Y:S02]  /*11540*/  MUFU.EX2 R229, R2 ;  /* 0x0000000200e57308 */ /* 0x0002a40000000800 */
[----:B-1----:R-:W-:Y:S01]  /*11550*/  FMUL.FTZ R2, R108, c[0x0][0x2d0] ;  /* 0x0000b4006c027a20 */ /* 0x002fe20000410000 */
[----:B--2---:R-:W-:-:S04]  /*11560*/  F2FP.BF16.PACK_AB R9, R229, R230 ;  /* 0x000000e6e509723e */ /* 0x004fc800000010ff */
[----:B------:R-:W-:Y:S02]  /*11570*/  FSEL R2, R2, RZ, P0 ;  /* 0x000000ff02027208 */ /* 0x000fe40000000000 */
[----:B------:R-:W-:Y:S01]  /*11580*/  FSETP.NEU.FTZ.AND P0, PT, R3, -INF , PT ;  /* 0xff8000000300780b */ /* 0x000fe20003f1d000 */
[C---:B------:R-:W-:Y:S02]  /*11590*/  HMMA.16816.F32.BF16 R116, R8.reuse, R156, R48 ;  /* 0x0000009c0874723c */ /* 0x040fe40000041830 */
[--C-:B------:R-:W-:Y:S02]  /*115a0*/  FFMA.FTZ R0, R59, c[0x0][0x2d0], -R2.reuse ;  /* 0x0000b4003b007a23 */ /* 0x100fe40000010802 */
[----:B------:R-:W-:Y:S02]  /*115b0*/  FFMA.FTZ R6, R112, c[0x0][0x2d0], -R2 ;  /* 0x0000b40070067a23 */ /* 0x000fe40000010802 */
[----:B------:R1:W-:Y:S01]  /*115c0*/  MUFU.EX2 R225, R0 ;  /* 0x0000000000e17308 */ /* 0x0003e20000000800 */
[----:B------:R-:W-:Y:S01]  /*115d0*/  IMAD.MOV.U32 R51, RZ, RZ, R132 ;  /* 0x000000ffff337224 */ /* 0x000fe200078e0084 */
[----:B------:R-:W-:Y:S01]  /*115e0*/  HMMA.16816.F32.BF16 R144, R8, R154, R20 ;  /* 0x0000009a0890723c */ /* 0x000fe20000041814 */
[----:B------:R-:W-:-:S05]  /*115f0*/  IMAD.MOV.U32 R50, RZ, RZ, R129 ;  /* 0x000000ffff327224 */ /* 0x000fca00078e0081 */
[----:B------:R-:W-:Y:S02]  /*11600*/  MUFU.EX2 R220, R6 ;  /* 0x0000000600dc7308 */ /* 0x000fe40000000800 */
[C---:B------:R-:W-:Y:S01]  /*11610*/  HMMA.16816.F32.BF16 R132, R8.reuse, R152, R44 ;  /* 0x000000980884723c */ /* 0x040fe2000004182c */
[--C-:B-1----:R-:W-:Y:S02]  /*11620*/  FFMA.FTZ R0, R67, c[0x0][0x2d0], -R2.reuse ;  /* 0x0000b40043007a23 */ /* 0x102fe40000010802 */
[----:B------:R-:W1:Y:S05]  /*11630*/  LDSM.16.MT88.4 R64, [R206+0x1800] ;  /* 0x00180000ce40783b */ /* 0x000e6a0000004200 */
[C---:B------:R-:W-:Y:S01]  /*11640*/  HMMA.16816.F32.BF16 R128, R8.reuse, R158, R16 ;  /* 0x0000009e0880723c */ /* 0x040fe20000041810 */
[----:B------:R2:W3:Y:S07]  /*11650*/  MUFU.EX2 R223, R0 ;  /* 0x0000000000df7308 */ /* 0x0004ee0000000800 */
[C---:B------:R-:W-:Y:S08]  /*11660*/  HMMA.16816.F32.BF16 R148, R8.reuse, R60, R28 ;  /* 0x0000003c0894723c */ /* 0x040ff0000004181c */
[----:B------:R-:W-:Y:S01]  /*11670*/  HMMA.16816.F32.BF16 R44, R8, R62, R12 ;  /* 0x0000003e082c723c */ /* 0x000fe2000004180c */
[----:B--2---:R-:W-:-:S04]  /*11680*/  FFMA.FTZ R0, R97, c[0x0][0x2d0], -R2 ;  /* 0x0000b40061007a23 */ /* 0x004fc80000010802 */
[----:B------:R2:W-:Y:S02]  /*11690*/  MUFU.EX2 R224, R0 ;  /* 0x0000000000e07308 */ /* 0x0005e40000000800 */
[--C-:B--2---:R-:W-:Y:S01]  /*116a0*/  FFMA.FTZ R0, R99, c[0x0][0x2d0], -R2.reuse ;  /* 0x0000b40063007a23 */ /* 0x104fe20000010802 */
[C---:B-1----:R-:W-:Y:S05]  /*116b0*/  HMMA.16816.F32.BF16 R56, R8.reuse, R64, R40 ;  /* 0x000000400838723c */ /* 0x042fea0000041828 */
[----:B------:R1:W2:Y:S03]  /*116c0*/  MUFU.EX2 R203, R0 ;  /* 0x0000000000cb7308 */ /* 0x0002a60000000800 */
[----:B------:R-:W-:Y:S07]  /*116d0*/  HMMA.16816.F32.BF16 R96, R8, R66, R24 ;  /* 0x000000420860723c */ /* 0x000fee0000041818 */
[----:B---3--:R-:W-:Y:S01]  /*116e0*/  F2FP.BF16.PACK_AB R8, R223, R225 ;  /* 0x000000e1df08723e */ /* 0x008fe200000010ff */
[----:B-1----:R-:W-:Y:S01]  /*116f0*/  FFMA.FTZ R0, R111, c[0x0][0x2d0], -R2 ;  /* 0x0000b4006f007a23 */ /* 0x002fe20000010802 */
[----:B--2---:R-:W-:-:S03]  /*11700*/  F2FP.BF16.PACK_AB R10, R203, R224 ;  /* 0x000000e0cb0a723e */ /* 0x004fc600000010ff */
[----:B------:R1:W-:Y:S02]  /*11710*/  MUFU.EX2 R222, R0 ;  /* 0x0000000000de7308 */ /* 0x0003e40000000800 */
[----:B-1----:R-:W-:-:S05]  /*11720*/  FMUL.FTZ R0, R3, c[0x0][0x2d0] ;  /* 0x0000b40003007a20 */ /* 0x002fca0000410000 */
[----:B------:R-:W-:-:S05]  /*11730*/  FSEL R0, R0, RZ, P0 ;  /* 0x000000ff00007208 */ /* 0x000fca0000000000 */
        /* <DEDUP_REMOVED lines=20> */
[----:B------:R-:W-:Y:S01]  /*11880*/  IMAD.MOV.U32 R115, RZ, RZ, R7 ;  /* 0x000000ffff737224 */ /* 0x000fe200078e0007 */
[----:B------:R1:W-:Y:S06]  /*11890*/  MUFU.EX2 R112, R6 ;  /* 0x0000000600707308 */ /* 0x0003ec0000000800 */
[C---:B------:R-:W-:Y:S08]  /*118a0*/  HMMA.16816.F32.BF16 R36, R8.reuse, R70, RZ ;  /* 0x000000460824723c */ /* 0x040ff000000418ff */
[----:B------:R-:W-:Y:S01]  /*118b0*/  HMMA.16816.F32.BF16 R16, R8, R72, RZ ;  /* 0x000000480810723c */ /* 0x000fe200000418ff */
[----:B-1----:R-:W-:-:S04]  /*118c0*/  FFMA.FTZ R6, R120, c[0x0][0x2d0], -R0 ;  /* 0x0000b40078067a23 */ /* 0x002fc80000010800 */
[----:B------:R1:W3:Y:S03]  /*118d0*/  MUFU.EX2 R111, R6 ;  /* 0x00000006006f7308 */ /* 0x0002e60000000800 */
[----:B------:R-:W-:Y:S07]  /*118e0*/  HMMA.16816.F32.BF16 R40, R8, R82, RZ ;  /* 0x000000520828723c */ /* 0x000fee00000418ff */
[----:B------:R-:W-:Y:S01]  /*118f0*/  F2FP.BF16.PACK_AB R8, R220, R222 ;  /* 0x000000dedc08723e */ /* 0x000fe200000010ff */
[----:B------:R-:W-:Y:S01]  /*11900*/  IMAD.MOV.U32 R83, RZ, RZ, R52 ;  /* 0x000000ffff537224 */ /* 0x000fe200078e0034 */
[----:B--2---:R-:W-:Y:S01]  /*11910*/  F2FP.BF16.PACK_AB R10, R201, R202 ;  /* 0x000000cac90a723e */ /* 0x004fe200000010ff */
[----:B------:R-:W-:-:S02]  /*11920*/  IMAD.MOV.U32 R82, RZ, RZ, R53 ;  /* 0x000000ffff527224 */ /* 0x000fc400078e0035 */
[----:B-1----:R-:W-:Y:S01]  /*11930*/  FFMA.FTZ R6, R121, c[0x0][0x2d0], -R0 ;  /* 0x0000b40079067a23 */ /* 0x002fe20000010800 */
[----:B---3--:R-:W-:-:S03]  /*11940*/  F2FP.BF16.PACK_AB R9, R111, R112 ;  /* 0x000000706f09723e */ /* 0x008fc600000010ff */
[----:B------:R1:W-:Y:S02]  /*11950*/  MUFU.EX2 R114, R6 ;  /* 0x0000000600727308 */ /* 0x0003e40000000800 */
[----:B-1----:R-:W-:-:S06]  /*11960*/  FFMA.FTZ R6, R122, c[0x0][0x2d0], -R0 ;  /* 0x0000b4007a067a23 */ /* 0x002fcc0000010800 */
[----:B------:R1:W2:Y:S02]  /*11970*/  MUFU.EX2 R113, R6 ;  /* 0x0000000600717308 */ /* 0x0002a40000000800 */
[----:B-1----:R-:W-:Y:S01]  /*11980*/  FFMA.FTZ R6, R186, c[0x0][0x2d0], -R5 ;  /* 0x0000b400ba067a23 */ /* 0x002fe20000010805 */
[----:B--2---:R-:W-:Y:S01]  /*11990*/  F2FP.BF16.PACK_AB R11, R113, R114 ;  /* 0x00000072710b723e */ /* 0x004fe200000010ff */
[----:B------:R-:W-:-:S04]  /*119a0*/  IMAD.MOV.U32 R186, RZ, RZ, R50 ;  /* 0x000000ffffba7224 */ /* 0x000fc800078e0032 */
[----:B------:R1:W-:Y:S02]  /*119b0*/  MUFU.EX2 R79, R6 ;  /* 0x00000006004f7308 */ /* 0x0003e40000000800 */
[C---:B------:R-:W-:Y:S07]  /*119c0*/  HMMA.16816.F32.BF16 R20, R8.reuse, R100, R20 ;  /* 0x000000640814723c */ /* 0x040fee0000041814 */
[----:B------:R-:W-:Y:S01]  /*119d0*/  IMAD.MOV.U32 R100, RZ, RZ, R88 ;  /* 0x000000ffff647224 */ /* 0x000fe200078e0058 */
[----:B------:R-:W-:Y:S01]  /*119e0*/  HMMA.16816.F32.BF16 R32, R8, R94, R32 ;  /* 0x0000005e0820723c */ /* 0x000fe20000041820 */
[----:B-1----:R-:W-:-:S02]  /*119f0*/  FFMA.FTZ R6, R185, c[0x0][0x2d0], -R5 ;  /* 0x0000b400b9067a23 */ /* 0x002fc40000010805 */
[----:B------:R-:W-:Y:S02]  /*11a00*/  IMAD.MOV.U32 R185, RZ, RZ, R51 ;  /* 0x000000ffffb97224 */ /* 0x000fe400078e0033 */
[----:B------:R1:W2:Y:S03]  /*11a10*/  MUFU.EX2 R80, R6 ;  /* 0x0000000600507308 */ /* 0x0002a60000000800 */
[C---:B------:R-:W-:Y:S01]  /*11a20*/  HMMA.16816.F32.BF16 R88, R8.reuse, R92, R12 ;  /* 0x0000005c0858723c */ /* 0x040fe2000004180c */
[----:B------:R-:W-:Y:S01]  /*11a30*/  IMAD.MOV.U32 R101, RZ, RZ, R126 ;  /* 0x000000ffff657224 */ /* 0x000fe200078e007e */
[----:B------:R-:W-:Y:S04]  /*11a40*/  LDSM.16.MT88.4 R92, [R206+0x2000] ;  /* 0x00200000ce5c783b */ /* 0x000fe80000004200 */
[----:B------:R-:W-:Y:S02]  /*11a50*/  LDSM.16.MT88.4 R48, [R208+0x2000] ;  /* 0x00200000d030783b */ /* 0x000fe40000004200 */
[----:B------:R-:W-:Y:S01]  /*11a60*/  HMMA.16816.F32.BF16 R24, R8, R104, R24 ;  /* 0x000000680818723c */ /* 0x000fe20000041818 */
[----:B-1----:R-:W-:-:S07]  /*11a70*/  FFMA.FTZ R6, R184, c[0x0][0x2d0], -R5 ;  /* 0x0000b400b8067a23 */ /* 0x002fce0000010805 */
[----:B------:R-:W-:Y:S01]  /*11a80*/  HMMA.16816.F32.BF16 R40, R8, R106, R40 ;  /* 0x0000006a0828723c */ /* 0x000fe20000041828 */
[----:B------:R-:W3:Y:S01]  /*11a90*/  LDL.LU R184, [R1] ;  /* 0x0000000001b87983 */ /* 0x000ee20000300800 */
[----:B------:R-:W-:-:S04]  /*11aa0*/  FFMA.FTZ R5, R183, c[0x0][0x2d0], -R5 ;  /* 0x0000b400b7057a23 */ /* 0x000fc80000010805 */
[----:B------:R1:W-:Y:S02]  /*11ab0*/  MUFU.EX2 R78, R5 ;  /* 0x00000005004e7308 */ /* 0x0003e40000000800 */
[----:B------:R-:W-:Y:S01]  /*11ac0*/  HMMA.16816.F32.BF16 R16, R8, R84, R16 ;  /* 0x000000540810723c */ /* 0x000fe20000041810 */
[----:B-1----:R-:W-:-:S05]  /*11ad0*/  FFMA.FTZ R5, R180, c[0x0][0x2d0], -R4 ;  /* 0x0000b400b4057a23 */ /* 0x002fca0000010804 */
[----:B------:R1:W-:Y:S02]  /*11ae0*/  MUFU.EX2 R75, R5 ;  /* 0x00000005004b7308 */ /* 0x0003e40000000800 */
[----:B-1----:R-:W-:-:S06]  /*11af0*/  FFMA.FTZ R5, R179, c[0x0][0x2d0], -R4 ;  /* 0x0000b400b3057a23 */ /* 0x002fcc0000010804 */
[----:B------:R1:W4:Y:S01]  /*11b00*/  MUFU.EX2 R76, R5 ;  /* 0x00000005004c7308 */ /* 0x0003220000000800 */
[----:B------:R-:W-:Y:S02]  /*11b10*/  IMAD.MOV.U32 R183, RZ, RZ, R127 ;  /* 0x000000ffffb77224 */ /* 0x000fe400078e007f */
[----:B------:R-:W5:Y:S01]  /*11b20*/  LDSM.16.MT88.4 R124, [R205+0x2000] ;  /* 0x00200000cd7c783b */ /* 0x000f620000004200 */
[--C-:B-1----:R-:W-:Y:S02]  /*11b30*/  FFMA.FTZ R5, R143, c[0x0][0x2d0], -R4.reuse ;  /* 0x0000b4008f057a23 */ /* 0x102fe40000010804 */
[----:B------:R-:W-:-:S04]  /*11b40*/  FFMA.FTZ R4, R142, c[0x0][0x2d0], -R4 ;  /* 0x0000b4008e047a23 */ /* 0x000fc80000010804 */
[----:B------:R1:W-:Y:S02]  /*11b50*/  MUFU.EX2 R74, R4 ;  /* 0x00000004004a7308 */ /* 0x0003e40000000800 */
[----:B-1----:R-:W-:-:S06]  /*11b60*/  FFMA.FTZ R4, R140, c[0x0][0x2d0], -R2 ;  /* 0x0000b4008c047a23 */ /* 0x002fcc0000010802 */
[----:B------:R1:W-:Y:S02]  /*11b70*/  MUFU.EX2 R73, R4 ;  /* 0x0000000400497308 */ /* 0x0003e40000000800 */
[--C-:B-1----:R-:W-:Y:S02]  /*11b80*/  FFMA.FTZ R4, R141, c[0x0][0x2d0], -R2.reuse ;  /* 0x0000b4008d047a23 */ /* 0x102fe40000010802 */
[----:B------:R-:W1:Y:S04]  /*11b90*/  LDSM.16.MT88.4 R140, [R209+0x2000] ;  /* 0x00200000d18c783b */ /* 0x000e680000004200 */
[----:B------:R-:W2:Y:S08]  /*11ba0*/  MUFU.EX2 R81, R6 ;  /* 0x0000000600517308 */ /* 0x000eb00000000800 */
[----:B------:R2:W-:Y:S08]  /*11bb0*/  MUFU.EX2 R72, R4 ;  /* 0x0000000400487308 */ /* 0x0005f00000000800 */
[----:B------:R-:W1:Y:S01]  /*11bc0*/  MUFU.EX2 R77, R5 ;  /* 0x00000005004d7308 */ /* 0x000e620000000800 */
[----:B--2---:R-:W-:-:S07]  /*11bd0*/  FFMA.FTZ R4, R182, c[0x0][0x2d0], -R2 ;  /* 0x0000b400b6047a23 */ /* 0x004fce0000010802 */
[----:B------:R2:W-:Y:S01]  /*11be0*/  MUFU.EX2 R70, R4 ;  /* 0x0000000400467308 */ /* 0x0005e20000000800 */
[----:B------:R-:W-:Y:S02]  /*11bf0*/  F2FP.BF16.PACK_AB R104, R80, R79 ;  /* 0x0000004f5068723e */ /* 0x000fe400000010ff */
[----:B----4-:R-:W-:Y:S02]  /*11c00*/  F2FP.BF16.PACK_AB R105, R76, R75 ;  /* 0x0000004b4c69723e */ /* 0x010fe400000010ff */
[----:B------:R-:W-:Y:S01]  /*11c10*/  F2FP.BF16.PACK_AB R106, R78, R81 ;  /* 0x000000514e6a723e */ /* 0x000fe200000010ff */
[----:B--2---:R-:W-:-:S04]  /*11c20*/  FFMA.FTZ R4, R181, c[0x0][0x2d0], -R2 ;  /* 0x0000b400b5047a23 */ /* 0x004fc80000010802 */
[----:B------:R2:W4:Y:S01]  /*11c30*/  MUFU.EX2 R71, R4 ;  /* 0x0000000400477308 */ /* 0x0005220000000800 */
[----:B-1----:R-:W-:Y:S01]  /*11c40*/  F2FP.BF16.PACK_AB R107, R74, R77 ;  /* 0x0000004d4a6b723e */ /* 0x002fe200000010ff */
[----:B------:R-:W-:Y:S01]  /*11c50*/  HMMA.16816.F32.BF16 R36, R8, R102, R36 ;  /* 0x000000660824723c */ /* 0x000fe20000041824 */
[----:B--2---:R-:W-:-:S05]  /*11c60*/  FFMA.FTZ R4, R123, c[0x0][0x2d0], -R0 ;  /* 0x0000b4007b047a23 */ /* 0x004fca0000010800 */
[----:B------:R1:W-:Y:S02]  /*11c70*/  MUFU.EX2 R68, R4 ;  /* 0x0000000400447308 */ /* 0x0003e40000000800 */
[----:B------:R-:W-:Y:S07]  /*11c80*/  HMMA.16816.F32.BF16 R28, R8, R86, R28 ;  /* 0x00000056081c723c */ /* 0x000fee000004181c */
[----:B------:R-:W-:Y:S02]  /*11c90*/  FFMA.FTZ R8, R196, c[0x0][0x2d0], -R2 ;  /* 0x0000b400c4087a23 */ /* 0x000fe40000010802 */
[----:B-1----:R-:W-:-:S04]  /*11ca0*/  FFMA.FTZ R4, R176, c[0x0][0x2d0], -R0 ;  /* 0x0000b400b0047a23 */ /* 0x002fc80000010800 */
[----:B------:R1:W2:Y:S01]  /*11cb0*/  MUFU.EX2 R69, R4 ;  /* 0x0000000400457308 */ /* 0x0002a20000000800 */
[C---:B-----5:R-:W-:Y:S08]  /*11cc0*/  HMMA.16816.F32.BF16 R116, R104.reuse, R124, R116 ;  /* 0x0000007c6874723c */ /* 0x060ff00000041874 */
[----:B------:R-:W-:Y:S01]  /*11cd0*/  HMMA.16816.F32.BF16 R128, R104, R126, R128 ;  /* 0x0000007e6880723c */ /* 0x000fe20000041880 */
[----:B-1----:R-:W-:-:S07]  /*11ce0*/  FFMA.FTZ R4, R177, c[0x0][0x2d0], -R0 ;  /* 0x0000b400b1047a23 */ /* 0x002fce0000010800 */
[C---:B------:R-:W-:Y:S01]  /*11cf0*/  HMMA.16816.F32.BF16 R132, R104.reuse, R140, R132 ;  /* 0x0000008c6884723c */ /* 0x040fe20000041884 */
[----:B------:R1:W-:Y:S07]  /*11d00*/  MUFU.EX2 R52, R4 ;  /* 0x0000000400347308 */ /* 0x0003ee0000000800 */
[C---:B------:R-:W-:Y:S08]  /*11d10*/  HMMA.16816.F32.BF16 R144, R104.reuse, R142, R144 ;  /* 0x0000008e6890723c */ /* 0x040ff00000041890 */
[----:B------:R-:W-:Y:S01]  /*11d20*/  HMMA.16816.F32.BF16 R84, R104, R92, R56 ;  /* 0x0000005c6854723c */ /* 0x000fe20000041838 */
[----:B-1----:R-:W-:-:S07]  /*11d30*/  FFMA.FTZ R4, R178, c[0x0][0x2d0], -R0 ;  /* 0x0000b400b2047a23 */ /* 0x002fce0000010800 */
[C---:B------:R-:W-:Y:S01]  /*11d40*/  HMMA.16816.F32.BF16 R96, R104.reuse, R94, R96 ;  /* 0x0000005e6860723c */ /* 0x040fe20000041860 */
[----:B------:R-:W1:Y:S07]  /*11d50*/  MUFU.EX2 R53, R4 ;  /* 0x0000000400357308 */ /* 0x000e6e0000000800 */
[C---:B------:R-:W-:Y:S08]  /*11d60*/  HMMA.16816.F32.BF16 R148, R104.reuse, R48, R148 ;  /* 0x000000306894723c */ /* 0x040ff00000041894 */
[----:B------:R-:W-:Y:S01]  /*11d70*/  HMMA.16816.F32.BF16 R104, R104, R50, R44 ;  /* 0x000000326868723c */ /* 0x000fe2000004182c */
[----:B------:R5:W-:Y:S02]  /*11d80*/  MUFU.EX2 R45, R8 ;  /* 0x00000008002d7308 */ /* 0x000be40000000800 */
[----:B-----5:R-:W-:-:S06]  /*11d90*/  FFMA.FTZ R8, R195, c[0x0][0x2d0], -R2 ;  /* 0x0000b400c3087a23 */ /* 0x020fcc0000010802 */
[----:B------:R5:W1:Y:S01]  /*11da0*/  MUFU.EX2 R46, R8 ;  /* 0x00000008002e7308 */ /* 0x000a620000000800 */
[----:B------:R-:W-:Y:S01]  /*11db0*/  F2FP.BF16.PACK_AB R4, R72, R73 ;  /* 0x000000494804723e */ /* 0x000fe200000010ff */
[----:B-----5:R-:W-:-:S06]  /*11dc0*/  FFMA.FTZ R8, R194, c[0x0][0x2d0], -R2 ;  /* 0x0000b400c2087a23 */ /* 0x020fcc0000010802 */
[----:B------:R5:W-:Y:S01]  /*11dd0*/  MUFU.EX2 R47, R8 ;  /* 0x00000008002f7308 */ /* 0x000be20000000800 */
[----:B----4-:R-:W-:Y:S02]  /*11de0*/  F2FP.BF16.PACK_AB R6, R71, R70 ;  /* 0x000000464706723e */ /* 0x010fe400000010ff */
[----:B--2---:R-:W-:Y:S02]  /*11df0*/  F2FP.BF16.PACK_AB R5, R69, R68 ;  /* 0x000000444505723e */ /* 0x004fe400000010ff */
[----:B-1----:R-:W-:Y:S01]  /*11e00*/  F2FP.BF16.PACK_AB R7, R53, R52 ;  /* 0x000000343507723e */ /* 0x002fe200000010ff */
[----:B-----5:R-:W-:-:S04]  /*11e10*/  FFMA.FTZ R8, R193, c[0x0][0x2d0], -R2 ;  /* 0x0000b400c1087a23 */ /* 0x020fc80000010802 */
[----:B------:R1:W2:Y:S02]  /*11e20*/  MUFU.EX2 R56, R8 ;  /* 0x0000000800387308 */ /* 0x0002a40000000800 */
[----:B------:R-:W-:Y:S01]  /*11e30*/  HMMA.16816.F32.BF16 R120, R4, R136, R20 ;  /* 0x000000880478723c */ /* 0x000fe20000041814 */
[----:B-1----:R-:W-:-:S05]  /*11e40*/  FFMA.FTZ R8, R192, c[0x0][0x2d0], -R2 ;  /* 0x0000b400c0087a23 */ /* 0x002fca0000010802 */
[----:B------:R1:W-:Y:S02]  /*11e50*/  MUFU.EX2 R57, R8 ;  /* 0x0000000800397308 */ /* 0x0003e40000000800 */
[C---:B------:R-:W-:Y:S08]  /*11e60*/  HMMA.16816.F32.BF16 R12, R4.reuse, R138, R36 ;  /* 0x0000008a040c723c */ /* 0x040ff00000041824 */
[----:B------:R-:W-:Y:S01]  /*11e70*/  HMMA.16816.F32.BF16 R136, R4, R160, R16 ;  /* 0x000000a00488723c */ /* 0x000fe20000041810 */
[----:B-1----:R-:W-:-:S04]  /*11e80*/  FFMA.FTZ R8, R191, c[0x0][0x2d0], -R2 ;  /* 0x0000b400bf087a23 */ /* 0x002fc80000010802 */
[----:B------:R1:W-:Y:S03]  /*11e90*/  MUFU.EX2 R58, R8 ;  /* 0x00000008003a7308 */ /* 0x0003e60000000800 */
[----:B------:R-:W-:Y:S01]  /*11ea0*/  HMMA.16816.F32.BF16 R16, R4, R162, R28 ;  /* 0x000000a20410723c */ /* 0x000fe2000004181c */
[----:B-1----:R-:W-:-:S04]  /*11eb0*/  FFMA.FTZ R8, R187, c[0x0][0x2d0], -R0 ;  /* 0x0000b400bb087a23 */ /* 0x002fc80000010800 */
[----:B------:R1:W-:Y:S02]  /*11ec0*/  MUFU.EX2 R28, R8 ;  /* 0x00000008001c7308 */ /* 0x0003e40000000800 */
[----:B-1----:R-:W-:-:S06]  /*11ed0*/  FFMA.FTZ R8, R188, c[0x0][0x2d0], -R0 ;  /* 0x0000b400bc087a23 */ /* 0x002fcc0000010800 */
[----:B------:R1:W4:Y:S01]  /*11ee0*/  MUFU.EX2 R29, R8 ;  /* 0x00000008001d7308 */ /* 0x0003220000000800 */
[----:B------:R-:W-:Y:S01]  /*11ef0*/  HMMA.16816.F32.BF16 R88, R4, R164, R88 ;  /* 0x000000a40458723c */ /* 0x000fe20000041858 */
[----:B-1----:R-:W-:-:S06]  /*11f00*/  FFMA.FTZ R8, R189, c[0x0][0x2d0], -R0 ;  /* 0x0000b400bd087a23 */ /* 0x002fcc0000010800 */
[----:B------:R1:W-:Y:S01]  /*11f10*/  MUFU.EX2 R31, R8 ;  /* 0x00000008001f7308 */ /* 0x0003e20000000800 */
[----:B------:R-:W-:Y:S01]  /*11f20*/  HMMA.16816.F32.BF16 R32, R4, R166, R32 ;  /* 0x000000a60420723c */ /* 0x000fe20000041820 */
[----:B------:R-:W-:Y:S02]  /*11f30*/  IMAD.MOV.U32 R180, RZ, RZ, c[0x0][0x2c4] ;  /* 0x0000b100ffb47624 */ /* 0x000fe400078e00ff */
[----:B-1----:R-:W-:-:S04]  /*11f40*/  FFMA.FTZ R8, R190, c[0x0][0x2d0], -R0 ;  /* 0x0000b400be087a23 */ /* 0x002fc80000010800 */
[----:B------:R1:W5:Y:S01]  /*11f50*/  MUFU.EX2 R30, R8 ;  /* 0x00000008001e7308 */ /* 0x0003620000000800 */
[----:B------:R-:W-:Y:S01]  /*11f60*/  HMMA.16816.F32.BF16 R20, R4, R168, R24 ;  /* 0x000000a80414723c */ /* 0x000fe20000041818 */
[----:B------:R-:W-:Y:S01]  /*11f70*/  ISETP.NE.AND P6, PT, R180, 0x1, PT ;  /* 0x00000001b400780c */ /* 0x000fe20003fc5270 */
[--C-:B-1----:R-:W-:Y:S02]  /*11f80*/  FFMA.FTZ R8, R198, c[0x0][0x2d0], -R2.reuse ;  /* 0x0000b400c6087a23 */ /* 0x102fe40000010802 */
[----:B------:R-:W-:-:S03]  /*11f90*/  FFMA.FTZ R2, R197, c[0x0][0x2d0], -R2 ;  /* 0x0000b400c5027a23 */ /* 0x000fc60000010802 */
[----:B------:R1:W-:Y:S02]  /*11fa0*/  MUFU.EX2 R44, R8 ;  /* 0x00000008002c7308 */ /* 0x0003e40000000800 */
[----:B-1----:R-:W-:Y:S06]  /*11fb0*/  HMMA.16816.F32.BF16 R8, R4, R170, R40 ;  /* 0x000000aa0408723c */ /* 0x002fec0000041828 */
[----:B------:R1:W-:Y:S02]  /*11fc0*/  MUFU.EX2 R40, R2 ;  /* 0x0000000200287308 */ /* 0x0003e40000000800 */
[----:B-1----:R-:W-:-:S06]  /*11fd0*/  FFMA.FTZ R2, R172, c[0x0][0x2d0], -R0 ;  /* 0x0000b400ac027a23 */ /* 0x002fcc0000010800 */
[----:B------:R1:W1:Y:S01]  /*11fe0*/  MUFU.EX2 R27, R2 ;  /* 0x00000002001b7308 */ /* 0x0002620000000800 */
[----:B------:R-:W-:Y:S02]  /*11ff0*/  F2FP.BF16.PACK_AB R4, R46, R45 ;  /* 0x0000002d2e04723e */ /* 0x000fe400000010ff */
[----:B--2---:R-:W-:Y:S02]  /*12000*/  F2FP.BF16.PACK_AB R6, R56, R47 ;  /* 0x0000002f3806723e */ /* 0x004fe400000010ff */
[----:B----4-:R-:W-:Y:S02]  /*12010*/  F2FP.BF16.PACK_AB R5, R29, R28 ;  /* 0x0000001c1d05723e */ /* 0x010fe400000010ff */
[----:B-----5:R-:W-:Y:S01]  /*12020*/  F2FP.BF16.PACK_AB R7, R30, R31 ;  /* 0x0000001f1e07723e */ /* 0x020fe200000010ff */
[----:B-1----:R-:W-:-:S04]  /*12030*/  FFMA.FTZ R2, R175, c[0x0][0x2d0], -R0 ;  /* 0x0000b400af027a23 */ /* 0x002fc80000010800 */
[----:B------:R1:W2:Y:S02]  /*12040*/  MUFU.EX2 R26, R2 ;  /* 0x00000002001a7308 */ /* 0x0002a40000000800 */
[----:B------:R-:W-:Y:S01]  /*12050*/  HMMA.16816.F32.BF16 R120, R4, R156, R120 ;  /* 0x0000009c0478723c */ /* 0x000fe20000041878 */
[--C-:B-1----:R-:W-:Y:S02]  /*12060*/  FFMA.FTZ R2, R174, c[0x0][0x2d0], -R0.reuse ;  /* 0x0000b400ae027a23 */ /* 0x102fe40000010800 */
[----:B------:R-:W-:-:S03]  /*12070*/  FFMA.FTZ R0, R173, c[0x0][0x2d0], -R0 ;  /* 0x0000b400ad007a23 */ /* 0x000fc60000010800 */
[----:B------:R1:W4:Y:S02]  /*12080*/  MUFU.EX2 R25, R2 ;  /* 0x0000000200197308 */ /* 0x0003240000000800 */
[C---:B------:R-:W-:Y:S06]  /*12090*/  HMMA.16816.F32.BF16 R12, R4.reuse, R158, R12 ;  /* 0x0000009e040c723c */ /* 0x040fec000004180c */
[----:B------:R5:W2:Y:S02]  /*120a0*/  MUFU.EX2 R24, R0 ;  /* 0x0000000000187308 */ /* 0x000aa40000000800 */
[----:B------:R-:W-:Y:S01]  /*120b0*/  HMMA.16816.F32.BF16 R136, R4, R152, R136 ;  /* 0x000000980488723c */ /* 0x000fe20000041888 */
[----:B-1----:R-:W-:-:S07]  /*120c0*/  @P6 IMAD.HI.U32 R2, R183, c[0x0][0x2c8], RZ ;  /* 0x0000b200b7026a27 */ /* 0x002fce00078e00ff */
[----:B------:R-:W-:Y:S01]  /*120d0*/  HMMA.16816.F32.BF16 R16, R4, R154, R16 ;  /* 0x0000009a0410723c */ /* 0x000fe20000041810 */
[----:B-----5:R-:W-:-:S07]  /*120e0*/  IMAD.MOV.U32 R0, RZ, RZ, R183 ;  /* 0x000000ffff007224 */ /* 0x020fce00078e00b7 */
[----:B------:R-:W-:Y:S01]  /*120f0*/  HMMA.16816.F32.BF16 R88, R4, R64, R88 ;  /* 0x000000400458723c */ /* 0x000fe20000041858 */
[----:B------:R-:W-:-:S07]  /*12100*/  @P6 SHF.R.U32.HI R0, RZ, c[0x0][0x2cc], R2 ;  /* 0x0000b300ff006a19 */ /* 0x000fce0000011602 */
[----:B------:R-:W-:Y:S01]  /*12110*/  HMMA.16816.F32.BF16 R32, R4, R66, R32 ;  /* 0x000000420420723c */ /* 0x000fe20000041820 */
[----:B---3--:R-:W-:-:S07]  /*12120*/  IMAD.IADD R2, R184, 0x1, R0 ;  /* 0x00000001b8027824 */ /* 0x008fce00078e0200 */
[----:B------:R-:W-:Y:S01]  /*12130*/  HMMA.16816.F32.BF16 R20, R4, R60, R20 ;  /* 0x0000003c0414723c */ /* 0x000fe20000041814 */
[----:B------:R-:W-:-:S07]  /*12140*/  FADD.FTZ R0, R55, R54 ;  /* 0x0000003637007221 */ /* 0x000fce0000010000 */
[----:B------:R-:W-:Y:S07]  /*12150*/  HMMA.16816.F32.BF16 R36, R4, R62, R8 ;  /* 0x0000003e0424723c */ /* 0x000fee0000041808 */
        /* <DEDUP_REMOVED lines=66> */
[----:B--2---:R-:W-:Y:S02]  /*12580*/  FADD.FTZ R5, R26, R4 ;  /* 0x000000041a057221 */ /* 0x004fe40000010000 */
[----:B------:R-:W-:Y:S02]  /*12590*/  FADD.FTZ R0, R81, R0 ;  /* 0x0000000051007221 */ /* 0x000fe40000010000 */
[----:B------:R-:W-:-:S02]  /*125a0*/  FADD.FTZ R4, R77, R6 ;  /* 0x000000064d047221 */ /* 0x000fc40000010000 */
[----:B------:R-:W-:Y:S02]  /*125b0*/  FADD.FTZ R6, R44, R7 ;  /* 0x000000072c067221 */ /* 0x000fe40000010000 */
[----:B------:R-:W-:Y:S02]  /*125c0*/  FADD.FTZ R7, R78, R0 ;  /* 0x000000004e077221 */ /* 0x000fe40000010000 */
[----:B------:R-:W-:Y:S02]  /*125d0*/  FADD.FTZ R0, R74, R4 ;  /* 0x000000044a007221 */ /* 0x000fe40000010000 */
[----:B----4-:R-:W-:Y:S01]  /*125e0*/  FADD.FTZ R5, R25, R5 ;  /* 0x0000000519057221 */ /* 0x010fe20000010000 */
[----:B------:R-:W-:Y:S01]  /*125f0*/  STL [R1+0x8], R7 ;  /* 0x0000080701007387 */ /* 0x000fe20000100800 */
[----:B------:R-:W-:-:S03]  /*12600*/  FADD.FTZ R4, R40, R6 ;  /* 0x0000000628047221 */ /* 0x000fc60000010000 */
[----:B------:R1:W-:Y:S01]  /*12610*/  STL [R1+0x4], R0 ;  /* 0x0000040001007387 */ /* 0x0003e20000100800 */
[----:B------:R-:W-:-:S03]  /*12620*/  IMAD.MOV.U32 R115, RZ, RZ, c[0x0][0x32c] ;  /* 0x0000cb00ff737624 */ /* 0x000fc600078e00ff */
[----:B------:R2:W-:Y:S02]  /*12630*/  STL [R1+0xc], R4 ;  /* 0x00000c0401007387 */ /* 0x0005e40000100800 */
[----:B------:R-:W-:Y:S02]  /*12640*/  ISETP.GE.AND P6, PT, R115, 0x1, PT ;  /* 0x000000017300780c */ /* 0x000fe40003fc6270 */
[----:B------:R-:W-:Y:S02]  /*12650*/  F2FP.BF16.PACK_AB R152, R58, R57 ;  /* 0x000000393a98723e */ /* 0x000fe400000010ff */
[----:B------:R-:W-:Y:S02]  /*12660*/  F2FP.BF16.PACK_AB R154, R40, R44 ;  /* 0x0000002c289a723e */ /* 0x000fe400000010ff */
[----:B------:R-:W-:Y:S01]  /*12670*/  F2FP.BF16.PACK_AB R153, R26, R27 ;  /* 0x0000001b1a99723e */ /* 0x000fe200000010ff */
[----:B-1----:R-:W-:-:S05]  /*12680*/  FADD.FTZ R0, R24, R5 ;  /* 0x0000000518007221 */ /* 0x002fca0000010000 */
[----:B------:R1:W-:Y:S01]  /*12690*/  STL [R1+0x10], R0 ;  /* 0x0000100001007387 */ /* 0x0003e20000100800 */
[----:B------:R-:W-:Y:S02]  /*126a0*/  F2FP.BF16.PACK_AB R155, R24, R25 ;  /* 0x00000019189b723e */ /* 0x000fe400000010ff */
[----:B------:R-:W-:-:S05]  /*126b0*/  IADD3 R200, R226, -0x2, RZ ;  /* 0xfffffffee2c87810 */ /* 0x000fca0007ffe0ff */
[----:B------:R-:W-:Y:S01]  /*126c0*/  HMMA.16816.F32.BF16 R120, R152, R124, R120 ;  /* 0x0000007c9878723c */ /* 0x000fe20000041878 */
[----:B--2---:R-:W-:-:S07]  /*126d0*/  IADD3 R4, R2, c[0x0][0x328], RZ ;  /* 0x0000ca0002047a10 */ /* 0x004fce0007ffe0ff */
[C---:B------:R-:W-:Y:S08]  /*126e0*/  HMMA.16816.F32.BF16 R136, R152.reuse, R140, R136 ;  /* 0x0000008c9888723c */ /* 0x040ff00000041888 */
[C---:B------:R-:W-:Y:S08]  /*126f0*/  HMMA.16816.F32.BF16 R88, R152.reuse, R92, R88 ;  /* 0x0000005c9858723c */ /* 0x040ff00000041858 */
[C---:B------:R-:W-:Y:S08]  /*12700*/  HMMA.16816.F32.BF16 R124, R152.reuse, R126, R12 ;  /* 0x0000007e987c723c */ /* 0x040ff0000004180c */
[C---:B------:R-:W-:Y:S08]  /*12710*/  HMMA.16816.F32.BF16 R140, R152.reuse, R142, R16 ;  /* 0x0000008e988c723c */ /* 0x040ff00000041810 */
[C---:B------:R-:W-:Y:S08]  /*12720*/  HMMA.16816.F32.BF16 R92, R152.reuse, R94, R32 ;  /* 0x0000005e985c723c */ /* 0x040ff00000041820 */
[C---:B------:R-:W-:Y:S08]  /*12730*/  HMMA.16816.F32.BF16 R100, R152.reuse, R48, R20 ;  /* 0x000000309864723c */ /* 0x040ff00000041814 */
[----:B------:R-:W-:Y:S01]  /*12740*/  HMMA.16816.F32.BF16 R152, R152, R50, R36 ;  /* 0x000000329898723c */ /* 0x000fe20000041824 */
[----:B------:R-:W-:Y:S07]  /*12750*/  @!P6 BRA `(.L_x_933) ;  /* 0x000001100000e947 */ /* 0x000fee0003800000 */
[C---:B-1----:R-:W-:Y:S01]  /*12760*/  ISETP.GT.AND P0, PT, R2.reuse, RZ, PT ;  /* 0x000000ff0200720c */ /* 0x042fe20003f04270 */
        /* <DEDUP_REMOVED lines=10> */
.L_x_935:
[----:B------:R-:W-:-:S13]  /*12810*/  ISETP.NE.AND P0, PT, R5, 0x1, PT ;  /* 0x000000010500780c */ /* 0x000fda0003f05270 */
[----:B------:R-:W-:-:S05]  /*12820*/  @P0 IMAD.HI.U32 R2, R0, c[0x0][0x330], RZ ;  /* 0x0000cc0000020a27 */ /* 0x000fca00078e00ff */
[----:B------:R-:W-:Y:S02]  /*12830*/  @P0 SHF.R.U32.HI R0, RZ, c[0x0][0x334], R2 ;  /* 0x0000cd00ff000a19 */ /* 0x000fe40000011602 */
.L_x_936:
[----:B------:R-:W-:Y:S05]  /*12840*/  BSYNC B0 ;  /* 0x0000000000007941 */ /* 0x000fea0003800000 */
.L_x_934:
[----:B------:R-:W-:-:S05]  /*12850*/  IMAD R0, R0, R5, c[0x0][0x32c] ;  /* 0x0000cb0000007624 */ /* 0x000fca00078e0205 */
[----:B------:R-:W-:-:S05]  /*12860*/  IMNMX R4, R4, R0, PT ;  /* 0x0000000004047217 */ /* 0x000fca0003800200 */
.L_x_933:
[----:B-1----:R-:W-:-:S05]  /*12870*/  IMAD.HI R0, R4, 0x66666667, RZ ;  /* 0x6666666704007827 */ /* 0x002fca00078e02ff */
[----:B------:R-:W-:-:S04]  /*12880*/  SHF.R.U32.HI R2, RZ, 0x1f, R0 ;  /* 0x0000001fff027819 */ /* 0x000fc80000011600 */
[----:B------:R-:W-:-:S04]  /*12890*/  LEA.HI.SX32 R0, R0, R2, 0x1b ;  /* 0x0000000200007211 */ /* 0x000fc800078fdaff */
[----:B------:R-:W-:-:S04]  /*128a0*/  IMNMX R5, R240, R0, !PT ;  /* 0x00000000f0057217 */ /* 0x000fc80007800200 */
[----:B------:R-:W-:Y:S01]  /*128b0*/  ISETP.GE.AND P0, PT, R200, R5, PT ;  /* 0x00000005c800720c */ /* 0x000fe20003f06270 */
[----:B------:R1:W-:-:S12]  /*128c0*/  STL [R1+0x20], R5 ;  /* 0x0000200501007387 */ /* 0x0003d80000100800 */
[----:B------:R-:W-:Y:S05]  /*128d0*/  @!P0 BRA `(.L_x_937) ;  /* 0x00004df000008947 */ /* 0x000fea0003800000 */
[----:B------:R-:W-:Y:S01]  /*128e0*/  MOV R112, R109 ;  /* 0x0000006d00707202 */ /* 0x000fe20000000f00 */
[----:B------:R-:W-:Y:S01]  /*128f0*/  IMAD.MOV.U32 R114, RZ, RZ, R3 ;  /* 0x000000ffff727224 */ /* 0x000fe200078e0003 */
[----:B------:R-:W-:Y:S01]  /*12900*/  MOV R111, R110 ;  /* 0x0000006e006f7202 */ /* 0x000fe20000000f00 */
[----:B------:R-:W-:Y:S01]  /*12910*/  IMAD.MOV.U32 R220, RZ, RZ, R200 ;  /* 0x000000ffffdc7224 */ /* 0x000fe200078e00c8 */
[----:B------:R-:W-:Y:S02]  /*12920*/  MOV R113, R108 ;  /* 0x0000006c00717202 */ /* 0x000fe40000000f00 */
.L_x_954:
[----:B------:R-:W2:Y:S01]  /*12930*/  LDL R0, [R1+0x40] ;  /* 0x0000400001007983 */ /* 0x000ea20000100800 */
[----:B------:R-:W-:Y:S04]  /*12940*/  DEPBAR.LE SB0, 0x0 ;  /* 0x000080000000791a */ /* 0x000fe80000000000 */
[----:B------:R-:W-:Y:S01]  /*12950*/  WARPSYNC 0xffffffff ;  /* 0xffffffff00007948 */ /* 0x000fe20003800000 */
[----:B------:R-:W3:Y:S01]  /*12960*/  LDL R110, [R1+0x38] ;  /* 0x00003800016e7983 */ /* 0x000ee20000100800 */
[----:B------:R-:W-:Y:S01]  /*12970*/  ISETP.GT.AND P0, PT, R240, R220, PT ;  /* 0x000000dcf000720c */ /* 0x000fe20003f04270 */
[----:B------:R-:W-:Y:S02]  /*12980*/  ULDC UR4, c[0x0][0x324] ;  /* 0x0000c90000047ab9 */ /* 0x000fe40000000800 */
[----:B------:R-:W-:Y:S02]  /*12990*/  ULOP3.LUT UR4, URZ, UR4, URZ, 0x33, !UPT ;  /* 0x000000043f047292 */ /* 0x000fe4000f8e333f */
[----:B------:R-:W3:Y:S06]  /*129a0*/  LDL.64 R2, [R1+0x28] ;  /* 0x0000280001027983 */ /* 0x000eec0000100a00 */
[----:B------:R-:W-:Y:S02]  /*129b0*/  BAR.SYNC.DEFER_BLOCKING 0x0 ;  /* 0x0000000000007b1d */ /* 0x000fe40000010000 */
[----:B------:R-:W-:Y:S04]  /*129c0*/  @!P0 IMAD.WIDE.U32 R108, R220, c[0x0][0x208], RZ ;  /* 0x00008200dc6c8a25 */ /* 0x000fe800078e00ff */
[----:B------:R-:W-:Y:S06]  /*129d0*/  LDSM.16.M88.4 R80, [R211] ;  /* 0x00000000d350783b */ /* 0x000fec0000000200 */
[----:B------:R-:W4:Y:S06]  /*129e0*/  LDSM.16.M88.4 R16, [R204] ;  /* 0x00000000cc10783b */ /* 0x000f2c0000000200 */
[----:B------:R-:W5:Y:S06]  /*129f0*/  LDSM.16.M88.4 R76, [R211+0x2000] ;  /* 0x00200000d34c783b */ /* 0x000f6c0000000200 */
[----:B------:R-:W1:Y:S06]  /*12a00*/  LDSM.16.M88.4 R32, [R204+0x800] ;  /* 0x00080000cc20783b */ /* 0x000e6c0000000200 */
[----:B------:R-:W3:Y:S06]  /*12a10*/  LDL R115, [R1+0x3c] ;  /* 0x00003c0001737983 */ /* 0x000eec0000100800 */
[----:B------:R-:W1:Y:S06]  /*12a20*/  LDSM.16.M88.4 R48, [R204+0x1000] ;  /* 0x00100000cc30783b */ /* 0x000e6c0000000200 */
[----:B------:R-:W3:Y:S06]  /*12a30*/  LDL.64 R224, [R1+0x30] ;  /* 0x0000300001e07983 */ /* 0x000eec0000100a00 */
[----:B------:R-:W1:Y:S02]  /*12a40*/  LDSM.16.M88.4 R64, [R204+0x1800] ;  /* 0x00180000cc40783b */ /* 0x000e640000000200 */
[-C--:B-1--4-:R-:W-:Y:S04]  /*12a50*/  HMMA.16816.F32.BF16 R4, R80, R16.reuse, RZ ;  /* 0x000000105004723c */ /* 0x092fe800000418ff */
[----:B------:R-:W4:Y:S04]  /*12a60*/  LDL R223, [R1+0x44] ;  /* 0x0000440001df7983 */ /* 0x000f280000100800 */
[C---:B-----5:R-:W-:Y:S02]  /*12a70*/  HMMA.16816.F32.BF16 R8, R76.reuse, R16, RZ ;  /* 0x000000104c08723c */ /* 0x060fe400000418ff */
[----:B------:R-:W1:Y:S06]  /*12a80*/  LDSM.16.M88.4 R156, [R204+0x2000] ;  /* 0x00200000cc9c783b */ /* 0x000e6c0000000200 */
[----:B------:R-:W4:Y:S01]  /*12a90*/  LDL R222, [R1+0x58] ;  /* 0x0000580001de7983 */ /* 0x000f220000100800 */
[-C--:B------:R-:W-:Y:S05]  /*12aa0*/  HMMA.16816.F32.BF16 R12, R76, R18.reuse, RZ ;  /* 0x000000124c0c723c */ /* 0x080fea00000418ff */
[----:B------:R-:W-:Y:S03]  /*12ab0*/  LDSM.16.M88.4 R160, [R214] ;  /* 0x00000000d6a0783b */ /* 0x000fe60000000200 */
[C---:B------:R-:W-:Y:S03]  /*12ac0*/  HMMA.16816.F32.BF16 R16, R80.reuse, R18, RZ ;  /* 0x000000125010723c */ /* 0x040fe600000418ff */
[----:B------:R-:W5:Y:S05]  /*12ad0*/  LDSM.16.M88.4 R164, [R215] ;  /* 0x00000000d7a4783b */ /* 0x000f6a0000000200 */
[-C--:B------:R-:W-:Y:S01]  /*12ae0*/  HMMA.16816.F32.BF16 R20, R80, R32.reuse, RZ ;  /* 0x000000205014723c */ /* 0x080fe200000418ff */
[----:B------:R-:W1:Y:S06]  /*12af0*/  LDSM.16.M88.4 R168, [R214+0x2000] ;  /* 0x00200000d6a8783b */ /* 0x000e6c0000000200 */
[----:B------:R-:W1:Y:S01]  /*12b00*/  LDSM.16.M88.4 R172, [R219] ;  /* 0x00000000dbac783b */ /* 0x000e620000000200 */
        /* <DEDUP_REMOVED lines=16> */
[-C--:B-----5:R-:W-:Y:S08]  /*12c10*/  HMMA.16816.F32.BF16 R4, R160, R164.reuse, R4 ;  /* 0x000000a4a004723c */ /* 0x0a0ff00000041804 */
[C---:B------:R-:W-:Y:S08]  /*12c20*/  HMMA.16816.F32.BF16 R8, R168.reuse, R164, R8 ;  /* 0x000000a4a808723c */ /* 0x040ff00000041808 */
[-C--:B------:R-:W-:Y:S08]  /*12c30*/  HMMA.16816.F32.BF16 R12, R168, R166.reuse, R12 ;  /* 0x000000a6a80c723c */ /* 0x080ff0000004180c */
[C---:B------:R-:W-:Y:S01]  /*12c40*/  HMMA.16816.F32.BF16 R16, R160.reuse, R166, R16 ;  /* 0x000000a6a010723c */ /* 0x040fe20000041810 */
[----:B------:R-:W5:Y:S07]  /*12c50*/  LDSM.16.M88.4 R164, [R217] ;  /* 0x00000000d9a4783b */ /* 0x000f6e0000000200 */
[-C--:B------:R-:W-:Y:S08]  /*12c60*/  HMMA.16816.F32.BF16 R20, R160, R172.reuse, R20 ;  /* 0x000000aca014723c */ /* 0x080ff00000041814 */
[C---:B------:R-:W-:Y:S08]  /*12c70*/  HMMA.16816.F32.BF16 R24, R168.reuse, R172, R24 ;  /* 0x000000aca818723c */ /* 0x040ff00000041818 */
[-C--:B------:R-:W-:Y:S03]  /*12c80*/  HMMA.16816.F32.BF16 R28, R168, R174.reuse, R28 ;  /* 0x000000aea81c723c */ /* 0x080fe6000004181c */
[----:B--2---:R-:W-:Y:S02]  /*12c90*/  LOP3.LUT P3, RZ, R0, 0x80, RZ, 0xc0, !PT ;  /* 0x0000008000ff7812 */ /* 0x004fe4000786c0ff */
[----:B------:R-:W-:Y:S03]  /*12ca0*/  @!P0 SHF.R.S32.HI R0, RZ, 0x1f, R220 ;  /* 0x0000001fff008819 */ /* 0x000fe600000114dc */
[C---:B------:R-:W-:Y:S01]  /*12cb0*/  HMMA.16816.F32.BF16 R32, R160.reuse, R174, R32 ;  /* 0x000000aea020723c */ /* 0x040fe20000041820 */
[----:B------:R-:W2:Y:S03]  /*12cc0*/  LDSM.16.M88.4 R172, [R216] ;  /* 0x00000000d8ac783b */ /* 0x000ea60000000200 */
[----:B------:R-:W-:Y:S04]  /*12cd0*/  @!P0 IMAD R0, R0, c[0x0][0x208], RZ ;  /* 0x0000820000008a24 */ /* 0x000fe800078e02ff */
[-C--:B-1----:R-:W-:Y:S04]  /*12ce0*/  HMMA.16816.F32.BF16 R36, R160, R156.reuse, R36 ;  /* 0x0000009ca024723c */ /* 0x082fe80000041824 */
[----:B------:R-:W-:Y:S02]  /*12cf0*/  @!P0 IMAD R0, R220, c[0x0][0x20c], R0 ;  /* 0x00008300dc008a24 */ /* 0x000fe400078e0200 */
[----:B---3--:R-:W-:Y:S02]  /*12d00*/  @!P0 IMAD.MOV.U32 R3, RZ, RZ, R110 ;  /* 0x000000ffff038224 */ /* 0x008fe400078e006e */
[C---:B------:R-:W-:Y:S04]  /*12d10*/  HMMA.16816.F32.BF16 R40, R168.reuse, R156, R40 ;  /* 0x0000009ca828723c */ /* 0x040fe80000041828 */
[----:B------:R-:W-:Y:S01]  /*12d20*/  @!P0 IMAD.IADD R0, R109, 0x1, R0 ;  /* 0x000000016d008824 */ /* 0x000fe200078e0200 */
[----:B------:R-:W-:Y:S01]  /*12d30*/  @!P0 MOV R109, 0x5 ;  /* 0x00000005006d8802 */ /* 0x000fe20000000f00 */
[----:B------:R-:W-:Y:S02]  /*12d40*/  @!P0 IMAD.WIDE.U32 R2, R108, 0x50, R2 ;  /* 0x000000506c028825 */ /* 0x000fe400078e0002 */
[-C--:B------:R-:W-:Y:S04]  /*12d50*/  HMMA.16816.F32.BF16 R44, R168, R158.reuse, R44 ;  /* 0x0000009ea82c723c */ /* 0x080fe8000004182c */
[----:B------:R-:W-:Y:S01]  /*12d60*/  @!P0 IMAD R0, R0, 0x50, RZ ;  /* 0x0000005000008824 */ /* 0x000fe200078e02ff */
[----:B------:R-:W-:Y:S01]  /*12d70*/  @!P0 LEA R178, P1, R2, c[0x0][0x1f8], 0x1 ;  /* 0x00007e0002b28a11 */ /* 0x000fe200078208ff */
[----:B------:R-:W-:Y:S02]  /*12d80*/  @!P0 IMAD.MOV.U32 R108, RZ, RZ, c[0x0][0x208] ;  /* 0x00008200ff6c8624 */ /* 0x000fe400078e00ff */
[C---:B------:R-:W-:Y:S04]  /*12d90*/  HMMA.16816.F32.BF16 R48, R160.reuse, R158, R48 ;  /* 0x0000009ea030723c */ /* 0x040fe80000041830 */
[----:B------:R-:W-:Y:S01]  /*12da0*/  @!P0 IMAD.IADD R3, R3, 0x1, R0 ;  /* 0x0000000103038824 */ /* 0x000fe200078e0200 */
[C---:B------:R-:W-:Y:S01]  /*12db0*/  @!P0 SHF.L.U64.HI R0, R108.reuse, R109, c[0x0][0x20c] ;  /* 0x000083006c008619 */ /* 0x040fe2000001026d */
[----:B------:R-:W-:Y:S02]  /*12dc0*/  @!P0 IMAD.SHL.U32 R110, R108, 0x20, RZ ;  /* 0x000000206c6e8824 */ /* 0x000fe400078e00ff */
[-C--:B-----5:R-:W-:Y:S04]  /*12dd0*/  HMMA.16816.F32.BF16 R52, R160, R164.reuse, R52 ;  /* 0x000000a4a034723c */ /* 0x0a0fe80000041834 */
        /* <DEDUP_REMOVED lines=8> */
[----:B------:R-:W-:Y:S03]  /*12e60*/  @!P0 IADD3 R108, P1, R176, R110, RZ ;  /* 0x0000006eb06c8210 */ /* 0x000fe60007f3e0ff */
[-C--:B------:R-:W-:Y:S01]  /*12e70*/  HMMA.16816.F32.BF16 R60, R168, R166.reuse, R60 ;  /* 0x000000a6a83c723c */ /* 0x080fe2000004183c */
[----:B------:R1:W-:Y:S03]  /*12e80*/  @!P0 LDGSTS.E.BYPASS.LTC128B.128 [R221+0x900], [R176.64], !P3 ;  /* 0x00900000b0dd8fae */ /* 0x0003e6000d901d48 */
[----:B------:R-:W-:Y:S02]  /*12e90*/  @!P0 IADD3.X R109, R177, R0, RZ, P1, !PT ;  /* 0x00000000b16d8210 */ /* 0x000fe40000ffe4ff */
[-C--:B------:R-:W-:Y:S02]  /*12ea0*/  @!P0 IADD3 R2, P2, R108, R110.reuse, RZ ;  /* 0x0000006e6c028210 */ /* 0x080fe40007f5e0ff */
[C---:B------:R-:W-:Y:S01]  /*12eb0*/  HMMA.16816.F32.BF16 R64, R160.reuse, R166, R64 ;  /* 0x000000a6a040723c */ /* 0x040fe20000041840 */
[----:B------:R3:W-:Y:S03]  /*12ec0*/  @!P0 LDGSTS.E.BYPASS.LTC128B.128 [R221+0x1100], [R108.64], !P3 ;  /* 0x011000006cdd8fae */ /* 0x0007e6000d901d48 */
[--C-:B------:R-:W-:Y:S01]  /*12ed0*/  @!P0 IMAD.X R3, R109, 0x1, R0.reuse, P2 ;  /* 0x000000016d038824 */ /* 0x100fe200010e0600 */
[----:B------:R-:W-:Y:S03]  /*12ee0*/  @!P0 IADD3 R180, P1, R2, R110, RZ ;  /* 0x0000006e02b48210 */ /* 0x000fe60007f3e0ff */
[-C--:B--2---:R-:W-:Y:S01]  /*12ef0*/  HMMA.16816.F32.BF16 R68, R160, R172.reuse, R68 ;  /* 0x000000aca044723c */ /* 0x084fe20000041844 */
[----:B------:R2:W-:Y:S03]  /*12f00*/  @!P0 LDGSTS.E.BYPASS.LTC128B.128 [R221+0x1900], [R2.64], !P3 ;  /* 0x0190000002dd8fae */ /* 0x0005e6000d901d48 */
[----:B------:R-:W-:Y:S04]  /*12f10*/  @!P0 IMAD.X R181, R3, 0x1, R0, P1 ;  /* 0x0000000103b58824 */ /* 0x000fe800008e0600 */
[C---:B------:R-:W-:Y:S01]  /*12f20*/  HMMA.16816.F32.BF16 R72, R168.reuse, R172, R72 ;  /* 0x000000aca848723c */ /* 0x040fe20000041848 */
[----:B------:R5:W-:Y:S03]  /*12f30*/  @!P0 LDGSTS.E.BYPASS.LTC128B.128 [R221+0x2100], [R180.64], !P3 ;  /* 0x02100000b4dd8fae */ /* 0x000be6000d901d48 */
[C---:B------:R-:W-:Y:S03]  /*12f40*/  ISETP.GT.AND P0, PT, R220.reuse, R240, PT ;  /* 0x000000f0dc00720c */ /* 0x040fe60003f04270 */
[----:B-1----:R-:W-:Y:S01]  /*12f50*/  LDSM.16.M88.4 R176, [R212] ;  /* 0x00000000d4b0783b */ /* 0x002fe20000000200 */
[-C--:B------:R-:W-:Y:S05]  /*12f60*/  HMMA.16816.F32.BF16 R76, R168, R174.reuse, R76 ;  /* 0x000000aea84c723c */ /* 0x080fea000004184c */
[----:B------:R-:W-:Y:S03]  /*12f70*/  LDSM.16.M88.4 R156, [R212+0x2000] ;  /* 0x00200000d49c783b */ /* 0x000fe60000000200 */
[----:B------:R-:W-:Y:S01]  /*12f80*/  HMMA.16816.F32.BF16 R80, R160, R174, R80 ;  /* 0x000000aea050723c */ /* 0x000fe20000041850 */
[----:B------:R-:W-:Y:S02]  /*12f90*/  @P0 IMAD.MOV.U32 R110, RZ, RZ, c[0x0][0x1e0] ;  /* 0x00007800ff6e0624 */ /* 0x000fe400078e00ff */
[----:B------:R-:W-:Y:S01]  /*12fa0*/  LDSM.16.M88.4 R184, [R210+0x800] ;  /* 0x00080000d2b8783b */ /* 0x000fe20000000200 */
[----:B--2---:R-:W-:Y:S02]  /*12fb0*/  @P0 MOV R3, R115 ;  /* 0x0000007300030202 */ /* 0x004fe40000000f00 */
[----:B------:R-:W-:Y:S02]  /*12fc0*/  @P0 IADD3 R0, R220, -0x1, RZ ;  /* 0xffffffffdc000810 */ /* 0x000fe40007ffe0ff */
[----:B------:R-:W-:Y:S01]  /*12fd0*/  MOV R115, c[0x0][0x2c4] ;  /* 0x0000b10000737a02 */ /* 0x000fe20000000f00 */
[----:B------:R-:W-:Y:S03]  /*12fe0*/  LDSM.16.M88.4 R164, [R210+0x1000] ;  /* 0x00100000d2a4783b */ /* 0x000fe60000000200 */
[----:B---3--:R-:W-:Y:S01]  /*12ff0*/  @P0 IMAD.WIDE.U32 R108, R0, c[0x0][0x1e0], RZ ;  /* 0x00007800006c0a25 */ /* 0x008fe200078e00ff */
[----:B------:R-:W-:Y:S02]  /*13000*/  ISETP.NE.AND P4, PT, R115, 0x1, PT ;  /* 0x000000017300780c */ /* 0x000fe40003f85270 */
[----:B-----5:R-:W1:Y:S01]  /*13010*/  LDSM.16.M88.4 R180, [R210] ;  /* 0x00000000d2b4783b */ /* 0x020e620000000200 */
[----:B------:R-:W-:Y:S05]  /*13020*/  @P0 SHF.R.S32.HI R2, RZ, 0x1f, R0 ;  /* 0x0000001fff020819 */ /* 0x000fea0000011400 */
[----:B------:R-:W0:Y:S01]  /*13030*/  LDGDEPBAR ;  /* 0x00000000000079af */ /* 0x000e220000000000 */
[----:B------:R-:W-:Y:S04]  /*13040*/  @P0 IMAD R2, R2, c[0x0][0x1e0], RZ ;  /* 0x0000780002020a24 */ /* 0x000fe800078e02ff */
[----:B------:R-:W-:Y:S01]  /*13050*/  @P0 IMAD R0, R0, c[0x0][0x1e4], R2 ;  /* 0x0000790000000a24 */ /* 0x000fe200078e0202 */
[----:B------:R-:W2:Y:S01]  /*13060*/  LDSM.16.M88.4 R160, [R210+0x1800] ;  /* 0x00180000d2a0783b */ /* 0x000ea20000000200 */
[----:B------:R-:W-:Y:S02]  /*13070*/  @P0 IMAD.MOV.U32 R2, RZ, RZ, R224 ;  /* 0x000000ffff020224 */ /* 0x000fe400078e00e0 */
[----:B------:R-:W-:Y:S02]  /*13080*/  @P0 IMAD.IADD R0, R109, 0x1, R0 ;  /* 0x000000016d000824 */ /* 0x000fe400078e0200 */
[----:B------:R-:W-:Y:S01]  /*13090*/  @P0 IMAD.WIDE.U32 R2, R108, 0x50, R2 ;  /* 0x000000506c020825 */ /* 0x000fe200078e0002 */
[----:B------:R-:W3:Y:S03]  /*130a0*/  LDSM.16.M88.4 R168, [R210+0x2000] ;  /* 0x00200000d2a8783b */ /* 0x000ee60000000200 */
[----:B------:R-:W-:Y:S02]  /*130b0*/  @P0 IMAD R108, R0, 0x50, RZ ;  /* 0x00000050006c0824 */ /* 0x000fe400078e02ff */
[----:B------:R-:W-:Y:S01]  /*130c0*/  @P0 IMAD.MOV.U32 R109, RZ, RZ, 0x5 ;  /* 0x00000005ff6d0424 */ /* 0x000fe200078e00ff */
[----:B------:R-:W-:Y:S02]  /*130d0*/  LDSM.16.M88.4 R172, [R213] ;  /* 0x00000000d5ac783b */ /* 0x000fe40000000200 */
[----:B------:R-:W-:Y:S02]  /*130e0*/  @P0 IADD3 R3, R3, R108, RZ ;  /* 0x0000006c03030210 */ /* 0x000fe40007ffe0ff */
[C---:B------:R-:W-:Y:S01]  /*130f0*/  @P0 SHF.L.U64.HI R0, R110.reuse, R109, c[0x0][0x1e4] ;  /* 0x000079006e000619 */ /* 0x040fe2000001026d */
[----:B------:R-:W-:Y:S01]  /*13100*/  @P0 IMAD.SHL.U32 R110, R110, 0x20, RZ ;  /* 0x000000206e6e0824 */ /* 0x000fe200078e00ff */
[----:B------:R-:W5:Y:S06]  /*13110*/  LDSM.16.M88.4 R188, [R207] ;  /* 0x00000000cfbc783b */ /* 0x000f6c0000000200 */
[----:B------:R-:W2:Y:S01]  /*13120*/  LDSM.16.M88.4 R192, [R213+0x2000] ;  /* 0x00200000d5c0783b */ /* 0x000ea20000000200 */
[-C--:B-1----:R-:W-:Y:S05]  /*13130*/  HMMA.16816.F32.BF16 R4, R176, R180.reuse, R4 ;  /* 0x000000b4b004723c */ /* 0x082fea0000041804 */
[----:B------:R-:W1:Y:S03]  /*13140*/  LDSM.16.M88.4 R196, [R207+0x800] ;  /* 0x00080000cfc4783b */ /* 0x000e660000000200 */
[C---:B------:R-:W-:Y:S03]  /*13150*/  HMMA.16816.F32.BF16 R8, R156.reuse, R180, R8 ;  /* 0x000000b49c08723c */ /* 0x040fe60000041808 */
[----:B------:R-:W1:Y:S05]  /*13160*/  LDSM.16.M88.4 R200, [R207+0x1000] ;  /* 0x00100000cfc8783b */ /* 0x000e6a0000000200 */
        /* <DEDUP_REMOVED lines=9> */
[C---:B------:R-:W-:Y:S01]  /*13200*/  HMMA.16816.F32.BF16 R48, R176.reuse, R166, R48 ;  /* 0x000000a6b030723c */ /* 0x040fe20000041830 */
[----:B------:R-:W1:Y:S07]  /*13210*/  LDSM.16.M88.4 R164, [R207+0x1800] ;  /* 0x00180000cfa4783b */ /* 0x000e6e0000000200 */
[-C--:B--2---:R-:W-:Y:S08]  /*13220*/  HMMA.16816.F32.BF16 R52, R176, R160.reuse, R52 ;  /* 0x000000a0b034723c */ /* 0x084ff00000041834 */
[C---:B------:R-:W-:Y:S07]  /*13230*/  HMMA.16816.F32.BF16 R56, R156.reuse, R160, R56 ;  /* 0x000000a09c38723c */ /* 0x040fee0000041838 */
[----:B----4-:R-:W-:Y:S01]  /*13240*/  IMAD.IADD R160, R222, 0x1, R223 ;  /* 0x00000001dea07824 */ /* 0x010fe200078e02df */
[-C--:B------:R-:W-:Y:S04]  /*13250*/  HMMA.16816.F32.BF16 R60, R156, R162.reuse, R60 ;  /* 0x000000a29c3c723c */ /* 0x080fe8000004183c */
[----:B------:R-:W-:Y:S04]  /*13260*/  @P4 IMAD.HI.U32 R109, R160, c[0x0][0x2c8], RZ ;  /* 0x0000b200a06d4a27 */ /* 0x000fe800078e00ff */
[C---:B------:R-:W-:Y:S04]  /*13270*/  HMMA.16816.F32.BF16 R64, R176.reuse, R162, R64 ;  /* 0x000000a2b040723c */ /* 0x040fe80000041840 */
[----:B------:R-:W-:Y:S04]  /*13280*/  @P4 SHF.R.U32.HI R160, RZ, c[0x0][0x2cc], R109 ;  /* 0x0000b300ffa04a19 */ /* 0x000fe8000001166d */
[-C--:B---3--:R-:W-:Y:S08]  /*13290*/  HMMA.16816.F32.BF16 R68, R176, R168.reuse, R68 ;  /* 0x000000a8b044723c */ /* 0x088ff00000041844 */
[C---:B------:R-:W-:Y:S08]  /*132a0*/  HMMA.16816.F32.BF16 R72, R156.reuse, R168, R72 ;  /* 0x000000a89c48723c */ /* 0x040ff00000041848 */
[-C--:B------:R-:W-:Y:S01]  /*132b0*/  HMMA.16816.F32.BF16 R76, R156, R170.reuse, R76 ;  /* 0x000000aa9c4c723c */ /* 0x080fe2000004184c */
[----:B------:R-:W2:Y:S01]  /*132c0*/  LDSM.16.M88.4 R156, [R207+0x2000] ;  /* 0x00200000cf9c783b */ /* 0x000ea20000000200 */
[----:B------:R-:W-:Y:S05]  /*132d0*/  DEPBAR.LE SB0, 0x0 ;  /* 0x000080000000791a */ /* 0x000fea0000000000 */
[----:B------:R-:W-:Y:S01]  /*132e0*/  BAR.SYNC.DEFER_BLOCKING 0x0 ;  /* 0x0000000000007b1d */ /* 0x000fe20000010000 */
[----:B------:R-:W-:Y:S08]  /*132f0*/  HMMA.16816.F32.BF16 R80, R176, R170, R80 ;  /* 0x000000aab050723c */ /* 0x000ff00000041850 */
[-C--:B-----5:R-:W-:Y:S08]  /*13300*/  HMMA.16816.F32.BF16 R4, R172, R188.reuse, R4 ;  /* 0x000000bcac04723c */ /* 0x0a0ff00000041804 */
[C---:B------:R-:W-:Y:S08]  /*13310*/  HMMA.16816.F32.BF16 R8, R192.reuse, R188, R8 ;  /* 0x000000bcc008723c */ /* 0x040ff00000041808 */
[-C--:B------:R-:W-:Y:S08]  /*13320*/  HMMA.16816.F32.BF16 R12, R192, R190.reuse, R12 ;  /* 0x000000bec00c723c */ /* 0x080ff0000004180c */
[C---:B------:R-:W-:Y:S08]  /*13330*/  HMMA.16816.F32.BF16 R16, R172.reuse, R190, R16 ;  /* 0x000000beac10723c */ /* 0x040ff00000041810 */
[-C--:B-1----:R-:W-:Y:S08]  /*13340*/  HMMA.16816.F32.BF16 R20, R172, R196.reuse, R20 ;  /* 0x000000c4ac14723c */ /* 0x082ff00000041814 */
[C---:B------:R-:W-:Y:S01]  /*13350*/  HMMA.16816.F32.BF16 R24, R192.reuse, R196, R24 ;  /* 0x000000c4c018723c */ /* 0x040fe20000041818 */
[----:B------:R-:W3:Y:S07]  /*13360*/  LDL R196, [R1+0x1c] ;  /* 0x00001c0001c47983 */ /* 0x000eee0000100800 */
[-C--:B------:R-:W-:Y:S08]  /*13370*/  HMMA.16816.F32.BF16 R28, R192, R198.reuse, R28 ;  /* 0x000000c6c01c723c */ /* 0x080ff0000004181c */
[C---:B------:R-:W-:Y:S01]  /*13380*/  HMMA.16816.F32.BF16 R32, R172.reuse, R198, R32 ;  /* 0x000000c6ac20723c */ /* 0x040fe20000041820 */
[----:B------:R-:W4:Y:S06]  /*13390*/  LDL R199, [R1+0x18] ;  /* 0x0000180001c77983 */ /* 0x000f2c0000100800 */
[----:B------:R-:W4:Y:S01]  /*133a0*/  LDL R198, [R1+0x14] ;  /* 0x0000140001c67983 */ /* 0x000f220000100800 */
[-C--:B------:R-:W-:Y:S08]  /*133b0*/  HMMA.16816.F32.BF16 R36, R172, R200.reuse, R36 ;  /* 0x000000c8ac24723c */ /* 0x080ff00000041824 */
[C---:B------:R-:W-:Y:S07]  /*133c0*/  HMMA.16816.F32.BF16 R40, R192.reuse, R200, R40 ;  /* 0x000000c8c028723c */ /* 0x040fee0000041828 */
[----:B------:R-:W-:Y:S01]  /*133d0*/  IMAD.MOV.U32 R200, RZ, RZ, c[0x0][0x32c] ;  /* 0x0000cb00ffc87624 */ /* 0x000fe200078e00ff */
        /* <DEDUP_REMOVED lines=12> */
[----:B------:R1:W-:Y:S03]  /*134a0*/  @P0 LDGSTS.E.BYPASS.LTC128B.128 [R221+0x2900], [R164.64], !P3 ;  /* 0x02900000a4dd0fae */ /* 0x0003e6000d901d48 */
[--C-:B------:R-:W-:Y:S01]  /*134b0*/  @P0 IMAD.X R109, R165, 0x1, R0.reuse, P2 ;  /* 0x00000001a56d0824 */ /* 0x100fe200010e0600 */
[-C--:B------:R-:W-:Y:S03]  /*134c0*/  @P0 IADD3 R162, P1, R108, R110.reuse, RZ ;  /* 0x0000006e6ca20210 */ /* 0x080fe60007f3e0ff */
[-C--:B--2---:R-:W-:Y:S01]  /*134d0*/  HMMA.16816.F32.BF16 R68, R172, R156.reuse, R68 ;  /* 0x0000009cac44723c */ /* 0x084fe20000041844 */
[----:B------:R2:W-:Y:S03]  /*134e0*/  @P0 LDGSTS.E.BYPASS.LTC128B.128 [R221+0x3100], [R108.64], !P3 ;  /* 0x031000006cdd0fae */ /* 0x0005e6000d901d48 */
[--C-:B------:R-:W-:Y:S01]  /*134f0*/  @P0 IMAD.X R163, R109, 0x1, R0.reuse, P1 ;  /* 0x000000016da30824 */ /* 0x100fe200008e0600 */
[----:B------:R-:W-:Y:S03]  /*13500*/  @P0 IADD3 R2, P2, R162, R110, RZ ;  /* 0x0000006ea2020210 */ /* 0x000fe60007f5e0ff */
[C---:B------:R-:W-:Y:S01]  /*13510*/  HMMA.16816.F32.BF16 R72, R192.reuse, R156, R72 ;  /* 0x0000009cc048723c */ /* 0x040fe20000041848 */
[----:B------:R1:W-:Y:S03]  /*13520*/  @P0 LDGSTS.E.BYPASS.LTC128B.128 [R221+0x3900], [R162.64], !P3 ;  /* 0x03900000a2dd0fae */ /* 0x0003e6000d901d48 */
[----:B------:R-:W-:Y:S03]  /*13530*/  @P0 IADD3.X R3, R163, R0, RZ, P2, !PT ;  /* 0x00000000a3030210 */ /* 0x000fe600017fe4ff */
[----:B------:R-:W-:Y:S01]  /*13540*/  @P0 IADD3 R156, P1, R2, R110, RZ ;  /* 0x0000006e029c0210 */ /* 0x000fe20007f3e0ff */
[-C--:B------:R-:W-:Y:S01]  /*13550*/  HMMA.16816.F32.BF16 R76, R192, R158.reuse, R76 ;  /* 0x0000009ec04c723c */ /* 0x080fe2000004184c */
[----:B------:R5:W-:Y:S03]  /*13560*/  @P0 LDGSTS.E.BYPASS.LTC128B.128 [R221+0x4100], [R2.64], !P3 ;  /* 0x0410000002dd0fae */ /* 0x000be6000d901d48 */
[----:B------:R-:W-:Y:S04]  /*13570*/  @P0 IMAD.X R157, R3, 0x1, R0, P1 ;  /* 0x00000001039d0824 */ /* 0x000fe800008e0600 */
[----:B------:R-:W-:Y:S01]  /*13580*/  HMMA.16816.F32.BF16 R80, R172, R158, R80 ;  /* 0x0000009eac50723c */ /* 0x000fe20000041850 */
[----:B------:R1:W-:Y:S03]  /*13590*/  @P0 LDGSTS.E.BYPASS.LTC128B.128 [R221+0x4900], [R156.64], !P3 ;  /* 0x049000009cdd0fae */ /* 0x0003e6000d901d48 */
[----:B------:R-:W-:Y:S03]  /*135a0*/  ISETP.GE.AND P3, PT, R200, 0x1, PT ;  /* 0x00000001c800780c */ /* 0x000fe60003f66270 */
[----:B--2---:R-:W2:Y:S06]  /*135b0*/  SHFL.IDX PT, R108, R160, RZ, 0x1c1f ;  /* 0x001c1fffa06c7589 */ /* 0x004eac00000e0000 */
[----:B------:R-:W0:Y:S01]  /*135c0*/  LDGDEPBAR ;  /* 0x00000000000079af */ /* 0x000e220000000000 */
[----:B-----5:R-:W-:Y:S05]  /*135d0*/  IMAD R3, R220, -0x50, RZ ;  /* 0xffffffb0dc037824 */ /* 0x020fea00078e02ff */
[----:B---3--:R-:W-:Y:S04]  /*135e0*/  IADD3 R0, -R196, 0x1, R3 ;  /* 0x00000001c4007810 */ /* 0x008fe80007ffe103 */
[----:B----4-:R-:W-:Y:S04]  /*135f0*/  IADD3 R0, -R198, R0, R199 ;  /* 0x00000000c6007210 */ /* 0x010fe80007ffe1c7 */
[C---:B------:R-:W-:Y:S02]  /*13600*/  IADD3 R158, R0.reuse, UR4, RZ ;  /* 0x00000004009e7c10 */ /* 0x040fe4000fffe0ff */
[----:B-1----:R-:W-:Y:S03]  /*13610*/  IADD3 R157, R0, c[0x0][0x328], RZ ;  /* 0x0000ca00009d7a10 */ /* 0x002fe60007ffe0ff */
[----:B--2---:R-:W-:Y:S01]  /*13620*/  IMAD.IADD R0, R108, 0x1, R158 ;  /* 0x000000016c007824 */ /* 0x004fe200078e029e */
        /* <DEDUP_REMOVED lines=15> */
.L_x_940:
[----:B------:R-:W-:Y:S04]  /*13720*/  MOV R108, c[0x0][0x32c] ;  /* 0x0000cb00006c7a02 */ /* 0x000fe80000000f00 */
[----:B------:R-:W-:Y:S11]  /*13730*/  ISETP.NE.AND P0, PT, R108, 0x1, PT ;  /* 0x000000016c00780c */ /* 0x000ff60003f05270 */
[----:B------:R-:W-:Y:S02]  /*13740*/  @!UPT UIADD3 URZ, URZ, URZ, URZ ;  /* 0x0000003f3f3ff290 */ /* 0x000fe4000fffe03f */
[----:B------:R-:W-:Y:S05]  /*13750*/  @P0 IMAD.HI.U32 R108, R2, c[0x0][0x330], RZ ;  /* 0x0000cc00026c0a27 */ /* 0x000fea00078e00ff */
[----:B------:R-:W-:Y:S02]  /*13760*/  @P0 SHF.R.U32.HI R2, RZ, c[0x0][0x334], R108 ;  /* 0x0000cd00ff020a19 */ /* 0x000fe4000001166c */
.L_x_941:
[----:B------:R-:W-:Y:S05]  /*13770*/  BSYNC B0 ;  /* 0x0000000000007941 */ /* 0x000fea0003800000 */
.L_x_939:
[----:B------:R-:W-:Y:S04]  /*13780*/  IMAD.IADD R108, R3, 0x1, -R196 ;  /* 0x00000001036c7824 */ /* 0x000fe800078e0ac4 */
[----:B------:R-:W-:Y:S05]  /*13790*/  IMAD R2, R2, c[0x0][0x32c], R108 ;  /* 0x0000cb0002027a24 */ /* 0x000fea00078e026c */
[----:B------:R-:W-:Y:S02]  /*137a0*/  IADD3 R108, R2, c[0x0][0x32c], RZ ;  /* 0x0000cb00026c7a10 */ /* 0x000fe40007ffe0ff */
[----:B------:R-:W-:Y:S02]  /*137b0*/  IMNMX R0, R0, R2, !PT ;  /* 0x0000000200007217 */ /* 0x000fe40007800200 */
[----:B------:R-:W-:Y:S02]  /*137c0*/  IMNMX R115, R115, R108, PT ;  /* 0x0000006c73737217 */ /* 0x000fe40003800200 */
.L_x_938:
        /* <DEDUP_REMOVED lines=17> */
.L_x_944:
[----:B------:R-:W-:Y:S04]  /*138e0*/  MOV R109, c[0x0][0x32c] ;  /* 0x0000cb00006d7a02 */ /* 0x000fe80000000f00 */
[----:B------:R-:W-:Y:S11]  /*138f0*/  ISETP.NE.AND P0, PT, R109, 0x1, PT ;  /* 0x000000016d00780c */ /* 0x000ff60003f05270 */
[----:B------:R-:W-:Y:S02]  /*13900*/  @!UPT UIADD3 URZ, URZ, URZ, URZ ;  /* 0x0000003f3f3ff290 */ /* 0x000fe4000fffe03f */
[----:B------:R-:W-:Y:S05]  /*13910*/  @P0 IMAD.HI.U32 R109, R2, c[0x0][0x330], RZ ;  /* 0x0000cc00026d0a27 */ /* 0x000fea00078e00ff */
[----:B------:R-:W-:Y:S02]  /*13920*/  @P0 SHF.R.U32.HI R2, RZ, c[0x0][0x334], R109 ;  /* 0x0000cd00ff020a19 */ /* 0x000fe4000001166d */
.L_x_945:
[----:B------:R-:W-:Y:S05]  /*13930*/  BSYNC B0 ;  /* 0x0000000000007941 */ /* 0x000fea0003800000 */
.L_x_943:
[----:B------:R-:W-:Y:S04]  /*13940*/  IMAD.IADD R109, R3, 0x1, -R196 ;  /* 0x00000001036d7824 */ /* 0x000fe800078e0ac4 */
[----:B------:R-:W-:Y:S05]  /*13950*/  IMAD R2, R2, c[0x0][0x32c], R109 ;  /* 0x0000cb0002027a24 */ /* 0x000fea00078e026d */
[----:B------:R-:W-:Y:S02]  /*13960*/  IADD3 R109, R2, c[0x0][0x32c], RZ ;  /* 0x0000cb00026d7a10 */ /* 0x000fe40007ffe0ff */
[----:B------:R-:W-:Y:S02]  /*13970*/  IMNMX R108, R108, R2, !PT ;  /* 0x000000026c6c7217 */ /* 0x000fe40007800200 */
[----:B------:R-:W-:Y:S02]  /*13980*/  IMNMX R110, R110, R109, PT ;  /* 0x0000006d6e6e7217 */ /* 0x000fe40003800200 */
.L_x_942:
        /* <DEDUP_REMOVED lines=17> */
.L_x_948:
[----:B------:R-:W-:Y:S04]  /*13aa0*/  MOV R159, c[0x0][0x32c] ;  /* 0x0000cb00009f7a02 */ /* 0x000fe80000000f00 */
[----:B------:R-:W-:Y:S11]  /*13ab0*/  ISETP.NE.AND P0, PT, R159, 0x1, PT ;  /* 0x000000019f00780c */ /* 0x000ff60003f05270 */
[----:B------:R-:W-:Y:S02]  /*13ac0*/  @!UPT UIADD3 URZ, URZ, URZ, URZ ;  /* 0x0000003f3f3ff290 */ /* 0x000fe4000fffe03f */
[----:B------:R-:W-:Y:S05]  /*13ad0*/  @P0 IMAD.HI.U32 R159, R156, c[0x0][0x330], RZ ;  /* 0x0000cc009c9f0a27 */ /* 0x000fea00078e00ff */
[----:B------:R-:W-:Y:S02]  /*13ae0*/  @P0 SHF.R.U32.HI R156, RZ, c[0x0][0x334], R159 ;  /* 0x0000cd00ff9c0a19 */ /* 0x000fe4000001169f */
.L_x_949:
[----:B------:R-:W-:Y:S05]  /*13af0*/  BSYNC B0 ;  /* 0x0000000000007941 */ /* 0x000fea0003800000 */
.L_x_947:
[----:B------:R-:W-:Y:S04]  /*13b00*/  IMAD.IADD R159, R3, 0x1, -R196 ;  /* 0x00000001039f7824 */ /* 0x000fe800078e0ac4 */
[----:B------:R-:W-:Y:S05]  /*13b10*/  IMAD R156, R156, c[0x0][0x32c], R159 ;  /* 0x0000cb009c9c7a24 */ /* 0x000fea00078e029f */
[----:B------:R-:W-:Y:S02]  /*13b20*/  IADD3 R159, R156, c[0x0][0x32c], RZ ;  /* 0x0000cb009c9f7a10 */ /* 0x000fe40007ffe0ff */
[----:B------:R-:W-:Y:S02]  /*13b30*/  IMNMX R2, R2, R156, !PT ;  /* 0x0000009c02027217 */ /* 0x000fe40007800200 */
[----:B------:R-:W-:Y:S02]  /*13b40*/  IMNMX R109, R109, R159, PT ;  /* 0x0000009f6d6d7217 */ /* 0x000fe40003800200 */
.L_x_946:
        /* <DEDUP_REMOVED lines=131> */
[C---:B------:R-:W-:Y:S04]  /*14380*/  ISETP.LT.OR P0, PT, R115.reuse, 0x1, P0 ;  /* 0x000000017300780c */ /* 0x040fe80000701670 */
        /* <DEDUP_REMOVED lines=117> */
.L_x_952:
[----:B------:R-:W-:Y:S04]  /*14ae0*/  MOV R6, c[0x0][0x32c] ;  /* 0x0000cb0000067a02 */ /* 0x000fe80000000f00 */
[----:B------:R-:W-:Y:S11]  /*14af0*/  ISETP.NE.AND P0, PT, R6, 0x1, PT ;  /* 0x000000010600780c */ /* 0x000ff60003f05270 */
[----:B------:R-:W-:Y:S02]  /*14b00*/  @!UPT UIADD3 URZ, URZ, URZ, URZ ;  /* 0x0000003f3f3ff290 */ /* 0x000fe4000fffe03f */
[----:B------:R-:W-:Y:S05]  /*14b10*/  @P0 IMAD.HI.U32 R6, R4, c[0x0][0x330], RZ ;  /* 0x0000cc0004060a27 */ /* 0x000fea00078e00ff */
[----:B------:R-:W-:Y:S02]  /*14b20*/  @P0 SHF.R.U32.HI R4, RZ, c[0x0][0x334], R6 ;  /* 0x0000cd00ff040a19 */ /* 0x000fe40000011606 */
.L_x_953:
[----:B------:R-:W-:Y:S05]  /*14b30*/  BSYNC B0 ;  /* 0x0000000000007941 */ /* 0x000fea0003800000 */
.L_x_951:
[----:B------:R-:W-:Y:S04]  /*14b40*/  IMAD.IADD R3, R3, 0x1, -R196 ;  /* 0x0000000103037824 */ /* 0x000fe800078e0ac4 */
[----:B------:R-:W-:Y:S05]  /*14b50*/  IMAD R3, R4, c[0x0][0x32c], R3 ;  /* 0x0000cb0004037a24 */ /* 0x000fea00078e0203 */
[----:B------:R-:W-:Y:S02]  /*14b60*/  IADD3 R4, R3, c[0x0][0x32c], RZ ;  /* 0x0000cb0003047a10 */ /* 0x000fe40007ffe0ff */
[----:B------:R-:W-:Y:S02]  /*14b70*/  IMNMX R0, R0, R3, !PT ;  /* 0x0000000300007217 */ /* 0x000fe40007800200 */
[----:B------:R-:W-:Y:S02]  /*14b80*/  IMNMX R2, R2, R4, PT ;  /* 0x0000000402027217 */ /* 0x000fe40003800200 */
.L_x_950:
[----:B------:R-:W-:Y:S01]  /*14b90*/  ISETP.GT.AND P0, PT, R0, RZ, !P2 ;  /* 0x000000ff0000720c */ /* 0x000fe20005704270 */
[----:B------:R-:W-:Y:S01]  /*14ba0*/  LDSM.16.MT88.4 R52, [R206] ;  /* 0x00000000ce34783b */ /* 0x000fe20000004200 */
[----:B------:R-:W-:Y:S02]  /*14bb0*/  ISETP.NE.AND P2, PT, R162, RZ, PT ;  /* 0x000000ffa200720c */ /* 0x000fe40003f45270 */
[----:B------:R-:W-:Y:S02]  /*14bc0*/  ISETP.LT.OR P0, PT, R2, 0x1, P0 ;  /* 0x000000010200780c */ /* 0x000fe40000701670 */
[----:B------:R-:W-:Y:S02]  /*14bd0*/  FMNMX.FTZ R3, R32, R111, !PT ;  /* 0x0000006f20037209 */ /* 0x000fe40007810000 */
[----:B------:R-:W-:Y:S01]  /*14be0*/  FSEL R10, R10, -INF , !P0 ;  /* 0xff8000000a0a7808 */ /* 0x000fe20004000000 */
[----:B------:R-:W-:Y:S01]  /*14bf0*/  LDSM.16.MT88.4 R80, [R205+0x800] ;  /* 0x00080000cd50783b */ /* 0x000fe20000004200 */
        /* <DEDUP_REMOVED lines=51> */
[----:B------:R-:W1:Y:S01]  /*14f30*/  SHFL.BFLY PT, R6, R3, 0x2, 0x1f ;  /* 0x0c401f0003067f89 */ /* 0x000e6200000e0000 */
        /* <DEDUP_REMOVED lines=29> */
[----:B-1----:R-:W-:Y:S02]  /*15110*/  FMNMX.FTZ R3, R3, R6, !PT ;  /* 0x0000000603037209 */ /* 0x002fe40007810000 */
[----:B------:R-:W-:Y:S02]  /*15120*/  ISETP.LT.OR P0, PT, R2, 0x32, P0 ;  /* 0x000000320200780c */ /* 0x000fe40000701670 */
[----:B------:R-:W-:Y:S01]  /*15130*/  FMNMX.FTZ R4, R184, R4, !PT ;  /* 0x00000004b8047209 */ /* 0x000fe20007810000 */
[----:B------:R-:W1:Y:S01]  /*15140*/  SHFL.BFLY PT, R7, R3, 0x1, 0x1f ;  /* 0x0c201f0003077f89 */ /* 0x000e6200000e0000 */
        /* <DEDUP_REMOVED lines=16> */
[----:B------:R-:W-:Y:S01]  /*15250*/  FMUL.FTZ R3, R110, c[0x0][0x2d0] ;  /* 0x0000b4006e037a20 */ /* 0x000fe20000410000 */
[----:B------:R-:W-:Y:S02]  /*15260*/  FMNMX.FTZ R5, R24, R5, !PT ;  /* 0x0000000518057209 */ /* 0x000fe40007810000 */
[----:B------:R-:W-:Y:S02]  /*15270*/  FSETP.NEU.FTZ.AND P2, PT, R110, -INF , PT ;  /* 0xff8000006e00780b */ /* 0x000fe40003f5d000 */
[----:B------:R-:W-:Y:S02]  /*15280*/  FMNMX.FTZ R5, R25, R5, !PT ;  /* 0x0000000519057209 */ /* 0x000fe40007810000 */
[----:B------:R-:W-:Y:S02]  /*15290*/  FMNMX.FTZ R4, R224, R4, !PT ;  /* 0x00000004e0047209 */ /* 0x000fe40007810000 */
[----:B------:R-:W-:Y:S02]  /*152a0*/  FMNMX.FTZ R5, R28, R5, !PT ;  /* 0x000000051c057209 */ /* 0x000fe40007810000 */
[----:B------:R-:W-:Y:S02]  /*152b0*/  FSEL R71, R3, RZ, P2 ;  /* 0x000000ff03477208 */ /* 0x000fe40001000000 */
[----:B------:R-:W-:Y:S02]  /*152c0*/  FMNMX.FTZ R5, R29, R5, !PT ;  /* 0x000000051d057209 */ /* 0x000fe40007810000 */
[----:B------:R-:W-:Y:S01]  /*152d0*/  FMNMX.FTZ R4, R227, R4, !PT ;  /* 0x00000004e3047209 */ /* 0x000fe20007810000 */
[--C-:B------:R-:W-:Y:S01]  /*152e0*/  FFMA.FTZ R3, R32, c[0x0][0x2d0], -R71.reuse ;  /* 0x0000b40020037a23 */ /* 0x100fe20000010847 */
[----:B------:R-:W-:Y:S01]  /*152f0*/  FMNMX.FTZ R5, R180, R5, !PT ;  /* 0x00000005b4057209 */ /* 0x000fe20007810000 */
[--C-:B------:R-:W-:Y:S01]  /*15300*/  FFMA.FTZ R44, R49, c[0x0][0x2d0], -R71.reuse ;  /* 0x0000b400312c7a23 */ /* 0x100fe20000010847 */
[----:B------:R-:W-:Y:S01]  /*15310*/  FMNMX.FTZ R4, R229, R4, !PT ;  /* 0x00000004e5047209 */ /* 0x000fe20007810000 */
[----:B------:R1:W2:Y:S01]  /*15320*/  MUFU.EX2 R41, R3 ;  /* 0x0000000300297308 */ /* 0x0002a20000000800 */
[----:B------:R-:W-:Y:S02]  /*15330*/  FMNMX.FTZ R5, R181, R5, !PT ;  /* 0x00000005b5057209 */ /* 0x000fe40007810000 */
[----:B------:R-:W-:Y:S01]  /*15340*/  ISETP.LT.OR P0, PT, R2, 0x3a, P0 ;  /* 0x0000003a0200780c */ /* 0x000fe20000701670 */
[----:B------:R-:W3:Y:S01]  /*15350*/  SHFL.BFLY PT, R6, R4, 0x2, 0x1f ;  /* 0x0c401f0004067f89 */ /* 0x000ee200000e0000 */
[----:B------:R-:W-:Y:S02]  /*15360*/  FMNMX.FTZ R5, R182, R5, !PT ;  /* 0x00000005b6057209 */ /* 0x000fe40007810000 */
[----:B------:R-:W-:Y:S02]  /*15370*/  FSEL R202, R63, -INF , !P0 ;  /* 0xff8000003fca7808 */ /* 0x000fe40004000000 */
[----:B------:R-:W-:Y:S01]  /*15380*/  FMNMX.FTZ R5, R183, R5, !PT ;  /* 0x00000005b7057209 */ /* 0x000fe20007810000 */
[----:B------:R-:W-:Y:S01]  /*15390*/  MUFU.EX2 R237, R44 ;  /* 0x0000002c00ed7308 */ /* 0x000fe20000000800 */
[----:B------:R-:W-:Y:S02]  /*153a0*/  ISETP.GT.AND P0, PT, R0, 0x40, !P4 ;  /* 0x000000400000780c */ /* 0x000fe40006704270 */
[----:B------:R-:W-:Y:S02]  /*153b0*/  FMNMX.FTZ R5, R192, R5, !PT ;  /* 0x00000005c0057209 */ /* 0x000fe40007810000 */
[----:B------:R-:W-:Y:S02]  /*153c0*/  ISETP.LT.OR P0, PT, R2, 0x41, P0 ;  /* 0x000000410200780c */ /* 0x000fe40000701670 */
[----:B------:R-:W-:Y:S02]  /*153d0*/  FMNMX.FTZ R5, R193, R5, !PT ;  /* 0x00000005c1057209 */ /* 0x000fe40007810000 */
[----:B------:R-:W-:Y:S02]  /*153e0*/  FSEL R199, R74, -INF , !P0 ;  /* 0xff8000004ac77808 */ /* 0x000fe40004000000 */
[----:B------:R-:W-:Y:S02]  /*153f0*/  FMNMX.FTZ R5, R194, R5, !PT ;  /* 0x00000005c2057209 */ /* 0x000fe40007810000 */
[----:B------:R-:W-:Y:S01]  /*15400*/  ISETP.GT.AND P0, PT, R0, 0x41, !P5 ;  /* 0x000000410000780c */ /* 0x000fe20006f04270 */
[--C-:B-1----:R-:W-:Y:S01]  /*15410*/  FFMA.FTZ R3, R33, c[0x0][0x2d0], -R71.reuse ;  /* 0x0000b40021037a23 */ /* 0x102fe20000010847 */
[----:B------:R-:W-:Y:S02]  /*15420*/  FMNMX.FTZ R5, R197, R5, !PT ;  /* 0x00000005c5057209 */ /* 0x000fe40007810000 */
[----:B------:R-:W-:Y:S01]  /*15430*/  ISETP.LT.OR P0, PT, R2, 0x42, P0 ;  /* 0x000000420200780c */ /* 0x000fe20000701670 */
[----:B------:R1:W-:Y:S01]  /*15440*/  MUFU.EX2 R39, R3 ;  /* 0x0000000300277308 */ /* 0x0003e20000000800 */
[----:B------:R-:W-:Y:S02]  /*15450*/  FMNMX.FTZ R5, R228, R5, !PT ;  /* 0x00000005e4057209 */ /* 0x000fe40007810000 */
[----:B---3--:R-:W-:Y:S02]  /*15460*/  FMNMX.FTZ R4, R4, R6, !PT ;  /* 0x0000000604047209 */ /* 0x008fe40007810000 */
[----:B------:R-:W-:Y:S02]  /*15470*/  FMNMX.FTZ R5, R230, R5, !PT ;  /* 0x00000005e6057209 */ /* 0x000fe40007810000 */
[----:B------:R-:W-:Y:S01]  /*15480*/  FSEL R198, R75, -INF , !P0 ;  /* 0xff8000004bc67808 */ /* 0x000fe20004000000 */
[----:B------:R-:W3:Y:S01]  /*15490*/  SHFL.BFLY PT, R7, R4, 0x1, 0x1f ;  /* 0x0c201f0004077f89 */ /* 0x000ee200000e0000 */
[----:B------:R-:W-:Y:S02]  /*154a0*/  FMNMX.FTZ R5, R231, R5, !PT ;  /* 0x00000005e7057209 */ /* 0x000fe40007810000 */
[----:B------:R-:W-:Y:S02]  /*154b0*/  ISETP.GT.AND P0, PT, R0, 0x48, !P3 ;  /* 0x000000480000780c */ /* 0x000fe40005f04270 */
[----:B------:R-:W-:Y:S02]  /*154c0*/  FMNMX.FTZ R5, R232, R5, !PT ;  /* 0x00000005e8057209 */ /* 0x000fe40007810000 */
[----:B------:R-:W-:Y:S02]  /*154d0*/  ISETP.LT.OR P0, PT, R2, 0x49, P0 ;  /* 0x000000490200780c */ /* 0x000fe40000701670 */
[----:B------:R-:W-:Y:S01]  /*154e0*/  ISETP.GT.AND P3, PT, R0, 0x49, !P6 ;  /* 0x000000490000780c */ /* 0x000fe20007764270 */
[----:B------:R-:W1:Y:S01]  /*154f0*/  SHFL.BFLY PT, R6, R5, 0x2, 0x1f ;  /* 0x0c401f0005067f89 */ /* 0x000e6200000e0000 */
[----:B------:R-:W-:Y:S02]  /*15500*/  FSEL R162, R78, -INF , !P0 ;  /* 0xff8000004ea27808 */ /* 0x000fe40004000000 */
[----:B------:R-:W-:Y:S04]  /*15510*/  ISETP.LT.OR P3, PT, R2, 0x4a, P3 ;  /* 0x0000004a0200780c */ /* 0x000fe80001f61670 */
[----:B------:R-:W-:Y:S02]  /*15520*/  FSEL R70, R79, -INF , !P3 ;  /* 0xff8000004f467808 */ /* 0x000fe40005800000 */
[----:B------:R-:W-:Y:S01]  /*15530*/  LDSM.16.MT88.4 R76, [R208] ;  /* 0x00000000d04c783b */ /* 0x000fe20000004200 */
[----:B---3--:R-:W-:Y:S04]  /*15540*/  FMNMX.FTZ R109, R4, R7, !PT ;  /* 0x00000007046d7209 */ /* 0x008fe80007810000 */
[C---:B------:R-:W-:Y:S01]  /*15550*/  FSETP.NEU.FTZ.AND P1, PT, R109.reuse, -INF , PT ;  /* 0xff8000006d00780b */ /* 0x040fe20003f3d000 */
[----:B------:R-:W-:Y:S01]  /*15560*/  FMUL.FTZ R4, R109, c[0x0][0x2d0] ;  /* 0x0000b4006d047a20 */ /* 0x000fe20000410000 */
[----:B-1----:R-:W-:Y:S01]  /*15570*/  FMNMX.FTZ R3, R5, R6, !PT ;  /* 0x0000000605037209 */ /* 0x002fe20007810000 */
[--C-:B------:R-:W-:Y:S03]  /*15580*/  FFMA.FTZ R5, R164, c[0x0][0x2d0], -R71.reuse ;  /* 0x0000b400a4057a23 */ /* 0x100fe60000010847 */
[----:B------:R-:W-:Y:S02]  /*15590*/  FSEL R115, R4, RZ, P1 ;  /* 0x000000ff04737208 */ /* 0x000fe40000800000 */
[----:B------:R-:W-:Y:S01]  /*155a0*/  FMNMX.FTZ R6, R10, R114, !PT ;  /* 0x000000720a067209 */ /* 0x000fe20007810000 */
[----:B------:R1:W-:Y:S01]  /*155b0*/  MUFU.EX2 R37, R5 ;  /* 0x0000000500257308 */ /* 0x0003e20000000800 */
[----:B------:R-:W3:Y:S02]  /*155c0*/  SHFL.BFLY PT, R7, R3, 0x1, 0x1f ;  /* 0x0c201f0003077f89 */ /* 0x000ee400000e0000 */
[----:B------:R-:W-:Y:S04]  /*155d0*/  FMNMX.FTZ R4, R11, R6, !PT ;  /* 0x000000060b047209 */ /* 0x000fe80007810000 */
[----:B------:R-:W-:Y:S01]  /*155e0*/  FMNMX.FTZ R4, R14, R4, !PT ;  /* 0x000000040e047209 */ /* 0x000fe20007810000 */
[----:B-1----:R-:W-:Y:S01]  /*155f0*/  FFMA.FTZ R5, R165, c[0x0][0x2d0], -R71 ;  /* 0x0000b400a5057a23 */ /* 0x002fe20000010847 */
[----:B---3--:R-:W-:Y:S01]  /*15600*/  FMNMX.FTZ R108, R3, R7, !PT ;  /* 0x00000007036c7209 */ /* 0x008fe20007810000 */
[--C-:B------:R-:W-:Y:S01]  /*15610*/  FFMA.FTZ R3, R166, c[0x0][0x2d0], -R115.reuse ;  /* 0x0000b400a6037a23 */ /* 0x100fe20000010873 */
[----:B--2---:R-:W-:Y:S01]  /*15620*/  MOV R166, R41 ;  /* 0x0000002900a67202 */ /* 0x004fe20000000f00 */
[----:B------:R1:W-:Y:S01]  /*15630*/  MUFU.EX2 R35, R5 ;  /* 0x0000000500237308 */ /* 0x0003e20000000800 */
[----:B------:R-:W-:Y:S09]  /*15640*/  FSETP.NEU.FTZ.AND P0, PT, R108, -INF , PT ;  /* 0xff8000006c00780b */ /* 0x000ff20003f1d000 */
[----:B------:R2:W-:Y:S01]  /*15650*/  MUFU.EX2 R17, R3 ;  /* 0x0000000300117308 */ /* 0x0005e20000000800 */
[--C-:B-1----:R-:W-:Y:S09]  /*15660*/  FFMA.FTZ R5, R34, c[0x0][0x2d0], -R115.reuse ;  /* 0x0000b40022057a23 */ /* 0x102ff20000010873 */
[----:B------:R1:W3:Y:S01]  /*15670*/  MUFU.EX2 R40, R5 ;  /* 0x0000000500287308 */ /* 0x0002e20000000800 */
[----:B--2---:R-:W-:Y:S05]  /*15680*/  FMUL.FTZ R3, R108, c[0x0][0x2d0] ;  /* 0x0000b4006c037a20 */ /* 0x004fea0000410000 */
[----:B------:R-:W-:Y:S05]  /*15690*/  FSEL R156, R3, RZ, P0 ;  /* 0x000000ff039c7208 */ /* 0x000fea0000000000 */
[--C-:B------:R-:W-:Y:S04]  /*156a0*/  FFMA.FTZ R2, R13, c[0x0][0x2d0], -R156.reuse ;  /* 0x0000b4000d027a23 */ /* 0x100fe8000001089c */
[----:B------:R2:W-:Y:S01]  /*156b0*/  MUFU.EX2 R6, R2 ;  /* 0x0000000200067308 */ /* 0x0005e20000000800 */
[----:B-1----:R-:W-:Y:S01]  /*156c0*/  FMNMX.FTZ R5, R15, R4, !PT ;  /* 0x000000040f057209 */ /* 0x002fe20007810000 */
[----:B------:R-:W-:Y:S03]  /*156d0*/  FFMA.FTZ R4, R36, c[0x0][0x2d0], -R115 ;  /* 0x0000b40024047a23 */ /* 0x000fe60000010873 */
[----:B------:R-:W-:Y:S05]  /*156e0*/  FMNMX.FTZ R5, R56, R5, !PT ;  /* 0x0000000538057209 */ /* 0x000fea0007810000 */
[----:B------:R1:W-:Y:S01]  /*156f0*/  MUFU.EX2 R38, R4 ;  /* 0x0000000400267308 */ /* 0x0003e20000000800 */
[----:B------:R-:W-:Y:S04]  /*15700*/  FMNMX.FTZ R5, R57, R5, !PT ;  /* 0x0000000539057209 */ /* 0x000fe80007810000 */
[----:B------:R-:W-:Y:S04]  /*15710*/  FMNMX.FTZ R5, R60, R5, !PT ;  /* 0x000000053c057209 */ /* 0x000fe80007810000 */
[----:B------:R-:W-:Y:S04]  /*15720*/  FMNMX.FTZ R5, R157, R5, !PT ;  /* 0x000000059d057209 */ /* 0x000fe80007810000 */
[----:B------:R-:W-:Y:S01]  /*15730*/  FMNMX.FTZ R5, R158, R5, !PT ;  /* 0x000000059e057209 */ /* 0x000fe20007810000 */
[----:B--2---:R-:W-:Y:S03]  /*15740*/  FFMA.FTZ R2, R168, c[0x0][0x2d0], -R71 ;  /* 0x0000b400a8027a23 */ /* 0x004fe60000010847 */
[----:B------:R-:W-:Y:S01]  /*15750*/  FMNMX.FTZ R3, R159, R5, !PT ;  /* 0x000000059f037209 */ /* 0x000fe20007810000 */
[----:B------:R-:W-:Y:S03]  /*15760*/  MUFU.EX2 R251, R2 ;  /* 0x0000000200fb7308 */ /* 0x000fe60000000800 */
[----:B------:R-:W-:Y:S01]  /*15770*/  FMNMX.FTZ R3, R160, R3, !PT ;  /* 0x00000003a0037209 */ /* 0x000fe20007810000 */
[----:B-1----:R-:W-:Y:S01]  /*15780*/  FFMA.FTZ R4, R167, c[0x0][0x2d0], -R115 ;  /* 0x0000b400a7047a23 */ /* 0x002fe20000010873 */
[----:B---3--:R-:W-:Y:S01]  /*15790*/  MOV R167, R40 ;  /* 0x0000002800a77202 */ /* 0x008fe20000000f00 */
[----:B------:R-:W-:Y:S02]  /*157a0*/  FFMA.FTZ R40, R48, c[0x0][0x2d0], -R71 ;  /* 0x0000b40030287a23 */ /* 0x000fe40000010847 */
[----:B------:R-:W-:Y:S02]  /*157b0*/  FFMA.FTZ R48, R50, c[0x0][0x2d0], -R115 ;  /* 0x0000b40032307a23 */ /* 0x000fe40000010873 */
[----:B------:R1:W-:Y:S10]  /*157c0*/  MUFU.EX2 R7, R4 ;  /* 0x0000000400077308 */ /* 0x0003f40000000800 */
[----:B------:R-:W-:Y:S10]  /*157d0*/  MUFU.EX2 R238, R40 ;  /* 0x0000002800ee7308 */ /* 0x000ff40000000800 */
[----:B------:R-:W-:Y:S01]  /*157e0*/  MUFU.EX2 R236, R48 ;  /* 0x0000003000ec7308 */ /* 0x000fe20000000800 */
[--C-:B-1----:R-:W-:Y:S02]  /*157f0*/  FFMA.FTZ R4, R8, c[0x0][0x2d0], -R156.reuse ;  /* 0x0000b40008047a23 */ /* 0x102fe4000001089c */
[--C-:B------:R-:W-:Y:S02]  /*15800*/  FFMA.FTZ R8, R24, c[0x0][0x2d0], -R156.reuse ;  /* 0x0000b40018087a23 */ /* 0x100fe4000001089c */
[--C-:B------:R-:W-:Y:S05]  /*15810*/  FFMA.FTZ R24, R176, c[0x0][0x2d0], -R71.reuse ;  /* 0x0000b400b0187a23 */ /* 0x100fea0000010847 */
[----:B------:R1:W2:Y:S10]  /*15820*/  MUFU.EX2 R19, R4 ;  /* 0x0000000400137308 */ /* 0x0002b40000000800 */
[----:B------:R-:W-:Y:S10]  /*15830*/  MUFU.EX2 R247, R8 ;  /* 0x0000000800f77308 */ /* 0x000ff40000000800 */
[----:B------:R-:W-:Y:S01]  /*15840*/  MUFU.EX2 R243, R24 ;  /* 0x0000001800f37308 */ /* 0x000fe20000000800 */
[----:B-1----:R-:W-:Y:S01]  /*15850*/  FMNMX.FTZ R4, R161, R3, !PT ;  /* 0x00000003a1047209 */ /* 0x002fe20007810000 */
[--C-:B------:R-:W-:Y:S01]  /*15860*/  FFMA.FTZ R3, R9, c[0x0][0x2d0], -R156.reuse ;  /* 0x0000b40009037a23 */ /* 0x100fe2000001089c */
[----:B--2---:R-:W-:Y:S02]  /*15870*/  MOV R168, R19 ;  /* 0x0000001300a87202 */ /* 0x004fe40000000f00 */
[----:B------:R-:W-:Y:S05]  /*15880*/  FMNMX.FTZ R4, R196, R4, !PT ;  /* 0x00000004c4047209 */ /* 0x000fea0007810000 */
[----:B------:R1:W2:Y:S02]  /*15890*/  MUFU.EX2 R18, R3 ;  /* 0x0000000300127308 */ /* 0x0002a40000000800 */
[----:B-1----:R-:W-:Y:S04]  /*158a0*/  FMNMX.FTZ R3, R200, R4, !PT ;  /* 0x00000004c8037209 */ /* 0x002fe80007810000 */
[----:B------:R-:W-:Y:S01]  /*158b0*/  FMNMX.FTZ R4, R201, R3, !PT ;  /* 0x00000003c9047209 */ /* 0x000fe20007810000 */
[--C-:B------:R-:W-:Y:S02]  /*158c0*/  FFMA.FTZ R3, R12, c[0x0][0x2d0], -R156.reuse ;  /* 0x0000b4000c037a23 */ /* 0x100fe4000001089c */
[--C-:B------:R-:W-:Y:S01]  /*158d0*/  FFMA.FTZ R12, R25, c[0x0][0x2d0], -R156.reuse ;  /* 0x0000b400190c7a23 */ /* 0x100fe2000001089c */
[----:B------:R-:W-:Y:S01]  /*158e0*/  FMNMX.FTZ R4, R202, R4, !PT ;  /* 0x00000004ca047209 */ /* 0x000fe20007810000 */
[----:B------:R1:W3:Y:S03]  /*158f0*/  MUFU.EX2 R16, R3 ;  /* 0x0000000300107308 */ /* 0x0002e60000000800 */
[----:B------:R-:W-:Y:S01]  /*15900*/  FMNMX.FTZ R0, R199, R4, !PT ;  /* 0x00000004c7007209 */ /* 0x000fe20007810000 */
[----:B------:R-:W-:Y:S02]  /*15910*/  FFMA.FTZ R4, R171, c[0x0][0x2d0], -R71 ;  /* 0x0000b400ab047a23 */ /* 0x000fe40000010847 */
[----:B------:R-:W-:Y:S01]  /*15920*/  IMAD.MOV.U32 R171, RZ, RZ, R17 ;  /* 0x000000ffffab7224 */ /* 0x000fe200078e0011 */
[----:B------:R-:W-:Y:S03]  /*15930*/  FMNMX.FTZ R0, R198, R0, !PT ;  /* 0x00000000c6007209 */ /* 0x000fe60007810000 */
[----:B------:R-:W-:Y:S01]  /*15940*/  MUFU.EX2 R32, R4 ;  /* 0x0000000400207308 */ /* 0x000fe20000000800 */
[----:B------:R-:W-:Y:S04]  /*15950*/  FMNMX.FTZ R0, R162, R0, !PT ;  /* 0x00000000a2007209 */ /* 0x000fe80007810000 */
[----:B------:R-:W-:Y:S05]  /*15960*/  FMNMX.FTZ R0, R70, R0, !PT ;  /* 0x0000000046007209 */ /* 0x000fea0007810000 */
[----:B------:R-:W-:Y:S01]  /*15970*/  MUFU.EX2 R246, R12 ;  /* 0x0000000c00f67308 */ /* 0x000fe20000000800 */
[----:B------:R-:W4:Y:S01]  /*15980*/  SHFL.BFLY PT, R2, R0, 0x2, 0x1f ;  /* 0x0c401f0000027f89 */ /* 0x000f2200000e0000 */
[----:B-1----:R-:W-:Y:S02]  /*15990*/  FFMA.FTZ R3, R173, c[0x0][0x2d0], -R71 ;  /* 0x0000b400ad037a23 */ /* 0x002fe40000010847 */
[----:B------:R-:W-:Y:S06]  /*159a0*/  IMAD.MOV.U32 R173, RZ, RZ, R39 ;  /* 0x000000ffffad7224 */ /* 0x000fec00078e0027 */
[----:B------:R1:W-:Y:S01]  /*159b0*/  MUFU.EX2 R31, R3 ;  /* 0x00000003001f7308 */ /* 0x0003e20000000800 */
[----:B------:R-:W-:Y:S01]  /*159c0*/  F2FP.BF16.PACK_AB R72, R173, R166 ;  /* 0x000000a6ad48723e */ /* 0x000fe200000010ff */
[--C-:B-1----:R-:W-:Y:S01]  /*159d0*/  FFMA.FTZ R3, R170, c[0x0][0x2d0], -R115.reuse ;  /* 0x0000b400aa037a23 */ /* 0x102fe20000010873 */
[----:B------:R-:W-:Y:S07]  /*159e0*/  MOV R170, R38 ;  /* 0x0000002600aa7202 */ /* 0x000fee0000000f00 */
[----:B------:R1:W-:Y:S01]  /*159f0*/  MUFU.EX2 R252, R3 ;  /* 0x0000000300fc7308 */ /* 0x0003e20000000800 */
[----:B------:R-:W-:Y:S01]  /*15a00*/  F2FP.BF16.PACK_AB R73, R170, R167 ;  /* 0x000000a7aa49723e */ /* 0x000fe200000010ff */
[----:B-1----:R-:W-:Y:S01]  /*15a10*/  FFMA.FTZ R3, R169, c[0x0][0x2d0], -R115 ;  /* 0x0000b400a9037a23 */ /* 0x002fe20000010873 */
[----:B--2---:R-:W-:Y:S07]  /*15a20*/  MOV R169, R18 ;  /* 0x0000001200a97202 */ /* 0x004fee0000000f00 */
[----:B------:R1:W-:Y:S01]  /*15a30*/  MUFU.EX2 R30, R3 ;  /* 0x00000003001e7308 */ /* 0x0003e20000000800 */
[----:B------:R-:W-:Y:S01]  /*15a40*/  F2FP.BF16.PACK_AB R64, R169, R168 ;  /* 0x000000a8a940723e */ /* 0x000fe200000010ff */
[----:B-1----:R-:W-:Y:S01]  /*15a50*/  FFMA.FTZ R3, R172, c[0x0][0x2d0], -R71 ;  /* 0x0000b400ac037a23 */ /* 0x002fe20000010847 */
[----:B------:R-:W-:Y:S02]  /*15a60*/  MOV R172, R37 ;  /* 0x0000002500ac7202 */ /* 0x000fe40000000f00 */
[----:B------:R-:W-:Y:S05]  /*15a70*/  LDSM.16.MT88.4 R36, [R209] ;  /* 0x00000000d124783b */ /* 0x000fea0000004200 */
[----:B------:R4:W-:Y:S02]  /*15a80*/  MUFU.EX2 R27, R3 ;  /* 0x00000003001b7308 */ /* 0x0009e40000000800 */
[----:B----4-:R-:W-:Y:S01]  /*15a90*/  FMNMX.FTZ R3, R0, R2, !PT ;  /* 0x0000000200037209 */ /* 0x010fe20007810000 */
[----:B------:R-:W-:Y:S01]  /*15aa0*/  FFMA.FTZ R2, R174, c[0x0][0x2d0], -R115 ;  /* 0x0000b400ae027a23 */ /* 0x000fe20000010873 */
[----:B------:R-:W-:Y:S02]  /*15ab0*/  FSEL R0, R110, RZ, P2 ;  /* 0x000000ff6e007208 */ /* 0x000fe40001000000 */
[----:B---3--:R-:W-:Y:S04]  /*15ac0*/  MOV R174, R16 ;  /* 0x0000001000ae7202 */ /* 0x008fe80000000f00 */
[----:B------:R1:W-:Y:S01]  /*15ad0*/  MUFU.EX2 R250, R2 ;  /* 0x0000000200fa7308 */ /* 0x0003e20000000800 */
[----:B------:R-:W2:Y:S01]  /*15ae0*/  SHFL.BFLY PT, R4, R3, 0x1, 0x1f ;  /* 0x0c201f0003047f89 */ /* 0x000ea200000e0000 */
[----:B------:R-:W-:Y:S02]  /*15af0*/  FADD.FTZ R0, -R0, R111 ;  /* 0x0000006f00007221 */ /* 0x000fe40000010100 */
[----:B------:R-:W-:Y:S02]  /*15b00*/  FFMA.FTZ R16, R28, c[0x0][0x2d0], -R156 ;  /* 0x0000b4001c107a23 */ /* 0x000fe4000001089c */
[----:B------:R-:W-:Y:S02]  /*15b10*/  FMUL.FTZ R0, R0, c[0x0][0x2d0] ;  /* 0x0000b40000007a20 */ /* 0x000fe40000410000 */
[----:B------:R-:W-:Y:S02]  /*15b20*/  FFMA.FTZ R28, R177, c[0x0][0x2d0], -R71 ;  /* 0x0000b400b11c7a23 */ /* 0x000fe40000010847 */
[----:B------:R3:W4:Y:S10]  /*15b30*/  MUFU.EX2 R69, R0 ;  /* 0x0000000000457308 */ /* 0x0007340000000800 */
[----:B------:R5:W-:Y:S01]  /*15b40*/  MUFU.EX2 R245, R16 ;  /* 0x0000001000f57308 */ /* 0x000be20000000800 */
[----:B-1----:R-:W-:Y:S02]  /*15b50*/  FSEL R2, R109, RZ, P1 ;  /* 0x000000ff6d027208 */ /* 0x002fe40000800000 */
[----:B--2---:R-:W-:Y:S03]  /*15b60*/  FMNMX.FTZ R3, R3, R4, !PT ;  /* 0x0000000403037209 */ /* 0x004fe60007810000 */
[----:B------:R-:W-:Y:S01]  /*15b70*/  FADD.FTZ R2, -R2, R112 ;  /* 0x0000007002027221 */ /* 0x000fe20000010100 */
[----:B------:R-:W-:Y:S01]  /*15b80*/  MOV R112, R35 ;  /* 0x0000002300707202 */ /* 0x000fe20000000f00 */
[----:B------:R-:W-:Y:S02]  /*15b90*/  FMUL.FTZ R4, R3, c[0x0][0x2d0] ;  /* 0x0000b40003047a20 */ /* 0x000fe40000410000 */
[----:B------:R-:W-:Y:S01]  /*15ba0*/  MUFU.EX2 R242, R28 ;  /* 0x0000001c00f27308 */ /* 0x000fe20000000800 */
[----:B------:R-:W-:Y:S01]  /*15bb0*/  FMUL.FTZ R2, R2, c[0x0][0x2d0] ;  /* 0x0000b40002027a20 */ /* 0x000fe20000410000 */
[----:B---3--:R-:W-:Y:S01]  /*15bc0*/  FSEL R0, R108, RZ, P0 ;  /* 0x000000ff6c007208 */ /* 0x008fe20000000000 */
[----:B----4-:R-:W-:Y:S01]  /*15bd0*/  FMUL.FTZ R17, R69, R129 ;  /* 0x0000008145117220 */ /* 0x010fe20000410000 */
[----:B------:R-:W-:Y:S01]  /*15be0*/  FSETP.NEU.FTZ.AND P0, PT, R3, -INF , PT ;  /* 0xff8000000300780b */ /* 0x000fe20003f1d000 */
[C---:B------:R-:W-:Y:S01]  /*15bf0*/  FMUL.FTZ R33, R69.reuse, R145 ;  /* 0x0000009145217220 */ /* 0x040fe20000410000 */
[----:B------:R-:W-:Y:S01]  /*15c00*/  F2FP.BF16.PACK_AB R74, R112, R172 ;  /* 0x000000ac704a723e */ /* 0x000fe200000010ff */
[----:B------:R-:W-:Y:S01]  /*15c10*/  FADD.FTZ R0, -R0, R113 ;  /* 0x0000007100007221 */ /* 0x000fe20000010100 */
[----:B------:R-:W-:Y:S01]  /*15c20*/  FSEL R111, R4, RZ, P0 ;  /* 0x000000ff046f7208 */ /* 0x000fe20000000000 */
[----:B------:R-:W-:Y:S01]  /*15c30*/  FMUL.FTZ R48, R69, R96 ;  /* 0x0000006045307220 */ /* 0x000fe20000410000 */
[----:B------:R-:W1:Y:S01]  /*15c40*/  MUFU.EX2 R68, R2 ;  /* 0x0000000200447308 */ /* 0x000e620000000800 */
[----:B------:R-:W-:Y:S01]  /*15c50*/  FMUL.FTZ R0, R0, c[0x0][0x2d0] ;  /* 0x0000b40000007a20 */ /* 0x000fe20000410000 */
[----:B------:R-:W-:Y:S01]  /*15c60*/  MOV R113, R7 ;  /* 0x0000000700717202 */ /* 0x000fe20000000f00 */
[--C-:B------:R-:W-:Y:S02]  /*15c70*/  FFMA.FTZ R4, R15, c[0x0][0x2d0], -R111.reuse ;  /* 0x0000b4000f047a23 */ /* 0x100fe4000001086f */
[--C-:B------:R-:W-:Y:S01]  /*15c80*/  FFMA.FTZ R5, R14, c[0x0][0x2d0], -R111.reuse ;  /* 0x0000b4000e057a23 */ /* 0x100fe2000001086f */
[----:B------:R-:W-:Y:S01]  /*15c90*/  F2FP.BF16.PACK_AB R75, R113, R171 ;  /* 0x000000ab714b723e */ /* 0x000fe200000010ff */
[----:B-----5:R-:W-:Y:S02]  /*15ca0*/  FMUL.FTZ R16, R69, R128 ;  /* 0x0000008045107220 */ /* 0x020fe40000410000 */
[--C-:B------:R-:W-:Y:S01]  /*15cb0*/  FFMA.FTZ R58, R57, c[0x0][0x2d0], -R111.reuse ;  /* 0x0000b400393a7a23 */ /* 0x100fe2000001086f */
[----:B------:R2:W3:Y:S01]  /*15cc0*/  MUFU.EX2 R2, R0 ;  /* 0x0000000000027308 */ /* 0x0004e20000000800 */
[----:B------:R-:W-:Y:S02]  /*15cd0*/  FMUL.FTZ R49, R69, R97 ;  /* 0x0000006145317220 */ /* 0x000fe40000410000 */
[--C-:B------:R-:W-:Y:S07]  /*15ce0*/  FFMA.FTZ R62, R60, c[0x0][0x2d0], -R111.reuse ;  /* 0x0000b4003c3e7a23 */ /* 0x100fee000001086f */
[----:B------:R4:W-:Y:S01]  /*15cf0*/  MUFU.EX2 R165, R4 ;  /* 0x0000000400a57308 */ /* 0x0009e20000000800 */
[C---:B-1----:R-:W-:Y:S02]  /*15d00*/  FMUL.FTZ R7, R68.reuse, R119 ;  /* 0x0000007744077220 */ /* 0x042fe40000410000 */
[C---:B------:R-:W-:Y:S02]  /*15d10*/  FMUL.FTZ R18, R68.reuse, R130 ;  /* 0x0000008244127220 */ /* 0x040fe40000410000 */
[C---:B------:R-:W-:Y:S05]  /*15d20*/  FMUL.FTZ R19, R68.reuse, R131 ;  /* 0x0000008344137220 */ /* 0x040fea0000410000 */
        /* <DEDUP_REMOVED lines=8> */
[C---:B------:R-:W-:Y:S02]  /*15db0*/  FMUL.FTZ R12, R2.reuse, R124 ;  /* 0x0000007c020c7220 */ /* 0x040fe40000410000 */
[C---:B------:R-:W-:Y:S02]  /*15dc0*/  FMUL.FTZ R13, R2.reuse, R125 ;  /* 0x0000007d020d7220 */ /* 0x040fe40000410000 */
[----:B----4-:R-:W-:Y:S01]  /*15dd0*/  FFMA.FTZ R4, R175, c[0x0][0x2d0], -R115 ;  /* 0x0000b400af047a23 */ /* 0x010fe20000010873 */
[----:B------:R-:W-:Y:S01]  /*15de0*/  MOV R175, R31 ;  /* 0x0000001f00af7202 */ /* 0x000fe20000000f00 */
[C---:B------:R-:W-:Y:S02]  /*15df0*/  FMUL.FTZ R24, R2.reuse, R136 ;  /* 0x0000008802187220 */ /* 0x040fe40000410000 */
[C---:B------:R-:W-:Y:S01]  /*15e00*/  FMUL.FTZ R25, R2.reuse, R137 ;  /* 0x0000008902197220 */ /* 0x040fe20000410000 */
[----:B------:R3:W-:Y:S01]  /*15e10*/  MUFU.EX2 R249, R4 ;  /* 0x0000000400f97308 */ /* 0x0007e20000000800 */
[C---:B------:R-:W-:Y:S01]  /*15e20*/  FMUL.FTZ R28, R2.reuse, R140 ;  /* 0x0000008c021c7220 */ /* 0x040fe20000410000 */
[----:B------:R-:W-:Y:S01]  /*15e30*/  MOV R137, R167 ;  /* 0x000000a700897202 */ /* 0x000fe20000000f00 */
[C---:B------:R-:W-:Y:S01]  /*15e40*/  FMUL.FTZ R41, R2.reuse, R89 ;  /* 0x0000005902297220 */ /* 0x040fe20000410000 */
[----:B-1----:R-:W-:Y:S01]  /*15e50*/  F2FP.BF16.PACK_AB R67, R165, R248 ;  /* 0x000000f8a543723e */ /* 0x002fe200000010ff */
[----:B------:R-:W-:Y:S02]  /*15e60*/  FMUL.FTZ R5, R69, R117 ;  /* 0x0000007545057220 */ /* 0x000fe40000410000 */
[----:B------:R-:W-:Y:S02]  /*15e70*/  IMAD.MOV.U32 R117, RZ, RZ, R27 ;  /* 0x000000ffff757224 */ /* 0x000fe400078e001b */
[C---:B------:R-:W-:Y:S02]  /*15e80*/  FMUL.FTZ R40, R2.reuse, R88 ;  /* 0x0000005802287220 */ /* 0x040fe40000410000 */
[C---:B------:R-:W-:Y:S02]  /*15e90*/  FMUL.FTZ R44, R2.reuse, R92 ;  /* 0x0000005c022c7220 */ /* 0x040fe40000410000 */
[----:B------:R-:W-:Y:S02]  /*15ea0*/  FMUL.FTZ R45, R2, R93 ;  /* 0x0000005d022d7220 */ /* 0x000fe40000410000 */
[----:B--2---:R-:W-:Y:S01]  /*15eb0*/  FFMA.FTZ R0, R11, c[0x0][0x2d0], -R111 ;  /* 0x0000b4000b007a23 */ /* 0x004fe2000001086f */
[----:B------:R-:W-:Y:S01]  /*15ec0*/  MUFU.EX2 R93, R62 ;  /* 0x0000003e005d7308 */ /* 0x000fe20000000800 */
[C---:B------:R-:W-:Y:S02]  /*15ed0*/  FMUL.FTZ R50, R68.reuse, R98 ;  /* 0x0000006244327220 */ /* 0x040fe40000410000 */
[----:B------:R-:W-:Y:S02]  /*15ee0*/  FMUL.FTZ R51, R68, R99 ;  /* 0x0000006344337220 */ /* 0x000fe40000410000 */
[C---:B------:R-:W-:Y:S01]  /*15ef0*/  FMUL.FTZ R57, R2.reuse, R101 ;  /* 0x0000006502397220 */ /* 0x040fe20000410000 */
[----:B------:R-:W-:Y:S01]  /*15f00*/  LDSM.16.MT88.4 R96, [R206+0x2000] ;  /* 0x00200000ce60783b */ /* 0x000fe20000004200 */
[C---:B------:R-:W-:Y:S02]  /*15f10*/  FMUL.FTZ R60, R2.reuse, R152 ;  /* 0x00000098023c7220 */ /* 0x040fe40000410000 */
[----:B---3--:R-:W-:Y:S01]  /*15f20*/  FMUL.FTZ R4, R69, R116 ;  /* 0x0000007445047220 */ /* 0x008fe20000410000 */
[----:B------:R1:W2:Y:S01]  /*15f30*/  MUFU.EX2 R164, R0 ;  /* 0x0000000000a47308 */ /* 0x0002a20000000800 */
[----:B------:R-:W-:Y:S01]  /*15f40*/  MOV R116, R30 ;  /* 0x0000001e00747202 */ /* 0x000fe20000000f00 */
[----:B------:R-:W-:Y:S02]  /*15f50*/  FMUL.FTZ R61, R2, R153 ;  /* 0x00000099023d7220 */ /* 0x000fe40000410000 */
[----:B------:R-:W-:Y:S02]  /*15f60*/  FFMA.FTZ R88, R181, c[0x0][0x2d0], -R156 ;  /* 0x0000b400b5587a23 */ /* 0x000fe4000001089c */
[----:B------:R-:W-:Y:S04]  /*15f70*/  IMAD.MOV.U32 R140, RZ, RZ, R171 ;  /* 0x000000ffff8c7224 */ /* 0x000fe800078e00ab */
[----:B------:R-:W-:Y:S01]  /*15f80*/  MUFU.EX2 R233, R88 ;  /* 0x0000005800e97308 */ /* 0x000fe20000000800 */
[----:B-1----:R-:W-:Y:S02]  /*15f90*/  FSEL R0, R3, RZ, P0 ;  /* 0x000000ff03007208 */ /* 0x002fe40000000000 */
[----:B--2---:R-:W-:Y:S03]  /*15fa0*/  F2FP.BF16.PACK_AB R65, R164, R163 ;  /* 0x000000a3a441723e */ /* 0x004fe600000010ff */
[----:B------:R-:W-:Y:S02]  /*15fb0*/  FADD.FTZ R0, -R0, R114 ;  /* 0x0000007200007221 */ /* 0x000fe40000010100 */
[----:B------:R-:W-:Y:S02]  /*15fc0*/  IMAD.MOV.U32 R114, RZ, RZ, R6 ;  /* 0x000000ffff727224 */ /* 0x000fe400078e0006 */
[----:B------:R-:W-:Y:S02]  /*15fd0*/  FMUL.FTZ R0, R0, c[0x0][0x2d0] ;  /* 0x0000b40000007a20 */ /* 0x000fe40000410000 */
[----:B------:R-:W-:Y:S01]  /*15fe0*/  FMUL.FTZ R6, R68, R118 ;  /* 0x0000007644067220 */ /* 0x000fe20000410000 */
[----:B------:R-:W-:Y:S03]  /*15ff0*/  F2FP.BF16.PACK_AB R66, R114, R174 ;  /* 0x000000ae7242723e */ /* 0x000fe600000010ff */
[----:B------:R-:W1:Y:S03]  /*16000*/  MUFU.EX2 R0, R0 ;  /* 0x0000000000007308 */ /* 0x000e660000000800 */
[-C--:B------:R-:W-:Y:S01]  /*16010*/  HMMA.16816.F32.BF16 R4, R72, R20.reuse, R4 ;  /* 0x000000144804723c */ /* 0x080fe20000041804 */
[C---:B-1----:R-:W-:Y:S02]  /*16020*/  FMUL.FTZ R10, R0.reuse, R122 ;  /* 0x0000007a000a7220 */ /* 0x042fe40000410000 */
[C---:B------:R-:W-:Y:S02]  /*16030*/  FMUL.FTZ R11, R0.reuse, R123 ;  /* 0x0000007b000b7220 */ /* 0x040fe40000410000 */
[C---:B------:R-:W-:Y:S02]  /*16040*/  FMUL.FTZ R27, R0.reuse, R139 ;  /* 0x0000008b001b7220 */ /* 0x040fe40000410000 */
[C---:B------:R-:W-:Y:S02]  /*16050*/  FMUL.FTZ R42, R0.reuse, R90 ;  /* 0x0000005a002a7220 */ /* 0x040fe40000410000 */
[C---:B------:R-:W-:Y:S01]  /*16060*/  FMUL.FTZ R43, R0.reuse, R91 ;  /* 0x0000005b002b7220 */ /* 0x040fe20000410000 */
[C---:B------:R-:W-:Y:S02]  /*16070*/  HMMA.16816.F32.BF16 R8, R64.reuse, R20, R8 ;  /* 0x000000144008723c */ /* 0x040fe40000041808 */
[C---:B------:R-:W-:Y:S01]  /*16080*/  FMUL.FTZ R14, R0.reuse, R126 ;  /* 0x0000007e000e7220 */ /* 0x040fe20000410000 */
[----:B------:R-:W-:Y:S01]  /*16090*/  LDSM.16.MT88.4 R88, [R206+0x800] ;  /* 0x00080000ce58783b */ /* 0x000fe20000004200 */
[C---:B------:R-:W-:Y:S02]  /*160a0*/  FMUL.FTZ R15, R0.reuse, R127 ;  /* 0x0000007f000f7220 */ /* 0x040fe40000410000 */
[----:B------:R-:W-:Y:S01]  /*160b0*/  FMUL.FTZ R26, R0, R138 ;  /* 0x0000008a001a7220 */ /* 0x000fe20000410000 */
[----:B------:R-:W-:Y:S01]  /*160c0*/  MOV R138, R32 ;  /* 0x00000020008a7202 */ /* 0x000fe20000000f00 */
[--C-:B------:R-:W-:Y:S04]  /*160d0*/  FFMA.FTZ R20, R29, c[0x0][0x2d0], -R156.reuse ;  /* 0x0000b4001d147a23 */ /* 0x100fe8000001089c */
[--C-:B------:R-:W-:Y:S01]  /*160e0*/  FFMA.FTZ R32, R178, c[0x0][0x2d0], -R115.reuse ;  /* 0x0000b400b2207a23 */ /* 0x100fe20000010873 */
[-C--:B------:R-:W-:Y:S01]  /*160f0*/  HMMA.16816.F32.BF16 R12, R64, R22.reuse, R12 ;  /* 0x00000016400c723c */ /* 0x080fe2000004180c */
[----:B------:R1:W-:Y:S01]  /*16100*/  MUFU.EX2 R244, R20 ;  /* 0x0000001400f47308 */ /* 0x0003e20000000800 */
[C---:B------:R-:W-:Y:S01]  /*16110*/  FMUL.FTZ R30, R0.reuse, R142 ;  /* 0x0000008e001e7220 */ /* 0x040fe20000410000 */
[----:B------:R-:W-:Y:S01]  /*16120*/  MOV R142, R169 ;  /* 0x000000a9008e7202 */ /* 0x000fe20000000f00 */
[C---:B------:R-:W-:Y:S01]  /*16130*/  FMUL.FTZ R31, R0.reuse, R143 ;  /* 0x0000008f001f7220 */ /* 0x040fe20000410000 */
[----:B------:R-:W-:Y:S01]  /*16140*/  MOV R143, R170 ;  /* 0x000000aa008f7202 */ /* 0x000fe20000000f00 */
[----:B------:R-:W-:Y:S02]  /*16150*/  FMUL.FTZ R47, R0, R95 ;  /* 0x0000005f002f7220 */ /* 0x000fe40000410000 */
[C---:B------:R-:W-:Y:S01]  /*16160*/  HMMA.16816.F32.BF16 R16, R72.reuse, R22, R16 ;  /* 0x000000164810723c */ /* 0x040fe20000041810 */
[C---:B------:R-:W-:Y:S02]  /*16170*/  FMUL.FTZ R21, R69.reuse, R133 ;  /* 0x0000008545157220 */ /* 0x040fe40000410000 */
[----:B------:R2:W-:Y:S01]  /*16180*/  MUFU.EX2 R241, R32 ;  /* 0x0000002000f17308 */ /* 0x0005e20000000800 */
[----:B------:R-:W-:Y:S01]  /*16190*/  FMUL.FTZ R29, R2, R141 ;  /* 0x0000008d021d7220 */ /* 0x000fe20000410000 */
[----:B------:R-:W-:Y:S01]  /*161a0*/  MOV R141, R172 ;  /* 0x000000ac008d7202 */ /* 0x000fe20000000f00 */
[----:B------:R-:W-:Y:S02]  /*161b0*/  FMUL.FTZ R46, R0, R94 ;  /* 0x0000005e002e7220 */ /* 0x000fe40000410000 */
[C---:B------:R-:W-:Y:S04]  /*161c0*/  FMUL.FTZ R22, R68.reuse, R134 ;  /* 0x0000008644167220 */ /* 0x040fe80000410000 */
[----:B------:R-:W-:Y:S01]  /*161d0*/  FMUL.FTZ R23, R68, R135 ;  /* 0x0000008744177220 */ /* 0x000fe20000410000 */
[----:B------:R3:W-:Y:S01]  /*161e0*/  MUFU.EX2 R94, R58 ;  /* 0x0000003a005e7308 */ /* 0x0007e20000000800 */
[C---:B------:R-:W-:Y:S02]  /*161f0*/  FMUL.FTZ R59, R0.reuse, R103 ;  /* 0x00000067003b7220 */ /* 0x040fe40000410000 */
[C---:B------:R-:W-:Y:S02]  /*16200*/  FMUL.FTZ R62, R0.reuse, R154 ;  /* 0x0000009a003e7220 */ /* 0x040fe40000410000 */
[C---:B-1----:R-:W-:Y:S02]  /*16210*/  FMUL.FTZ R20, R69.reuse, R132 ;  /* 0x0000008445147220 */ /* 0x042fe40000410000 */
[C---:B------:R-:W-:Y:S05]  /*16220*/  FMUL.FTZ R63, R0.reuse, R155 ;  /* 0x0000009b003f7220 */ /* 0x040fea0000410000 */
[-C--:B------:R-:W-:Y:S01]  /*16230*/  HMMA.16816.F32.BF16 R20, R72, R36.reuse, R20 ;  /* 0x000000244814723c */ /* 0x080fe20000041814 */
[----:B--2---:R-:W-:Y:S02]  /*16240*/  FMUL.FTZ R32, R69, R144 ;  /* 0x0000009045207220 */ /* 0x004fe40000410000 */
[----:B------:R-:W-:Y:S05]  /*16250*/  LDSM.16.MT88.4 R144, [R209+0x2000] ;  /* 0x00200000d190783b */ /* 0x000fea0000004200 */
[C---:B------:R-:W-:Y:S01]  /*16260*/  HMMA.16816.F32.BF16 R24, R64.reuse, R36, R24 ;  /* 0x000000244018723c */ /* 0x040fe20000041818 */
[----:B---3--:R-:W-:Y:S06]  /*16270*/  FMUL.FTZ R58, R0, R102 ;  /* 0x00000066003a7220 */ /* 0x008fec0000410000 */
[----:B------:R-:W-:Y:S01]  /*16280*/  FFMA.FTZ R36, R179, c[0x0][0x2d0], -R115 ;  /* 0x0000b400b3247a23 */ /* 0x000fe20000010873 */
[-C--:B------:R-:W-:Y:S01]  /*16290*/  HMMA.16816.F32.BF16 R28, R64, R38.reuse, R28 ;  /* 0x00000026401c723c */ /* 0x080fe2000004181c */
[C---:B------:R-:W-:Y:S02]  /*162a0*/  FMUL.FTZ R37, R69.reuse, R85 ;  /* 0x0000005545257220 */ /* 0x040fe40000410000 */
[----:B------:R1:W-:Y:S05]  /*162b0*/  MUFU.EX2 R239, R36 ;  /* 0x0000002400ef7308 */ /* 0x0003ea0000000800 */
[C---:B------:R-:W-:Y:S07]  /*162c0*/  HMMA.16816.F32.BF16 R32, R72.reuse, R38, R32 ;  /* 0x000000264820723c */ /* 0x040fee0000041820 */
[C---:B------:R-:W-:Y:S02]  /*162d0*/  FMUL.FTZ R38, R68.reuse, R86 ;  /* 0x0000005644267220 */ /* 0x040fe40000410000 */
[----:B------:R-:W-:Y:S03]  /*162e0*/  FMUL.FTZ R39, R68, R87 ;  /* 0x0000005744277220 */ /* 0x000fe60000410000 */
[C---:B-1----:R-:W-:Y:S02]  /*162f0*/  FMUL.FTZ R36, R69.reuse, R84 ;  /* 0x0000005445247220 */ /* 0x042fe40000410000 */
[----:B------:R-:W1:Y:S05]  /*16300*/  LDSM.16.MT88.4 R84, [R209+0x800] ;  /* 0x00080000d154783b */ /* 0x000e6a0000004200 */
[-C--:B------:R-:W-:Y:S08]  /*16310*/  HMMA.16816.F32.BF16 R36, R72, R52.reuse, R36 ;  /* 0x000000344824723c */ /* 0x080ff00000041824 */
[C---:B------:R-:W-:Y:S07]  /*16320*/  HMMA.16816.F32.BF16 R40, R64.reuse, R52, R40 ;  /* 0x000000344028723c */ /* 0x040fee0000041828 */
[--C-:B------:R-:W-:Y:S01]  /*16330*/  FFMA.FTZ R52, R56, c[0x0][0x2d0], -R111.reuse ;  /* 0x0000b40038347a23 */ /* 0x100fe2000001086f */
[-C--:B------:R-:W-:Y:S01]  /*16340*/  HMMA.16816.F32.BF16 R44, R64, R54.reuse, R44 ;  /* 0x00000036402c723c */ /* 0x080fe2000004182c */
[C---:B------:R-:W-:Y:S02]  /*16350*/  FMUL.FTZ R53, R69.reuse, R149 ;  /* 0x0000009545357220 */ /* 0x040fe40000410000 */
[----:B------:R2:W3:Y:S01]  /*16360*/  MUFU.EX2 R95, R52 ;  /* 0x00000034005f7308 */ /* 0x0004e20000000800 */
[----:B------:R-:W-:Y:S04]  /*16370*/  FMUL.FTZ R56, R2, R100 ;  /* 0x0000006402387220 */ /* 0x000fe80000410000 */
[C---:B------:R-:W-:Y:S07]  /*16380*/  HMMA.16816.F32.BF16 R48, R72.reuse, R54, R48 ;  /* 0x000000364830723c */ /* 0x040fee0000041830 */
[C---:B------:R-:W-:Y:S02]  /*16390*/  FMUL.FTZ R54, R68.reuse, R150 ;  /* 0x0000009644367220 */ /* 0x040fe40000410000 */
[----:B------:R-:W-:Y:S03]  /*163a0*/  FMUL.FTZ R55, R68, R151 ;  /* 0x0000009744377220 */ /* 0x000fe60000410000 */
[----:B--2---:R-:W-:Y:S07]  /*163b0*/  FMUL.FTZ R52, R69, R148 ;  /* 0x0000009445347220 */ /* 0x004fee0000410000 */
[-C--:B------:R-:W-:Y:S08]  /*163c0*/  HMMA.16816.F32.BF16 R52, R72, R76.reuse, R52 ;  /* 0x0000004c4834723c */ /* 0x080ff00000041834 */
[C---:B------:R-:W-:Y:S07]  /*163d0*/  HMMA.16816.F32.BF16 R56, R64.reuse, R76, R56 ;  /* 0x0000004c4038723c */ /* 0x040fee0000041838 */
[----:B------:R-:W-:Y:S01]  /*163e0*/  FFMA.FTZ R76, R157, c[0x0][0x2d0], -R111 ;  /* 0x0000b4009d4c7a23 */ /* 0x000fe2000001086f */
[-C--:B------:R-:W-:Y:S01]  /*163f0*/  HMMA.16816.F32.BF16 R60, R64, R78.reuse, R60 ;  /* 0x0000004e403c723c */ /* 0x080fe2000004183c */
[----:B---3--:R-:W-:Y:S02]  /*16400*/  F2FP.BF16.PACK_AB R77, R94, R95 ;  /* 0x0000005f5e4d723e */ /* 0x008fe400000010ff */
[----:B------:R2:W3:Y:S04]  /*16410*/  MUFU.EX2 R234, R76 ;  /* 0x0000004c00ea7308 */ /* 0x0004e80000000800 */
[C---:B------:R-:W-:Y:S02]  /*16420*/  FMUL.FTZ R64, R69.reuse, R104 ;  /* 0x0000006845407220 */ /* 0x040fe40000410000 */
[----:B------:R-:W-:Y:S03]  /*16430*/  FMUL.FTZ R65, R69, R105 ;  /* 0x0000006945417220 */ /* 0x000fe60000410000 */
[C---:B------:R-:W-:Y:S02]  /*16440*/  FMUL.FTZ R66, R68.reuse, R106 ;  /* 0x0000006a44427220 */ /* 0x040fe40000410000 */
[----:B------:R-:W-:Y:S07]  /*16450*/  FMUL.FTZ R67, R68, R107 ;  /* 0x0000006b44437220 */ /* 0x000fee0000410000 */
[----:B------:R-:W-:Y:S01]  /*16460*/  HMMA.16816.F32.BF16 R64, R72, R78, R64 ;  /* 0x0000004e4840723c */ /* 0x000fe20000041840 */
[--C-:B--2---:R-:W-:Y:S06]  /*16470*/  FFMA.FTZ R76, R184, c[0x0][0x2d0], -R115.reuse ;  /* 0x0000b400b84c7a23 */ /* 0x104fec0000010873 */
[----:B------:R-:W-:Y:S02]  /*16480*/  F2FP.BF16.PACK_AB R72, R175, R251 ;  /* 0x000000fbaf48723e */ /* 0x000fe400000010ff */
[----:B------:R-:W-:Y:S01]  /*16490*/  F2FP.BF16.PACK_AB R73, R116, R252 ;  /* 0x000000fc7449723e */ /* 0x000fe200000010ff */
[----:B------:R2:W-:Y:S02]  /*164a0*/  MUFU.EX2 R235, R76 ;  /* 0x0000004c00eb7308 */ /* 0x0005e40000000800 */
[----:B------:R-:W-:Y:S02]  /*164b0*/  F2FP.BF16.PACK_AB R74, R138, R117 ;  /* 0x000000758a4a723e */ /* 0x000fe400000010ff */
[----:B------:R-:W-:Y:S02]  /*164c0*/  F2FP.BF16.PACK_AB R75, R249, R250 ;  /* 0x000000faf94b723e */ /* 0x000fe400000010ff */
[----:B------:R-:W-:Y:S02]  /*164d0*/  F2FP.BF16.PACK_AB R78, R244, R245 ;  /* 0x000000f5f44e723e */ /* 0x000fe400000010ff */
[----:B---3--:R-:W-:Y:S03]  /*164e0*/  F2FP.BF16.PACK_AB R79, R234, R93 ;  /* 0x0000005dea4f723e */ /* 0x008fe600000010ff */
[-C--:B------:R-:W-:Y:S01]  /*164f0*/  HMMA.16816.F32.BF16 R4, R72, R80.reuse, R4 ;  /* 0x000000504804723c */ /* 0x080fe20000041804 */
[--C-:B--2---:R-:W-:Y:S04]  /*16500*/  FFMA.FTZ R76, R180, c[0x0][0x2d0], -R156.reuse ;  /* 0x0000b400b44c7a23 */ /* 0x104fe8000001089c */
        /* <DEDUP_REMOVED lines=8> */
[C---:B------:R-:W-:Y:S01]  /*16590*/  HMMA.16816.F32.BF16 R24, R76.reuse, R84, R24 ;  /* 0x000000544c18723c */ /* 0x040fe20000041818 */
[----:B--2---:R-:W-:Y:S06]  /*165a0*/  FFMA.FTZ R80, R183, c[0x0][0x2d0], -R156 ;  /* 0x0000b400b7507a23 */ /* 0x004fec000001089c */
[----:B------:R-:W-:Y:S01]  /*165b0*/  FFMA.FTZ R84, R188, c[0x0][0x2d0], -R115 ;  /* 0x0000b400bc547a23 */ /* 0x000fe20000010873 */
[-C--:B------:R-:W-:Y:S01]  /*165c0*/  HMMA.16816.F32.BF16 R28, R76, R86.reuse, R28 ;  /* 0x000000564c1c723c */ /* 0x080fe2000004181c */
[----:B------:R1:W2:Y:S03]  /*165d0*/  MUFU.EX2 R183, R80 ;  /* 0x0000005000b77308 */ /* 0x0002a60000000800 */
[----:B------:R-:W-:Y:S04]  /*165e0*/  MOV R188, R175 ;  /* 0x000000af00bc7202 */ /* 0x000fe80000000f00 */
[C---:B------:R-:W-:Y:S03]  /*165f0*/  HMMA.16816.F32.BF16 R32, R72.reuse, R86, R32 ;  /* 0x000000564820723c */ /* 0x040fe60000041820 */
[----:B------:R3:W-:Y:S05]  /*16600*/  MUFU.EX2 R180, R84 ;  /* 0x0000005400b47308 */ /* 0x0007ea0000000800 */
[-C--:B------:R-:W-:Y:S08]  /*16610*/  HMMA.16816.F32.BF16 R36, R72, R88.reuse, R36 ;  /* 0x000000584824723c */ /* 0x080ff00000041824 */
[C---:B------:R-:W-:Y:S01]  /*16620*/  HMMA.16816.F32.BF16 R40, R76.reuse, R88, R40 ;  /* 0x000000584c28723c */ /* 0x040fe20000041828 */
[----:B-1----:R-:W-:Y:S03]  /*16630*/  FFMA.FTZ R80, R185, c[0x0][0x2d0], -R71 ;  /* 0x0000b400b9507a23 */ /* 0x002fe60000010847 */
[----:B------:R-:W-:Y:S01]  /*16640*/  MOV R185, R166 ;  /* 0x000000a600b97202 */ /* 0x000fe20000000f00 */
[----:B------:R1:W-:Y:S02]  /*16650*/  MUFU.EX2 R181, R80 ;  /* 0x0000005000b57308 */ /* 0x0003e40000000800 */
[----:B------:R-:W-:Y:S01]  /*16660*/  FFMA.FTZ R88, R159, c[0x0][0x2d0], -R111 ;  /* 0x0000b4009f587a23 */ /* 0x000fe2000001086f */
[-C--:B------:R-:W-:Y:S01]  /*16670*/  HMMA.16816.F32.BF16 R44, R76, R90.reuse, R44 ;  /* 0x0000005a4c2c723c */ /* 0x080fe2000004182c */
[--C-:B---3--:R-:W-:Y:S03]  /*16680*/  FFMA.FTZ R84, R189, c[0x0][0x2d0], -R71.reuse ;  /* 0x0000b400bd547a23 */ /* 0x108fe60000010847 */
[----:B------:R-:W-:Y:S03]  /*16690*/  IMAD.MOV.U32 R189, RZ, RZ, R114 ;  /* 0x000000ffffbd7224 */ /* 0x000fe600078e0072 */
[----:B------:R3:W-:Y:S01]  /*166a0*/  MUFU.EX2 R149, R88 ;  /* 0x0000005800957308 */ /* 0x0007e20000000800 */
[C---:B------:R-:W-:Y:S09]  /*166b0*/  HMMA.16816.F32.BF16 R48, R72.reuse, R90, R48 ;  /* 0x0000005a4830723c */ /* 0x040ff20000041830 */
[----:B------:R4:W-:Y:S03]  /*166c0*/  MUFU.EX2 R178, R84 ;  /* 0x0000005400b27308 */ /* 0x0009e60000000800 */
[----:B-1----:R-:W-:Y:S01]  /*166d0*/  FFMA.FTZ R80, R186, c[0x0][0x2d0], -R71 ;  /* 0x0000b400ba507a23 */ /* 0x002fe20000010847 */
[----:B------:R-:W-:Y:S06]  /*166e0*/  MOV R186, R117 ;  /* 0x0000007500ba7202 */ /* 0x000fec0000000f00 */
[----:B------:R1:W-:Y:S01]  /*166f0*/  MUFU.EX2 R182, R80 ;  /* 0x0000005000b67308 */ /* 0x0003e20000000800 */
[----:B---3--:R-:W-:Y:S09]  /*16700*/  FFMA.FTZ R88, R160, c[0x0][0x2d0], -R111 ;  /* 0x0000b400a0587a23 */ /* 0x008ff2000001086f */
[----:B------:R3:W-:Y:S01]  /*16710*/  MUFU.EX2 R148, R88 ;  /* 0x0000005800947308 */ /* 0x0007e20000000800 */
[----:B----4-:R-:W-:Y:S01]  /*16720*/  FFMA.FTZ R84, R190, c[0x0][0x2d0], -R71 ;  /* 0x0000b400be547a23 */ /* 0x010fe20000010847 */
[----:B------:R-:W-:Y:S08]  /*16730*/  MOV R190, R113 ;  /* 0x0000007100be7202 */ /* 0x000ff00000000f00 */
[----:B------:R4:W-:Y:S01]  /*16740*/  MUFU.EX2 R179, R84 ;  /* 0x0000005400b37308 */ /* 0x0009e20000000800 */
[----:B-1----:R-:W-:Y:S01]  /*16750*/  FFMA.FTZ R80, R187, c[0x0][0x2d0], -R115 ;  /* 0x0000b400bb507a23 */ /* 0x002fe20000010873 */
[----:B------:R-:W-:Y:S08]  /*16760*/  MOV R187, R116 ;  /* 0x0000007400bb7202 */ /* 0x000ff00000000f00 */
[----:B------:R1:W-:Y:S01]  /*16770*/  MUFU.EX2 R151, R80 ;  /* 0x0000005000977308 */ /* 0x0003e20000000800 */
[--C-:B---3--:R-:W-:Y:S02]  /*16780*/  FFMA.FTZ R88, R193, c[0x0][0x2d0], -R156.reuse ;  /* 0x0000b400c1587a23 */ /* 0x108fe4000001089c */
[----:B------:R-:W-:Y:S07]  /*16790*/  IMAD.MOV.U32 R193, RZ, RZ, R173 ;  /* 0x000000ffffc17224 */ /* 0x000fee00078e00ad */
[----:B------:R3:W-:Y:S01]  /*167a0*/  MUFU.EX2 R102, R88 ;  /* 0x0000005800667308 */ /* 0x0007e20000000800 */
[----:B----4-:R-:W-:Y:S01]  /*167b0*/  FFMA.FTZ R84, R191, c[0x0][0x2d0], -R115 ;  /* 0x0000b400bf547a23 */ /* 0x010fe20000010873 */
[----:B------:R-:W-:Y:S08]  /*167c0*/  MOV R191, R112 ;  /* 0x0000007000bf7202 */ /* 0x000ff00000000f00 */
[----:B------:R4:W-:Y:S01]  /*167d0*/  MUFU.EX2 R177, R84 ;  /* 0x0000005400b17308 */ /* 0x0009e20000000800 */
[----:B-1----:R-:W1:Y:S08]  /*167e0*/  LDSM.16.MT88.4 R80, [R208+0x800] ;  /* 0x00080000d050783b */ /* 0x002e700000004200 */
[----:B---3--:R-:W-:Y:S01]  /*167f0*/  LDSM.16.MT88.4 R88, [R206+0x1000] ;  /* 0x00100000ce58783b */ /* 0x008fe20000004200 */
[--C-:B----4-:R-:W-:Y:S04]  /*16800*/  FFMA.FTZ R84, R158, c[0x0][0x2d0], -R111.reuse ;  /* 0x0000b4009e547a23 */ /* 0x110fe8000001086f */
[----:B------:R3:W4:Y:S01]  /*16810*/  MUFU.EX2 R150, R84 ;  /* 0x0000005400967308 */ /* 0x0007220000000800 */
[-C--:B-1----:R-:W-:Y:S08]  /*16820*/  HMMA.16816.F32.BF16 R52, R72, R80.reuse, R52 ;  /* 0x000000504834723c */ /* 0x082ff00000041834 */
[C---:B------:R-:W-:Y:S01]  /*16830*/  HMMA.16816.F32.BF16 R56, R76.reuse, R80, R56 ;  /* 0x000000504c38723c */ /* 0x040fe20000041838 */
[----:B---3--:R-:W1:Y:S06]  /*16840*/  LDSM.16.MT88.4 R84, [R205+0x1000] ;  /* 0x00100000cd54783b */ /* 0x008e6c0000004200 */
[----:B------:R-:W-:Y:S01]  /*16850*/  FFMA.FTZ R80, R161, c[0x0][0x2d0], -R111 ;  /* 0x0000b400a1507a23 */ /* 0x000fe2000001086f */
[-C--:B------:R-:W-:Y:S03]  /*16860*/  HMMA.16816.F32.BF16 R60, R76, R82.reuse, R60 ;  /* 0x000000524c3c723c */ /* 0x080fe6000004183c */
[----:B------:R3:W5:Y:S04]  /*16870*/  MUFU.EX2 R103, R80 ;  /* 0x0000005000677308 */ /* 0x0007680000000800 */
[--C-:B------:R-:W-:Y:S01]  /*16880*/  FFMA.FTZ R76, R195, c[0x0][0x2d0], -R115.reuse ;  /* 0x0000b400c34c7a23 */ /* 0x100fe20000010873 */
[----:B------:R-:W-:Y:S01]  /*16890*/  HMMA.16816.F32.BF16 R64, R72, R82, R64 ;  /* 0x000000524840723c */ /* 0x000fe20000041840 */
[----:B--2---:R-:W-:Y:S01]  /*168a0*/  F2FP.BF16.PACK_AB R78, R183, R184 ;  /* 0x000000b8b74e723e */ /* 0x004fe200000010ff */
[----:B------:R-:W2:Y:S02]  /*168b0*/  LDL.LU R195, [R1+0x10] ;  /* 0x0000100001c37983 */ /* 0x000ea40000300800 */
[----:B----4-:R-:W-:Y:S01]  /*168c0*/  F2FP.BF16.PACK_AB R77, R149, R150 ;  /* 0x00000096954d723e */ /* 0x010fe200000010ff */
[----:B------:R4:W-:Y:S02]  /*168d0*/  MUFU.EX2 R176, R76 ;  /* 0x0000004c00b07308 */ /* 0x0009e40000000800 */
[----:B------:R-:W-:Y:S02]  /*168e0*/  F2FP.BF16.PACK_AB R72, R242, R243 ;  /* 0x000000f3f248723e */ /* 0x000fe400000010ff */
[----:B------:R-:W-:Y:S03]  /*168f0*/  F2FP.BF16.PACK_AB R73, R239, R241 ;  /* 0x000000f1ef49723e */ /* 0x000fe600000010ff */
[----:B------:R-:W-:Y:S02]  /*16900*/  F2FP.BF16.PACK_AB R74, R237, R238 ;  /* 0x000000eeed4a723e */ /* 0x000fe400000010ff */
[----:B------:R-:W-:Y:S01]  /*16910*/  F2FP.BF16.PACK_AB R75, R235, R236 ;  /* 0x000000eceb4b723e */ /* 0x000fe200000010ff */
[----:B---3--:R-:W3:Y:S01]  /*16920*/  LDSM.16.MT88.4 R80, [R209+0x1000] ;  /* 0x00100000d150783b */ /* 0x008ee20000004200 */
[----:B-----5:R-:W-:Y:S05]  /*16930*/  F2FP.BF16.PACK_AB R79, R103, R148 ;  /* 0x00000094674f723e */ /* 0x020fea00000010ff */
[-C--:B-1----:R-:W-:Y:S01]  /*16940*/  HMMA.16816.F32.BF16 R4, R72, R84.reuse, R4 ;  /* 0x000000544804723c */ /* 0x082fe20000041804 */
[--C-:B----4-:R-:W-:Y:S01]  /*16950*/  FFMA.FTZ R76, R192, c[0x0][0x2d0], -R156.reuse ;  /* 0x0000b400c04c7a23 */ /* 0x110fe2000001089c */
[----:B------:R-:W-:Y:S03]  /*16960*/  MOV R192, R174 ;  /* 0x000000ae00c07202 */ /* 0x000fe60000000f00 */
[----:B------:R1:W-:Y:S02]  /*16970*/  MUFU.EX2 R101, R76 ;  /* 0x0000004c00657308 */ /* 0x0003e40000000800 */
[----:B-1----:R-:W-:Y:S07]  /*16980*/  F2FP.BF16.PACK_AB R76, R233, R92 ;  /* 0x0000005ce94c723e */ /* 0x002fee00000010ff */
[C---:B------:R-:W-:Y:S07]  /*16990*/  HMMA.16816.F32.BF16 R8, R76.reuse, R84, R8 ;  /* 0x000000544c08723c */ /* 0x040fee0000041808 */
[--C-:B------:R-:W-:Y:S01]  /*169a0*/  FFMA.FTZ R84, R194, c[0x0][0x2d0], -R156.reuse ;  /* 0x0000b400c2547a23 */ /* 0x100fe2000001089c */
[-C--:B------:R-:W-:Y:S01]  /*169b0*/  HMMA.16816.F32.BF16 R12, R76, R86.reuse, R12 ;  /* 0x000000564c0c723c */ /* 0x080fe2000004180c */
[----:B------:R-:W4:Y:S02]  /*169c0*/  LDL.LU R194, [R1+0xc] ;  /* 0x00000c0001c27983 */ /* 0x000f240000300800 */
[----:B------:R1:W-:Y:S02]  /*169d0*/  MUFU.EX2 R175, R84 ;  /* 0x0000005400af7308 */ /* 0x0003e40000000800 */
[----:B------:R-:W5:Y:S03]  /*169e0*/  LDL.LU R139, [R1+0x8] ;  /* 0x00000800018b7983 */ /* 0x000f660000300800 */
[C---:B------:R-:W-:Y:S01]  /*169f0*/  HMMA.16816.F32.BF16 R16, R72.reuse, R86, R16 ;  /* 0x000000564810723c */ /* 0x040fe20000041810 */
[----:B------:R-:W2:Y:S07]  /*16a00*/  LDL.LU R136, [R1+0x4] ;  /* 0x0000040001887983 */ /* 0x000eae0000300800 */
[-C--:B---3--:R-:W-:Y:S08]  /*16a10*/  HMMA.16816.F32.BF16 R20, R72, R80.reuse, R20 ;  /* 0x000000504814723c */ /* 0x088ff00000041814 */
[C---:B------:R-:W-:Y:S01]  /*16a20*/  HMMA.16816.F32.BF16 R24, R76.reuse, R80, R24 ;  /* 0x000000504c18723c */ /* 0x040fe20000041818 */
[--C-:B-1----:R-:W-:Y:S03]  /*16a30*/  FFMA.FTZ R84, R197, c[0x0][0x2d0], -R156.reuse ;  /* 0x0000b400c5547a23 */ /* 0x102fe6000001089c */
[----:B------:R-:W-:Y:S03]  /*16a40*/  MOV R197, R168 ;  /* 0x000000a800c57202 */ /* 0x000fe60000000f00 */
[----:B------:R-:W-:Y:S01]  /*16a50*/  FFMA.FTZ R80, R223, c[0x0][0x2d0], -R115 ;  /* 0x0000b400df507a23 */ /* 0x000fe20000010873 */
[-C--:B------:R-:W-:Y:S01]  /*16a60*/  HMMA.16816.F32.BF16 R28, R76, R82.reuse, R28 ;  /* 0x000000524c1c723c */ /* 0x080fe2000004181c */
[----:B------:R1:W-:Y:S07]  /*16a70*/  MUFU.EX2 R174, R84 ;  /* 0x0000005400ae7308 */ /* 0x0003ee0000000800 */
[C---:B------:R-:W-:Y:S03]  /*16a80*/  HMMA.16816.F32.BF16 R32, R72.reuse, R82, R32 ;  /* 0x000000524820723c */ /* 0x040fe60000041820 */
[----:B------:R3:W-:Y:S05]  /*16a90*/  MUFU.EX2 R171, R80 ;  /* 0x0000005000ab7308 */ /* 0x0007ea0000000800 */
[-C--:B------:R-:W-:Y:S08]  /*16aa0*/  HMMA.16816.F32.BF16 R36, R72, R88.reuse, R36 ;  /* 0x000000584824723c */ /* 0x080ff00000041824 */
[C---:B------:R-:W-:Y:S01]  /*16ab0*/  HMMA.16816.F32.BF16 R40, R76.reuse, R88, R40 ;  /* 0x000000584c28723c */ /* 0x040fe20000041828 */
[----:B-1----:R-:W-:Y:S04]  /*16ac0*/  FFMA.FTZ R84, R203, c[0x0][0x2d0], -R71 ;  /* 0x0000b400cb547a23 */ /* 0x002fe80000010847 */
[----:B------:R1:W-:Y:S03]  /*16ad0*/  MUFU.EX2 R172, R84 ;  /* 0x0000005400ac7308 */ /* 0x0003e60000000800 */
[-C--:B------:R-:W-:Y:S01]  /*16ae0*/  HMMA.16816.F32.BF16 R44, R76, R90.reuse, R44 ;  /* 0x0000005a4c2c723c */ /* 0x080fe2000004182c */
[----:B---3--:R-:W-:Y:S07]  /*16af0*/  FFMA.FTZ R80, R224, c[0x0][0x2d0], -R115 ;  /* 0x0000b400e0507a23 */ /* 0x008fee0000010873 */
[C---:B------:R-:W-:Y:S01]  /*16b00*/  HMMA.16816.F32.BF16 R48, R72.reuse, R90, R48 ;  /* 0x0000005a4830723c */ /* 0x040fe20000041830 */
[----:B------:R3:W3:Y:S01]  /*16b10*/  MUFU.EX2 R170, R80 ;  /* 0x0000005000aa7308 */ /* 0x0006e20000000800 */
[----:B------:R-:W-:Y:S02]  /*16b20*/  LDSM.16.MT88.4 R88, [R206+0x1800] ;  /* 0x00180000ce58783b */ /* 0x000fe40000004200 */
[--C-:B-1----:R-:W-:Y:S07]  /*16b30*/  FFMA.FTZ R84, R222, c[0x0][0x2d0], -R71.reuse ;  /* 0x0000b400de547a23 */ /* 0x102fee0000010847 */
[----:B------:R1:W1:Y:S01]  /*16b40*/  MUFU.EX2 R173, R84 ;  /* 0x0000005400ad7308 */ /* 0x0002620000000800 */
[--C-:B---3--:R-:W-:Y:S01]  /*16b50*/  FFMA.FTZ R80, R225, c[0x0][0x2d0], -R71.reuse ;  /* 0x0000b400e1507a23 */ /* 0x108fe20000010847 */
[----:B------:R-:W-:Y:S01]  /*16b60*/  F2FP.BF16.PACK_AB R105, R170, R171 ;  /* 0x000000abaa69723e */ /* 0x000fe200000010ff */
[----:B------:R-:W-:Y:S07]  /*16b70*/  FFMA.FTZ R71, R226, c[0x0][0x2d0], -R71 ;  /* 0x0000b400e2477a23 */ /* 0x000fee0000010847 */
[----:B------:R3:W-:Y:S10]  /*16b80*/  MUFU.EX2 R169, R80 ;  /* 0x0000005000a97308 */ /* 0x0007f40000000800 */
[----:B------:R3:W3:Y:S01]  /*16b90*/  MUFU.EX2 R168, R71 ;  /* 0x0000004700a87308 */ /* 0x0006e20000000800 */
[----:B-1----:R-:W1:Y:S01]  /*16ba0*/  LDSM.16.MT88.4 R84, [R208+0x1000] ;  /* 0x00100000d054783b */ /* 0x002e620000004200 */
[----:B------:R-:W-:Y:S07]  /*16bb0*/  F2FP.BF16.PACK_AB R104, R173, R172 ;  /* 0x000000acad68723e */ /* 0x000fee00000010ff */
[----:B---3--:R-:W3:Y:S01]  /*16bc0*/  LDSM.16.MT88.4 R80, [R205+0x1800] ;  /* 0x00180000cd50783b */ /* 0x008ee20000004200 */
[--C-:B------:R-:W-:Y:S01]  /*16bd0*/  FFMA.FTZ R71, R227, c[0x0][0x2d0], -R115.reuse ;  /* 0x0000b400e3477a23 */ /* 0x100fe20000010873 */
[----:B------:R-:W-:Y:S01]  /*16be0*/  F2FP.BF16.PACK_AB R106, R168, R169 ;  /* 0x000000a9a86a723e */ /* 0x000fe200000010ff */
[----:B------:R-:W-:Y:S02]  /*16bf0*/  FFMA.FTZ R115, R229, c[0x0][0x2d0], -R115 ;  /* 0x0000b400e5737a23 */ /* 0x000fe40000010873 */
[----:B------:R3:W-:Y:S10]  /*16c00*/  MUFU.EX2 R167, R71 ;  /* 0x0000004700a77308 */ /* 0x0007f40000000800 */
[----:B------:R-:W3:Y:S01]  /*16c10*/  MUFU.EX2 R166, R115 ;  /* 0x0000007300a67308 */ /* 0x000ee20000000800 */
[-C--:B-1----:R-:W-:Y:S08]  /*16c20*/  HMMA.16816.F32.BF16 R52, R72, R84.reuse, R52 ;  /* 0x000000544834723c */ /* 0x082ff00000041834 */
[C---:B------:R-:W-:Y:S01]  /*16c30*/  HMMA.16816.F32.BF16 R56, R76.reuse, R84, R56 ;  /* 0x000000544c38723c */ /* 0x040fe20000041838 */
[--C-:B---3--:R-:W-:Y:S07]  /*16c40*/  FFMA.FTZ R71, R196, c[0x0][0x2d0], -R111.reuse ;  /* 0x0000b400c4477a23 */ /* 0x108fee000001086f */
[-C--:B------:R-:W-:Y:S01]  /*16c50*/  HMMA.16816.F32.BF16 R60, R76, R86.reuse, R60 ;  /* 0x000000564c3c723c */ /* 0x080fe2000004183c */
[----:B------:R1:W-:Y:S03]  /*16c60*/  MUFU.EX2 R100, R71 ;  /* 0x0000004700647308 */ /* 0x0003e60000000800 */
[----:B------:R-:W-:Y:S03]  /*16c70*/  F2FP.BF16.PACK_AB R107, R166, R167 ;  /* 0x000000a7a66b723e */ /* 0x000fe600000010ff */
[----:B------:R-:W-:Y:S01]  /*16c80*/  F2FP.BF16.PACK_AB R76, R102, R101 ;  /* 0x00000065664c723e */ /* 0x000fe200000010ff */
[----:B------:R-:W-:Y:S01]  /*16c90*/  HMMA.16816.F32.BF16 R64, R72, R86, R64 ;  /* 0x000000564840723c */ /* 0x000fe20000041840 */
[----:B------:R-:W3:Y:S03]  /*16ca0*/  LDSM.16.MT88.4 R84, [R209+0x1800] ;  /* 0x00180000d154783b */ /* 0x000ee60000004200 */
[----:B------:R-:W-:Y:S03]  /*16cb0*/  F2FP.BF16.PACK_AB R78, R174, R175 ;  /* 0x000000afae4e723e */ /* 0x000fe600000010ff */
[----:B------:R-:W-:Y:S02]  /*16cc0*/  F2FP.BF16.PACK_AB R72, R182, R181 ;  /* 0x000000b5b648723e */ /* 0x000fe400000010ff */
[----:B------:R-:W-:Y:S03]  /*16cd0*/  F2FP.BF16.PACK_AB R73, R180, R151 ;  /* 0x00000097b449723e */ /* 0x000fe600000010ff */
[----:B------:R-:W-:Y:S02]  /*16ce0*/  F2FP.BF16.PACK_AB R74, R179, R178 ;  /* 0x000000b2b34a723e */ /* 0x000fe400000010ff */
[----:B------:R-:W-:Y:S01]  /*16cf0*/  F2FP.BF16.PACK_AB R75, R176, R177 ;  /* 0x000000b1b04b723e */ /* 0x000fe200000010ff */
[--C-:B-1----:R-:W-:Y:S01]  /*16d00*/  FFMA.FTZ R71, R200, c[0x0][0x2d0], -R111.reuse ;  /* 0x0000b400c8477a23 */ /* 0x102fe2000001086f */
[----:B------:R-:W-:Y:S05]  /*16d10*/  IADD3 R200, R220, -0x1, RZ ;  /* 0xffffffffdcc87810 */ /* 0x000fea0007ffe0ff */
[-C--:B------:R-:W-:Y:S01]  /*16d20*/  HMMA.16816.F32.BF16 R4, R72, R80.reuse, R4 ;  /* 0x000000504804723c */ /* 0x080fe20000041804 */
[----:B------:R1:W1:Y:S02]  /*16d30*/  MUFU.EX2 R158, R71 ;  /* 0x00000047009e7308 */ /* 0x0002640000000800 */
[--C-:B-1----:R-:W-:Y:S01]  /*16d40*/  FFMA.FTZ R71, R201, c[0x0][0x2d0], -R111.reuse ;  /* 0x0000b400c9477a23 */ /* 0x102fe2000001086f */
[----:B------:R-:W-:Y:S07]  /*16d50*/  F2FP.BF16.PACK_AB R77, R158, R100 ;  /* 0x000000649e4d723e */ /* 0x000fee00000010ff */
[----:B------:R1:W-:Y:S02]  /*16d60*/  MUFU.EX2 R157, R71 ;  /* 0x00000047009d7308 */ /* 0x0003e40000000800 */
[--C-:B-1----:R-:W-:Y:S08]  /*16d70*/  FFMA.FTZ R71, R202, c[0x0][0x2d0], -R111.reuse ;  /* 0x0000b400ca477a23 */ /* 0x102ff0000001086f */
[----:B------:R1:W1:Y:S02]  /*16d80*/  MUFU.EX2 R114, R71 ;  /* 0x0000004700727308 */ /* 0x0002640000000800 */
[--C-:B-1----:R-:W-:Y:S01]  /*16d90*/  FFMA.FTZ R71, R228, c[0x0][0x2d0], -R156.reuse ;  /* 0x0000b400e4477a23 */ /* 0x102fe2000001089c */
[----:B------:R-:W-:Y:S07]  /*16da0*/  F2FP.BF16.PACK_AB R79, R114, R157 ;  /* 0x0000009d724f723e */ /* 0x000fee00000010ff */
[----:B------:R1:W-:Y:S01]  /*16db0*/  MUFU.EX2 R161, R71 ;  /* 0x0000004700a17308 */ /* 0x0003e20000000800 */
[C---:B------:R-:W-:Y:S08]  /*16dc0*/  HMMA.16816.F32.BF16 R8, R76.reuse, R80, R8 ;  /* 0x000000504c08723c */ /* 0x040ff00000041808 */
[-C--:B------:R-:W-:Y:S08]  /*16dd0*/  HMMA.16816.F32.BF16 R12, R76, R82.reuse, R12 ;  /* 0x000000524c0c723c */ /* 0x080ff0000004180c */
[C---:B------:R-:W-:Y:S01]  /*16de0*/  HMMA.16816.F32.BF16 R16, R72.reuse, R82, R16 ;  /* 0x000000524810723c */ /* 0x040fe20000041810 */
[----:B------:R-:W2:Y:S03]  /*16df0*/  LDSM.16.MT88.4 R80, [R208+0x1800] ;  /* 0x00180000d050783b */ /* 0x000ea60000004200 */
[--C-:B-1----:R-:W-:Y:S04]  /*16e00*/  FFMA.FTZ R71, R230, c[0x0][0x2d0], -R156.reuse ;  /* 0x0000b400e6477a23 */ /* 0x102fe8000001089c */
[-C--:B---3--:R-:W-:Y:S01]  /*16e10*/  HMMA.16816.F32.BF16 R20, R72, R84.reuse, R20 ;  /* 0x000000544814723c */ /* 0x088fe20000041814 */
[----:B------:R1:W3:Y:S07]  /*16e20*/  MUFU.EX2 R159, R71 ;  /* 0x00000047009f7308 */ /* 0x0002ee0000000800 */
[C---:B------:R-:W-:Y:S08]  /*16e30*/  HMMA.16816.F32.BF16 R24, R76.reuse, R84, R24 ;  /* 0x000000544c18723c */ /* 0x040ff00000041818 */
[-C--:B------:R-:W-:Y:S08]  /*16e40*/  HMMA.16816.F32.BF16 R28, R76, R86.reuse, R28 ;  /* 0x000000564c1c723c */ /* 0x080ff0000004181c */
[C---:B------:R-:W-:Y:S01]  /*16e50*/  HMMA.16816.F32.BF16 R32, R72.reuse, R86, R32 ;  /* 0x000000564820723c */ /* 0x040fe20000041820 */
[--C-:B-1----:R-:W-:Y:S03]  /*16e60*/  FFMA.FTZ R71, R231, c[0x0][0x2d0], -R156.reuse ;  /* 0x0000b400e7477a23 */ /* 0x102fe6000001089c */
[----:B---3--:R-:W-:Y:S01]  /*16e70*/  F2FP.BF16.PACK_AB R152, R159, R161 ;  /* 0x000000a19f98723e */ /* 0x008fe200000010ff */
[----:B------:R1:W-:Y:S01]  /*16e80*/  MUFU.EX2 R160, R71 ;  /* 0x0000004700a07308 */ /* 0x0003e20000000800 */
[----:B------:R-:W-:Y:S02]  /*16e90*/  FFMA.FTZ R156, R232, c[0x0][0x2d0], -R156 ;  /* 0x0000b400e89c7a23 */ /* 0x000fe4000001089c */
[-C--:B------:R-:W-:Y:S07]  /*16ea0*/  HMMA.16816.F32.BF16 R36, R72, R88.reuse, R36 ;  /* 0x000000584824723c */ /* 0x080fee0000041824 */
[----:B------:R-:W3:Y:S01]  /*16eb0*/  MUFU.EX2 R115, R156 ;  /* 0x0000009c00737308 */ /* 0x000ee20000000800 */
[C---:B------:R-:W-:Y:S08]  /*16ec0*/  HMMA.16816.F32.BF16 R40, R76.reuse, R88, R40 ;  /* 0x000000584c28723c */ /* 0x040ff00000041828 */
[-C--:B------:R-:W-:Y:S01]  /*16ed0*/  HMMA.16816.F32.BF16 R44, R76, R90.reuse, R44 ;  /* 0x0000005a4c2c723c */ /* 0x080fe2000004182c */
[--C-:B-1----:R-:W-:Y:S07]  /*16ee0*/  FFMA.FTZ R71, R199, c[0x0][0x2d0], -R111.reuse ;  /* 0x0000b400c7477a23 */ /* 0x102fee000001086f */
[C---:B------:R-:W-:Y:S01]  /*16ef0*/  HMMA.16816.F32.BF16 R48, R72.reuse, R90, R48 ;  /* 0x0000005a4830723c */ /* 0x040fe20000041830 */
[----:B------:R1:W-:Y:S03]  /*16f00*/  MUFU.EX2 R113, R71 ;  /* 0x0000004700717308 */ /* 0x0003e60000000800 */
[----:B---3--:R-:W-:Y:S04]  /*16f10*/  F2FP.BF16.PACK_AB R154, R115, R160 ;  /* 0x000000a0739a723e */ /* 0x008fe800000010ff */
[-C--:B--2---:R-:W-:Y:S08]  /*16f20*/  HMMA.16816.F32.BF16 R52, R72, R80.reuse, R52 ;  /* 0x000000504834723c */ /* 0x084ff00000041834 */
[C---:B------:R-:W-:Y:S08]  /*16f30*/  HMMA.16816.F32.BF16 R56, R76.reuse, R80, R56 ;  /* 0x000000504c38723c */ /* 0x040ff00000041838 */
[-C--:B------:R-:W-:Y:S01]  /*16f40*/  HMMA.16816.F32.BF16 R60, R76, R82.reuse, R60 ;  /* 0x000000524c3c723c */ /* 0x080fe2000004183c */
[----:B-1----:R-:W-:Y:S04]  /*16f50*/  FFMA.FTZ R71, R198, c[0x0][0x2d0], -R111 ;  /* 0x0000b400c6477a23 */ /* 0x002fe8000001086f */
[----:B------:R-:W1:Y:S03]  /*16f60*/  MUFU.EX2 R112, R71 ;  /* 0x0000004700707308 */ /* 0x000e660000000800 */
[----:B------:R-:W-:Y:S08]  /*16f70*/  HMMA.16816.F32.BF16 R64, R72, R82, R64 ;  /* 0x000000524840723c */ /* 0x000ff00000041840 */
[-C--:B------:R-:W-:Y:S07]  /*16f80*/  HMMA.16816.F32.BF16 R116, R104, R128.reuse, R4 ;  /* 0x000000806874723c */ /* 0x080fee0000041804 */
[----:B-----5:R-:W-:Y:S01]  /*16f90*/  FFMA.FTZ R4, R69, R139, R185 ;  /* 0x0000008b45047223 */ /* 0x020fe200000100b9 */
[----:B------:R-:W-:Y:S01]  /*16fa0*/  MOV R185, R138 ;  /* 0x0000008a00b97202 */ /* 0x000fe20000000f00 */
[----:B------:R-:W-:Y:S03]  /*16fb0*/  FFMA.FTZ R6, R68, R136, R137 ;  /* 0x0000008844067223 */ /* 0x000fe60000010089 */
[----:B----4-:R-:W-:Y:S01]  /*16fc0*/  FFMA.FTZ R5, R2, R194, R197 ;  /* 0x000000c202057223 */ /* 0x010fe200000100c5 */
[----:B-1----:R-:W-:Y:S01]  /*16fd0*/  F2FP.BF16.PACK_AB R153, R112, R113 ;  /* 0x000000717099723e */ /* 0x002fe200000010ff */
[--C-:B------:R-:W-:Y:S02]  /*16fe0*/  FFMA.FTZ R71, R162, c[0x0][0x2d0], -R111.reuse ;  /* 0x0000b400a2477a23 */ /* 0x100fe4000001086f */
[----:B------:R-:W-:Y:S02]  /*16ff0*/  FFMA.FTZ R111, R70, c[0x0][0x2d0], -R111 ;  /* 0x0000b400466f7a23 */ /* 0x000fe4000001086f */
[----:B------:R-:W-:Y:S02]  /*17000*/  FADD.FTZ R4, R193, R4 ;  /* 0x00000004c1047221 */ /* 0x000fe40000010000 */
[----:B------:R-:W-:Y:S01]  /*17010*/  FADD.FTZ R2, R143, R6 ;  /* 0x000000068f027221 */ /* 0x000fe20000010000 */
[----:B------:R1:W-:Y:S01]  /*17020*/  MUFU.EX2 R70, R111 ;  /* 0x0000006f00467308 */ /* 0x0003e20000000800 */
[----:B------:R-:W-:Y:S02]  /*17030*/  FADD.FTZ R5, R142, R5 ;  /* 0x000000058e057221 */ /* 0x000fe40000010000 */
[----:B------:R-:W-:Y:S02]  /*17040*/  FADD.FTZ R7, R141, R4 ;  /* 0x000000048d077221 */ /* 0x000fe40000010000 */
[----:B------:R-:W-:Y:S02]  /*17050*/  FADD.FTZ R6, R140, R2 ;  /* 0x000000028c067221 */ /* 0x000fe40000010000 */
[----:B------:R-:W-:Y:S02]  /*17060*/  FADD.FTZ R4, R192, R5 ;  /* 0x00000005c0047221 */ /* 0x000fe40000010000 */
[----:B------:R-:W-:Y:S01]  /*17070*/  FFMA.FTZ R2, R0, R195, R163 ;  /* 0x000000c300027223 */ /* 0x000fe200000100a3 */
[----:B------:R-:W2:Y:S01]  /*17080*/  MUFU.EX2 R71, R71 ;  /* 0x0000004700477308 */ /* 0x000ea20000000800 */
[----:B------:R-:W-:Y:S01]  /*17090*/  FADD.FTZ R0, R191, R7 ;  /* 0x00000007bf007221 */ /* 0x000fe20000010000 */
[----:B-1----:R-:W-:Y:S02]  /*170a0*/  MOV R111, R110 ;  /* 0x0000006e006f7202 */ /* 0x002fe40000000f00 */
[----:B--2---:R-:W-:Y:S07]  /*170b0*/  F2FP.BF16.PACK_AB R155, R70, R71 ;  /* 0x00000047469b723e */ /* 0x004fee00000010ff */
[C---:B------:R-:W-:Y:S07]  /*170c0*/  HMMA.16816.F32.BF16 R120, R152.reuse, R128, R8 ;  /* 0x000000809878723c */ /* 0x040fee0000041808 */
[----:B------:R-:W-:Y:S01]  /*170d0*/  FADD.FTZ R10, R190, R6 ;  /* 0x00000006be0a7221 */ /* 0x000fe20000010000 */
[-C--:B------:R-:W-:Y:S01]  /*170e0*/  HMMA.16816.F32.BF16 R124, R152, R130.reuse, R12 ;  /* 0x00000082987c723c */ /* 0x080fe2000004180c */
[----:B------:R-:W-:Y:S01]  /*170f0*/  FADD.FTZ R8, R189, R4 ;  /* 0x00000004bd087221 */ /* 0x000fe20000010000 */
[----:B------:R-:W2:Y:S02]  /*17100*/  LDL R13, [R1+0x20] ;  /* 0x00002000010d7983 */ /* 0x000ea40000100800 */
[----:B------:R-:W-:Y:S02]  /*17110*/  FADD.FTZ R11, R164, R2 ;  /* 0x00000002a40b7221 */ /* 0x000fe40000010000 */
[----:B------:R-:W-:Y:S01]  /*17120*/  FADD.FTZ R9, R251, R0 ;  /* 0x00000000fb097221 */ /* 0x000fe20000010000 */
[----:B------:R-:W1:Y:S01]  /*17130*/  LDSM.16.MT88.4 R4, [R208+0x2000] ;  /* 0x00200000d004783b */ /* 0x000e620000004200 */
[----:B------:R-:W-:Y:S01]  /*17140*/  FADD.FTZ R2, R252, R10 ;  /* 0x0000000afc027221 */ /* 0x000fe20000010000 */
[C---:B------:R-:W-:Y:S03]  /*17150*/  HMMA.16816.F32.BF16 R128, R104.reuse, R130, R16 ;  /* 0x000000826880723c */ /* 0x040fe60000041810 */
[----:B------:R-:W-:Y:S02]  /*17160*/  FADD.FTZ R0, R247, R8 ;  /* 0x00000008f7007221 */ /* 0x000fe40000010000 */
[----:B------:R-:W-:Y:S02]  /*17170*/  FADD.FTZ R8, R248, R11 ;  /* 0x0000000bf8087221 */ /* 0x000fe40000010000 */
[----:B------:R-:W-:Y:S01]  /*17180*/  FADD.FTZ R9, R188, R9 ;  /* 0x00000009bc097221 */ /* 0x000fe20000010000 */
[-C--:B------:R-:W-:Y:S01]  /*17190*/  HMMA.16816.F32.BF16 R132, R104, R144.reuse, R20 ;  /* 0x000000906884723c */ /* 0x080fe20000041814 */
[----:B------:R-:W-:Y:S03]  /*171a0*/  FADD.FTZ R2, R187, R2 ;  /* 0x00000002bb027221 */ /* 0x000fe60000010000 */
[----:B------:R-:W-:Y:S02]  /*171b0*/  FADD.FTZ R0, R246, R0 ;  /* 0x00000000f6007221 */ /* 0x000fe40000010000 */
[----:B------:R-:W-:Y:S02]  /*171c0*/  FADD.FTZ R10, R165, R8 ;  /* 0x00000008a50a7221 */ /* 0x000fe40000010000 */
        /* <DEDUP_REMOVED lines=31> */
[----:B------:R-:W-:Y:S02]  /*173c0*/  FADD.FTZ R11, R151, R2 ;  /* 0x00000002970b7221 */ /* 0x000fe40000010000 */
[----:B------:R-:W-:Y:S02]  /*173d0*/  FADD.FTZ R8, R148, R8 ;  /* 0x0000000894087221 */ /* 0x000fe40000010000 */
[-C--:B-1----:R-:W-:Y:S01]  /*173e0*/  HMMA.16816.F32.BF16 R148, R104, R4.reuse, R52 ;  /* 0x000000046894723c */ /* 0x082fe20000041834 */
        /* <DEDUP_REMOVED lines=20> */
[----:B------:R-:W-:Y:S01]  /*17530*/  FADD.FTZ R4, R114, R4 ;  /* 0x0000000472047221 */ /* 0x000fe20000010000 */
[----:B------:R-:W-:Y:S01]  /*17540*/  MOV R114, R3 ;  /* 0x0000000300727202 */ /* 0x000fe20000000f00 */
[----:B------:R-:W-:Y:S03]  /*17550*/  FADD.FTZ R0, R161, R9 ;  /* 0x00000009a1007221 */ /* 0x000fe60000010000 */
        /* <DEDUP_REMOVED lines=10> */
[----:B------:R1:W-:Y:S01]  /*17600*/  STL [R1+0x8], R6 ;  /* 0x0000080601007387 */ /* 0x0003e20000100800 */
[----:B------:R-:W-:Y:S01]  /*17610*/  FADD.FTZ R4, R160, R4 ;  /* 0x00000004a0047221 */ /* 0x000fe20000010000 */
[----:B------:R-:W-:Y:S01]  /*17620*/  MOV R112, R109 ;  /* 0x0000006d00707202 */ /* 0x000fe20000000f00 */
[----:B------:R-:W-:Y:S01]  /*17630*/  FADD.FTZ R0, R71, R2 ;  /* 0x0000000247007221 */ /* 0x000fe20000010000 */
[----:B------:R1:W-:Y:S01]  /*17640*/  STL [R1+0x4], R5 ;  /* 0x0000040501007387 */ /* 0x0003e20000100800 */
[----:B------:R-:W-:Y:S02]  /*17650*/  FADD.FTZ R2, R115, R4 ;  /* 0x0000000473027221 */ /* 0x000fe40000010000 */
[----:B------:R-:W-:Y:S03]  /*17660*/  FADD.FTZ R0, R70, R0 ;  /* 0x0000000046007221 */ /* 0x000fe60000010000 */
[----:B------:R1:W-:Y:S04]  /*17670*/  STL [R1+0xc], R2 ;  /* 0x00000c0201007387 */ /* 0x0003e80000100800 */
[----:B------:R1:W-:Y:S01]  /*17680*/  STL [R1+0x10], R0 ;  /* 0x0000100001007387 */ /* 0x0003e20000100800 */
[----:B--2---:R-:W-:Y:S01]  /*17690*/  ISETP.GT.AND P0, PT, R220, R13, PT ;  /* 0x0000000ddc00720c */ /* 0x004fe20003f04270 */
[----:B------:R-:W-:Y:S11]  /*176a0*/  IMAD.MOV.U32 R220, RZ, RZ, R200 ;  /* 0x000000ffffdc7224 */ /* 0x000ff600078e00c8 */
[----:B------:R-:W-:Y:S01]  /*176b0*/  @!UPT UIADD3 URZ, URZ, URZ, URZ ;  /* 0x0000003f3f3ff290 */ /* 0x000fe2000fffe03f */
[----:B-1----:R-:W-:-:S05]  /*176c0*/  @P0 BRA `(.L_x_954) ;  /* 0xffffb26000000947 */ /* 0x002fca000383ffff */
.L_x_937:
[----:B-1----:R-:W2:Y:S04]  /*176d0*/  LDL R5, [R1+0x14] ;  /* 0x0000140001057983 */ /* 0x002ea80000100800 */
[----:B------:R-:W3:Y:S04]  /*176e0*/  LDL R0, [R1+0x44] ;  /* 0x0000440001007983 */ /* 0x000ee80000100800 */
[----:B------:R-:W4:Y:S01]  /*176f0*/  LDL R2, [R1+0x18] ;  /* 0x0000180001027983 */ /* 0x000f220000100800 */
[----:B------:R-:W-:-:S05]  /*17700*/  IMAD.MOV.U32 R4, RZ, RZ, c[0x0][0x2c4] ;  /* 0x0000b100ff047624 */ /* 0x000fca00078e00ff */
[----:B------:R-:W-:Y:S01]  /*17710*/  ISETP.NE.AND P1, PT, R4, 0x1, PT ;  /* 0x000000010400780c */ /* 0x000fe20003f25270 */
[----:B--2---:R-:W-:Y:S02]  /*17720*/  IMAD.MOV.U32 R6, RZ, RZ, R5 ;  /* 0x000000ffff067224 */ /* 0x004fe400078e0005 */
[----:B------:R-:W-:Y:S01]  /*17730*/  IMAD.MOV.U32 R5, RZ, RZ, c[0x0][0x32c] ;  /* 0x0000cb00ff057624 */ /* 0x000fe200078e00ff */
[----:B---3--:R-:W-:-:S04]  /*17740*/  IADD3 R0, R0, 0x7f, RZ ;  /* 0x0000007f00007810 */ /* 0x008fc80007ffe0ff */
[----:B------:R-:W-:-:S05]  /*17750*/  ISETP.GE.AND P0, PT, R5, 0x1, PT ;  /* 0x000000010500780c */ /* 0x000fca0003f06270 */
[----:B------:R-:W-:Y:S01]  /*17760*/  @P1 IMAD.HI.U32 R4, R0, c[0x0][0x2c8], RZ ;  /* 0x0000b20000041a27 */ /* 0x000fe200078e00ff */
[----:B----4-:R-:W-:-:S04]  /*17770*/  IADD3 R2, R2, 0x1, -R6 ;  /* 0x0000000102027810 */ /* 0x010fc80007ffe806 */
        /* <DEDUP_REMOVED lines=14> */
.L_x_957:
[----:B------:R-:W-:-:S04]  /*17860*/  MOV R4, c[0x0][0x32c] ;  /* 0x0000cb0000047a02 */ /* 0x000fc80000000f00 */
[----:B------:R-:W-:-:S13]  /*17870*/  ISETP.NE.AND P0, PT, R4, 0x1, PT ;  /* 0x000000010400780c */ /* 0x000fda0003f05270 */
[----:B------:R-:W-:-:S05]  /*17880*/  @P0 IMAD.HI.U32 R4, R0, c[0x0][0x330], RZ ;  /* 0x0000cc0000040a27 */ /* 0x000fca00078e00ff */
[----:B------:R-:W-:Y:S02]  /*17890*/  @P0 SHF.R.U32.HI R0, RZ, c[0x0][0x334], R4 ;  /* 0x0000cd00ff000a19 */ /* 0x000fe40000011604 */
.L_x_958:
[----:B------:R-:W-:Y:S05]  /*178a0*/  BSYNC B0 ;  /* 0x0000000000007941 */ /* 0x000fea0003800000 */
.L_x_956:
[----:B------:R-:W-:-:S05]  /*178b0*/  IMAD R0, R0, c[0x0][0x32c], RZ ;  /* 0x0000cb0000007a24 */ /* 0x000fca00078e02ff */
[----:B------:R-:W-:-:S04]  /*178c0*/  IMNMX R2, R2, R0, !PT ;  /* 0x0000000002027217 */ /* 0x000fc80007800200 */
.L_x_955:
        /* <DEDUP_REMOVED lines=12> */
.L_x_960:
[----:B------:R-:W2:Y:S01]  /*17990*/  LDL R2, [R1+0x40] ;  /* 0x0000400001027983 */ /* 0x000ea20000100800 */
[----:B------:R-:W-:Y:S04]  /*179a0*/  DEPBAR.LE SB0, 0x0 ;  /* 0x000080000000791a */ /* 0x000fe80000000000 */
[----:B------:R-:W3:Y:S01]  /*179b0*/  LDL.64 R70, [R1+0x28] ;  /* 0x0000280001467983 */ /* 0x000ee20000100a00 */
[----:B------:R-:W-:Y:S05]  /*179c0*/  WARPSYNC 0xffffffff ;  /* 0xffffffff00007948 */ /* 0x000fea0003800000 */
[----:B------:R-:W-:Y:S01]  /*179d0*/  BAR.SYNC.DEFER_BLOCKING 0x0 ;  /* 0x0000000000007b1d */ /* 0x000fe20000010000 */
[----:B------:R-:W-:Y:S02]  /*179e0*/  ISETP.GT.AND P0, PT, R240, R201, PT ;  /* 0x000000c9f000720c */ /* 0x000fe40003f04270 */
[C---:B------:R-:W-:Y:S11]  /*179f0*/  IADD3 R200, R201.reuse, -0x1, RZ ;  /* 0xffffffffc9c87810 */ /* 0x040ff60007ffe0ff */
[----:B------:R-:W-:Y:S01]  /*17a00*/  @!P0 IMAD.WIDE.U32 R68, R201, c[0x0][0x208], RZ ;  /* 0x00008200c9448a25 */ /* 0x000fe200078e00ff */
[----:B------:R-:W-:Y:S02]  /*17a10*/  @!P0 MOV R73, c[0x0][0x208] ;  /* 0x0000820000498a02 */ /* 0x000fe40000000f00 */
[----:B------:R-:W-:Y:S02]  /*17a20*/  @!P0 MOV R74, 0x5 ;  /* 0x00000005004a8802 */ /* 0x000fe40000000f00 */
[C---:B------:R-:W-:Y:S02]  /*17a30*/  @!P0 SHF.L.U32 R113, R73.reuse, 0x5, RZ ;  /* 0x0000000549718819 */ /* 0x040fe400000006ff */
[----:B------:R-:W-:Y:S01]  /*17a40*/  @!P0 SHF.L.U64.HI R110, R73, R74, c[0x0][0x20c] ;  /* 0x00008300496e8619 */ /* 0x000fe2000001024a */
[----:B------:R-:W-:Y:S08]  /*17a50*/  LDSM.16.M88.4 R80, [R211] ;  /* 0x00000000d350783b */ /* 0x000ff00000000200 */
[----:B------:R-:W4:Y:S04]  /*17a60*/  LDL R3, [R1+0x38] ;  /* 0x0000380001037983 */ /* 0x000f280000100800 */
[----:B------:R-:W1:Y:S08]  /*17a70*/  LDSM.16.M88.4 R16, [R204] ;  /* 0x00000000cc10783b */ /* 0x000e700000000200 */
[----:B------:R-:W5:Y:S08]  /*17a80*/  LDSM.16.M88.4 R76, [R211+0x2000] ;  /* 0x00200000d34c783b */ /* 0x000f700000000200 */
[----:B------:R-:W5:Y:S08]  /*17a90*/  LDSM.16.M88.4 R32, [R204+0x800] ;  /* 0x00080000cc20783b */ /* 0x000f700000000200 */
[----:B------:R-:W5:Y:S08]  /*17aa0*/  LDSM.16.M88.4 R48, [R204+0x1000] ;  /* 0x00100000cc30783b */ /* 0x000f700000000200 */
[----:B------:R-:W5:Y:S01]  /*17ab0*/  LDSM.16.M88.4 R64, [R204+0x1800] ;  /* 0x00180000cc40783b */ /* 0x000f620000000200 */
[-C--:B-1----:R-:W-:Y:S07]  /*17ac0*/  HMMA.16816.F32.BF16 R4, R80, R16.reuse, RZ ;  /* 0x000000105004723c */ /* 0x082fee00000418ff */
[----:B------:R-:W1:Y:S01]  /*17ad0*/  LDSM.16.M88.4 R156, [R204+0x2000] ;  /* 0x00200000cc9c783b */ /* 0x000e620000000200 */
[C---:B-----5:R-:W-:Y:S07]  /*17ae0*/  HMMA.16816.F32.BF16 R8, R76.reuse, R16, RZ ;  /* 0x000000104c08723c */ /* 0x060fee00000418ff */
[----:B------:R-:W-:Y:S01]  /*17af0*/  LDSM.16.M88.4 R160, [R214] ;  /* 0x00000000d6a0783b */ /* 0x000fe20000000200 */
[-C--:B------:R-:W-:Y:S07]  /*17b00*/  HMMA.16816.F32.BF16 R12, R76, R18.reuse, RZ ;  /* 0x000000124c0c723c */ /* 0x080fee00000418ff */
[----:B------:R-:W5:Y:S01]  /*17b10*/  LDSM.16.M88.4 R164, [R215] ;  /* 0x00000000d7a4783b */ /* 0x000f620000000200 */
[C---:B------:R-:W-:Y:S07]  /*17b20*/  HMMA.16816.F32.BF16 R16, R80.reuse, R18, RZ ;  /* 0x000000125010723c */ /* 0x040fee00000418ff */
[----:B------:R-:W1:Y:S01]  /*17b30*/  LDSM.16.M88.4 R168, [R214+0x2000] ;  /* 0x00200000d6a8783b */ /* 0x000e620000000200 */
[-C--:B------:R-:W-:Y:S07]  /*17b40*/  HMMA.16816.F32.BF16 R20, R80, R32.reuse, RZ ;  /* 0x000000205014723c */ /* 0x080fee00000418ff */
[----:B------:R-:W1:Y:S01]  /*17b50*/  LDSM.16.M88.4 R172, [R219] ;  /* 0x00000000dbac783b */ /* 0x000e620000000200 */
[C---:B------:R-:W-:Y:S07]  /*17b60*/  HMMA.16816.F32.BF16 R24, R76.reuse, R32, RZ ;  /* 0x000000204c18723c */ /* 0x040fee00000418ff */
[----:B------:R-:W1:Y:S01]  /*17b70*/  LDSM.16.M88.4 R176, [R218] ;  /* 0x00000000dab0783b */ /* 0x000e620000000200 */
[-C--:B------:R-:W-:Y:S07]  /*17b80*/  HMMA.16816.F32.BF16 R28, R76, R34.reuse, RZ ;  /* 0x000000224c1c723c */ /* 0x080fee00000418ff */
[----:B------:R-:W1:Y:S01]  /*17b90*/  LDSM.16.M88.4 R180, [R217] ;  /* 0x00000000d9b4783b */ /* 0x000e620000000200 */
[C---:B------:R-:W-:Y:S07]  /*17ba0*/  HMMA.16816.F32.BF16 R32, R80.reuse, R34, RZ ;  /* 0x000000225020723c */ /* 0x040fee00000418ff */
[----:B------:R-:W1:Y:S01]  /*17bb0*/  LDSM.16.M88.4 R184, [R216] ;  /* 0x00000000d8b8783b */ /* 0x000e620000000200 */
[-C--:B------:R-:W-:Y:S07]  /*17bc0*/  HMMA.16816.F32.BF16 R36, R80, R48.reuse, RZ ;  /* 0x000000305024723c */ /* 0x080fee00000418ff */
[----:B------:R-:W5:Y:S04]  /*17bd0*/  LDL R220, [R1+0x3c] ;  /* 0x00003c0001dc7983 */ /* 0x000f680000100800 */
[----:B------:R-:W5:Y:S01]  /*17be0*/  LDL.64 R202, [R1+0x30] ;  /* 0x0000300001ca7983 */ /* 0x000f620000100a00 */
[C---:B------:R-:W-:Y:S05]  /*17bf0*/  HMMA.16816.F32.BF16 R40, R76.reuse, R48, RZ ;  /* 0x000000304c28723c */ /* 0x040fea00000418ff */
[----:B------:R-:W5:Y:S04]  /*17c00*/  LDL.LU R245, [R1+0x8] ;  /* 0x0000080001f57983 */ /* 0x000f680000300800 */
[----:B------:R-:W5:Y:S01]  /*17c10*/  LDL.LU R244, [R1+0x4] ;  /* 0x0000040001f47983 */ /* 0x000f620000300800 */
[-C--:B------:R-:W-:Y:S03]  /*17c20*/  HMMA.16816.F32.BF16 R44, R76, R50.reuse, RZ ;  /* 0x000000324c2c723c */ /* 0x080fe600000418ff */
[----:B------:R-:W5:Y:S04]  /*17c30*/  LDL.LU R243, [R1+0xc] ;  /* 0x00000c0001f37983 */ /* 0x000f680000300800 */
[----:B------:R-:W5:Y:S01]  /*17c40*/  LDL.LU R242, [R1+0x10] ;  /* 0x0000100001f27983 */ /* 0x000f620000300800 */
[C---:B------:R-:W-:Y:S08]  /*17c50*/  HMMA.16816.F32.BF16 R48, R80.reuse, R50, RZ ;  /* 0x000000325030723c */ /* 0x040ff000000418ff */
[-C--:B------:R-:W-:Y:S08]  /*17c60*/  HMMA.16816.F32.BF16 R52, R80, R64.reuse, RZ ;  /* 0x000000405034723c */ /* 0x080ff000000418ff */
[C---:B------:R-:W-:Y:S08]  /*17c70*/  HMMA.16816.F32.BF16 R56, R76.reuse, R64, RZ ;  /* 0x000000404c38723c */ /* 0x040ff000000418ff */
[-C--:B------:R-:W-:Y:S08]  /*17c80*/  HMMA.16816.F32.BF16 R60, R76, R66.reuse, RZ ;  /* 0x000000424c3c723c */ /* 0x080ff000000418ff */
[C---:B------:R-:W-:Y:S02]  /*17c90*/  HMMA.16816.F32.BF16 R64, R80.reuse, R66, RZ ;  /* 0x000000425040723c */ /* 0x040fe400000418ff */
[----:B--2---:R-:W-:Y:S02]  /*17ca0*/  LOP3.LUT P4, RZ, R2, 0x80, RZ, 0xc0, !PT ;  /* 0x0000008002ff7812 */ /* 0x004fe4000788c0ff */
[----:B------:R-:W-:Y:S05]  /*17cb0*/  @!P0 SHF.R.S32.HI R2, RZ, 0x1f, R201 ;  /* 0x0000001fff028819 */ /* 0x000fea00000114c9 */
[----:B------:R-:W-:Y:S04]  /*17cc0*/  @!P0 IMAD R2, R2, c[0x0][0x208], RZ ;  /* 0x0000820002028a24 */ /* 0x000fe800078e02ff */
[----:B------:R-:W-:Y:S05]  /*17cd0*/  @!P0 IMAD R2, R201, c[0x0][0x20c], R2 ;  /* 0x00008300c9028a24 */ /* 0x000fea00078e0202 */
[----:B------:R-:W-:Y:S02]  /*17ce0*/  @!P0 IADD3 R69, R69, R2, RZ ;  /* 0x0000000245458210 */ /* 0x000fe40007ffe0ff */
[----:B---3--:R-:W-:Y:S03]  /*17cf0*/  @!P0 MOV R2, R70 ;  /* 0x0000004600028202 */ /* 0x008fe60000000f00 */
[----:B------:R-:W-:Y:S02]  /*17d00*/  @!P0 IMAD R72, R69, 0x50, RZ ;  /* 0x0000005045488824 */ /* 0x000fe400078e02ff */
[----:B----4-:R-:W-:Y:S02]  /*17d10*/  @!P0 IMAD.WIDE.U32 R2, R68, 0x50, R2 ;  /* 0x0000005044028825 */ /* 0x010fe400078e0002 */
[-C--:B-1----:R-:W-:Y:S03]  /*17d20*/  HMMA.16816.F32.BF16 R68, R80, R156.reuse, RZ ;  /* 0x0000009c5044723c */ /* 0x082fe600000418ff */
[----:B------:R-:W-:Y:S02]  /*17d30*/  @!P0 IADD3 R3, R3, R72, RZ ;  /* 0x0000004803038210 */ /* 0x000fe40007ffe0ff */
[C---:B------:R-:W-:Y:S03]  /*17d40*/  @!P0 LEA R108, P1, R2.reuse, c[0x0][0x1f8], 0x1 ;  /* 0x00007e00026c8a11 */ /* 0x040fe600078208ff */
[C---:B------:R-:W-:Y:S04]  /*17d50*/  HMMA.16816.F32.BF16 R72, R76.reuse, R156, RZ ;  /* 0x0000009c4c48723c */ /* 0x040fe800000418ff */
[----:B------:R-:W-:Y:S02]  /*17d60*/  @!P0 LEA.HI.X R109, R2, c[0x0][0x1fc], R3, 0x1, P1 ;  /* 0x00007f00026d8a11 */ /* 0x000fe400008f0c03 */
[-C--:B------:R-:W-:Y:S02]  /*17d70*/  @!P0 IADD3 R2, P1, R108, R113.reuse, RZ ;  /* 0x000000716c028210 */ /* 0x080fe40007f3e0ff */
[-C--:B------:R-:W-:Y:S01]  /*17d80*/  HMMA.16816.F32.BF16 R76, R76, R158.reuse, RZ ;  /* 0x0000009e4c4c723c */ /* 0x080fe200000418ff */
[----:B------:R-:W-:Y:S01]  /*17d90*/  @!PT LDS RZ, [RZ] ;  /* 0x00000000fffff984 */ /* 0x000fe20000000800 */
[----:B------:R-:W-:Y:S01]  /*17da0*/  @!PT LDS RZ, [RZ] ;  /* 0x00000000fffff984 */ /* 0x000fe20000000800 */
[----:B------:R-:W-:Y:S01]  /*17db0*/  @!PT LDS RZ, [RZ] ;  /* 0x00000000fffff984 */ /* 0x000fe20000000800 */
[----:B------:R1:W-:Y:S03]  /*17dc0*/  @!P0 LDGSTS.E.BYPASS.LTC128B.128 [R221+0x100], [R108.64], !P4 ;  /* 0x001000006cdd8fae */ /* 0x0003e6000e101d48 */
[-C--:B------:R-:W-:Y:S02]  /*17dd0*/  @!P0 IADD3.X R3, R109, R110.reuse, RZ, P1, !PT ;  /* 0x0000006e6d038210 */ /* 0x080fe40000ffe4ff */
[-C--:B------:R-:W-:Y:S02]  /*17de0*/  @!P0 IADD3 R156, P3, R2, R113.reuse, RZ ;  /* 0x00000071029c8210 */ /* 0x080fe40007f7e0ff */
[----:B------:R-:W-:Y:S01]  /*17df0*/  HMMA.16816.F32.BF16 R80, R80, R158, RZ ;  /* 0x0000009e5050723c */ /* 0x000fe200000418ff */
[----:B------:R2:W-:Y:S03]  /*17e00*/  @!P0 LDGSTS.E.BYPASS.LTC128B.128 [R221+0x900], [R2.64], !P4 ;  /* 0x0090000002dd8fae */ /* 0x0005e6000e101d48 */
[-C--:B------:R-:W-:Y:S02]  /*17e10*/  @!P0 IADD3.X R157, R3, R110.reuse, RZ, P3, !PT ;  /* 0x0000006e039d8210 */ /* 0x080fe40001ffe4ff */
[-C--:B------:R-:W-:Y:S02]  /*17e20*/  @!P0 IADD3 R112, P2, R156, R113.reuse, RZ ;  /* 0x000000719c708210 */ /* 0x080fe40007f5e0ff */
[-C--:B-----5:R-:W-:Y:S01]  /*17e30*/  HMMA.16816.F32.BF16 R4, R160, R164.reuse, R4 ;  /* 0x000000a4a004723c */ /* 0x0a0fe20000041804 */
[----:B------:R3:W-:Y:S07]  /*17e40*/  @!P0 LDGSTS.E.BYPASS.LTC128B.128 [R221+0x1100], [R156.64], !P4 ;  /* 0x011000009cdd8fae */ /* 0x0007ee000e101d48 */
[C---:B------:R-:W-:Y:S04]  /*17e50*/  HMMA.16816.F32.BF16 R8, R168.reuse, R164, R8 ;  /* 0x000000a4a808723c */ /* 0x040fe80000041808 */
[----:B-1----:R-:W-:Y:S02]  /*17e60*/  @!P0 IADD3 R108, P1, R112, R113, RZ ;  /* 0x00000071706c8210 */ /* 0x002fe40007f3e0ff */
[-C--:B------:R-:W-:Y:S02]  /*17e70*/  @!P0 IADD3.X R113, R157, R110.reuse, RZ, P2, !PT ;  /* 0x0000006e9d718210 */ /* 0x080fe400017fe4ff */
[-C--:B------:R-:W-:Y:S03]  /*17e80*/  HMMA.16816.F32.BF16 R12, R168, R166.reuse, R12 ;  /* 0x000000a6a80c723c */ /* 0x080fe6000004180c */
[----:B------:R1:W-:Y:S01]  /*17e90*/  @!P0 LDGSTS.E.BYPASS.LTC128B.128 [R221+0x1900], [R112.64], !P4 ;  /* 0x0190000070dd8fae */ /* 0x0003e2000e101d48 */
[----:B------:R-:W-:Y:S04]  /*17ea0*/  @!P0 IADD3.X R109, R113, R110, RZ, P1, !PT ;  /* 0x0000006e716d8210 */ /* 0x000fe80000ffe4ff */
[C---:B------:R-:W-:Y:S03]  /*17eb0*/  HMMA.16816.F32.BF16 R16, R160.reuse, R166, R16 ;  /* 0x000000a6a010723c */ /* 0x040fe60000041810 */
[----:B------:R4:W-:Y:S01]  /*17ec0*/  @!P0 LDGSTS.E.BYPASS.LTC128B.128 [R221+0x2100], [R108.64], !P4 ;  /* 0x021000006cdd8fae */ /* 0x0009e2000e101d48 */
[----:B------:R-:W-:Y:S04]  /*17ed0*/  ISETP.GT.AND P0, PT, R201, R240, PT ;  /* 0x000000f0c900720c */ /* 0x000fe80003f04270 */
[-C--:B------:R-:W-:Y:S03]  /*17ee0*/  HMMA.16816.F32.BF16 R20, R160, R172.reuse, R20 ;  /* 0x000000aca014723c */ /* 0x080fe60000041814 */
[----:B---3--:R-:W-:Y:S05]  /*17ef0*/  LDSM.16.M88.4 R156, [R212] ;  /* 0x00000000d49c783b */ /* 0x008fea0000000200 */
[C---:B------:R-:W-:Y:S03]  /*17f00*/  HMMA.16816.F32.BF16 R24, R168.reuse, R172, R24 ;  /* 0x000000aca818723c */ /* 0x040fe60000041818 */
[----:B------:R-:W0:Y:S05]  /*17f10*/  LDGDEPBAR ;  /* 0x00000000000079af */ /* 0x000e2a0000000000 */
[-C--:B------:R-:W-:Y:S03]  /*17f20*/  HMMA.16816.F32.BF16 R28, R168, R174.reuse, R28 ;  /* 0x000000aea81c723c */ /* 0x080fe6000004181c */
[----:B------:R-:W3:Y:S05]  /*17f30*/  LDSM.16.M88.4 R188, [R210] ;  /* 0x00000000d2bc783b */ /* 0x000eea0000000200 */
[C---:B------:R-:W-:Y:S03]  /*17f40*/  HMMA.16816.F32.BF16 R32, R160.reuse, R174, R32 ;  /* 0x000000aea020723c */ /* 0x040fe60000041820 */
[----:B------:R-:W5:Y:S05]  /*17f50*/  LDSM.16.M88.4 R192, [R212+0x2000] ;  /* 0x00200000d4c0783b */ /* 0x000f6a0000000200 */
[-C--:B------:R-:W-:Y:S03]  /*17f60*/  HMMA.16816.F32.BF16 R36, R160, R176.reuse, R36 ;  /* 0x000000b0a024723c */ /* 0x080fe60000041824 */
[----:B------:R-:W1:Y:S05]  /*17f70*/  LDSM.16.M88.4 R196, [R210+0x800] ;  /* 0x00080000d2c4783b */ /* 0x000e6a0000000200 */
[C---:B------:R-:W-:Y:S03]  /*17f80*/  HMMA.16816.F32.BF16 R40, R168.reuse, R176, R40 ;  /* 0x000000b0a828723c */ /* 0x040fe60000041828 */
[----:B------:R-:W1:Y:S05]  /*17f90*/  LDSM.16.M88.4 R164, [R210+0x1000] ;  /* 0x00100000d2a4783b */ /* 0x000e6a0000000200 */
[-C--:B------:R-:W-:Y:S03]  /*17fa0*/  HMMA.16816.F32.BF16 R44, R168, R178.reuse, R44 ;  /* 0x000000b2a82c723c */ /* 0x080fe6000004182c */
[----:B------:R-:W-:Y:S05]  /*17fb0*/  LDSM.16.M88.4 R172, [R213] ;  /* 0x00000000d5ac783b */ /* 0x000fea0000000200 */
[C---:B------:R-:W-:Y:S03]  /*17fc0*/  HMMA.16816.F32.BF16 R48, R160.reuse, R178, R48 ;  /* 0x000000b2a030723c */ /* 0x040fe60000041830 */
[----:B------:R-:W-:Y:S05]  /*17fd0*/  LDSM.16.M88.4 R176, [R207] ;  /* 0x00000000cfb0783b */ /* 0x000fea0000000200 */
        /* <DEDUP_REMOVED lines=11> */
[-C--:B---3--:R-:W-:Y:S01]  /*18090*/  HMMA.16816.F32.BF16 R4, R156, R188.reuse, R4 ;  /* 0x000000bc9c04723c */ /* 0x088fe20000041804 */
[----:B------:R-:W3:Y:S07]  /*180a0*/  LDSM.16.M88.4 R184, [R207+0x800] ;  /* 0x00080000cfb8783b */ /* 0x000eee0000000200 */
[C---:B-----5:R-:W-:Y:S08]  /*180b0*/  HMMA.16816.F32.BF16 R8, R192.reuse, R188, R8 ;  /* 0x000000bcc008723c */ /* 0x060ff00000041808 */
[-C--:B------:R-:W-:Y:S08]  /*180c0*/  HMMA.16816.F32.BF16 R12, R192, R190.reuse, R12 ;  /* 0x000000bec00c723c */ /* 0x080ff0000004180c */
[C---:B------:R-:W-:Y:S01]  /*180d0*/  HMMA.16816.F32.BF16 R16, R156.reuse, R190, R16 ;  /* 0x000000be9c10723c */ /* 0x040fe20000041810 */
[----:B------:R-:W5:Y:S07]  /*180e0*/  LDSM.16.M88.4 R188, [R207+0x1000] ;  /* 0x00100000cfbc783b */ /* 0x000f6e0000000200 */
        /* <DEDUP_REMOVED lines=26> */
[-C--:B---3--:R-:W-:Y:S04]  /*18290*/  HMMA.16816.F32.BF16 R20, R172, R184.reuse, R20 ;  /* 0x000000b8ac14723c */ /* 0x088fe80000041814 */
[----:B------:R-:W-:Y:S02]  /*182a0*/  FMNMX.FTZ R2, R5, R2, !PT ;  /* 0x0000000205027209 */ /* 0x000fe40007810000 */
[----:B------:R-:W-:Y:S02]  /*182b0*/  FMNMX.FTZ R3, R7, R3, !PT ;  /* 0x0000000307037209 */ /* 0x000fe40007810000 */
[C---:B------:R-:W-:Y:S04]  /*182c0*/  HMMA.16816.F32.BF16 R24, R180.reuse, R184, R24 ;  /* 0x000000b8b418723c */ /* 0x040fe80000041818 */
[----:B----4-:R-:W-:Y:S04]  /*182d0*/  FMNMX.FTZ R108, R8, R114, !PT ;  /* 0x00000072086c7209 */ /* 0x010fe80007810000 */
        /* <DEDUP_REMOVED lines=80> */
[----:B------:R-:W-:Y:S03]  /*187e0*/  SHFL.BFLY PT, R156, R2, 0x1, 0x1f ;  /* 0x0c201f00029c7f89 */ /* 0x000fe600000e0000 */
[----:B------:R-:W-:Y:S02]  /*187f0*/  FMNMX.FTZ R109, R42, R109, !PT ;  /* 0x0000006d2a6d7209 */ /* 0x000fe40007810000 */
[----:B--2---:R-:W-:Y:S03]  /*18800*/  FMNMX.FTZ R3, R3, R112, !PT ;  /* 0x0000007003037209 */ /* 0x004fe60007810000 */
[----:B------:R-:W1:Y:S01]  /*18810*/  SHFL.BFLY PT, R110, R108, 0x2, 0x1f ;  /* 0x0c401f006c6e7f89 */ /* 0x000e6200000e0000 */
[----:B------:R-:W-:Y:S04]  /*18820*/  FMNMX.FTZ R109, R43, R109, !PT ;  /* 0x0000006d2b6d7209 */ /* 0x000fe80007810000 */
[----:B------:R-:W-:Y:S03]  /*18830*/  FMNMX.FTZ R109, R46, R109, !PT ;  /* 0x0000006d2e6d7209 */ /* 0x000fe60007810000 */
[----:B------:R-:W2:Y:S01]  /*18840*/  SHFL.BFLY PT, R113, R3, 0x1, 0x1f ;  /* 0x0c201f0003717f89 */ /* 0x000ea200000e0000 */
[----:B------:R-:W-:Y:S04]  /*18850*/  FMNMX.FTZ R109, R47, R109, !PT ;  /* 0x0000006d2f6d7209 */ /* 0x000fe80007810000 */
[----:B------:R-:W-:Y:S04]  /*18860*/  FMNMX.FTZ R109, R58, R109, !PT ;  /* 0x0000006d3a6d7209 */ /* 0x000fe80007810000 */
[----:B------:R-:W-:Y:S04]  /*18870*/  FMNMX.FTZ R109, R59, R109, !PT ;  /* 0x0000006d3b6d7209 */ /* 0x000fe80007810000 */
[----:B------:R-:W-:Y:S02]  /*18880*/  FMNMX.FTZ R109, R62, R109, !PT ;  /* 0x0000006d3e6d7209 */ /* 0x000fe40007810000 */
[----:B-1----:R-:W-:Y:S02]  /*18890*/  FMNMX.FTZ R108, R108, R110, !PT ;  /* 0x0000006e6c6c7209 */ /* 0x002fe40007810000 */
[----:B------:R-:W-:Y:S02]  /*188a0*/  FMNMX.FTZ R110, R2, R156, !PT ;  /* 0x0000009c026e7209 */ /* 0x000fe40007810000 */
[----:B------:R-:W-:Y:S01]  /*188b0*/  FMNMX.FTZ R2, R63, R109, !PT ;  /* 0x0000006d3f027209 */ /* 0x000fe20007810000 */
[----:B------:R-:W1:Y:S02]  /*188c0*/  SHFL.BFLY PT, R157, R108, 0x1, 0x1f ;  /* 0x0c201f006c9d7f89 */ /* 0x000e6400000e0000 */
[----:B------:R-:W-:Y:S01]  /*188d0*/  FADD.FTZ R0, -R110, R0 ;  /* 0x000000006e007221 */ /* 0x000fe20000010100 */
[----:B------:R-:W-:Y:S01]  /*188e0*/  FMNMX.FTZ R112, R74, R2, !PT ;  /* 0x000000024a707209 */ /* 0x000fe20007810000 */
[----:B------:R-:W-:Y:S01]  /*188f0*/  FMUL.FTZ R160, R110, c[0x0][0x2d0] ;  /* 0x0000b4006ea07a20 */ /* 0x000fe20000410000 */
[----:B--2---:R-:W-:Y:S01]  /*18900*/  FMNMX.FTZ R109, R3, R113, !PT ;  /* 0x00000071036d7209 */ /* 0x004fe20007810000 */
[----:B------:R-:W-:Y:S01]  /*18910*/  FMUL.FTZ R2, R0, c[0x0][0x2d0] ;  /* 0x0000b40000027a20 */ /* 0x000fe20000410000 */
[----:B------:R-:W-:Y:S01]  /*18920*/  FMNMX.FTZ R0, R75, R112, !PT ;  /* 0x000000704b007209 */ /* 0x000fe20007810000 */
[--C-:B------:R-:W-:Y:S02]  /*18930*/  FFMA.FTZ R4, R4, c[0x0][0x2d0], -R160.reuse ;  /* 0x0000b40004047a23 */ /* 0x100fe400000108a0 */
[----:B------:R2:W3:Y:S01]  /*18940*/  MUFU.EX2 R113, R2 ;  /* 0x0000000200717308 */ /* 0x0004e20000000800 */
[----:B------:R-:W-:Y:S01]  /*18950*/  FMNMX.FTZ R0, R78, R0, !PT ;  /* 0x000000004e007209 */ /* 0x000fe20007810000 */
[----:B------:R-:W-:Y:S02]  /*18960*/  FMUL.FTZ R161, R109, c[0x0][0x2d0] ;  /* 0x0000b4006da17a20 */ /* 0x000fe40000410000 */
[----:B------:R-:W-:Y:S01]  /*18970*/  FFMA.FTZ R37, R37, c[0x0][0x2d0], -R160 ;  /* 0x0000b40025257a23 */ /* 0x000fe200000108a0 */
[----:B------:R-:W-:Y:S01]  /*18980*/  FMNMX.FTZ R0, R79, R0, !PT ;  /* 0x000000004f007209 */ /* 0x000fe20007810000 */
[--C-:B------:R-:W-:Y:S02]  /*18990*/  FFMA.FTZ R55, R55, c[0x0][0x2d0], -R161.reuse ;  /* 0x0000b40037377a23 */ /* 0x100fe400000108a1 */
[--C-:B------:R-:W-:Y:S02]  /*189a0*/  FFMA.FTZ R38, R38, c[0x0][0x2d0], -R161.reuse ;  /* 0x0000b40026267a23 */ /* 0x100fe400000108a1 */
[----:B------:R-:W-:Y:S01]  /*189b0*/  MUFU.EX2 R236, R4 ;  /* 0x0000000400ec7308 */ /* 0x000fe20000000800 */
[----:B------:R-:W4:Y:S01]  /*189c0*/  SHFL.BFLY PT, R3, R0, 0x2, 0x1f ;  /* 0x0c401f0000037f89 */ /* 0x000f2200000e0000 */
[--C-:B------:R-:W-:Y:S01]  /*189d0*/  FFMA.FTZ R39, R39, c[0x0][0x2d0], -R161.reuse ;  /* 0x0000b40027277a23 */ /* 0x100fe200000108a1 */
[----:B-1----:R-:W-:Y:S01]  /*189e0*/  FMNMX.FTZ R108, R108, R157, !PT ;  /* 0x0000009d6c6c7209 */ /* 0x002fe20007810000 */
[--C-:B------:R-:W-:Y:S02]  /*189f0*/  FFMA.FTZ R50, R50, c[0x0][0x2d0], -R161.reuse ;  /* 0x0000b40032327a23 */ /* 0x100fe400000108a1 */
[----:B------:R-:W-:Y:S02]  /*18a00*/  FFMA.FTZ R51, R51, c[0x0][0x2d0], -R161 ;  /* 0x0000b40033337a23 */ /* 0x000fe400000108a1 */
[----:B------:R-:W-:Y:S02]  /*18a10*/  FMUL.FTZ R162, R108, c[0x0][0x2d0] ;  /* 0x0000b4006ca27a20 */ /* 0x000fe40000410000 */
[----:B------:R1:W-:Y:S02]  /*18a20*/  MUFU.EX2 R195, R37 ;  /* 0x0000002500c37308 */ /* 0x0003e40000000800 */
[--C-:B------:R-:W-:Y:S02]  /*18a30*/  FFMA.FTZ R40, R40, c[0x0][0x2d0], -R162.reuse ;  /* 0x0000b40028287a23 */ /* 0x100fe400000108a2 */
[----:B--2---:R-:W-:Y:S02]  /*18a40*/  FADD.FTZ R2, -R109, R111 ;  /* 0x0000006f6d027221 */ /* 0x004fe40000010100 */
[----:B------:R-:W-:Y:S02]  /*18a50*/  FFMA.FTZ R41, R41, c[0x0][0x2d0], -R162 ;  /* 0x0000b40029297a23 */ /* 0x000fe400000108a2 */
[----:B------:R-:W-:Y:S02]  /*18a60*/  FMUL.FTZ R2, R2, c[0x0][0x2d0] ;  /* 0x0000b40002027a20 */ /* 0x000fe40000410000 */
[----:B------:R2:W-:Y:S01]  /*18a70*/  MUFU.EX2 R187, R40 ;  /* 0x0000002800bb7308 */ /* 0x0005e20000000800 */
[C---:B---3--:R-:W-:Y:S02]  /*18a80*/  FMUL.FTZ R84, R113.reuse, R84 ;  /* 0x0000005471547220 */ /* 0x048fe40000410000 */
[C---:B------:R-:W-:Y:S02]  /*18a90*/  FMUL.FTZ R85, R113.reuse, R85 ;  /* 0x0000005571557220 */ /* 0x040fe40000410000 */
[----:B------:R-:W-:Y:S01]  /*18aa0*/  FMUL.FTZ R96, R113, R96 ;  /* 0x0000006071607220 */ /* 0x000fe20000410000 */
[----:B----4-:R-:W-:Y:S01]  /*18ab0*/  FMNMX.FTZ R0, R0, R3, !PT ;  /* 0x0000000300007209 */ /* 0x010fe20007810000 */
[----:B------:R-:W-:Y:S02]  /*18ac0*/  FFMA.FTZ R3, R17, c[0x0][0x2d0], -R160 ;  /* 0x0000b40011037a23 */ /* 0x000fe400000108a0 */
[C---:B------:R-:W-:Y:S01]  /*18ad0*/  FMUL.FTZ R17, R113.reuse, R129 ;  /* 0x0000008171117220 */ /* 0x040fe20000410000 */
[----:B------:R3:W4:Y:S01]  /*18ae0*/  MUFU.EX2 R112, R2 ;  /* 0x0000000200707308 */ /* 0x0007220000000800 */
[C---:B------:R-:W-:Y:S02]  /*18af0*/  FMUL.FTZ R97, R113.reuse, R97 ;  /* 0x0000006171617220 */ /* 0x040fe40000410000 */
[C---:B------:R-:W-:Y:S02]  /*18b00*/  FMUL.FTZ R104, R113.reuse, R104 ;  /* 0x0000006871687220 */ /* 0x040fe40000410000 */
[C---:B-1----:R-:W-:Y:S02]  /*18b10*/  FMUL.FTZ R37, R113.reuse, R149 ;  /* 0x0000009571257220 */ /* 0x042fe40000410000 */
[----:B------:R-:W-:Y:S03]  /*18b20*/  FMUL.FTZ R105, R113, R105 ;  /* 0x0000006971697220 */ /* 0x000fe60000410000 */
[----:B------:R1:W-:Y:S01]  /*18b30*/  MUFU.EX2 R239, R3 ;  /* 0x0000000300ef7308 */ /* 0x0003e20000000800 */
[----:B--2---:R-:W-:Y:S02]  /*18b40*/  FFMA.FTZ R40, R44, c[0x0][0x2d0], -R162 ;  /* 0x0000b4002c287a23 */ /* 0x004fe400000108a2 */
[----:B------:R-:W-:Y:S02]  /*18b50*/  FFMA.FTZ R44, R52, c[0x0][0x2d0], -R160 ;  /* 0x0000b400342c7a23 */ /* 0x000fe400000108a0 */
[--C-:B------:R-:W-:Y:S05]  /*18b60*/  FFMA.FTZ R52, R66, c[0x0][0x2d0], -R161.reuse ;  /* 0x0000b40042347a23 */ /* 0x100fea00000108a1 */
[----:B------:R2:W-:Y:S01]  /*18b70*/  MUFU.EX2 R192, R38 ;  /* 0x0000002600c07308 */ /* 0x0005e20000000800 */
[----:B---3--:R-:W-:Y:S02]  /*18b80*/  FADD.FTZ R2, -R108, R114 ;  /* 0x000000726c027221 */ /* 0x008fe40000010100 */
[----:B----4-:R-:W-:Y:S02]  /*18b90*/  FMUL.FTZ R86, R112, R86 ;  /* 0x0000005670567220 */ /* 0x010fe40000410000 */
[----:B------:R-:W-:Y:S05]  /*18ba0*/  FMUL.FTZ R2, R2, c[0x0][0x2d0] ;  /* 0x0000b40002027a20 */ /* 0x000fea0000410000 */
[----:B------:R3:W-:Y:S01]  /*18bb0*/  MUFU.EX2 R191, R39 ;  /* 0x0000002700bf7308 */ /* 0x0007e20000000800 */
[C---:B------:R-:W-:Y:S02]  /*18bc0*/  FMUL.FTZ R87, R112.reuse, R87 ;  /* 0x0000005770577220 */ /* 0x040fe40000410000 */
[C---:B------:R-:W-:Y:S02]  /*18bd0*/  FMUL.FTZ R98, R112.reuse, R98 ;  /* 0x0000006270627220 */ /* 0x040fe40000410000 */
[C---:B------:R-:W-:Y:S02]  /*18be0*/  FMUL.FTZ R99, R112.reuse, R99 ;  /* 0x0000006370637220 */ /* 0x040fe40000410000 */
[C---:B------:R-:W-:Y:S02]  /*18bf0*/  FMUL.FTZ R106, R112.reuse, R106 ;  /* 0x0000006a706a7220 */ /* 0x040fe40000410000 */
[----:B------:R-:W-:Y:S01]  /*18c00*/  FMUL.FTZ R107, R112, R107 ;  /* 0x0000006b706b7220 */ /* 0x000fe20000410000 */
[----:B------:R4:W5:Y:S01]  /*18c10*/  MUFU.EX2 R111, R2 ;  /* 0x00000002006f7308 */ /* 0x0009620000000800 */
[--C-:B-1----:R-:W-:Y:S02]  /*18c20*/  FFMA.FTZ R3, R6, c[0x0][0x2d0], -R161.reuse ;  /* 0x0000b40006037a23 */ /* 0x102fe400000108a1 */
[C---:B--2---:R-:W-:Y:S07]  /*18c30*/  FMUL.FTZ R38, R112.reuse, R150 ;  /* 0x0000009670267220 */ /* 0x044fee0000410000 */
[----:B------:R1:W-:Y:S01]  /*18c40*/  MUFU.EX2 R232, R3 ;  /* 0x0000000300e87308 */ /* 0x0003e20000000800 */
[----:B---3--:R-:W-:Y:S09]  /*18c50*/  FMUL.FTZ R39, R112, R151 ;  /* 0x0000009770277220 */ /* 0x008ff20000410000 */
[----:B------:R-:W-:Y:S01]  /*18c60*/  MUFU.EX2 R190, R50 ;  /* 0x0000003200be7308 */ /* 0x000fe20000000800 */
[--C-:B----4-:R-:W-:Y:S02]  /*18c70*/  FFMA.FTZ R2, R5, c[0x0][0x2d0], -R160.reuse ;  /* 0x0000b40005027a23 */ /* 0x110fe400000108a0 */
[--C-:B------:R-:W-:Y:S02]  /*18c80*/  FFMA.FTZ R5, R20, c[0x0][0x2d0], -R160.reuse ;  /* 0x0000b40014057a23 */ /* 0x100fe400000108a0 */
[C---:B-----5:R-:W-:Y:S05]  /*18c90*/  FMUL.FTZ R88, R111.reuse, R88 ;  /* 0x000000586f587220 */ /* 0x060fea0000410000 */
[----:B------:R2:W-:Y:S01]  /*18ca0*/  MUFU.EX2 R238, R2 ;  /* 0x0000000200ee7308 */ /* 0x0005e20000000800 */
[C---:B------:R-:W-:Y:S02]  /*18cb0*/  FMUL.FTZ R89, R111.reuse, R89 ;  /* 0x000000596f597220 */ /* 0x040fe40000410000 */
[----:B------:R-:W-:Y:S02]  /*18cc0*/  FMUL.FTZ R92, R111, R92 ;  /* 0x0000005c6f5c7220 */ /* 0x000fe40000410000 */
[--C-:B-1----:R-:W-:Y:S02]  /*18cd0*/  FFMA.FTZ R3, R7, c[0x0][0x2d0], -R161.reuse ;  /* 0x0000b40007037a23 */ /* 0x102fe400000108a1 */
[C---:B------:R-:W-:Y:S02]  /*18ce0*/  FMUL.FTZ R93, R111.reuse, R93 ;  /* 0x0000005d6f5d7220 */ /* 0x040fe40000410000 */
[C---:B------:R-:W-:Y:S01]  /*18cf0*/  FMUL.FTZ R100, R111.reuse, R100 ;  /* 0x000000646f647220 */ /* 0x040fe20000410000 */
[----:B------:R1:W-:Y:S01]  /*18d00*/  MUFU.EX2 R233, R3 ;  /* 0x0000000300e97308 */ /* 0x0003e20000000800 */
[----:B------:R-:W-:Y:S02]  /*18d10*/  FMUL.FTZ R101, R111, R101 ;  /* 0x000000656f657220 */ /* 0x000fe40000410000 */
[----:B------:R-:W-:Y:S07]  /*18d20*/  @P0 IMAD.WIDE.U32 R6, R200, c[0x0][0x1e0], RZ ;  /* 0x00007800c8060a25 */ /* 0x000fee00078e00ff */
[----:B------:R3:W-:Y:S01]  /*18d30*/  MUFU.EX2 R229, R5 ;  /* 0x0000000500e57308 */ /* 0x0007e20000000800 */
[----:B--2---:R-:W-:Y:S09]  /*18d40*/  FFMA.FTZ R2, R16, c[0x0][0x2d0], -R160 ;  /* 0x0000b40010027a23 */ /* 0x004ff200000108a0 */
[----:B------:R2:W-:Y:S01]  /*18d50*/  MUFU.EX2 R237, R2 ;  /* 0x0000000200ed7308 */ /* 0x0005e20000000800 */
[--C-:B-1----:R-:W-:Y:S02]  /*18d60*/  FFMA.FTZ R3, R18, c[0x0][0x2d0], -R161.reuse ;  /* 0x0000b40012037a23 */ /* 0x102fe400000108a1 */
[----:B------:R-:W-:Y:S07]  /*18d70*/  FMUL.FTZ R18, R112, R130 ;  /* 0x0000008270127220 */ /* 0x000fee0000410000 */
[----:B------:R1:W-:Y:S01]  /*18d80*/  MUFU.EX2 R235, R3 ;  /* 0x0000000300eb7308 */ /* 0x0003e20000000800 */
[----:B---3--:R-:W-:Y:S09]  /*18d90*/  @P0 MOV R5, R220 ;  /* 0x000000dc00050202 */ /* 0x008ff20000000f00 */
[----:B------:R-:W-:Y:S01]  /*18da0*/  MUFU.EX2 R189, R51 ;  /* 0x0000003300bd7308 */ /* 0x000fe20000000800 */
[----:B--2---:R-:W1:Y:S09]  /*18db0*/  SHFL.BFLY PT, R2, R0, 0x1, 0x1f ;  /* 0x0c201f0000027f89 */ /* 0x004e7200000e0000 */
[----:B------:R2:W-:Y:S10]  /*18dc0*/  MUFU.EX2 R186, R40 ;  /* 0x0000002800ba7308 */ /* 0x0005f40000000800 */
[----:B------:R3:W-:Y:S01]  /*18dd0*/  MUFU.EX2 R182, R44 ;  /* 0x0000002c00b67308 */ /* 0x0007e20000000800 */
[----:B-1----:R-:W-:Y:S01]  /*18de0*/  FMNMX.FTZ R3, R0, R2, !PT ;  /* 0x0000000200037209 */ /* 0x002fe20007810000 */
[--C-:B------:R-:W-:Y:S08]  /*18df0*/  FFMA.FTZ R2, R8, c[0x0][0x2d0], -R162.reuse ;  /* 0x0000b40008027a23 */ /* 0x100ff000000108a2 */
[----:B------:R-:W-:Y:S01]  /*18e00*/  MUFU.EX2 R188, R41 ;  /* 0x0000002900bc7308 */ /* 0x000fe20000000800 */
[----:B------:R-:W-:Y:S02]  /*18e10*/  FFMA.FTZ R0, R19, c[0x0][0x2d0], -R161 ;  /* 0x0000b40013007a23 */ /* 0x000fe400000108a1 */
[----:B------:R-:W-:Y:S02]  /*18e20*/  FMUL.FTZ R19, R112, R131 ;  /* 0x0000008370137220 */ /* 0x000fe40000410000 */
[----:B--2---:R-:W-:Y:S05]  /*18e30*/  FFMA.FTZ R40, R45, c[0x0][0x2d0], -R162 ;  /* 0x0000b4002d287a23 */ /* 0x004fea00000108a2 */
[----:B------:R1:W-:Y:S01]  /*18e40*/  MUFU.EX2 R226, R2 ;  /* 0x0000000200e27308 */ /* 0x0003e20000000800 */
[----:B---3--:R-:W-:Y:S09]  /*18e50*/  FFMA.FTZ R44, R53, c[0x0][0x2d0], -R160 ;  /* 0x0000b400352c7a23 */ /* 0x008ff200000108a0 */
[----:B------:R2:W-:Y:S10]  /*18e60*/  MUFU.EX2 R234, R0 ;  /* 0x0000000000ea7308 */ /* 0x0005f40000000800 */
[----:B------:R-:W-:Y:S01]  /*18e70*/  MUFU.EX2 R185, R40 ;  /* 0x0000002800b97308 */ /* 0x000fe20000000800 */
[----:B-1----:R-:W-:Y:S02]  /*18e80*/  FFMA.FTZ R2, R9, c[0x0][0x2d0], -R162 ;  /* 0x0000b40009027a23 */ /* 0x002fe400000108a2 */
[----:B------:R-:W-:Y:S02]  /*18e90*/  FFMA.FTZ R9, R33, c[0x0][0x2d0], -R160 ;  /* 0x0000b40021097a23 */ /* 0x000fe400000108a0 */
[----:B------:R-:W-:Y:S05]  /*18ea0*/  FMUL.FTZ R33, R113, R145 ;  /* 0x0000009171217220 */ /* 0x000fea0000410000 */
[----:B------:R1:W-:Y:S01]  /*18eb0*/  MUFU.EX2 R227, R2 ;  /* 0x0000000200e37308 */ /* 0x0003e20000000800 */
[----:B--2---:R-:W-:Y:S04]  /*18ec0*/  FADD.FTZ R0, -R3, R115 ;  /* 0x0000007303007221 */ /* 0x004fe80000010100 */
[----:B------:R-:W-:Y:S05]  /*18ed0*/  FMUL.FTZ R0, R0, c[0x0][0x2d0] ;  /* 0x0000b40000007a20 */ /* 0x000fea0000410000 */
[----:B------:R-:W-:Y:S10]  /*18ee0*/  MUFU.EX2 R224, R9 ;  /* 0x0000000900e07308 */ /* 0x000ff40000000800 */
[----:B------:R-:W2:Y:S01]  /*18ef0*/  MUFU.EX2 R0, R0 ;  /* 0x0000000000007308 */ /* 0x000ea20000000800 */
[--C-:B-1----:R-:W-:Y:S09]  /*18f00*/  FFMA.FTZ R2, R12, c[0x0][0x2d0], -R162.reuse ;  /* 0x0000b4000c027a23 */ /* 0x102ff200000108a2 */
[----:B------:R1:W-:Y:S10]  /*18f10*/  MUFU.EX2 R230, R2 ;  /* 0x0000000200e67308 */ /* 0x0003f40000000800 */
[----:B------:R3:W-:Y:S01]  /*18f20*/  MUFU.EX2 R184, R44 ;  /* 0x0000002c00b87308 */ /* 0x0007e20000000800 */
[C---:B--2---:R-:W-:Y:S02]  /*18f30*/  FMUL.FTZ R90, R0.reuse, R90 ;  /* 0x0000005a005a7220 */ /* 0x044fe40000410000 */
[C---:B------:R-:W-:Y:S02]  /*18f40*/  FMUL.FTZ R91, R0.reuse, R91 ;  /* 0x0000005b005b7220 */ /* 0x040fe40000410000 */
[C---:B------:R-:W-:Y:S02]  /*18f50*/  FMUL.FTZ R94, R0.reuse, R94 ;  /* 0x0000005e005e7220 */ /* 0x040fe40000410000 */
[C---:B------:R-:W-:Y:S03]  /*18f60*/  FMUL.FTZ R95, R0.reuse, R95 ;  /* 0x0000005f005f7220 */ /* 0x040fe60000410000 */
[----:B------:R2:W-:Y:S01]  /*18f70*/  MUFU.EX2 R179, R52 ;  /* 0x0000003400b37308 */ /* 0x0005e20000000800 */
[C---:B------:R-:W-:Y:S02]  /*18f80*/  FMUL.FTZ R102, R0.reuse, R102 ;  /* 0x0000006600667220 */ /* 0x040fe40000410000 */
[----:B-1----:R-:W-:Y:S02]  /*18f90*/  FFMA.FTZ R2, R13, c[0x0][0x2d0], -R162 ;  /* 0x0000b4000d027a23 */ /* 0x002fe400000108a2 */
[C---:B------:R-:W-:Y:S02]  /*18fa0*/  FMUL.FTZ R103, R0.reuse, R103 ;  /* 0x0000006700677220 */ /* 0x040fe40000410000 */
[C---:B------:R-:W-:Y:S02]  /*18fb0*/  FMUL.FTZ R50, R0.reuse, R154 ;  /* 0x0000009a00327220 */ /* 0x040fe40000410000 */
[----:B------:R-:W-:Y:S01]  /*18fc0*/  FMUL.FTZ R51, R0, R155 ;  /* 0x0000009b00337220 */ /* 0x000fe20000410000 */
[----:B------:R1:W-:Y:S01]  /*18fd0*/  MUFU.EX2 R231, R2 ;  /* 0x0000000200e77308 */ /* 0x0003e20000000800 */
[----:B---3--:R-:W-:Y:S09]  /*18fe0*/  FFMA.FTZ R44, R64, c[0x0][0x2d0], -R160 ;  /* 0x0000b400402c7a23 */ /* 0x008ff200000108a0 */
[----:B------:R3:W-:Y:S01]  /*18ff0*/  MUFU.EX2 R183, R44 ;  /* 0x0000002c00b77308 */ /* 0x0007e20000000800 */
[----:B--2---:R-:W-:Y:S09]  /*19000*/  FFMA.FTZ R52, R57, c[0x0][0x2d0], -R162 ;  /* 0x0000b40039347a23 */ /* 0x004ff200000108a2 */
[----:B------:R-:W-:Y:S01]  /*19010*/  MUFU.EX2 R178, R55 ;  /* 0x0000003700b27308 */ /* 0x000fe20000000800 */
[----:B-1----:R-:W-:Y:S04]  /*19020*/  FMUL.FTZ R2, R3, c[0x0][0x2d0] ;  /* 0x0000b40003027a20 */ /* 0x002fe80000410000 */
[--C-:B------:R-:W-:Y:S02]  /*19030*/  FFMA.FTZ R4, R10, c[0x0][0x2d0], -R2.reuse ;  /* 0x0000b4000a047a23 */ /* 0x100fe40000010802 */
[--C-:B------:R-:W-:Y:S03]  /*19040*/  FFMA.FTZ R16, R26, c[0x0][0x2d0], -R2.reuse ;  /* 0x0000b4001a107a23 */ /* 0x100fe60000010802 */
[----:B------:R1:W-:Y:S01]  /*19050*/  MUFU.EX2 R174, R52 ;  /* 0x0000003400ae7308 */ /* 0x0003e20000000800 */
[--C-:B------:R-:W-:Y:S02]  /*19060*/  FFMA.FTZ R31, R31, c[0x0][0x2d0], -R2.reuse ;  /* 0x0000b4001f1f7a23 */ /* 0x100fe40000010802 */
[----:B------:R-:W-:Y:S02]  /*19070*/  FMUL.FTZ R26, R0, R138 ;  /* 0x0000008a001a7220 */ /* 0x000fe40000410000 */
[--C-:B------:R-:W-:Y:S02]  /*19080*/  FFMA.FTZ R40, R46, c[0x0][0x2d0], -R2.reuse ;  /* 0x0000b4002e287a23 */ /* 0x100fe40000010802 */
[--C-:B------:R-:W-:Y:S02]  /*19090*/  FFMA.FTZ R42, R42, c[0x0][0x2d0], -R2.reuse ;  /* 0x0000b4002a2a7a23 */ /* 0x100fe40000010802 */
[----:B------:R-:W-:Y:S01]  /*190a0*/  FFMA.FTZ R43, R43, c[0x0][0x2d0], -R2 ;  /* 0x0000b4002b2b7a23 */ /* 0x000fe20000010802 */
[----:B------:R2:W-:Y:S01]  /*190b0*/  MUFU.EX2 R167, R4 ;  /* 0x0000000400a77308 */ /* 0x0005e20000000800 */
[----:B---3--:R-:W-:Y:S09]  /*190c0*/  FFMA.FTZ R44, R65, c[0x0][0x2d0], -R160 ;  /* 0x0000b400412c7a23 */ /* 0x008ff200000108a0 */
[----:B------:R3:W-:Y:S01]  /*190d0*/  MUFU.EX2 R166, R16 ;  /* 0x0000001000a67308 */ /* 0x0007e20000000800 */
[----:B-1----:R-:W-:Y:S09]  /*190e0*/  F2FP.BF16.PACK_AB R52, R188, R187 ;  /* 0x000000bbbc34723e */ /* 0x002ff200000010ff */
[----:B------:R1:W-:Y:S01]  /*190f0*/  MUFU.EX2 R163, R31 ;  /* 0x0000001f00a37308 */ /* 0x0003e20000000800 */
[--C-:B--2---:R-:W-:Y:S09]  /*19100*/  FFMA.FTZ R4, R11, c[0x0][0x2d0], -R2.reuse ;  /* 0x0000b4000b047a23 */ /* 0x104ff20000010802 */
[----:B------:R2:W-:Y:S01]  /*19110*/  MUFU.EX2 R168, R4 ;  /* 0x0000000400a87308 */ /* 0x0005e20000000800 */
[----:B---3--:R-:W-:Y:S09]  /*19120*/  FMUL.FTZ R16, R113, R128 ;  /* 0x0000008071107220 */ /* 0x008ff20000410000 */
[----:B------:R3:W-:Y:S01]  /*19130*/  MUFU.EX2 R149, R40 ;  /* 0x0000002800957308 */ /* 0x0007e20000000800 */
[----:B-1----:R-:W-:Y:S09]  /*19140*/  FMUL.FTZ R31, R0, R143 ;  /* 0x0000008f001f7220 */ /* 0x002ff20000410000 */
[----:B------:R-:W-:Y:S01]  /*19150*/  MUFU.EX2 R151, R42 ;  /* 0x0000002a00977308 */ /* 0x000fe20000000800 */
[--C-:B--2---:R-:W-:Y:S02]  /*19160*/  FFMA.FTZ R4, R14, c[0x0][0x2d0], -R2.reuse ;  /* 0x0000b4000e047a23 */ /* 0x104fe40000010802 */
[C---:B------:R-:W-:Y:S07]  /*19170*/  FMUL.FTZ R14, R0.reuse, R126 ;  /* 0x0000007e000e7220 */ /* 0x040fee0000410000 */
[----:B------:R1:W-:Y:S01]  /*19180*/  MUFU.EX2 R169, R4 ;  /* 0x0000000400a97308 */ /* 0x0003e20000000800 */
[--C-:B---3--:R-:W-:Y:S09]  /*19190*/  FFMA.FTZ R40, R47, c[0x0][0x2d0], -R2.reuse ;  /* 0x0000b4002f287a23 */ /* 0x108ff20000010802 */
[----:B------:R-:W2:Y:S10]  /*191a0*/  MUFU.EX2 R150, R43 ;  /* 0x0000002b00967308 */ /* 0x000eb40000000800 */
[----:B------:R3:W-:Y:S01]  /*191b0*/  MUFU.EX2 R181, R44 ;  /* 0x0000002c00b57308 */ /* 0x0007e20000000800 */
[----:B-1----:R-:W-:Y:S02]  /*191c0*/  FFMA.FTZ R4, R15, c[0x0][0x2d0], -R2 ;  /* 0x0000b4000f047a23 */ /* 0x002fe40000010802 */
[----:B------:R-:W-:Y:S07]  /*191d0*/  FMUL.FTZ R15, R0, R127 ;  /* 0x0000007f000f7220 */ /* 0x000fee0000410000 */
[----:B------:R1:W4:Y:S01]  /*191e0*/  MUFU.EX2 R170, R4 ;  /* 0x0000000400aa7308 */ /* 0x0003220000000800 */
[----:B--2---:R-:W-:Y:S01]  /*191f0*/  F2FP.BF16.PACK_AB R53, R150, R151 ;  /* 0x000000979635723e */ /* 0x004fe200000010ff */
[----:B---3--:R-:W-:Y:S01]  /*19200*/  FFMA.FTZ R44, R54, c[0x0][0x2d0], -R161 ;  /* 0x0000b400362c7a23 */ /* 0x008fe200000108a1 */
[----:B------:R-:W-:Y:S07]  /*19210*/  F2FP.BF16.PACK_AB R54, R185, R186 ;  /* 0x000000bab936723e */ /* 0x000fee00000010ff */
[----:B------:R-:W-:Y:S01]  /*19220*/  MUFU.EX2 R180, R44 ;  /* 0x0000002c00b47308 */ /* 0x000fe20000000800 */
[----:B-1----:R-:W-:Y:S05]  /*19230*/  @P0 SHF.R.S32.HI R4, RZ, 0x1f, R200 ;  /* 0x0000001fff040819 */ /* 0x002fea00000114c8 */
[----:B------:R-:W-:Y:S02]  /*19240*/  @P0 IMAD R8, R4, c[0x0][0x1e0], RZ ;  /* 0x0000780004080a24 */ /* 0x000fe400078e02ff */
[----:B------:R-:W-:Y:S02]  /*19250*/  FFMA.FTZ R4, R21, c[0x0][0x2d0], -R160 ;  /* 0x0000b40015047a23 */ /* 0x000fe400000108a0 */
[----:B------:R-:W-:Y:S02]  /*19260*/  @P0 IMAD R8, R200, c[0x0][0x1e4], R8 ;  /* 0x00007900c8080a24 */ /* 0x000fe400078e0208 */
[----:B------:R1:W-:Y:S02]  /*19270*/  MUFU.EX2 R228, R4 ;  /* 0x0000000400e47308 */ /* 0x0003e40000000800 */
[----:B-1----:R-:W-:Y:S05]  /*19280*/  @P0 MOV R4, R202 ;  /* 0x000000ca00040202 */ /* 0x002fea0000000f00 */
[----:B------:R-:W-:Y:S01]  /*19290*/  @P0 IMAD.WIDE.U32 R4, R6, 0x50, R4 ;  /* 0x0000005006040825 */ /* 0x000fe200078e0004 */
[----:B------:R-:W-:Y:S02]  /*192a0*/  @P0 IADD3 R6, R7, R8, RZ ;  /* 0x0000000807060210 */ /* 0x000fe40007ffe0ff */
[----:B------:R-:W-:Y:S01]  /*192b0*/  @P0 MOV R7, c[0x0][0x1e0] ;  /* 0x0000780000070a02 */ /* 0x000fe20000000f00 */
[--C-:B------:R-:W-:Y:S01]  /*192c0*/  FFMA.FTZ R8, R32, c[0x0][0x2d0], -R160.reuse ;  /* 0x0000b40020087a23 */ /* 0x100fe200000108a0 */
[----:B------:R-:W-:Y:S01]  /*192d0*/  @P0 LEA R10, P1, R4, c[0x0][0x1c8], 0x1 ;  /* 0x00007200040a0a11 */ /* 0x000fe200078208ff */
[----:B------:R-:W-:Y:S01]  /*192e0*/  @P0 IMAD R6, R6, 0x50, RZ ;  /* 0x0000005006060824 */ /* 0x000fe200078e02ff */
[----:B------:R-:W-:Y:S01]  /*192f0*/  @P0 SHF.L.U32 R13, R7, 0x5, RZ ;  /* 0x00000005070d0819 */ /* 0x000fe200000006ff */
[----:B------:R1:W-:Y:S01]  /*19300*/  MUFU.EX2 R225, R8 ;  /* 0x0000000800e17308 */ /* 0x0003e20000000800 */
[--C-:B------:R-:W-:Y:S02]  /*19310*/  FFMA.FTZ R32, R36, c[0x0][0x2d0], -R160.reuse ;  /* 0x0000b40024207a23 */ /* 0x100fe400000108a0 */
[----:B------:R-:W-:Y:S01]  /*19320*/  @P0 IADD3 R6, R5, R6, RZ ;  /* 0x0000000605060210 */ /* 0x000fe20007ffe0ff */
[----:B------:R-:W-:Y:S01]  /*19330*/  FFMA.FTZ R36, R48, c[0x0][0x2d0], -R160 ;  /* 0x0000b40030247a23 */ /* 0x000fe200000108a0 */
[----:B------:R-:W-:Y:S01]  /*19340*/  @P0 MOV R5, 0x5 ;  /* 0x0000000500050802 */ /* 0x000fe20000000f00 */
[----:B------:R-:W-:Y:S01]  /*19350*/  FMUL.FTZ R48, R111, R152 ;  /* 0x000000986f307220 */ /* 0x000fe20000410000 */
[----:B------:R-:W-:Y:S02]  /*19360*/  @P0 LEA.HI.X R11, R4, c[0x0][0x1cc], R6, 0x1, P1 ;  /* 0x00007300040b0a11 */ /* 0x000fe400008f0c06 */
[----:B------:R-:W-:Y:S01]  /*19370*/  @P0 SHF.L.U64.HI R12, R7, R5, c[0x0][0x1e4] ;  /* 0x00007900070c0619 */ /* 0x000fe20000010205 */
[--C-:B------:R-:W-:Y:S01]  /*19380*/  FFMA.FTZ R5, R22, c[0x0][0x2d0], -R161.reuse ;  /* 0x0000b40016057a23 */ /* 0x100fe200000108a1 */
[----:B------:R2:W-:Y:S01]  /*19390*/  MUFU.EX2 R196, R32 ;  /* 0x0000002000c47308 */ /* 0x0005e20000000800 */
[----:B------:R3:W-:Y:S09]  /*193a0*/  @P0 LDGSTS.E.BYPASS.LTC128B.128 [R221+0x2900], [R10.64], !P4 ;  /* 0x029000000add0fae */ /* 0x0007f2000e101d48 */
[----:B------:R5:W-:Y:S01]  /*193b0*/  MUFU.EX2 R223, R5 ;  /* 0x0000000500df7308 */ /* 0x000be20000000800 */
[-C--:B-1----:R-:W-:Y:S04]  /*193c0*/  @P0 IADD3 R8, P3, R10, R13.reuse, RZ ;  /* 0x0000000d0a080210 */ /* 0x082fe80007f7e0ff */
[-C--:B------:R-:W-:Y:S02]  /*193d0*/  @P0 IADD3.X R9, R11, R12.reuse, RZ, P3, !PT ;  /* 0x0000000c0b090210 */ /* 0x080fe40001ffe4ff */
[-C--:B------:R-:W-:Y:S03]  /*193e0*/  @P0 IADD3 R6, P1, R8, R13.reuse, RZ ;  /* 0x0000000d08060210 */ /* 0x080fe60007f3e0ff */
[----:B------:R1:W-:Y:S01]  /*193f0*/  MUFU.EX2 R194, R36 ;  /* 0x0000002400c27308 */ /* 0x0003e20000000800 */
[----:B------:R4:W-:Y:S01]  /*19400*/  @P0 LDGSTS.E.BYPASS.LTC128B.128 [R221+0x3100], [R8.64], !P4 ;  /* 0x0310000008dd0fae */ /* 0x0009e2000e101d48 */
[----:B------:R-:W-:Y:S01]  /*19410*/  @P0 IADD3.X R7, R9, R12, RZ, P1, !PT ;  /* 0x0000000c09070210 */ /* 0x000fe20000ffe4ff */
[----:B--2---:R-:W-:Y:S01]  /*19420*/  FMUL.FTZ R32, R113, R144 ;  /* 0x0000009071207220 */ /* 0x004fe20000410000 */
[-C--:B------:R-:W-:Y:S01]  /*19430*/  @P0 IADD3 R4, P2, R6, R13.reuse, RZ ;  /* 0x0000000d06040210 */ /* 0x080fe20007f5e0ff */
[--C-:B---3--:R-:W-:Y:S03]  /*19440*/  FFMA.FTZ R11, R23, c[0x0][0x2d0], -R161.reuse ;  /* 0x0000b400170b7a23 */ /* 0x108fe600000108a1 */
[----:B------:R-:W-:Y:S01]  /*19450*/  @P0 IADD3 R10, P1, R4, R13, RZ ;  /* 0x0000000d040a0210 */ /* 0x000fe20007f3e0ff */
[----:B------:R2:W-:Y:S01]  /*19460*/  @P0 LDGSTS.E.BYPASS.LTC128B.128 [R221+0x3900], [R6.64], !P4 ;  /* 0x0390000006dd0fae */ /* 0x0005e2000e101d48 */
[----:B------:R-:W-:Y:S01]  /*19470*/  FMUL.FTZ R13, R111, R125 ;  /* 0x0000007d6f0d7220 */ /* 0x000fe20000410000 */
[----:B------:R3:W-:Y:S01]  /*19480*/  MUFU.EX2 R222, R11 ;  /* 0x0000000b00de7308 */ /* 0x0007e20000000800 */
[----:B-----5:R-:W-:Y:S05]  /*19490*/  @P0 IADD3.X R5, R7, R12, RZ, P2, !PT ;  /* 0x0000000c07050210 */ /* 0x020fea00017fe4ff */
[----:B------:R5:W-:Y:S01]  /*194a0*/  @P0 LDGSTS.E.BYPASS.LTC128B.128 [R221+0x4100], [R4.64], !P4 ;  /* 0x0410000004dd0fae */ /* 0x000be2000e101d48 */
[----:B-1----:R-:W-:Y:S02]  /*194b0*/  FFMA.FTZ R36, R49, c[0x0][0x2d0], -R160 ;  /* 0x0000b40031247a23 */ /* 0x002fe400000108a0 */
[C---:B------:R-:W-:Y:S02]  /*194c0*/  FMUL.FTZ R49, R111.reuse, R153 ;  /* 0x000000996f317220 */ /* 0x040fe40000410000 */
[----:B------:R1:W-:Y:S01]  /*194d0*/  MUFU.EX2 R193, R36 ;  /* 0x0000002400c17308 */ /* 0x0003e20000000800 */
[----:B----4-:R-:W-:Y:S01]  /*194e0*/  FMUL.FTZ R8, R111, R120 ;  /* 0x000000786f087220 */ /* 0x010fe20000410000 */
[----:B------:R-:W-:Y:S01]  /*194f0*/  F2FP.BF16.PACK_AB R120, R227, R226 ;  /* 0x000000e2e378723e */ /* 0x000fe200000010ff */
[----:B------:R-:W-:Y:S01]  /*19500*/  FMUL.FTZ R9, R111, R121 ;  /* 0x000000796f097220 */ /* 0x000fe20000410000 */
[----:B------:R-:W-:Y:S02]  /*19510*/  F2FP.BF16.PACK_AB R121, R168, R167 ;  /* 0x000000a7a879723e */ /* 0x000fe400000010ff */
[----:B---3--:R-:W-:Y:S01]  /*19520*/  @P0 IADD3.X R11, R5, R12, RZ, P1, !PT ;  /* 0x0000000c050b0210 */ /* 0x008fe20000ffe4ff */
[--C-:B--2---:R-:W-:Y:S02]  /*19530*/  FFMA.FTZ R6, R34, c[0x0][0x2d0], -R161.reuse ;  /* 0x0000b40022067a23 */ /* 0x104fe400000108a1 */
[--C-:B------:R-:W-:Y:S02]  /*19540*/  FFMA.FTZ R12, R29, c[0x0][0x2d0], -R162.reuse ;  /* 0x0000b4001d0c7a23 */ /* 0x100fe400000108a2 */
[----:B------:R2:W-:Y:S01]  /*19550*/  @P0 LDGSTS.E.BYPASS.LTC128B.128 [R221+0x4900], [R10.64], !P4 ;  /* 0x049000000add0fae */ /* 0x0005e2000e101d48 */
[----:B------:R3:W-:Y:S01]  /*19560*/  MUFU.EX2 R203, R6 ;  /* 0x0000000600cb7308 */ /* 0x0007e20000000800 */
[----:B------:R-:W-:Y:S01]  /*19570*/  FMUL.FTZ R7, R112, R119 ;  /* 0x0000007770077220 */ /* 0x000fe20000410000 */
[----:B------:R-:W-:Y:S01]  /*19580*/  F2FP.BF16.PACK_AB R119, R234, R235 ;  /* 0x000000ebea77723e */ /* 0x000fe200000010ff */
[----:B------:R-:W-:Y:S01]  /*19590*/  FMUL.FTZ R29, R111, R141 ;  /* 0x0000008d6f1d7220 */ /* 0x000fe20000410000 */
[----:B------:R-:W-:Y:S01]  /*195a0*/  ISETP.GT.AND P0, PT, R201, R241, PT ;  /* 0x000000f1c900720c */ /* 0x000fe20003f04270 */
[----:B-----5:R-:W-:Y:S01]  /*195b0*/  FFMA.FTZ R4, R35, c[0x0][0x2d0], -R161 ;  /* 0x0000b40023047a23 */ /* 0x020fe200000108a1 */
[----:B------:R-:W-:Y:S01]  /*195c0*/  MOV R201, R200 ;  /* 0x000000c800c97202 */ /* 0x000fe20000000f00 */
[----:B------:R-:W4:Y:S01]  /*195d0*/  LDSM.16.MT88.4 R20, [R205] ;  /* 0x00000000cd14783b */ /* 0x000f220000004200 */
[----:B------:R-:W-:Y:S01]  /*195e0*/  FMUL.FTZ R5, R113, R117 ;  /* 0x0000007571057220 */ /* 0x000fe20000410000 */
[----:B------:R-:W-:Y:S01]  /*195f0*/  F2FP.BF16.PACK_AB R117, R233, R232 ;  /* 0x000000e8e975723e */ /* 0x000fe200000010ff */
[----:B------:R5:W-:Y:S01]  /*19600*/  MUFU.EX2 R220, R4 ;  /* 0x0000000400dc7308 */ /* 0x000be20000000800 */
[C---:B------:R-:W-:Y:S02]  /*19610*/  FMUL.FTZ R34, R112.reuse, R146 ;  /* 0x0000009270227220 */ /* 0x040fe40000410000 */
[C---:B------:R-:W-:Y:S02]  /*19620*/  FMUL.FTZ R35, R112.reuse, R147 ;  /* 0x0000009370237220 */ /* 0x040fe40000410000 */
[----:B------:R-:W4:Y:S01]  /*19630*/  LDSM.16.MT88.4 R156, [R209] ;  /* 0x00000000d19c783b */ /* 0x000f220000004200 */
[----:B-1----:R-:W-:Y:S04]  /*19640*/  FMUL.FTZ R36, R113, R148 ;  /* 0x0000009471247220 */ /* 0x002fe80000410000 */
[----:B------:R1:W-:Y:S03]  /*19650*/  MUFU.EX2 R198, R12 ;  /* 0x0000000c00c67308 */ /* 0x0003e60000000800 */
[----:B------:R-:W-:Y:S01]  /*19660*/  LDSM.16.MT88.4 R128, [R208] ;  /* 0x00000000d080783b */ /* 0x000fe20000004200 */
[----:B---3--:R-:W-:Y:S01]  /*19670*/  FMUL.FTZ R6, R112, R118 ;  /* 0x0000007670067220 */ /* 0x008fe20000410000 */
[----:B------:R-:W-:Y:S01]  /*19680*/  F2FP.BF16.PACK_AB R118, R239, R237 ;  /* 0x000000edef76723e */ /* 0x000fe200000010ff */
[C---:B--2---:R-:W-:Y:S01]  /*19690*/  FMUL.FTZ R10, R0.reuse, R122 ;  /* 0x0000007a000a7220 */ /* 0x044fe20000410000 */
[----:B------:R-:W-:Y:S01]  /*196a0*/  F2FP.BF16.PACK_AB R122, R231, R230 ;  /* 0x000000e6e77a723e */ /* 0x000fe200000010ff */
[----:B------:R-:W-:Y:S01]  /*196b0*/  FMUL.FTZ R11, R0, R123 ;  /* 0x0000007b000b7220 */ /* 0x000fe20000410000 */
[----:B------:R-:W-:Y:S01]  /*196c0*/  F2FP.BF16.PACK_AB R123, R170, R169 ;  /* 0x000000a9aa7b723e */ /* 0x000fe200000010ff */
[----:B------:R-:W2:Y:S01]  /*196d0*/  MUFU.EX2 R148, R40 ;  /* 0x0000002800947308 */ /* 0x000ea20000000800 */
[----:B------:R-:W-:Y:S01]  /*196e0*/  LDSM.16.MT88.4 R44, [R205+0x1000] ;  /* 0x00100000cd2c783b */ /* 0x000fe20000004200 */
[----:B-----5:R-:W-:Y:S02]  /*196f0*/  FFMA.FTZ R4, R24, c[0x0][0x2d0], -R162 ;  /* 0x0000b40018047a23 */ /* 0x020fe400000108a2 */
[----:B------:R-:W-:Y:S02]  /*19700*/  FFMA.FTZ R24, R30, c[0x0][0x2d0], -R2 ;  /* 0x0000b4001e187a23 */ /* 0x000fe40000010802 */
[----:B------:R-:W-:Y:S03]  /*19710*/  FMUL.FTZ R30, R0, R142 ;  /* 0x0000008e001e7220 */ /* 0x000fe60000410000 */
[----:B------:R-:W-:Y:S01]  /*19720*/  LDSM.16.MT88.4 R144, [R209+0x2000] ;  /* 0x00200000d190783b */ /* 0x000fe20000004200 */
[----:B------:R3:W-:Y:S01]  /*19730*/  MUFU.EX2 R197, R4 ;  /* 0x0000000400c57308 */ /* 0x0007e20000000800 */
[----:B-1----:R-:W-:Y:S06]  /*19740*/  FMUL.FTZ R12, R111, R124 ;  /* 0x0000007c6f0c7220 */ /* 0x002fec0000410000 */
[----:B------:R-:W1:Y:S03]  /*19750*/  LDSM.16.MT88.4 R124, [R206] ;  /* 0x00000000ce7c783b */ /* 0x000e660000004200 */
[----:B------:R5:W-:Y:S01]  /*19760*/  MUFU.EX2 R164, R24 ;  /* 0x0000001800a47308 */ /* 0x000be20000000800 */
[----:B--2---:R-:W-:Y:S04]  /*19770*/  F2FP.BF16.PACK_AB R55, R148, R149 ;  /* 0x000000959437723e */ /* 0x004fe800000010ff */
[----:B------:R-:W-:Y:S08]  /*19780*/  LDSM.16.MT88.4 R40, [R208+0x800] ;  /* 0x00080000d028783b */ /* 0x000ff00000004200 */
[----:B------:R-:W0:Y:S01]  /*19790*/  LDGDEPBAR ;  /* 0x00000000000079af */ /* 0x000e220000000000 */
[--C-:B---3--:R-:W-:Y:S02]  /*197a0*/  FFMA.FTZ R4, R25, c[0x0][0x2d0], -R162.reuse ;  /* 0x0000b40019047a23 */ /* 0x108fe400000108a2 */
[C---:B------:R-:W-:Y:S02]  /*197b0*/  FMUL.FTZ R25, R111.reuse, R137 ;  /* 0x000000896f197220 */ /* 0x040fe40000410000 */
[----:B------:R2:W3:Y:S01]  /*197c0*/  MUFU.EX2 R199, R4 ;  /* 0x0000000400c77308 */ /* 0x0004e20000000800 */
[C---:B-----5:R-:W-:Y:S02]  /*197d0*/  FMUL.FTZ R24, R111.reuse, R136 ;  /* 0x000000886f187220 */ /* 0x060fe40000410000 */
[----:B--2---:R-:W-:Y:S02]  /*197e0*/  FFMA.FTZ R4, R28, c[0x0][0x2d0], -R162 ;  /* 0x0000b4001c047a23 */ /* 0x004fe400000108a2 */
[----:B------:R-:W-:Y:S05]  /*197f0*/  FMUL.FTZ R28, R111, R140 ;  /* 0x0000008c6f1c7220 */ /* 0x000fea0000410000 */
[----:B------:R2:W5:Y:S02]  /*19800*/  MUFU.EX2 R202, R4 ;  /* 0x0000000400ca7308 */ /* 0x0005640000000800 */
[----:B--2---:R-:W-:Y:S01]  /*19810*/  FMUL.FTZ R4, R113, R116 ;  /* 0x0000007471047220 */ /* 0x004fe20000410000 */
        /* <DEDUP_REMOVED lines=12> */
[----:B--2---:R-:W-:Y:S02]  /*198e0*/  FMUL.FTZ R20, R113, R132 ;  /* 0x0000008471147220 */ /* 0x004fe40000410000 */
[----:B------:R-:W-:Y:S05]  /*198f0*/  LDSM.16.MT88.4 R132, [R206+0x800] ;  /* 0x00080000ce84783b */ /* 0x000fea0000004200 */
[-C--:B------:R-:W-:Y:S08]  /*19900*/  HMMA.16816.F32.BF16 R20, R116, R156.reuse, R20 ;  /* 0x0000009c7414723c */ /* 0x080ff00000041814 */
[C---:B------:R-:W-:Y:S08]  /*19910*/  HMMA.16816.F32.BF16 R24, R120.reuse, R156, R24 ;  /* 0x0000009c7818723c */ /* 0x040ff00000041818 */
[-C--:B------:R-:W-:Y:S08]  /*19920*/  HMMA.16816.F32.BF16 R28, R120, R158.reuse, R28 ;  /* 0x0000009e781c723c */ /* 0x080ff0000004181c */
[C---:B------:R-:W-:Y:S08]  /*19930*/  HMMA.16816.F32.BF16 R32, R116.reuse, R158, R32 ;  /* 0x0000009e7420723c */ /* 0x040ff00000041820 */
[-C--:B-1----:R-:W-:Y:S08]  /*19940*/  HMMA.16816.F32.BF16 R84, R116, R124.reuse, R84 ;  /* 0x0000007c7454723c */ /* 0x082ff00000041854 */
[C---:B------:R-:W-:Y:S08]  /*19950*/  HMMA.16816.F32.BF16 R88, R120.reuse, R124, R88 ;  /* 0x0000007c7858723c */ /* 0x040ff00000041858 */
[-C--:B------:R-:W-:Y:S08]  /*19960*/  HMMA.16816.F32.BF16 R92, R120, R126.reuse, R92 ;  /* 0x0000007e785c723c */ /* 0x080ff0000004185c */
[C---:B------:R-:W-:Y:S01]  /*19970*/  HMMA.16816.F32.BF16 R96, R116.reuse, R126, R96 ;  /* 0x0000007e7460723c */ /* 0x040fe20000041860 */
[----:B------:R-:W1:Y:S07]  /*19980*/  LDSM.16.MT88.4 R124, [R205+0x800] ;  /* 0x00080000cd7c783b */ /* 0x000e6e0000004200 */
[-C--:B------:R-:W-:Y:S08]  /*19990*/  HMMA.16816.F32.BF16 R36, R116, R128.reuse, R36 ;  /* 0x000000807424723c */ /* 0x080ff00000041824 */
[C---:B------:R-:W-:Y:S08]  /*199a0*/  HMMA.16816.F32.BF16 R100, R120.reuse, R128, R100 ;  /* 0x000000807864723c */ /* 0x040ff00000041864 */
[-C--:B------:R-:W-:Y:S07]  /*199b0*/  HMMA.16816.F32.BF16 R48, R120, R130.reuse, R48 ;  /* 0x000000827830723c */ /* 0x080fee0000041830 */
[----:B---3--:R-:W-:Y:S01]  /*199c0*/  F2FP.BF16.PACK_AB R120, R199, R197 ;  /* 0x000000c5c778723e */ /* 0x008fe200000010ff */
[----:B------:R-:W-:Y:S01]  /*199d0*/  HMMA.16816.F32.BF16 R104, R116, R130, R104 ;  /* 0x000000827468723c */ /* 0x000fe20000041868 */
[----:B------:R-:W2:Y:S03]  /*199e0*/  LDSM.16.MT88.4 R128, [R209+0x800] ;  /* 0x00080000d180783b */ /* 0x000ea60000004200 */
[----:B-----5:R-:W-:Y:S02]  /*199f0*/  F2FP.BF16.PACK_AB R122, R198, R202 ;  /* 0x000000cac67a723e */ /* 0x020fe400000010ff */
[----:B----4-:R-:W-:Y:S02]  /*19a00*/  F2FP.BF16.PACK_AB R121, R165, R166 ;  /* 0x000000a6a579723e */ /* 0x010fe400000010ff */
[----:B------:R-:W-:Y:S04]  /*19a10*/  F2FP.BF16.PACK_AB R116, R228, R229 ;  /* 0x000000e5e474723e */ /* 0x000fe800000010ff */
[----:B------:R-:W-:Y:S02]  /*19a20*/  F2FP.BF16.PACK_AB R118, R224, R225 ;  /* 0x000000e1e076723e */ /* 0x000fe400000010ff */
[----:B------:R-:W-:Y:S02]  /*19a30*/  F2FP.BF16.PACK_AB R117, R222, R223 ;  /* 0x000000dfde75723e */ /* 0x000fe400000010ff */
[----:B------:R-:W-:Y:S02]  /*19a40*/  F2FP.BF16.PACK_AB R119, R220, R203 ;  /* 0x000000cbdc77723e */ /* 0x000fe400000010ff */
[----:B------:R-:W-:Y:S05]  /*19a50*/  F2FP.BF16.PACK_AB R123, R163, R164 ;  /* 0x000000a4a37b723e */ /* 0x000fea00000010ff */
[-C--:B-1----:R-:W-:Y:S08]  /*19a60*/  HMMA.16816.F32.BF16 R4, R116, R124.reuse, R4 ;  /* 0x0000007c7404723c */ /* 0x082ff00000041804 */
[C---:B------:R-:W-:Y:S08]  /*19a70*/  HMMA.16816.F32.BF16 R8, R120.reuse, R124, R8 ;  /* 0x0000007c7808723c */ /* 0x040ff00000041808 */
[-C--:B------:R-:W-:Y:S08]  /*19a80*/  HMMA.16816.F32.BF16 R12, R120, R126.reuse, R12 ;  /* 0x0000007e780c723c */ /* 0x080ff0000004180c */
[C---:B------:R-:W-:Y:S08]  /*19a90*/  HMMA.16816.F32.BF16 R16, R116.reuse, R126, R16 ;  /* 0x0000007e7410723c */ /* 0x040ff00000041810 */
[-C--:B--2---:R-:W-:Y:S08]  /*19aa0*/  HMMA.16816.F32.BF16 R20, R116, R128.reuse, R20 ;  /* 0x000000807414723c */ /* 0x084ff00000041814 */
[C---:B------:R-:W-:Y:S08]  /*19ab0*/  HMMA.16816.F32.BF16 R24, R120.reuse, R128, R24 ;  /* 0x000000807818723c */ /* 0x040ff00000041818 */
[-C--:B------:R-:W-:Y:S08]  /*19ac0*/  HMMA.16816.F32.BF16 R28, R120, R130.reuse, R28 ;  /* 0x00000082781c723c */ /* 0x080ff0000004181c */
[C---:B------:R-:W-:Y:S01]  /*19ad0*/  HMMA.16816.F32.BF16 R32, R116.reuse, R130, R32 ;  /* 0x000000827420723c */ /* 0x040fe20000041820 */
[----:B------:R-:W-:Y:S07]  /*19ae0*/  LDSM.16.MT88.4 R128, [R205+0x2000] ;  /* 0x00200000cd80783b */ /* 0x000fee0000004200 */
[-C--:B------:R-:W-:Y:S08]  /*19af0*/  HMMA.16816.F32.BF16 R84, R116, R132.reuse, R84 ;  /* 0x000000847454723c */ /* 0x080ff00000041854 */
[C---:B------:R-:W-:Y:S08]  /*19b00*/  HMMA.16816.F32.BF16 R88, R120.reuse, R132, R88 ;  /* 0x000000847858723c */ /* 0x040ff00000041858 */
[-C--:B------:R-:W-:Y:S08]  /*19b10*/  HMMA.16816.F32.BF16 R92, R120, R134.reuse, R92 ;  /* 0x00000086785c723c */ /* 0x080ff0000004185c */
[C---:B------:R-:W-:Y:S08]  /*19b20*/  HMMA.16816.F32.BF16 R96, R116.reuse, R134, R96 ;  /* 0x000000867460723c */ /* 0x040ff00000041860 */
[-C--:B------:R-:W-:Y:S08]  /*19b30*/  HMMA.16816.F32.BF16 R36, R116, R40.reuse, R36 ;  /* 0x000000287424723c */ /* 0x080ff00000041824 */
[C---:B------:R-:W-:Y:S07]  /*19b40*/  HMMA.16816.F32.BF16 R100, R120.reuse, R40, R100 ;  /* 0x000000287864723c */ /* 0x040fee0000041864 */
[--C-:B------:R-:W-:Y:S01]  /*19b50*/  FFMA.FTZ R40, R67, c[0x0][0x2d0], -R161.reuse ;  /* 0x0000b40043287a23 */ /* 0x100fe200000108a1 */
[-C--:B------:R-:W-:Y:S01]  /*19b60*/  HMMA.16816.F32.BF16 R48, R120, R42.reuse, R48 ;  /* 0x0000002a7830723c */ /* 0x080fe20000041830 */
[----:B------:R-:W1:Y:S02]  /*19b70*/  LDSM.16.MT88.4 R64, [R209+0x1000] ;  /* 0x00100000d140783b */ /* 0x000e640000004200 */
[----:B------:R2:W-:Y:S01]  /*19b80*/  MUFU.EX2 R177, R40 ;  /* 0x0000002800b17308 */ /* 0x0005e20000000800 */
[----:B------:R-:W-:Y:S04]  /*19b90*/  F2FP.BF16.PACK_AB R41, R191, R192 ;  /* 0x000000c0bf29723e */ /* 0x000fe800000010ff */
[----:B------:R-:W-:Y:S01]  /*19ba0*/  HMMA.16816.F32.BF16 R104, R116, R42, R104 ;  /* 0x0000002a7468723c */ /* 0x000fe20000041868 */
[----:B------:R-:W3:Y:S06]  /*19bb0*/  LDSM.16.MT88.4 R116, [R206+0x1000] ;  /* 0x00100000ce74783b */ /* 0x000eec0000004200 */
[----:B------:R-:W-:Y:S02]  /*19bc0*/  F2FP.BF16.PACK_AB R42, R193, R194 ;  /* 0x000000c2c12a723e */ /* 0x000fe400000010ff */
[----:B------:R-:W-:Y:S03]  /*19bd0*/  F2FP.BF16.PACK_AB R43, R189, R190 ;  /* 0x000000bebd2b723e */ /* 0x000fe600000010ff */
[--C-:B--2---:R-:W-:Y:S02]  /*19be0*/  FFMA.FTZ R40, R56, c[0x0][0x2d0], -R162.reuse ;  /* 0x0000b40038287a23 */ /* 0x104fe400000108a2 */
[----:B------:R-:W-:Y:S02]  /*19bf0*/  FFMA.FTZ R56, R60, c[0x0][0x2d0], -R162 ;  /* 0x0000b4003c387a23 */ /* 0x000fe400000108a2 */
[----:B------:R2:W-:Y:S01]  /*19c00*/  MUFU.EX2 R176, R40 ;  /* 0x0000002800b07308 */ /* 0x0005e20000000800 */
[--C-:B------:R-:W-:Y:S09]  /*19c10*/  FFMA.FTZ R60, R70, c[0x0][0x2d0], -R161.reuse ;  /* 0x0000b400463c7a23 */ /* 0x100ff200000108a1 */
[----:B------:R4:W-:Y:S01]  /*19c20*/  MUFU.EX2 R175, R56 ;  /* 0x0000003800af7308 */ /* 0x0009e20000000800 */
[----:B--2---:R-:W-:Y:S07]  /*19c30*/  F2FP.BF16.PACK_AB R40, R195, R196 ;  /* 0x000000c4c328723e */ /* 0x004fee00000010ff */
[-C--:B------:R-:W-:Y:S05]  /*19c40*/  HMMA.16816.F32.BF16 R4, R40, R44.reuse, R4 ;  /* 0x0000002c2804723c */ /* 0x080fea0000041804 */
[----:B----4-:R-:W-:Y:S03]  /*19c50*/  FFMA.FTZ R56, R63, c[0x0][0x2d0], -R2 ;  /* 0x0000b4003f387a23 */ /* 0x010fe60000010802 */
[C---:B------:R-:W-:Y:S01]  /*19c60*/  HMMA.16816.F32.BF16 R8, R52.reuse, R44, R8 ;  /* 0x0000002c3408723c */ /* 0x040fe20000041808 */
[----:B------:R2:W-:Y:S06]  /*19c70*/  MUFU.EX2 R115, R56 ;  /* 0x0000003800737308 */ /* 0x0005ec0000000800 */
[----:B------:R-:W-:Y:S01]  /*19c80*/  FFMA.FTZ R44, R61, c[0x0][0x2d0], -R162 ;  /* 0x0000b4003d2c7a23 */ /* 0x000fe200000108a2 */
[-C--:B------:R-:W-:Y:S03]  /*19c90*/  HMMA.16816.F32.BF16 R12, R52, R46.reuse, R12 ;  /* 0x0000002e340c723c */ /* 0x080fe6000004180c */
[----:B------:R4:W-:Y:S05]  /*19ca0*/  MUFU.EX2 R173, R44 ;  /* 0x0000002c00ad7308 */ /* 0x0009ea0000000800 */
[C---:B------:R-:W-:Y:S08]  /*19cb0*/  HMMA.16816.F32.BF16 R16, R40.reuse, R46, R16 ;  /* 0x0000002e2810723c */ /* 0x040ff00000041810 */
[-C--:B-1----:R-:W-:Y:S04]  /*19cc0*/  HMMA.16816.F32.BF16 R20, R40, R64.reuse, R20 ;  /* 0x000000402814723c */ /* 0x082fe80000041814 */
[----:B--2---:R-:W-:Y:S04]  /*19cd0*/  FFMA.FTZ R56, R68, c[0x0][0x2d0], -R160 ;  /* 0x0000b40044387a23 */ /* 0x004fe800000108a0 */
[C---:B------:R-:W-:Y:S01]  /*19ce0*/  HMMA.16816.F32.BF16 R24, R52.reuse, R64, R24 ;  /* 0x000000403418723c */ /* 0x040fe20000041818 */
[----:B------:R1:W-:Y:S03]  /*19cf0*/  MUFU.EX2 R172, R56 ;  /* 0x0000003800ac7308 */ /* 0x0003e60000000800 */
[--C-:B----4-:R-:W-:Y:S03]  /*19d00*/  FFMA.FTZ R44, R58, c[0x0][0x2d0], -R2.reuse ;  /* 0x0000b4003a2c7a23 */ /* 0x110fe60000010802 */
[----:B------:R-:W-:Y:S01]  /*19d10*/  FFMA.FTZ R64, R74, c[0x0][0x2d0], -R2 ;  /* 0x0000b4004a407a23 */ /* 0x000fe20000010802 */
[-C--:B------:R-:W-:Y:S03]  /*19d20*/  HMMA.16816.F32.BF16 R28, R52, R66.reuse, R28 ;  /* 0x00000042341c723c */ /* 0x080fe6000004181c */
[----:B------:R2:W-:Y:S05]  /*19d30*/  MUFU.EX2 R157, R44 ;  /* 0x0000002c009d7308 */ /* 0x0005ea0000000800 */
[C---:B------:R-:W-:Y:S05]  /*19d40*/  HMMA.16816.F32.BF16 R32, R40.reuse, R66, R32 ;  /* 0x000000422820723c */ /* 0x040fea0000041820 */
[----:B------:R-:W-:Y:S03]  /*19d50*/  MUFU.EX2 R65, R64 ;  /* 0x0000004000417308 */ /* 0x000fe60000000800 */
[-C--:B---3--:R-:W-:Y:S04]  /*19d60*/  HMMA.16816.F32.BF16 R84, R40, R116.reuse, R84 ;  /* 0x000000742854723c */ /* 0x088fe80000041854 */
[----:B-1----:R-:W-:Y:S04]  /*19d70*/  FFMA.FTZ R56, R69, c[0x0][0x2d0], -R160 ;  /* 0x0000b40045387a23 */ /* 0x002fe800000108a0 */
[C---:B------:R-:W-:Y:S01]  /*19d80*/  HMMA.16816.F32.BF16 R88, R52.reuse, R116, R88 ;  /* 0x000000743458723c */ /* 0x040fe20000041858 */
[----:B------:R1:W-:Y:S03]  /*19d90*/  MUFU.EX2 R159, R56 ;  /* 0x00000038009f7308 */ /* 0x0003e60000000800 */
[----:B--2---:R-:W-:Y:S04]  /*19da0*/  FFMA.FTZ R44, R59, c[0x0][0x2d0], -R2 ;  /* 0x0000b4003b2c7a23 */ /* 0x004fe80000010802 */
[-C--:B------:R-:W-:Y:S03]  /*19db0*/  HMMA.16816.F32.BF16 R92, R52, R118.reuse, R92 ;  /* 0x00000076345c723c */ /* 0x080fe6000004185c */
[----:B------:R2:W3:Y:S05]  /*19dc0*/  MUFU.EX2 R114, R44 ;  /* 0x0000002c00727308 */ /* 0x0004ea0000000800 */
[C---:B------:R-:W-:Y:S04]  /*19dd0*/  HMMA.16816.F32.BF16 R96, R40.reuse, R118, R96 ;  /* 0x000000762860723c */ /* 0x040fe80000041860 */
[----:B-1----:R-:W-:Y:S04]  /*19de0*/  FFMA.FTZ R56, R80, c[0x0][0x2d0], -R160 ;  /* 0x0000b40050387a23 */ /* 0x002fe800000108a0 */
[----:B------:R1:W-:Y:S01]  /*19df0*/  MUFU.EX2 R171, R56 ;  /* 0x0000003800ab7308 */ /* 0x0003e20000000800 */
[----:B--2---:R-:W-:Y:S09]  /*19e00*/  FFMA.FTZ R44, R62, c[0x0][0x2d0], -R2 ;  /* 0x0000b4003e2c7a23 */ /* 0x004ff20000010802 */
[----:B------:R2:W4:Y:S01]  /*19e10*/  MUFU.EX2 R156, R44 ;  /* 0x0000002c009c7308 */ /* 0x0005220000000800 */
[----:B-1----:R-:W-:Y:S09]  /*19e20*/  FFMA.FTZ R56, R81, c[0x0][0x2d0], -R160 ;  /* 0x0000b40051387a23 */ /* 0x002ff200000108a0 */
[----:B------:R1:W-:Y:S01]  /*19e30*/  MUFU.EX2 R81, R60 ;  /* 0x0000003c00517308 */ /* 0x0003e20000000800 */
[----:B--2---:R-:W2:Y:S09]  /*19e40*/  LDSM.16.MT88.4 R44, [R208+0x1000] ;  /* 0x00100000d02c783b */ /* 0x004eb20000004200 */
[----:B------:R5:W-:Y:S01]  /*19e50*/  MUFU.EX2 R158, R56 ;  /* 0x00000038009e7308 */ /* 0x000be20000000800 */
[--C-:B-1----:R-:W-:Y:S09]  /*19e60*/  FFMA.FTZ R60, R71, c[0x0][0x2d0], -R161.reuse ;  /* 0x0000b400473c7a23 */ /* 0x102ff200000108a1 */
[----:B------:R1:W-:Y:S01]  /*19e70*/  MUFU.EX2 R80, R60 ;  /* 0x0000003c00507308 */ /* 0x0003e20000000800 */
[----:B-----5:R-:W5:Y:S01]  /*19e80*/  LDSM.16.MT88.4 R56, [R205+0x1800] ;  /* 0x00180000cd38783b */ /* 0x020f620000004200 */
[-C--:B--2---:R-:W-:Y:S03]  /*19e90*/  HMMA.16816.F32.BF16 R36, R40, R44.reuse, R36 ;  /* 0x0000002c2824723c */ /* 0x084fe60000041824 */
[--C-:B-1----:R-:W-:Y:S05]  /*19ea0*/  FFMA.FTZ R60, R73, c[0x0][0x2d0], -R162.reuse ;  /* 0x0000b400493c7a23 */ /* 0x102fea00000108a2 */
[C---:B------:R-:W-:Y:S01]  /*19eb0*/  HMMA.16816.F32.BF16 R100, R52.reuse, R44, R100 ;  /* 0x0000002c3464723c */ /* 0x040fe20000041864 */
[----:B------:R1:W-:Y:S06]  /*19ec0*/  MUFU.EX2 R68, R60 ;  /* 0x0000003c00447308 */ /* 0x0003ec0000000800 */
[--C-:B------:R-:W-:Y:S01]  /*19ed0*/  FFMA.FTZ R44, R82, c[0x0][0x2d0], -R161.reuse ;  /* 0x0000b400522c7a23 */ /* 0x100fe200000108a1 */
[-C--:B------:R-:W-:Y:S01]  /*19ee0*/  HMMA.16816.F32.BF16 R48, R52, R46.reuse, R48 ;  /* 0x0000002e3430723c */ /* 0x080fe20000041830 */
[----:B------:R-:W2:Y:S02]  /*19ef0*/  LDSM.16.MT88.4 R52, [R209+0x1800] ;  /* 0x00180000d134783b */ /* 0x000ea40000004200 */
[----:B------:R5:W-:Y:S01]  /*19f00*/  MUFU.EX2 R71, R44 ;  /* 0x0000002c00477308 */ /* 0x000be20000000800 */
[----:B---3--:R-:W-:Y:S04]  /*19f10*/  F2FP.BF16.PACK_AB R45, R114, R157 ;  /* 0x0000009d722d723e */ /* 0x008fe800000010ff */
[----:B------:R-:W-:Y:S07]  /*19f20*/  HMMA.16816.F32.BF16 R104, R40, R46, R104 ;  /* 0x0000002e2868723c */ /* 0x000fee0000041868 */
[----:B------:R-:W-:Y:S02]  /*19f30*/  F2FP.BF16.PACK_AB R40, R184, R182 ;  /* 0x000000b6b828723e */ /* 0x000fe400000010ff */
[----:B------:R-:W-:Y:S01]  /*19f40*/  F2FP.BF16.PACK_AB R42, R181, R183 ;  /* 0x000000b7b52a723e */ /* 0x000fe200000010ff */
[----:B-1----:R-:W1:Y:S02]  /*19f50*/  LDSM.16.MT88.4 R60, [R206+0x1800] ;  /* 0x00180000ce3c783b */ /* 0x002e640000004200 */
[----:B------:R-:W-:Y:S02]  /*19f60*/  F2FP.BF16.PACK_AB R41, R178, R180 ;  /* 0x000000b4b229723e */ /* 0x000fe400000010ff */
[----:B------:R-:W-:Y:S02]  /*19f70*/  F2FP.BF16.PACK_AB R43, R177, R179 ;  /* 0x000000b3b12b723e */ /* 0x000fe400000010ff */
[----:B------:R-:W-:Y:S02]  /*19f80*/  F2FP.BF16.PACK_AB R46, R173, R175 ;  /* 0x000000afad2e723e */ /* 0x000fe400000010ff */
[----:B----4-:R-:W-:Y:S01]  /*19f90*/  F2FP.BF16.PACK_AB R47, R115, R156 ;  /* 0x0000009c732f723e */ /* 0x010fe200000010ff */
[----:B-----5:R-:W-:Y:S02]  /*19fa0*/  FFMA.FTZ R44, R83, c[0x0][0x2d0], -R161 ;  /* 0x0000b400532c7a23 */ /* 0x020fe400000108a1 */
[-C--:B------:R-:W-:Y:S02]  /*19fb0*/  HMMA.16816.F32.BF16 R4, R40, R56.reuse, R4 ;  /* 0x000000382804723c */ /* 0x080fe40000041804 */
[----:B------:R3:W-:Y:S02]  /*19fc0*/  MUFU.EX2 R70, R44 ;  /* 0x0000002c00467308 */ /* 0x0007e40000000800 */
[--C-:B---3--:R-:W-:Y:S08]  /*19fd0*/  FFMA.FTZ R44, R72, c[0x0][0x2d0], -R162.reuse ;  /* 0x0000b400482c7a23 */ /* 0x108ff000000108a2 */
[----:B------:R3:W4:Y:S02]  /*19fe0*/  MUFU.EX2 R69, R44 ;  /* 0x0000002c00457308 */ /* 0x0007240000000800 */
[----:B---3--:R-:W-:Y:S02]  /*19ff0*/  F2FP.BF16.PACK_AB R44, R174, R176 ;  /* 0x000000b0ae2c723e */ /* 0x008fe400000010ff */
[----:B----4-:R-:W-:Y:S05]  /*1a000*/  F2FP.BF16.PACK_AB R152, R68, R69 ;  /* 0x000000454498723e */ /* 0x010fea00000010ff */
[C---:B------:R-:W-:Y:S07]  /*1a010*/  HMMA.16816.F32.BF16 R8, R44.reuse, R56, R8 ;  /* 0x000000382c08723c */ /* 0x040fee0000041808 */
[--C-:B------:R-:W-:Y:S01]  /*1a020*/  FFMA.FTZ R56, R76, c[0x0][0x2d0], -R162.reuse ;  /* 0x0000b4004c387a23 */ /* 0x100fe200000108a2 */
[-C--:B------:R-:W-:Y:S03]  /*1a030*/  HMMA.16816.F32.BF16 R12, R44, R58.reuse, R12 ;  /* 0x0000003a2c0c723c */ /* 0x080fe6000004180c */
[----:B------:R3:W-:Y:S05]  /*1a040*/  MUFU.EX2 R67, R56 ;  /* 0x0000003800437308 */ /* 0x0007ea0000000800 */
[C---:B------:R-:W-:Y:S08]  /*1a050*/  HMMA.16816.F32.BF16 R16, R40.reuse, R58, R16 ;  /* 0x0000003a2810723c */ /* 0x040ff00000041810 */
[-C--:B--2---:R-:W-:Y:S08]  /*1a060*/  HMMA.16816.F32.BF16 R20, R40, R52.reuse, R20 ;  /* 0x000000342814723c */ /* 0x084ff00000041814 */
[C---:B------:R-:W-:Y:S04]  /*1a070*/  HMMA.16816.F32.BF16 R24, R44.reuse, R52, R24 ;  /* 0x000000342c18723c */ /* 0x040fe80000041818 */
[----:B---3--:R-:W-:Y:S03]  /*1a080*/  FFMA.FTZ R56, R77, c[0x0][0x2d0], -R162 ;  /* 0x0000b4004d387a23 */ /* 0x008fe600000108a2 */
[--C-:B------:R-:W-:Y:S01]  /*1a090*/  FFMA.FTZ R52, R75, c[0x0][0x2d0], -R2.reuse ;  /* 0x0000b4004b347a23 */ /* 0x100fe20000010802 */
[-C--:B------:R-:W-:Y:S01]  /*1a0a0*/  HMMA.16816.F32.BF16 R28, R44, R54.reuse, R28 ;  /* 0x000000362c1c723c */ /* 0x080fe2000004181c */
[----:B------:R2:W3:Y:S07]  /*1a0b0*/  MUFU.EX2 R66, R56 ;  /* 0x0000003800427308 */ /* 0x0004ee0000000800 */
[C---:B------:R-:W-:Y:S03]  /*1a0c0*/  HMMA.16816.F32.BF16 R32, R40.reuse, R54, R32 ;  /* 0x000000362820723c */ /* 0x040fe60000041820 */
[----:B------:R4:W5:Y:S05]  /*1a0d0*/  MUFU.EX2 R64, R52 ;  /* 0x0000003400407308 */ /* 0x00096a0000000800 */
[-C--:B-1----:R-:W-:Y:S08]  /*1a0e0*/  HMMA.16816.F32.BF16 R84, R40, R60.reuse, R84 ;  /* 0x0000003c2854723c */ /* 0x082ff00000041854 */
[C---:B------:R-:W-:Y:S01]  /*1a0f0*/  HMMA.16816.F32.BF16 R88, R44.reuse, R60, R88 ;  /* 0x0000003c2c58723c */ /* 0x040fe20000041858 */
[----:B--2---:R-:W1:Y:S03]  /*1a100*/  LDSM.16.MT88.4 R56, [R208+0x1800] ;  /* 0x00180000d038783b */ /* 0x004e660000004200 */
[----:B---3--:R-:W-:Y:S04]  /*1a110*/  F2FP.BF16.PACK_AB R154, R66, R67 ;  /* 0x00000043429a723e */ /* 0x008fe800000010ff */
[-C--:B------:R-:W-:Y:S04]  /*1a120*/  HMMA.16816.F32.BF16 R92, R44, R62.reuse, R92 ;  /* 0x0000003e2c5c723c */ /* 0x080fe8000004185c */
[--C-:B----4-:R-:W-:Y:S01]  /*1a130*/  FFMA.FTZ R52, R78, c[0x0][0x2d0], -R2.reuse ;  /* 0x0000b4004e347a23 */ /* 0x110fe20000010802 */
[----:B-----5:R-:W-:Y:S01]  /*1a140*/  F2FP.BF16.PACK_AB R153, R64, R65 ;  /* 0x000000414099723e */ /* 0x020fe200000010ff */
[----:B------:R-:W-:Y:S02]  /*1a150*/  FFMA.FTZ R2, R79, c[0x0][0x2d0], -R2 ;  /* 0x0000b4004f027a23 */ /* 0x000fe40000010802 */
[C---:B------:R-:W-:Y:S01]  /*1a160*/  HMMA.16816.F32.BF16 R96, R40.reuse, R62, R96 ;  /* 0x0000003e2860723c */ /* 0x040fe20000041860 */
[----:B------:R-:W-:Y:S10]  /*1a170*/  MUFU.EX2 R53, R52 ;  /* 0x0000003400357308 */ /* 0x000ff40000000800 */
[----:B------:R2:W3:Y:S01]  /*1a180*/  MUFU.EX2 R52, R2 ;  /* 0x0000000200347308 */ /* 0x0004e20000000800 */
[-C--:B-1----:R-:W-:Y:S08]  /*1a190*/  HMMA.16816.F32.BF16 R36, R40, R56.reuse, R36 ;  /* 0x000000382824723c */ /* 0x082ff00000041824 */
[C---:B------:R-:W-:Y:S04]  /*1a1a0*/  HMMA.16816.F32.BF16 R100, R44.reuse, R56, R100 ;  /* 0x000000382c64723c */ /* 0x040fe80000041864 */
[----:B--2---:R-:W-:Y:S01]  /*1a1b0*/  FFMA.FTZ R2, R111, R243, R226 ;  /* 0x000000f36f027223 */ /* 0x004fe200000100e2 */
[----:B---3--:R-:W-:Y:S02]  /*1a1c0*/  F2FP.BF16.PACK_AB R155, R52, R53 ;  /* 0x00000035349b723e */ /* 0x008fe400000010ff */
[----:B------:R-:W-:Y:S01]  /*1a1d0*/  MOV R111, R109 ;  /* 0x0000006d006f7202 */ /* 0x000fe20000000f00 */
[-C--:B------:R-:W-:Y:S01]  /*1a1e0*/  HMMA.16816.F32.BF16 R48, R44, R58.reuse, R48 ;  /* 0x0000003a2c30723c */ /* 0x080fe20000041830 */
[----:B------:R-:W1:Y:S07]  /*1a1f0*/  LDSM.16.MT88.4 R44, [R206+0x2000] ;  /* 0x00200000ce2c783b */ /* 0x000e6e0000004200 */
        /* <DEDUP_REMOVED lines=8> */
[----:B------:R-:W-:Y:S02]  /*1a280*/  FFMA.FTZ R4, R112, R244, R232 ;  /* 0x000000f470047223 */ /* 0x000fe400000100e8 */
        /* <DEDUP_REMOVED lines=10> */
[-C--:B------:R-:W-:Y:S01]  /*1a330*/  HMMA.16816.F32.BF16 R132, R40, R144.reuse, R20 ;  /* 0x000000902884723c */ /* 0x080fe20000041814 */
[----:B------:R-:W2:Y:S02]  /*1a340*/  LDSM.16.MT88.4 R4, [R208+0x2000] ;  /* 0x00200000d004783b */ /* 0x000ea40000004200 */
        /* <DEDUP_REMOVED lines=55> */
[----:B------:R-:W-:Y:S01]  /*1a6c0*/  FADD.FTZ R8, R114, R0 ;  /* 0x0000000072087221 */ /* 0x000fe20000010000 */
[----:B------:R-:W-:Y:S01]  /*1a6d0*/  MOV R114, R108 ;  /* 0x0000006c00727202 */ /* 0x000fe20000000f00 */
        /* <DEDUP_REMOVED lines=30> */
.L_x_959:
[----:B------:R-:W-:-:S13]  /*1a8c0*/  ISETP.GE.AND P0, PT, R200, R240, PT ;  /* 0x000000f0c800720c */ /* 0x000fda0003f06270 */
[----:B------:R-:W-:Y:S05]  /*1a8d0*/  @!P0 BRA `(.L_x_961) ;  /* 0x00004be000008947 */ /* 0x000fea0003800000 */
[----:B------:R-:W-:Y:S01]  /*1a8e0*/  IMAD.MOV.U32 R112, RZ, RZ, R109 ;  /* 0x000000ffff707224 */ /* 0x000fe200078e006d */
[----:B------:R-:W-:Y:S01]  /*1a8f0*/  MOV R114, R3 ;  /* 0x0000000300727202 */ /* 0x000fe20000000f00 */
[----:B------:R-:W-:Y:S01]  /*1a900*/  IMAD.MOV.U32 R111, RZ, RZ, R110 ;  /* 0x000000ffff6f7224 */ /* 0x000fe200078e006e */
[----:B------:R-:W-:Y:S02]  /*1a910*/  MOV R113, R108 ;  /* 0x0000006c00717202 */ /* 0x000fe40000000f00 */
.L_x_978:
[----:B--2---:R-:W2:Y:S01]  /*1a920*/  LDL R0, [R1+0x40] ;  /* 0x0000400001007983 */ /* 0x004ea20000100800 */
[----:B------:R-:W-:Y:S04]  /*1a930*/  DEPBAR.LE SB0, 0x0 ;  /* 0x000080000000791a */ /* 0x000fe80000000000 */
[----:B------:R-:W-:Y:S01]  /*1a940*/  WARPSYNC 0xffffffff ;  /* 0xffffffff00007948 */ /* 0x000fe20003800000 */
[----:B------:R-:W3:Y:S01]  /*1a950*/  LDL R54, [R1+0x38] ;  /* 0x0000380001367983 */ /* 0x000ee20000100800 */
[----:B------:R-:W-:Y:S01]  /*1a960*/  IMAD.WIDE.U32 R52, R200, c[0x0][0x208], RZ ;  /* 0x00008200c8347a25 */ /* 0x000fe200078e00ff */
        /* <DEDUP_REMOVED lines=15> */
[----:B------:R-:W2:Y:S01]  /*1aa60*/  LDSM.16.M88.4 R64, [R204+0x1800] ;  /* 0x00180000cc40783b */ /* 0x000ea20000000200 */
        /* <DEDUP_REMOVED lines=8> */
[----:B------:R-:W4:Y:S05]  /*1aaf0*/  LDL R225, [R1+0x18] ;  /* 0x0000180001e17983 */ /* 0x000f2a0000100800 */
[-C--:B-----5:R-:W-:Y:S01]  /*1ab00*/  HMMA.16816.F32.BF16 R20, R80, R32.reuse, RZ ;  /* 0x000000205014723c */ /* 0x0a0fe200000418ff */
[----:B------:R-:W5:Y:S06]  /*1ab10*/  LDSM.16.M88.4 R164, [R215] ;  /* 0x00000000d7a4783b */ /* 0x000f6c0000000200 */
[----:B------:R-:W4:Y:S01]  /*1ab20*/  LDL R224, [R1+0x14] ;  /* 0x0000140001e07983 */ /* 0x000f220000100800 */
[C---:B------:R-:W-:Y:S05]  /*1ab30*/  HMMA.16816.F32.BF16 R24, R76.reuse, R32, RZ ;  /* 0x000000204c18723c */ /* 0x040fea00000418ff */
[----:B------:R-:W1:Y:S03]  /*1ab40*/  LDSM.16.M88.4 R168, [R214+0x2000] ;  /* 0x00200000d6a8783b */ /* 0x000e660000000200 */
[-C--:B------:R-:W-:Y:S03]  /*1ab50*/  HMMA.16816.F32.BF16 R28, R76, R34.reuse, RZ ;  /* 0x000000224c1c723c */ /* 0x080fe600000418ff */
[----:B------:R-:W1:Y:S05]  /*1ab60*/  LDSM.16.M88.4 R172, [R219] ;  /* 0x00000000dbac783b */ /* 0x000e6a0000000200 */
[C---:B------:R-:W-:Y:S01]  /*1ab70*/  HMMA.16816.F32.BF16 R32, R80.reuse, R34, RZ ;  /* 0x000000225020723c */ /* 0x040fe200000418ff */
[----:B------:R-:W1:Y:S06]  /*1ab80*/  LDSM.16.M88.4 R176, [R218] ;  /* 0x00000000dab0783b */ /* 0x000e6c0000000200 */
[----:B------:R-:W1:Y:S01]  /*1ab90*/  LDSM.16.M88.4 R180, [R217] ;  /* 0x00000000d9b4783b */ /* 0x000e620000000200 */
[-C--:B------:R-:W-:Y:S05]  /*1aba0*/  HMMA.16816.F32.BF16 R36, R80, R48.reuse, RZ ;  /* 0x000000305024723c */ /* 0x080fea00000418ff */
[----:B------:R-:W1:Y:S03]  /*1abb0*/  LDSM.16.M88.4 R184, [R216] ;  /* 0x00000000d8b8783b */ /* 0x000e660000000200 */
[C---:B------:R-:W-:Y:S08]  /*1abc0*/  HMMA.16816.F32.BF16 R40, R76.reuse, R48, RZ ;  /* 0x000000304c28723c */ /* 0x040ff000000418ff */
[-C--:B------:R-:W-:Y:S08]  /*1abd0*/  HMMA.16816.F32.BF16 R44, R76, R50.reuse, RZ ;  /* 0x000000324c2c723c */ /* 0x080ff000000418ff */
[C---:B------:R-:W-:Y:S02]  /*1abe0*/  HMMA.16816.F32.BF16 R48, R80.reuse, R50, RZ ;  /* 0x000000325030723c */ /* 0x040fe400000418ff */
[----:B--2---:R-:W-:Y:S02]  /*1abf0*/  LOP3.LUT P3, RZ, R0, 0x80, RZ, 0xc0, !PT ;  /* 0x0000008000ff7812 */ /* 0x004fe4000786c0ff */
[----:B------:R-:W-:Y:S05]  /*1ac00*/  SHF.R.S32.HI R0, RZ, 0x1f, R200 ;  /* 0x0000001fff007819 */ /* 0x000fea00000114c8 */
[----:B------:R-:W-:Y:S04]  /*1ac10*/  IMAD R0, R0, c[0x0][0x208], RZ ;  /* 0x0000820000007a24 */ /* 0x000fe800078e02ff */
[----:B------:R-:W-:Y:S02]  /*1ac20*/  IMAD R0, R200, c[0x0][0x20c], R0 ;  /* 0x00008300c8007a24 */ /* 0x000fe400078e0200 */
[----:B---3--:R-:W-:Y:S02]  /*1ac30*/  IMAD.MOV.U32 R3, RZ, RZ, R54 ;  /* 0x000000ffff037224 */ /* 0x008fe400078e0036 */
[----:B------:R-:W-:Y:S02]  /*1ac40*/  IMAD.IADD R0, R53, 0x1, R0 ;  /* 0x0000000135007824 */ /* 0x000fe400078e0200 */
[----:B------:R-:W-:Y:S02]  /*1ac50*/  IMAD.WIDE.U32 R2, R52, 0x50, R2 ;  /* 0x0000005034027825 */ /* 0x000fe400078e0002 */
[-C--:B------:R-:W-:Y:S02]  /*1ac60*/  HMMA.16816.F32.BF16 R52, R80, R64.reuse, RZ ;  /* 0x000000405034723c */ /* 0x080fe400000418ff */
[----:B------:R-:W-:Y:S01]  /*1ac70*/  IMAD R0, R0, 0x50, RZ ;  /* 0x0000005000007824 */ /* 0x000fe200078e02ff */
[C---:B------:R-:W-:Y:S03]  /*1ac80*/  LEA R68, P0, R2.reuse, c[0x0][0x1f8], 0x1 ;  /* 0x00007e0002447a11 */ /* 0x040fe600078008ff */
[----:B------:R-:W-:Y:S01]  /*1ac90*/  IMAD.IADD R0, R3, 0x1, R0 ;  /* 0x0000000103007824 */ /* 0x000fe200078e0200 */
[----:B------:R-:W-:Y:S01]  /*1aca0*/  MOV R3, c[0x0][0x208] ;  /* 0x0000820000037a02 */ /* 0x000fe20000000f00 */
[C---:B------:R-:W-:Y:S04]  /*1acb0*/  HMMA.16816.F32.BF16 R56, R76.reuse, R64, RZ ;  /* 0x000000404c38723c */ /* 0x040fe800000418ff */
[C---:B------:R-:W-:Y:S01]  /*1acc0*/  IMAD.SHL.U32 R70, R3.reuse, 0x20, RZ ;  /* 0x0000002003467824 */ /* 0x040fe200078e00ff */
[----:B------:R-:W-:Y:S02]  /*1acd0*/  LEA.HI.X R69, R2, c[0x0][0x1fc], R0, 0x1, P0 ;  /* 0x00007f0002457a11 */ /* 0x000fe400000f0c00 */
[-C--:B------:R-:W-:Y:S01]  /*1ace0*/  SHF.L.U64.HI R0, R3, R115.reuse, c[0x0][0x20c] ;  /* 0x0000830003007619 */ /* 0x080fe20000010273 */
[-C--:B------:R-:W-:Y:S01]  /*1acf0*/  HMMA.16816.F32.BF16 R60, R76, R66.reuse, RZ ;  /* 0x000000424c3c723c */ /* 0x080fe200000418ff */
[-C--:B------:R-:W-:Y:S01]  /*1ad00*/  IADD3 R2, P0, R68, R70.reuse, RZ ;  /* 0x0000004644027210 */ /* 0x080fe20007f1e0ff */
[----:B------:R-:W-:Y:S01]  /*1ad10*/  @!PT LDS RZ, [RZ] ;  /* 0x00000000fffff984 */ /* 0x000fe20000000800 */
[----:B------:R-:W-:Y:S01]  /*1ad20*/  @!PT LDS RZ, [RZ] ;  /* 0x00000000fffff984 */ /* 0x000fe20000000800 */
[----:B------:R-:W-:Y:S01]  /*1ad30*/  @!PT LDS RZ, [RZ] ;  /* 0x00000000fffff984 */ /* 0x000fe20000000800 */
[----:B------:R1:W-:Y:S03]  /*1ad40*/  LDGSTS.E.BYPASS.LTC128B.128 [R221+0x100], [R68.64], !P3 ;  /* 0x0010000044dd7fae */ /* 0x0003e6000d901d48 */
[----:B------:R-:W-:Y:S01]  /*1ad50*/  IADD3 R74, P2, R2, R70, RZ ;  /* 0x00000046024a7210 */ /* 0x000fe20007f5e0ff */
[--C-:B------:R-:W-:Y:S02]  /*1ad60*/  IMAD.X R3, R69, 0x1, R0.reuse, P0 ;  /* 0x0000000145037824 */ /* 0x100fe400000e0600 */
[C---:B------:R-:W-:Y:S03]  /*1ad70*/  HMMA.16816.F32.BF16 R64, R80.reuse, R66, RZ ;  /* 0x000000425040723c */ /* 0x040fe600000418ff */
[----:B------:R2:W-:Y:S01]  /*1ad80*/  LDGSTS.E.BYPASS.LTC128B.128 [R221+0x900], [R2.64], !P3 ;  /* 0x0090000002dd7fae */ /* 0x0005e2000d901d48 */
[----:B------:R-:W-:Y:S02]  /*1ad90*/  IADD3.X R75, R3, R0, RZ, P2, !PT ;  /* 0x00000000034b7210 */ /* 0x000fe400017fe4ff */
[-C--:B------:R-:W-:Y:S03]  /*1ada0*/  IADD3 R72, P1, R74, R70.reuse, RZ ;  /* 0x000000464a487210 */ /* 0x080fe60007f3e0ff */
[----:B------:R3:W-:Y:S03]  /*1adb0*/  LDGSTS.E.BYPASS.LTC128B.128 [R221+0x1100], [R74.64], !P3 ;  /* 0x011000004add7fae */ /* 0x0007e6000d901d48 */
[--C-:B------:R-:W-:Y:S01]  /*1adc0*/  IMAD.X R73, R75, 0x1, R0.reuse, P1 ;  /* 0x000000014b497824 */ /* 0x100fe200008e0600 */
[----:B------:R-:W-:Y:S04]  /*1add0*/  IADD3 R108, P0, R72, R70, RZ ;  /* 0x00000046486c7210 */ /* 0x000fe80007f1e0ff */
[----:B------:R3:W-:Y:S01]  /*1ade0*/  LDGSTS.E.BYPASS.LTC128B.128 [R221+0x1900], [R72.64], !P3 ;  /* 0x0190000048dd7fae */ /* 0x0007e2000d901d48 */
[----:B------:R-:W-:Y:S01]  /*1adf0*/  IMAD.X R109, R73, 0x1, R0, P0 ;  /* 0x00000001496d7824 */ /* 0x000fe200000e0600 */
[C---:B------:R-:W-:Y:S01]  /*1ae00*/  ISETP.GT.AND P0, PT, R200.reuse, R240, PT ;  /* 0x000000f0c800720c */ /* 0x040fe20003f04270 */
[-C--:B-1----:R-:W-:Y:S03]  /*1ae10*/  HMMA.16816.F32.BF16 R68, R80, R156.reuse, RZ ;  /* 0x0000009c5044723c */ /* 0x082fe600000418ff */
[----:B------:R-:W4:Y:S06]  /*1ae20*/  LDL R223, [R1+0x1c] ;  /* 0x00001c0001df7983 */ /* 0x000f2c0000100800 */
[----:B------:R1:W-:Y:S03]  /*1ae30*/  LDGSTS.E.BYPASS.LTC128B.128 [R221+0x2100], [R108.64], !P3 ;  /* 0x021000006cdd7fae */ /* 0x0003e6000d901d48 */
[----:B------:R-:W-:Y:S03]  /*1ae40*/  @P0 IADD3 R0, R200, -0x1, RZ ;  /* 0xffffffffc8000810 */ /* 0x000fe60007ffe0ff */
[----:B------:R-:W-:Y:S01]  /*1ae50*/  LDSM.16.M88.4 R188, [R212] ;  /* 0x00000000d4bc783b */ /* 0x000fe20000000200 */
[----:B--2---:R-:W-:Y:S01]  /*1ae60*/  @P0 MOV R3, R110 ;  /* 0x0000006e00030202 */ /* 0x004fe20000000f00 */
[----:B------:R-:W-:Y:S01]  /*1ae70*/  @P0 IMAD.MOV.U32 R110, RZ, RZ, c[0x0][0x1e0] ;  /* 0x00007800ff6e0624 */ /* 0x000fe200078e00ff */
[----:B------:R-:W-:Y:S03]  /*1ae80*/  @P0 SHF.R.S32.HI R2, RZ, 0x1f, R0 ;  /* 0x0000001fff020819 */ /* 0x000fe60000011400 */
[----:B------:R-:W0:Y:S02]  /*1ae90*/  LDGDEPBAR ;  /* 0x00000000000079af */ /* 0x000e240000000000 */
[----:B------:R-:W-:Y:S01]  /*1aea0*/  @P0 IMAD R2, R2, c[0x0][0x1e0], RZ ;  /* 0x0000780002020a24 */ /* 0x000fe200078e02ff */
[C---:B---3--:R-:W-:Y:S03]  /*1aeb0*/  HMMA.16816.F32.BF16 R72, R76.reuse, R156, RZ ;  /* 0x0000009c4c48723c */ /* 0x048fe600000418ff */
[----:B------:R-:W2:Y:S05]  /*1aec0*/  LDSM.16.M88.4 R192, [R210] ;  /* 0x00000000d2c0783b */ /* 0x000eaa0000000200 */
[-C--:B------:R-:W-:Y:S01]  /*1aed0*/  HMMA.16816.F32.BF16 R76, R76, R158.reuse, RZ ;  /* 0x0000009e4c4c723c */ /* 0x080fe200000418ff */
[----:B------:R-:W3:Y:S03]  /*1aee0*/  LDSM.16.M88.4 R196, [R212+0x2000] ;  /* 0x00200000d4c4783b */ /* 0x000ee60000000200 */
[C---:B-1----:R-:W-:Y:S04]  /*1aef0*/  @P0 IMAD.WIDE.U32 R108, R0.reuse, c[0x0][0x1e0], RZ ;  /* 0x00007800006c0a25 */ /* 0x042fe800078e00ff */
[----:B------:R-:W-:Y:S01]  /*1af00*/  HMMA.16816.F32.BF16 R80, R80, R158, RZ ;  /* 0x0000009e5050723c */ /* 0x000fe200000418ff */
[----:B------:R-:W1:Y:S03]  /*1af10*/  LDSM.16.M88.4 R156, [R210+0x800] ;  /* 0x00080000d29c783b */ /* 0x000e660000000200 */
[----:B------:R-:W-:Y:S02]  /*1af20*/  @P0 IMAD R0, R0, c[0x0][0x1e4], R2 ;  /* 0x0000790000000a24 */ /* 0x000fe400078e0202 */
[----:B------:R-:W-:Y:S02]  /*1af30*/  @P0 IMAD.MOV.U32 R2, RZ, RZ, R222 ;  /* 0x000000ffff020224 */ /* 0x000fe400078e00de */
[-C--:B-----5:R-:W-:Y:S05]  /*1af40*/  HMMA.16816.F32.BF16 R4, R160, R164.reuse, R4 ;  /* 0x000000a4a004723c */ /* 0x0a0fea0000041804 */
[----:B------:R-:W-:Y:S03]  /*1af50*/  @P0 IMAD.WIDE.U32 R2, R108, 0x50, R2 ;  /* 0x000000506c020825 */ /* 0x000fe600078e0002 */
[C---:B------:R-:W-:Y:S04]  /*1af60*/  HMMA.16816.F32.BF16 R8, R168.reuse, R164, R8 ;  /* 0x000000a4a808723c */ /* 0x040fe80000041808 */
[----:B------:R-:W-:Y:S04]  /*1af70*/  @P0 IMAD.IADD R0, R109, 0x1, R0 ;  /* 0x000000016d000824 */ /* 0x000fe800078e0200 */
[-C--:B------:R-:W-:Y:S04]  /*1af80*/  HMMA.16816.F32.BF16 R12, R168, R166.reuse, R12 ;  /* 0x000000a6a80c723c */ /* 0x080fe8000004180c */
[----:B------:R-:W-:Y:S01]  /*1af90*/  @P0 IMAD R108, R0, 0x50, RZ ;  /* 0x00000050006c0824 */ /* 0x000fe200078e02ff */
[C---:B------:R-:W-:Y:S01]  /*1afa0*/  @P0 SHF.L.U64.HI R0, R110.reuse, R115, c[0x0][0x1e4] ;  /* 0x000079006e000619 */ /* 0x040fe20000010273 */
[----:B------:R-:W-:Y:S02]  /*1afb0*/  @P0 IMAD.SHL.U32 R110, R110, 0x20, RZ ;  /* 0x000000206e6e0824 */ /* 0x000fe400078e00ff */
[C---:B------:R-:W-:Y:S01]  /*1afc0*/  HMMA.16816.F32.BF16 R16, R160.reuse, R166, R16 ;  /* 0x000000a6a010723c */ /* 0x040fe20000041810 */
[----:B------:R-:W5:Y:S03]  /*1afd0*/  LDSM.16.M88.4 R164, [R210+0x1000] ;  /* 0x00100000d2a4783b */ /* 0x000f660000000200 */
[----:B------:R-:W-:Y:S04]  /*1afe0*/  @P0 IADD3 R3, R3, R108, RZ ;  /* 0x0000006c03030210 */ /* 0x000fe80007ffe0ff */
        /* <DEDUP_REMOVED lines=20> */
[----:B------:R-:W4:Y:S06]  /*1b130*/  LDSM.16.M88.4 R160, [R210+0x1800] ;  /* 0x00180000d2a0783b */ /* 0x000f2c0000000200 */
[----:B------:R-:W4:Y:S01]  /*1b140*/  LDSM.16.M88.4 R184, [R207+0x800] ;  /* 0x00080000cfb8783b */ /* 0x000f220000000200 */
[-C--:B--2---:R-:W-:Y:S08]  /*1b150*/  HMMA.16816.F32.BF16 R4, R188, R192.reuse, R4 ;  /* 0x000000c0bc04723c */ /* 0x084ff00000041804 */
[C---:B---3--:R-:W-:Y:S08]  /*1b160*/  HMMA.16816.F32.BF16 R8, R196.reuse, R192, R8 ;  /* 0x000000c0c408723c */ /* 0x048ff00000041808 */
        /* <DEDUP_REMOVED lines=8> */
[-C--:B-----5:R-:W-:Y:S08]  /*1b1f0*/  HMMA.16816.F32.BF16 R36, R188, R164.reuse, R36 ;  /* 0x000000a4bc24723c */ /* 0x0a0ff00000041824 */
[C---:B------:R-:W-:Y:S07]  /*1b200*/  HMMA.16816.F32.BF16 R40, R196.reuse, R164, R40 ;  /* 0x000000a4c428723c */ /* 0x040fee0000041828 */
[C---:B------:R-:W-:Y:S01]  /*1b210*/  @P0 LEA R164, P1, R2.reuse, c[0x0][0x1c8], 0x1 ;  /* 0x0000720002a40a11 */ /* 0x040fe200078208ff */
[-C--:B------:R-:W-:Y:S04]  /*1b220*/  HMMA.16816.F32.BF16 R44, R196, R166.reuse, R44 ;  /* 0x000000a6c42c723c */ /* 0x080fe8000004182c */
[----:B------:R-:W-:Y:S02]  /*1b230*/  @P0 LEA.HI.X R165, R2, c[0x0][0x1cc], R3, 0x1, P1 ;  /* 0x0000730002a50a11 */ /* 0x000fe400008f0c03 */
[-C--:B------:R-:W-:Y:S02]  /*1b240*/  @P0 IADD3 R108, P2, R164, R110.reuse, RZ ;  /* 0x0000006ea46c0210 */ /* 0x080fe40007f5e0ff */
        /* <DEDUP_REMOVED lines=8> */
[-C--:B------:R-:W-:Y:S08]  /*1b2d0*/  HMMA.16816.F32.BF16 R68, R188, R168.reuse, R68 ;  /* 0x000000a8bc44723c */ /* 0x080ff00000041844 */
[C---:B------:R-:W-:Y:S08]  /*1b2e0*/  HMMA.16816.F32.BF16 R72, R196.reuse, R168, R72 ;  /* 0x000000a8c448723c */ /* 0x040ff00000041848 */
[-C--:B------:R-:W-:Y:S08]  /*1b2f0*/  HMMA.16816.F32.BF16 R76, R196, R170.reuse, R76 ;  /* 0x000000aac44c723c */ /* 0x080ff0000004184c */
[----:B------:R-:W-:Y:S08]  /*1b300*/  HMMA.16816.F32.BF16 R80, R188, R170, R80 ;  /* 0x000000aabc50723c */ /* 0x000ff00000041850 */
[-C--:B------:R-:W-:Y:S08]  /*1b310*/  HMMA.16816.F32.BF16 R4, R172, R176.reuse, R4 ;  /* 0x000000b0ac04723c */ /* 0x080ff00000041804 */
[C---:B------:R-:W-:Y:S08]  /*1b320*/  HMMA.16816.F32.BF16 R8, R180.reuse, R176, R8 ;  /* 0x000000b0b408723c */ /* 0x040ff00000041808 */
[-C--:B------:R-:W-:Y:S08]  /*1b330*/  HMMA.16816.F32.BF16 R12, R180, R178.reuse, R12 ;  /* 0x000000b2b40c723c */ /* 0x080ff0000004180c */
[C---:B------:R-:W-:Y:S08]  /*1b340*/  HMMA.16816.F32.BF16 R16, R172.reuse, R178, R16 ;  /* 0x000000b2ac10723c */ /* 0x040ff00000041810 */
[-C--:B------:R-:W-:Y:S08]  /*1b350*/  HMMA.16816.F32.BF16 R20, R172, R184.reuse, R20 ;  /* 0x000000b8ac14723c */ /* 0x080ff00000041814 */
[C---:B------:R-:W-:Y:S08]  /*1b360*/  HMMA.16816.F32.BF16 R24, R180.reuse, R184, R24 ;  /* 0x000000b8b418723c */ /* 0x040ff00000041818 */
[-C--:B------:R-:W-:Y:S01]  /*1b370*/  HMMA.16816.F32.BF16 R28, R180, R186.reuse, R28 ;  /* 0x000000bab41c723c */ /* 0x080fe2000004181c */
[----:B------:R-:W-:Y:S01]  /*1b380*/  @!PT LDS RZ, [RZ] ;  /* 0x00000000fffff984 */ /* 0x000fe20000000800 */
[----:B------:R-:W-:Y:S01]  /*1b390*/  @!PT LDS RZ, [RZ] ;  /* 0x00000000fffff984 */ /* 0x000fe20000000800 */
[----:B------:R-:W-:Y:S01]  /*1b3a0*/  @!PT LDS RZ, [RZ] ;  /* 0x00000000fffff984 */ /* 0x000fe20000000800 */
[----:B------:R3:W-:Y:S07]  /*1b3b0*/  @P0 LDGSTS.E.BYPASS.LTC128B.128 [R221+0x2900], [R164.64], !P3 ;  /* 0x02900000a4dd0fae */ /* 0x0007ee000d901d48 */
[C---:B------:R-:W-:Y:S08]  /*1b3c0*/  HMMA.16816.F32.BF16 R32, R172.reuse, R186, R32 ;  /* 0x000000baac20723c */ /* 0x040ff00000041820 */
[-C--:B-1----:R-:W-:Y:S08]  /*1b3d0*/  HMMA.16816.F32.BF16 R36, R172, R156.reuse, R36 ;  /* 0x0000009cac24723c */ /* 0x082ff00000041824 */
[C---:B------:R-:W-:Y:S07]  /*1b3e0*/  HMMA.16816.F32.BF16 R40, R180.reuse, R156, R40 ;  /* 0x0000009cb428723c */ /* 0x040fee0000041828 */
[----:B------:R-:W-:Y:S01]  /*1b3f0*/  IMAD.IADD R157, R202, 0x1, R203 ;  /* 0x00000001ca9d7824 */ /* 0x000fe200078e02cb */
[-C--:B------:R-:W-:Y:S04]  /*1b400*/  HMMA.16816.F32.BF16 R44, R180, R158.reuse, R44 ;  /* 0x0000009eb42c723c */ /* 0x080fe8000004182c */
[----:B------:R-:W-:Y:S04]  /*1b410*/  @P4 IMAD.HI.U32 R109, R157, c[0x0][0x2c8], RZ ;  /* 0x0000b2009d6d4a27 */ /* 0x000fe800078e00ff */
[C---:B------:R-:W-:Y:S04]  /*1b420*/  HMMA.16816.F32.BF16 R48, R172.reuse, R158, R48 ;  /* 0x0000009eac30723c */ /* 0x040fe80000041830 */
[----:B------:R-:W-:Y:S01]  /*1b430*/  @P4 SHF.R.U32.HI R157, RZ, c[0x0][0x2cc], R109 ;  /* 0x0000b300ff9d4a19 */ /* 0x000fe2000001166d */
[--C-:B------:R-:W-:Y:S02]  /*1b440*/  @P0 IMAD.X R109, R165, 0x1, R0.reuse, P2 ;  /* 0x00000001a56d0824 */ /* 0x100fe400010e0600 */
[-C--:B------:R-:W-:Y:S01]  /*1b450*/  @P0 IADD3 R158, P1, R108, R110.reuse, RZ ;  /* 0x0000006e6c9e0210 */ /* 0x080fe20007f3e0ff */
[-C--:B------:R-:W-:Y:S02]  /*1b460*/  HMMA.16816.F32.BF16 R52, R172, R192.reuse, R52 ;  /* 0x000000c0ac34723c */ /* 0x080fe40000041834 */
[----:B------:R1:W-:Y:S02]  /*1b470*/  @P0 LDGSTS.E.BYPASS.LTC128B.128 [R221+0x3100], [R108.64], !P3 ;  /* 0x031000006cdd0fae */ /* 0x0003e4000d901d48 */
[--C-:B------:R-:W-:Y:S01]  /*1b480*/  @P0 IMAD.X R159, R109, 0x1, R0.reuse, P1 ;  /* 0x000000016d9f0824 */ /* 0x100fe200008e0600 */
[----:B------:R-:W-:Y:S03]  /*1b490*/  @P0 IADD3 R2, P2, R158, R110, RZ ;  /* 0x0000006e9e020210 */ /* 0x000fe60007f5e0ff */
[C---:B------:R-:W-:Y:S01]  /*1b4a0*/  HMMA.16816.F32.BF16 R56, R180.reuse, R192, R56 ;  /* 0x000000c0b438723c */ /* 0x040fe20000041838 */
[----:B------:R4:W-:Y:S03]  /*1b4b0*/  @P0 LDGSTS.E.BYPASS.LTC128B.128 [R221+0x3900], [R158.64], !P3 ;  /* 0x039000009edd0fae */ /* 0x0009e6000d901d48 */
[----:B------:R-:W-:Y:S04]  /*1b4c0*/  @P0 IADD3.X R3, R159, R0, RZ, P2, !PT ;  /* 0x000000009f030210 */ /* 0x000fe800017fe4ff */
[-C--:B------:R-:W-:Y:S01]  /*1b4d0*/  HMMA.16816.F32.BF16 R60, R180, R194.reuse, R60 ;  /* 0x000000c2b43c723c */ /* 0x080fe2000004183c */
[----:B------:R5:W-:Y:S07]  /*1b4e0*/  @P0 LDGSTS.E.BYPASS.LTC128B.128 [R221+0x4100], [R2.64], !P3 ;  /* 0x0410000002dd0fae */ /* 0x000bee000d901d48 */
[C---:B------:R-:W-:Y:S01]  /*1b4f0*/  HMMA.16816.F32.BF16 R64, R172.reuse, R194, R64 ;  /* 0x000000c2ac40723c */ /* 0x040fe20000041840 */
[----:B-1----:R-:W1:Y:S07]  /*1b500*/  SHFL.IDX PT, R108, R157, RZ, 0x1c1f ;  /* 0x001c1fff9d6c7589 */ /* 0x002e6e00000e0000 */
[-C--:B--2---:R-:W-:Y:S08]  /*1b510*/  HMMA.16816.F32.BF16 R68, R172, R160.reuse, R68 ;  /* 0x000000a0ac44723c */ /* 0x084ff00000041844 */
[C---:B------:R-:W-:Y:S07]  /*1b520*/  HMMA.16816.F32.BF16 R72, R180.reuse, R160, R72 ;  /* 0x000000a0b448723c */ /* 0x040fee0000041848 */
[----:B------:R-:W-:Y:S01]  /*1b530*/  @P0 IADD3 R160, P1, R2, R110, RZ ;  /* 0x0000006e02a00210 */ /* 0x000fe20007f3e0ff */
[-C--:B------:R-:W-:Y:S04]  /*1b540*/  HMMA.16816.F32.BF16 R76, R180, R162.reuse, R76 ;  /* 0x000000a2b44c723c */ /* 0x080fe8000004184c */
[----:B------:R-:W-:Y:S02]  /*1b550*/  @P0 IMAD.X R161, R3, 0x1, R0, P1 ;  /* 0x0000000103a10824 */ /* 0x000fe400008e0600 */
[----:B-----5:R-:W-:Y:S02]  /*1b560*/  IMAD R3, R200, -0x50, RZ ;  /* 0xffffffb0c8037824 */ /* 0x020fe400078e02ff */
[----:B------:R-:W-:Y:S01]  /*1b570*/  HMMA.16816.F32.BF16 R80, R172, R162, R80 ;  /* 0x000000a2ac50723c */ /* 0x000fe20000041850 */
[----:B------:R3:W-:Y:S03]  /*1b580*/  @P0 LDGSTS.E.BYPASS.LTC128B.128 [R221+0x4900], [R160.64], !P3 ;  /* 0x04900000a0dd0fae */ /* 0x0007e6000d901d48 */
[----:B------:R-:W-:Y:S02]  /*1b590*/  ISETP.GE.AND P3, PT, R226, 0x1, PT ;  /* 0x00000001e200780c */ /* 0x000fe40003f66270 */
[----:B------:R-:W-:Y:S01]  /*1b5a0*/  IADD3 R0, -R223, 0x1, R3 ;  /* 0x00000001df007810 */ /* 0x000fe20007ffe103 */
[----:B------:R-:W0:Y:S05]  /*1b5b0*/  LDGDEPBAR ;  /* 0x00000000000079af */ /* 0x000e2a0000000000 */
[----:B------:R-:W-:Y:S04]  /*1b5c0*/  IADD3 R0, -R224, R0, R225 ;  /* 0x00000000e0007210 */ /* 0x000fe80007ffe1e1 */
[C---:B----4-:R-:W-:Y:S02]  /*1b5d0*/  IADD3 R159, R0.reuse, UR4, RZ ;  /* 0x00000004009f7c10 */ /* 0x050fe4000fffe0ff */
[----:B------:R-:W-:Y:S03]  /*1b5e0*/  IADD3 R158, R0, c[0x0][0x328], RZ ;  /* 0x0000ca00009e7a10 */ /* 0x000fe60007ffe0ff */
[----:B-1----:R-:W-:Y:S01]  /*1b5f0*/  IMAD.IADD R0, R108, 0x1, R159 ;  /* 0x000000016c007824 */ /* 0x002fe200078e029f */
        /* <DEDUP_REMOVED lines=15> */
.L_x_964:
[----:B------:R-:W-:Y:S04]  /*1b6f0*/  MOV R108, c[0x0][0x32c] ;  /* 0x0000cb00006c7a02 */ /* 0x000fe80000000f00 */
[----:B------:R-:W-:Y:S11]  /*1b700*/  ISETP.NE.AND P0, PT, R108, 0x1, PT ;  /* 0x000000016c00780c */ /* 0x000ff60003f05270 */
[----:B------:R-:W-:Y:S02]  /*1b710*/  @!UPT UIADD3 URZ, URZ, URZ, URZ ;  /* 0x0000003f3f3ff290 */ /* 0x000fe4000fffe03f */
[----:B------:R-:W-:Y:S05]  /*1b720*/  @P0 IMAD.HI.U32 R108, R2, c[0x0][0x330], RZ ;  /* 0x0000cc00026c0a27 */ /* 0x000fea00078e00ff */
[----:B------:R-:W-:Y:S02]  /*1b730*/  @P0 SHF.R.U32.HI R2, RZ, c[0x0][0x334], R108 ;  /* 0x0000cd00ff020a19 */ /* 0x000fe4000001166c */
.L_x_965:
[----:B------:R-:W-:Y:S05]  /*1b740*/  BSYNC B0 ;  /* 0x0000000000007941 */ /* 0x000fea0003800000 */
.L_x_963:
[----:B------:R-:W-:Y:S04]  /*1b750*/  IMAD.IADD R108, R3, 0x1, -R223 ;  /* 0x00000001036c7824 */ /* 0x000fe800078e0adf */
[----:B------:R-:W-:Y:S05]  /*1b760*/  IMAD R2, R2, c[0x0][0x32c], R108 ;  /* 0x0000cb0002027a24 */ /* 0x000fea00078e026c */
[----:B------:R-:W-:Y:S02]  /*1b770*/  IADD3 R108, R2, c[0x0][0x32c], RZ ;  /* 0x0000cb00026c7a10 */ /* 0x000fe40007ffe0ff */
[----:B------:R-:W-:Y:S02]  /*1b780*/  IMNMX R0, R0, R2, !PT ;  /* 0x0000000200007217 */ /* 0x000fe40007800200 */
[----:B------:R-:W-:Y:S02]  /*1b790*/  IMNMX R115, R115, R108, PT ;  /* 0x0000006c73737217 */ /* 0x000fe40003800200 */
.L_x_962:
        /* <DEDUP_REMOVED lines=17> */
.L_x_968:
[----:B------:R-:W-:Y:S04]  /*1b8b0*/  MOV R109, c[0x0][0x32c] ;  /* 0x0000cb00006d7a02 */ /* 0x000fe80000000f00 */
[----:B------:R-:W-:Y:S11]  /*1b8c0*/  ISETP.NE.AND P0, PT, R109, 0x1, PT ;  /* 0x000000016d00780c */ /* 0x000ff60003f05270 */
[----:B------:R-:W-:Y:S02]  /*1b8d0*/  @!UPT UIADD3 URZ, URZ, URZ, URZ ;  /* 0x0000003f3f3ff290 */ /* 0x000fe4000fffe03f */
[----:B------:R-:W-:Y:S05]  /*1b8e0*/  @P0 IMAD.HI.U32 R109, R2, c[0x0][0x330], RZ ;  /* 0x0000cc00026d0a27 */ /* 0x000fea00078e00ff */
[----:B------:R-:W-:Y:S02]  /*1b8f0*/  @P0 SHF.R.U32.HI R2, RZ, c[0x0][0x334], R109 ;  /* 0x0000cd00ff020a19 */ /* 0x000fe4000001166d */
.L_x_969:
[----:B------:R-:W-:Y:S05]  /*1b900*/  BSYNC B0 ;  /* 0x0000000000007941 */ /* 0x000fea0003800000 */
.L_x_967:
[----:B------:R-:W-:Y:S04]  /*1b910*/  IMAD.IADD R109, R3, 0x1, -R223 ;  /* 0x00000001036d7824 */ /* 0x000fe800078e0adf */
[----:B------:R-:W-:Y:S05]  /*1b920*/  IMAD R2, R2, c[0x0][0x32c], R109 ;  /* 0x0000cb0002027a24 */ /* 0x000fea00078e026d */
[----:B------:R-:W-:Y:S02]  /*1b930*/  IADD3 R109, R2, c[0x0][0x32c], RZ ;  /* 0x0000cb00026d7a10 */ /* 0x000fe40007ffe0ff */
[----:B------:R-:W-:Y:S02]  /*1b940*/  IMNMX R108, R108, R2, !PT ;  /* 0x000000026c6c7217 */ /* 0x000fe40007800200 */
[----:B------:R-:W-:Y:S02]  /*1b950*/  IMNMX R110, R110, R109, PT ;  /* 0x0000006d6e6e7217 */ /* 0x000fe40003800200 */
.L_x_966:
        /* <DEDUP_REMOVED lines=10> */
[----:B---3--:R-:W-:Y:S05]  /*1ba00*/  IMAD.MOV.U32 R160, RZ, RZ, c[0x0][0x32c] ;  /* 0x0000cb00ffa07624 */ /* 0x008fea00078e00ff */
[----:B------:R-:W-:Y:S11]  /*1ba10*/  ISETP.NE.AND P0, PT, R160, 0x1, PT ;  /* 0x00000001a000780c */ /* 0x000ff60003f05270 */
[----:B------:R-:W-:Y:S02]  /*1ba20*/  @!UPT UIADD3 URZ, URZ, URZ, URZ ;  /* 0x0000003f3f3ff290 */ /* 0x000fe4000fffe03f */
[----:B------:R-:W-:Y:S05]  /*1ba30*/  @P0 IMAD.HI.U32 R160, R156, c[0x0][0x330], RZ ;  /* 0x0000cc009ca00a27 */ /* 0x000fea00078e00ff */
[----:B------:R-:W-:Y:S04]  /*1ba40*/  @P0 SHF.R.U32.HI R156, RZ, c[0x0][0x334], R160 ;  /* 0x0000cd00ff9c0a19 */ /* 0x000fe800000116a0 */
[----:B------:R-:W-:Y:S01]  /*1ba50*/  LOP3.LUT R156, RZ, R156, RZ, 0x33, !PT ;  /* 0x0000009cff9c7212 */ /* 0x000fe200078e33ff */
[----:B------:R-:W-:-:S05]  /*1ba60*/  BRA `(.L_x_973) ;  /* 0x0000005000007947 */ /* 0x000fca0003800000 */
.L_x_972:
[----:B---3--:R-:W-:Y:S04]  /*1ba70*/  MOV R160, c[0x0][0x32c] ;  /* 0x0000cb0000a07a02 */ /* 0x008fe80000000f00 */
[----:B------:R-:W-:Y:S11]  /*1ba80*/  ISETP.NE.AND P0, PT, R160, 0x1, PT ;  /* 0x00000001a000780c */ /* 0x000ff60003f05270 */
[----:B------:R-:W-:Y:S02]  /*1ba90*/  @!UPT UIADD3 URZ, URZ, URZ, URZ ;  /* 0x0000003f3f3ff290 */ /* 0x000fe4000fffe03f */
[----:B------:R-:W-:Y:S05]  /*1baa0*/  @P0 IMAD.HI.U32 R160, R156, c[0x0][0x330], RZ ;  /* 0x0000cc009ca00a27 */ /* 0x000fea00078e00ff */
[----:B------:R-:W-:Y:S02]  /*1bab0*/  @P0 SHF.R.U32.HI R156, RZ, c[0x0][0x334], R160 ;  /* 0x0000cd00ff9c0a19 */ /* 0x000fe400000116a0 */
.L_x_973:
[----:B------:R-:W-:Y:S05]  /*1bac0*/  BSYNC B0 ;  /* 0x0000000000007941 */ /* 0x000fea0003800000 */
.L_x_971:
[----:B------:R-:W-:Y:S04]  /*1bad0*/  IMAD.IADD R160, R3, 0x1, -R223 ;  /* 0x0000000103a07824 */ /* 0x000fe800078e0adf */
[----:B------:R-:W-:Y:S05]  /*1bae0*/  IMAD R156, R156, c[0x0][0x32c], R160 ;  /* 0x0000cb009c9c7a24 */ /* 0x000fea00078e02a0 */
[----:B------:R-:W-:Y:S02]  /*1baf0*/  IADD3 R160, R156, c[0x0][0x32c], RZ ;  /* 0x0000cb009ca07a10 */ /* 0x000fe40007ffe0ff */
[----:B------:R-:W-:Y:S02]  /*1bb00*/  IMNMX R2, R2, R156, !PT ;  /* 0x0000009c02027217 */ /* 0x000fe40007800200 */
[----:B------:R-:W-:Y:S02]  /*1bb10*/  IMNMX R109, R109, R160, PT ;  /* 0x000000a06d6d7217 */ /* 0x000fe40003800200 */
.L_x_970:
[C---:B------:R-:W-:Y:S02]  /*1bb20*/  ISETP.GE.AND P2, PT, R3.reuse, 0xa, PT ;  /* 0x0000000a0300780c */ /* 0x040fe40003f46270 */
[----:B------:R-:W-:Y:S02]  /*1bb30*/  ISETP.GE.AND P3, PT, R3, 0x9, PT ;  /* 0x000000090300780c */ /* 0x000fe40003f66270 */
[C---:B------:R-:W-:Y:S02]  /*1bb40*/  ISETP.GT.AND P0, PT, R0.reuse, 0x9, !P2 ;  /* 0x000000090000780c */ /* 0x040fe40005704270 */
[----:B------:R-:W-:Y:S02]  /*1bb50*/  ISETP.GT.AND P1, PT, R0, 0x8, !P3 ;  /* 0x000000080000780c */ /* 0x000fe40005f24270 */
[C---:B------:R-:W-:Y:S02]  /*1bb60*/  ISETP.LT.OR P0, PT, R115.reuse, 0xa, P0 ;  /* 0x0000000a7300780c */ /* 0x040fe40000701670 */
[----:B------:R-:W-:Y:S02]  /*1bb70*/  ISETP.LT.OR P1, PT, R115, 0x9, P1 ;  /* 0x000000097300780c */ /* 0x000fe40000f21670 */
[----:B---3--:R-:W-:Y:S02]  /*1bb80*/  FSEL R165, R17, -INF , !P0 ;  /* 0xff80000011a57808 */ /* 0x008fe40004000000 */
        /* <DEDUP_REMOVED lines=242> */
.L_x_976:
[----:B------:R-:W-:Y:S04]  /*1cab0*/  MOV R6, c[0x0][0x32c] ;  /* 0x0000cb0000067a02 */ /* 0x000fe80000000f00 */
[----:B------:R-:W-:Y:S11]  /*1cac0*/  ISETP.NE.AND P0, PT, R6, 0x1, PT ;  /* 0x000000010600780c */ /* 0x000ff60003f05270 */
[----:B------:R-:W-:Y:S02]  /*1cad0*/  @!UPT UIADD3 URZ, URZ, URZ, URZ ;  /* 0x0000003f3f3ff290 */ /* 0x000fe4000fffe03f */
[----:B------:R-:W-:Y:S05]  /*1cae0*/  @P0 IMAD.HI.U32 R6, R4, c[0x0][0x330], RZ ;  /* 0x0000cc0004060a27 */ /* 0x000fea00078e00ff */
[----:B------:R-:W-:Y:S02]  /*1caf0*/  @P0 SHF.R.U32.HI R4, RZ, c[0x0][0x334], R6 ;  /* 0x0000cd00ff040a19 */ /* 0x000fe40000011606 */
.L_x_977:
[----:B------:R-:W-:Y:S05]  /*1cb00*/  BSYNC B0 ;  /* 0x0000000000007941 */ /* 0x000fea0003800000 */
.L_x_975:
[----:B------:R-:W-:Y:S04]  /*1cb10*/  IMAD.IADD R3, R3, 0x1, -R223 ;  /* 0x0000000103037824 */ /* 0x000fe800078e0adf */
[----:B------:R-:W-:Y:S05]  /*1cb20*/  IMAD R3, R4, c[0x0][0x32c], R3 ;  /* 0x0000cb0004037a24 */ /* 0x000fea00078e0203 */
[----:B------:R-:W-:Y:S02]  /*1cb30*/  IADD3 R4, R3, c[0x0][0x32c], RZ ;  /* 0x0000cb0003047a10 */ /* 0x000fe40007ffe0ff */
[----:B------:R-:W-:Y:S02]  /*1cb40*/  IMNMX R0, R0, R3, !PT ;  /* 0x0000000300007217 */ /* 0x000fe40007800200 */
[----:B------:R-:W-:Y:S02]  /*1cb50*/  IMNMX R2, R2, R4, PT ;  /* 0x0000000402027217 */ /* 0x000fe40003800200 */
.L_x_974:
[----:B------:R-:W-:Y:S02]  /*1cb60*/  ISETP.GT.AND P0, PT, R0, RZ, !P2 ;  /* 0x000000ff0000720c */ /* 0x000fe40005704270 */
        /* <DEDUP_REMOVED lines=62> */
[----:B------:R-:W-:Y:S01]  /*1cf50*/  ISETP.NE.AND P0, PT, R20, RZ, PT ;  /* 0x000000ff1400720c */ /* 0x000fe20003f05270 */
[----:B------:R-:W-:Y:S01]  /*1cf60*/  LDSM.16.MT88.4 R40, [R206] ;  /* 0x00000000ce28783b */ /* 0x000fe20000004200 */
[----:B------:R-:W-:Y:S02]  /*1cf70*/  FMNMX.FTZ R4, R167, R4, !PT ;  /* 0x00000004a7047209 */ /* 0x000fe40007810000 */
[----:B------:R-:W-:Y:S02]  /*1cf80*/  ISETP.GT.AND P0, PT, R0, 0x28, !P0 ;  /* 0x000000280000780c */ /* 0x000fe40004704270 */
[----:B------:R-:W-:Y:S02]  /*1cf90*/  ISETP.NE.AND P2, PT, R16, RZ, PT ;  /* 0x000000ff1000720c */ /* 0x000fe40003f45270 */
[----:B------:R-:W-:Y:S01]  /*1cfa0*/  ISETP.LT.OR P0, PT, R2, 0x29, P0 ;  /* 0x000000290200780c */ /* 0x000fe20000701670 */
[----:B------:R-:W-:Y:S01]  /*1cfb0*/  LDSM.16.MT88.4 R20, [R205] ;  /* 0x00000000cd14783b */ /* 0x000fe20000004200 */
        /* <DEDUP_REMOVED lines=21> */
[----:B------:R-:W-:Y:S01]  /*1d110*/  ISETP.GT.AND P0, PT, R0, 0x38, !P2 ;  /* 0x000000380000780c */ /* 0x000fe20005704270 */
[----:B------:R-:W-:Y:S01]  /*1d120*/  LDSM.16.MT88.4 R56, [R208] ;  /* 0x00000000d038783b */ /* 0x000fe20000004200 */
        /* <DEDUP_REMOVED lines=17> */
[----:B------:R-:W-:Y:S02]  /*1d240*/  ISETP.LT.OR P0, PT, R2, 0x3a, P0 ;  /* 0x0000003a0200780c */ /* 0x000fe40000701670 */
[----:B------:R-:W-:Y:S02]  /*1d250*/  FMNMX.FTZ R5, R28, R5, !PT ;  /* 0x000000051c057209 */ /* 0x000fe40007810000 */
[----:B------:R-:W-:Y:S02]  /*1d260*/  FSEL R160, R63, -INF , !P0 ;  /* 0xff8000003fa07808 */ /* 0x000fe40004000000 */
[----:B-1----:R-:W-:Y:S02]  /*1d270*/  FMNMX.FTZ R3, R3, R6, !PT ;  /* 0x0000000603037209 */ /* 0x002fe40007810000 */
[----:B------:R-:W-:Y:S01]  /*1d280*/  FMNMX.FTZ R5, R29, R5, !PT ;  /* 0x000000051d057209 */ /* 0x000fe20007810000 */
[----:B------:R-:W1:Y:S01]  /*1d290*/  SHFL.BFLY PT, R6, R4, 0x2, 0x1f ;  /* 0x0c401f0004067f89 */ /* 0x000e6200000e0000 */
[----:B------:R-:W-:Y:S02]  /*1d2a0*/  ISETP.GT.AND P0, PT, R0, 0x40, !P4 ;  /* 0x000000400000780c */ /* 0x000fe40006704270 */
[----:B------:R-:W-:Y:S02]  /*1d2b0*/  FMNMX.FTZ R5, R66, R5, !PT ;  /* 0x0000000542057209 */ /* 0x000fe40007810000 */
[----:B------:R-:W-:Y:S02]  /*1d2c0*/  ISETP.LT.OR P0, PT, R2, 0x41, P0 ;  /* 0x000000410200780c */ /* 0x000fe40000701670 */
[----:B------:R-:W-:Y:S01]  /*1d2d0*/  FMNMX.FTZ R5, R67, R5, !PT ;  /* 0x0000000543057209 */ /* 0x000fe20007810000 */
[----:B------:R-:W2:Y:S01]  /*1d2e0*/  SHFL.BFLY PT, R7, R3, 0x1, 0x1f ;  /* 0x0c201f0003077f89 */ /* 0x000ea200000e0000 */
        /* <DEDUP_REMOVED lines=10> */
[----:B------:R-:W-:Y:S02]  /*1d390*/  ISETP.GT.AND P0, PT, R0, 0x48, !P3 ;  /* 0x000000480000780c */ /* 0x000fe40005f04270 */
[----:B------:R-:W-:Y:S02]  /*1d3a0*/  FMNMX.FTZ R5, R192, R5, !PT ;  /* 0x00000005c0057209 */ /* 0x000fe40007810000 */
[----:B--2---:R-:W-:Y:S02]  /*1d3b0*/  FMNMX.FTZ R110, R3, R7, !PT ;  /* 0x00000007036e7209 */ /* 0x004fe40007810000 */
[----:B------:R-:W-:Y:S01]  /*1d3c0*/  FMNMX.FTZ R5, R201, R5, !PT ;  /* 0x00000005c9057209 */ /* 0x000fe20007810000 */
[----:B------:R-:W1:Y:S01]  /*1d3d0*/  SHFL.BFLY PT, R7, R4, 0x1, 0x1f ;  /* 0x0c201f0004077f89 */ /* 0x000e6200000e0000 */
[C---:B------:R-:W-:Y:S01]  /*1d3e0*/  FSETP.NEU.FTZ.AND P2, PT, R110.reuse, -INF , PT ;  /* 0xff8000006e00780b */ /* 0x040fe20003f5d000 */
[----:B------:R-:W-:Y:S01]  /*1d3f0*/  FMUL.FTZ R3, R110, c[0x0][0x2d0] ;  /* 0x0000b4006e037a20 */ /* 0x000fe20000410000 */
[----:B------:R-:W-:Y:S02]  /*1d400*/  FMNMX.FTZ R5, R203, R5, !PT ;  /* 0x00000005cb057209 */ /* 0x000fe40007810000 */
[----:B------:R-:W-:Y:S02]  /*1d410*/  ISETP.LT.OR P0, PT, R2, 0x49, P0 ;  /* 0x000000490200780c */ /* 0x000fe40000701670 */
[----:B------:R-:W-:Y:S02]  /*1d420*/  FSEL R47, R3, RZ, P2 ;  /* 0x000000ff032f7208 */ /* 0x000fe40001000000 */
[----:B------:R-:W-:Y:S02]  /*1d430*/  FMNMX.FTZ R5, R220, R5, !PT ;  /* 0x00000005dc057209 */ /* 0x000fe40007810000 */
[----:B------:R-:W-:Y:S01]  /*1d440*/  FSEL R75, R78, -INF , !P0 ;  /* 0xff8000004e4b7808 */ /* 0x000fe20004000000 */
[--C-:B------:R-:W-:Y:S01]  /*1d450*/  FFMA.FTZ R3, R32, c[0x0][0x2d0], -R47.reuse ;  /* 0x0000b40020037a23 */ /* 0x100fe2000001082f */
[----:B------:R-:W-:Y:S02]  /*1d460*/  FMNMX.FTZ R5, R222, R5, !PT ;  /* 0x00000005de057209 */ /* 0x000fe40007810000 */
[----:B------:R-:W-:Y:S01]  /*1d470*/  ISETP.GT.AND P3, PT, R0, 0x49, !P6 ;  /* 0x000000490000780c */ /* 0x000fe20007764270 */
[----:B------:R2:W-:Y:S02]  /*1d480*/  MUFU.EX2 R162, R3 ;  /* 0x0000000300a27308 */ /* 0x0005e40000000800 */
[----:B------:R-:W3:Y:S01]  /*1d490*/  SHFL.BFLY PT, R6, R5, 0x2, 0x1f ;  /* 0x0c401f0005067f89 */ /* 0x000ee200000e0000 */
[----:B------:R-:W-:Y:S04]  /*1d4a0*/  ISETP.LT.OR P3, PT, R2, 0x4a, P3 ;  /* 0x0000004a0200780c */ /* 0x000fe80001f61670 */
[----:B------:R-:W-:Y:S02]  /*1d4b0*/  FSEL R46, R79, -INF , !P3 ;  /* 0xff8000004f2e7808 */ /* 0x000fe40005800000 */
[----:B-1----:R-:W-:Y:S04]  /*1d4c0*/  FMNMX.FTZ R109, R4, R7, !PT ;  /* 0x00000007046d7209 */ /* 0x002fe80007810000 */
[C---:B------:R-:W-:Y:S01]  /*1d4d0*/  FSETP.NEU.FTZ.AND P1, PT, R109.reuse, -INF , PT ;  /* 0xff8000006d00780b */ /* 0x040fe20003f3d000 */
[----:B------:R-:W-:Y:S05]  /*1d4e0*/  FMUL.FTZ R4, R109, c[0x0][0x2d0] ;  /* 0x0000b4006d047a20 */ /* 0x000fea0000410000 */
[----:B------:R-:W-:Y:S01]  /*1d4f0*/  FSEL R68, R4, RZ, P1 ;  /* 0x000000ff04447208 */ /* 0x000fe20000800000 */
[--C-:B--2---:R-:W-:Y:S04]  /*1d500*/  FFMA.FTZ R3, R33, c[0x0][0x2d0], -R47.reuse ;  /* 0x0000b40021037a23 */ /* 0x104fe8000001082f */
[--C-:B------:R-:W-:Y:S01]  /*1d510*/  FFMA.FTZ R32, R178, c[0x0][0x2d0], -R68.reuse ;  /* 0x0000b400b2207a23 */ /* 0x100fe20000010844 */
[----:B------:R3:W1:Y:S10]  /*1d520*/  MUFU.EX2 R163, R3 ;  /* 0x0000000300a37308 */ /* 0x0006740000000800 */
[----:B------:R-:W-:Y:S01]  /*1d530*/  MUFU.EX2 R228, R32 ;  /* 0x0000002000e47308 */ /* 0x000fe20000000800 */
[----:B---3--:R-:W-:Y:S01]  /*1d540*/  FMNMX.FTZ R3, R5, R6, !PT ;  /* 0x0000000605037209 */ /* 0x008fe20007810000 */
[--C-:B------:R-:W-:Y:S01]  /*1d550*/  FFMA.FTZ R5, R164, c[0x0][0x2d0], -R47.reuse ;  /* 0x0000b400a4057a23 */ /* 0x100fe2000001082f */
[----:B------:R-:W-:Y:S02]  /*1d560*/  FMNMX.FTZ R6, R10, R114, !PT ;  /* 0x000000720a067209 */ /* 0x000fe40007810000 */
[----:B-1----:R-:W-:Y:S05]  /*1d570*/  F2FP.BF16.PACK_AB R48, R163, R162 ;  /* 0x000000a2a330723e */ /* 0x002fea00000010ff */
[----:B------:R1:W-:Y:S01]  /*1d580*/  MUFU.EX2 R161, R5 ;  /* 0x0000000500a17308 */ /* 0x0003e20000000800 */
[----:B------:R-:W-:Y:S01]  /*1d590*/  FMNMX.FTZ R4, R11, R6, !PT ;  /* 0x000000060b047209 */ /* 0x000fe20007810000 */
[----:B------:R-:W2:Y:S03]  /*1d5a0*/  SHFL.BFLY PT, R7, R3, 0x1, 0x1f ;  /* 0x0c201f0003077f89 */ /* 0x000ea600000e0000 */
[----:B------:R-:W-:Y:S01]  /*1d5b0*/  FMNMX.FTZ R4, R14, R4, !PT ;  /* 0x000000040e047209 */ /* 0x000fe20007810000 */
[----:B-1----:R-:W-:Y:S01]  /*1d5c0*/  FFMA.FTZ R5, R165, c[0x0][0x2d0], -R47 ;  /* 0x0000b400a5057a23 */ /* 0x002fe2000001082f */
[----:B--2---:R-:W-:Y:S01]  /*1d5d0*/  FMNMX.FTZ R108, R3, R7, !PT ;  /* 0x00000007036c7209 */ /* 0x004fe20007810000 */
[--C-:B------:R-:W-:Y:S02]  /*1d5e0*/  FFMA.FTZ R3, R166, c[0x0][0x2d0], -R68.reuse ;  /* 0x0000b400a6037a23 */ /* 0x100fe40000010844 */
[----:B------:R1:W2:Y:S01]  /*1d5f0*/  MUFU.EX2 R74, R5 ;  /* 0x00000005004a7308 */ /* 0x0002a20000000800 */
[----:B------:R-:W-:Y:S09]  /*1d600*/  FSETP.NEU.FTZ.AND P0, PT, R108, -INF , PT ;  /* 0xff8000006c00780b */ /* 0x000ff20003f1d000 */
[----:B------:R3:W-:Y:S01]  /*1d610*/  MUFU.EX2 R250, R3 ;  /* 0x0000000300fa7308 */ /* 0x0007e20000000800 */
[--C-:B-1----:R-:W-:Y:S01]  /*1d620*/  FFMA.FTZ R5, R34, c[0x0][0x2d0], -R68.reuse ;  /* 0x0000b40022057a23 */ /* 0x102fe20000010844 */
[----:B--2---:R-:W-:Y:S08]  /*1d630*/  F2FP.BF16.PACK_AB R50, R74, R161 ;  /* 0x000000a14a32723e */ /* 0x004ff000000010ff */
[----:B------:R1:W-:Y:S01]  /*1d640*/  MUFU.EX2 R252, R5 ;  /* 0x0000000500fc7308 */ /* 0x0003e20000000800 */
[----:B---3--:R-:W-:Y:S05]  /*1d650*/  FMUL.FTZ R3, R108, c[0x0][0x2d0] ;  /* 0x0000b4006c037a20 */ /* 0x008fea0000410000 */
[----:B------:R-:W-:Y:S05]  /*1d660*/  FSEL R69, R3, RZ, P0 ;  /* 0x000000ff03457208 */ /* 0x000fea0000000000 */
[--C-:B------:R-:W-:Y:S02]  /*1d670*/  FFMA.FTZ R2, R13, c[0x0][0x2d0], -R69.reuse ;  /* 0x0000b4000d027a23 */ /* 0x100fe40000010845 */
[----:B------:R-:W-:Y:S02]  /*1d680*/  FFMA.FTZ R16, R28, c[0x0][0x2d0], -R69 ;  /* 0x0000b4001c107a23 */ /* 0x000fe40000010845 */
[----:B------:R2:W-:Y:S01]  /*1d690*/  MUFU.EX2 R241, R2 ;  /* 0x0000000200f17308 */ /* 0x0005e20000000800 */
[--C-:B------:R-:W-:Y:S01]  /*1d6a0*/  FFMA.FTZ R28, R177, c[0x0][0x2d0], -R47.reuse ;  /* 0x0000b400b11c7a23 */ /* 0x100fe2000001082f */
[----:B-1----:R-:W-:Y:S01]  /*1d6b0*/  FMNMX.FTZ R5, R15, R4, !PT ;  /* 0x000000040f057209 */ /* 0x002fe20007810000 */
[--C-:B------:R-:W-:Y:S02]  /*1d6c0*/  FFMA.FTZ R4, R36, c[0x0][0x2d0], -R68.reuse ;  /* 0x0000b40024047a23 */ /* 0x100fe40000010844 */
[----:B------:R-:W-:Y:S01]  /*1d6d0*/  LDSM.16.MT88.4 R36, [R209] ;  /* 0x00000000d124783b */ /* 0x000fe20000004200 */
[----:B------:R-:W-:Y:S04]  /*1d6e0*/  FMNMX.FTZ R5, R60, R5, !PT ;  /* 0x000000053c057209 */ /* 0x000fe80007810000 */
[----:B------:R1:W3:Y:S01]  /*1d6f0*/  MUFU.EX2 R251, R4 ;  /* 0x0000000400fb7308 */ /* 0x0002e20000000800 */
[----:B------:R-:W-:Y:S04]  /*1d700*/  FMNMX.FTZ R5, R61, R5, !PT ;  /* 0x000000053d057209 */ /* 0x000fe80007810000 */
[----:B------:R-:W-:Y:S05]  /*1d710*/  FMNMX.FTZ R5, R64, R5, !PT ;  /* 0x0000000540057209 */ /* 0x000fea0007810000 */
[----:B------:R-:W-:Y:S01]  /*1d720*/  MUFU.EX2 R232, R16 ;  /* 0x0000001000e87308 */ /* 0x000fe20000000800 */
[----:B------:R-:W-:Y:S01]  /*1d730*/  FMNMX.FTZ R5, R65, R5, !PT ;  /* 0x0000000541057209 */ /* 0x000fe20007810000 */
[----:B--2---:R-:W-:Y:S03]  /*1d740*/  FFMA.FTZ R2, R168, c[0x0][0x2d0], -R47 ;  /* 0x0000b400a8027a23 */ /* 0x004fe6000001082f */
[----:B------:R-:W-:Y:S04]  /*1d750*/  FMNMX.FTZ R5, R72, R5, !PT ;  /* 0x0000000548057209 */ /* 0x000fe80007810000 */
[----:B------:R-:W-:Y:S01]  /*1d760*/  FMNMX.FTZ R3, R73, R5, !PT ;  /* 0x0000000549037209 */ /* 0x000fe20007810000 */
[----:B------:R-:W-:Y:S03]  /*1d770*/  MUFU.EX2 R238, R2 ;  /* 0x0000000200ee7308 */ /* 0x000fe60000000800 */
[----:B------:R-:W-:Y:S01]  /*1d780*/  FMNMX.FTZ R3, R76, R3, !PT ;  /* 0x000000034c037209 */ /* 0x000fe20007810000 */
[--C-:B-1----:R-:W-:Y:S01]  /*1d790*/  FFMA.FTZ R4, R167, c[0x0][0x2d0], -R68.reuse ;  /* 0x0000b400a7047a23 */ /* 0x102fe20000010844 */
[----:B---3--:R-:W-:Y:S05]  /*1d7a0*/  F2FP.BF16.PACK_AB R49, R251, R252 ;  /* 0x000000fcfb31723e */ /* 0x008fea00000010ff */
[----:B------:R1:W2:Y:S10]  /*1d7b0*/  MUFU.EX2 R249, R4 ;  /* 0x0000000400f97308 */ /* 0x0002b40000000800 */
[----:B------:R-:W-:Y:S01]  /*1d7c0*/  MUFU.EX2 R229, R28 ;  /* 0x0000001c00e57308 */ /* 0x000fe20000000800 */
[--C-:B-1----:R-:W-:Y:S01]  /*1d7d0*/  FFMA.FTZ R4, R8, c[0x0][0x2d0], -R69.reuse ;  /* 0x0000b40008047a23 */ /* 0x102fe20000010845 */
[----:B--2---:R-:W-:Y:S01]  /*1d7e0*/  F2FP.BF16.PACK_AB R51, R249, R250 ;  /* 0x000000faf933723e */ /* 0x004fe200000010ff */
[----:B------:R-:W-:Y:S07]  /*1d7f0*/  FFMA.FTZ R8, R24, c[0x0][0x2d0], -R69 ;  /* 0x0000b40018087a23 */ /* 0x000fee0000010845 */
[----:B------:R1:W-:Y:S01]  /*1d800*/  MUFU.EX2 R248, R4 ;  /* 0x0000000400f87308 */ /* 0x0003e20000000800 */
[----:B------:R-:W-:Y:S09]  /*1d810*/  FFMA.FTZ R24, R176, c[0x0][0x2d0], -R47 ;  /* 0x0000b400b0187a23 */ /* 0x000ff2000001082f */
[----:B------:R-:W-:Y:S10]  /*1d820*/  MUFU.EX2 R234, R8 ;  /* 0x0000000800ea7308 */ /* 0x000ff40000000800 */
[----:B------:R-:W-:Y:S01]  /*1d830*/  MUFU.EX2 R230, R24 ;  /* 0x0000001800e67308 */ /* 0x000fe20000000800 */
[----:B-1----:R-:W-:Y:S01]  /*1d840*/  FMNMX.FTZ R4, R77, R3, !PT ;  /* 0x000000034d047209 */ /* 0x002fe20007810000 */
[--C-:B------:R-:W-:Y:S03]  /*1d850*/  FFMA.FTZ R3, R9, c[0x0][0x2d0], -R69.reuse ;  /* 0x0000b40009037a23 */ /* 0x100fe60000010845 */
[----:B------:R-:W-:Y:S05]  /*1d860*/  FMNMX.FTZ R4, R115, R4, !PT ;  /* 0x0000000473047209 */ /* 0x000fea0007810000 */
[----:B------:R1:W2:Y:S02]  /*1d870*/  MUFU.EX2 R247, R3 ;  /* 0x0000000300f77308 */ /* 0x0002a40000000800 */
[----:B-1----:R-:W-:Y:S02]  /*1d880*/  FMNMX.FTZ R3, R158, R4, !PT ;  /* 0x000000049e037209 */ /* 0x002fe40007810000 */
[----:B--2---:R-:W-:Y:S02]  /*1d890*/  F2FP.BF16.PACK_AB R52, R247, R248 ;  /* 0x000000f8f734723e */ /* 0x004fe400000010ff */
[----:B------:R-:W-:Y:S01]  /*1d8a0*/  FMNMX.FTZ R4, R159, R3, !PT ;  /* 0x000000039f047209 */ /* 0x000fe20007810000 */
[--C-:B------:R-:W-:Y:S02]  /*1d8b0*/  FFMA.FTZ R3, R12, c[0x0][0x2d0], -R69.reuse ;  /* 0x0000b4000c037a23 */ /* 0x100fe40000010845 */
[----:B------:R-:W-:Y:S01]  /*1d8c0*/  FFMA.FTZ R12, R25, c[0x0][0x2d0], -R69 ;  /* 0x0000b400190c7a23 */ /* 0x000fe20000010845 */
[----:B------:R-:W-:Y:S01]  /*1d8d0*/  FMNMX.FTZ R4, R160, R4, !PT ;  /* 0x00000004a0047209 */ /* 0x000fe20007810000 */
[----:B------:R1:W2:Y:S03]  /*1d8e0*/  MUFU.EX2 R245, R3 ;  /* 0x0000000300f57308 */ /* 0x0002a60000000800 */
[----:B------:R-:W-:Y:S01]  /*1d8f0*/  FMNMX.FTZ R0, R157, R4, !PT ;  /* 0x000000049d007209 */ /* 0x000fe20007810000 */
[--C-:B------:R-:W-:Y:S03]  /*1d900*/  FFMA.FTZ R4, R171, c[0x0][0x2d0], -R47.reuse ;  /* 0x0000b400ab047a23 */ /* 0x100fe6000001082f */
[----:B------:R-:W-:Y:S03]  /*1d910*/  FMNMX.FTZ R0, R156, R0, !PT ;  /* 0x000000009c007209 */ /* 0x000fe60007810000 */
[----:B------:R-:W-:Y:S01]  /*1d920*/  MUFU.EX2 R243, R4 ;  /* 0x0000000400f37308 */ /* 0x000fe20000000800 */
[----:B------:R-:W-:Y:S04]  /*1d930*/  FMNMX.FTZ R0, R75, R0, !PT ;  /* 0x000000004b007209 */ /* 0x000fe80007810000 */
[----:B------:R-:W-:Y:S05]  /*1d940*/  FMNMX.FTZ R0, R46, R0, !PT ;  /* 0x000000002e007209 */ /* 0x000fea0007810000 */
[----:B------:R-:W-:Y:S01]  /*1d950*/  MUFU.EX2 R233, R12 ;  /* 0x0000000c00e97308 */ /* 0x000fe20000000800 */
[----:B------:R-:W3:Y:S01]  /*1d960*/  SHFL.BFLY PT, R2, R0, 0x2, 0x1f ;  /* 0x0c401f0000027f89 */ /* 0x000ee200000e0000 */
[--C-:B-1----:R-:W-:Y:S01]  /*1d970*/  FFMA.FTZ R3, R173, c[0x0][0x2d0], -R47.reuse ;  /* 0x0000b400ad037a23 */ /* 0x102fe2000001082f */
[----:B--2---:R-:W-:Y:S07]  /*1d980*/  F2FP.BF16.PACK_AB R54, R241, R245 ;  /* 0x000000f5f136723e */ /* 0x004fee00000010ff */
[----:B------:R1:W-:Y:S02]  /*1d990*/  MUFU.EX2 R246, R3 ;  /* 0x0000000300f67308 */ /* 0x0003e40000000800 */
[--C-:B-1----:R-:W-:Y:S08]  /*1d9a0*/  FFMA.FTZ R3, R170, c[0x0][0x2d0], -R68.reuse ;  /* 0x0000b400aa037a23 */ /* 0x102ff00000010844 */
[----:B------:R1:W-:Y:S02]  /*1d9b0*/  MUFU.EX2 R239, R3 ;  /* 0x0000000300ef7308 */ /* 0x0003e40000000800 */
[--C-:B-1----:R-:W-:Y:S08]  /*1d9c0*/  FFMA.FTZ R3, R169, c[0x0][0x2d0], -R68.reuse ;  /* 0x0000b400a9037a23 */ /* 0x102ff00000010844 */
[----:B------:R1:W-:Y:S02]  /*1d9d0*/  MUFU.EX2 R242, R3 ;  /* 0x0000000300f27308 */ /* 0x0003e40000000800 */
[----:B-1----:R-:W-:Y:S08]  /*1d9e0*/  FFMA.FTZ R3, R172, c[0x0][0x2d0], -R47 ;  /* 0x0000b400ac037a23 */ /* 0x002ff0000001082f */
[----:B------:R3:W-:Y:S02]  /*1d9f0*/  MUFU.EX2 R244, R3 ;  /* 0x0000000300f47308 */ /* 0x0007e40000000800 */
[----:B---3--:R-:W-:Y:S01]  /*1da00*/  FMNMX.FTZ R3, R0, R2, !PT ;  /* 0x0000000200037209 */ /* 0x008fe20007810000 */
        /* <DEDUP_REMOVED lines=31> */
[C---:B------:R-:W-:Y:S02]  /*1dc00*/  FMUL.FTZ R7, R44.reuse, R119 ;  /* 0x000000772c077220 */ /* 0x040fe40000410000 */
[C---:B------:R-:W-:Y:S02]  /*1dc10*/  FMUL.FTZ R18, R44.reuse, R130 ;  /* 0x000000822c127220 */ /* 0x040fe40000410000 */
[C---:B------:R-:W-:Y:S01]  /*1dc20*/  FMUL.FTZ R19, R44.reuse, R131 ;  /* 0x000000832c137220 */ /* 0x040fe20000410000 */
        /* <DEDUP_REMOVED lines=9> */
[----:B------:R-:W-:Y:S01]  /*1dcc0*/  LDSM.16.MT88.4 R144, [R209+0x2000] ;  /* 0x00200000d190783b */ /* 0x000fe20000004200 */
[C---:B------:R-:W-:Y:S02]  /*1dcd0*/  FMUL.FTZ R13, R2.reuse, R125 ;  /* 0x0000007d020d7220 */ /* 0x040fe40000410000 */
[----:B----4-:R-:W-:Y:S02]  /*1dce0*/  FFMA.FTZ R4, R175, c[0x0][0x2d0], -R68 ;  /* 0x0000b400af047a23 */ /* 0x010fe40000010844 */
[C---:B------:R-:W-:Y:S02]  /*1dcf0*/  FMUL.FTZ R24, R2.reuse, R136 ;  /* 0x0000008802187220 */ /* 0x040fe40000410000 */
[C---:B------:R-:W-:Y:S01]  /*1dd00*/  FMUL.FTZ R25, R2.reuse, R137 ;  /* 0x0000008902197220 */ /* 0x040fe20000410000 */
[----:B------:R3:W-:Y:S01]  /*1dd10*/  MUFU.EX2 R236, R4 ;  /* 0x0000000400ec7308 */ /* 0x0007e20000000800 */
[----:B------:R-:W-:Y:S01]  /*1dd20*/  FMUL.FTZ R28, R2, R140 ;  /* 0x0000008c021c7220 */ /* 0x000fe20000410000 */
[----:B------:R-:W4:Y:S01]  /*1dd30*/  LDL.LU R137, [R1+0x8] ;  /* 0x0000080001897983 */ /* 0x000f220000300800 */
[C---:B------:R-:W-:Y:S01]  /*1dd40*/  FMUL.FTZ R86, R44.reuse, R86 ;  /* 0x000000562c567220 */ /* 0x040fe20000410000 */
[----:B-1----:R-:W-:Y:S01]  /*1dd50*/  F2FP.BF16.PACK_AB R55, R111, R235 ;  /* 0x000000eb6f37723e */ /* 0x002fe200000010ff */
[----:B------:R-:W-:Y:S01]  /*1dd60*/  FMUL.FTZ R5, R45, R117 ;  /* 0x000000752d057220 */ /* 0x000fe20000410000 */
[----:B------:R-:W5:Y:S01]  /*1dd70*/  LDL.LU R136, [R1+0x4] ;  /* 0x0000040001887983 */ /* 0x000f620000300800 */
[----:B------:R-:W-:Y:S01]  /*1dd80*/  FMUL.FTZ R87, R44, R87 ;  /* 0x000000572c577220 */ /* 0x000fe20000410000 */
[----:B------:R-:W-:Y:S01]  /*1dd90*/  MOV R140, R161 ;  /* 0x000000a1008c7202 */ /* 0x000fe20000000f00 */
[C---:B------:R-:W-:Y:S02]  /*1dda0*/  FMUL.FTZ R88, R2.reuse, R88 ;  /* 0x0000005802587220 */ /* 0x040fe40000410000 */
[C---:B------:R-:W-:Y:S02]  /*1ddb0*/  FMUL.FTZ R89, R2.reuse, R89 ;  /* 0x0000005902597220 */ /* 0x040fe40000410000 */
[C---:B------:R-:W-:Y:S02]  /*1ddc0*/  FMUL.FTZ R92, R2.reuse, R92 ;  /* 0x0000005c025c7220 */ /* 0x040fe40000410000 */
[----:B--2---:R-:W-:Y:S02]  /*1ddd0*/  FFMA.FTZ R0, R11, c[0x0][0x2d0], -R70 ;  /* 0x0000b4000b007a23 */ /* 0x004fe40000010846 */
[----:B------:R-:W-:Y:S02]  /*1dde0*/  FMUL.FTZ R93, R2, R93 ;  /* 0x0000005d025d7220 */ /* 0x000fe40000410000 */
[----:B------:R1:W2:Y:S01]  /*1ddf0*/  MUFU.EX2 R79, R0 ;  /* 0x00000000004f7308 */ /* 0x0002a20000000800 */
[C---:B------:R-:W-:Y:S02]  /*1de00*/  FMUL.FTZ R98, R44.reuse, R98 ;  /* 0x000000622c627220 */ /* 0x040fe40000410000 */
[----:B------:R-:W-:Y:S02]  /*1de10*/  FMUL.FTZ R99, R44, R99 ;  /* 0x000000632c637220 */ /* 0x000fe40000410000 */
[C---:B---3--:R-:W-:Y:S02]  /*1de20*/  FMUL.FTZ R4, R45.reuse, R116 ;  /* 0x000000742d047220 */ /* 0x048fe40000410000 */
[C---:B------:R-:W-:Y:S02]  /*1de30*/  FMUL.FTZ R100, R2.reuse, R100 ;  /* 0x0000006402647220 */ /* 0x040fe40000410000 */
[----:B------:R-:W-:Y:S02]  /*1de40*/  FMUL.FTZ R101, R2, R101 ;  /* 0x0000006502657220 */ /* 0x000fe40000410000 */
[C---:B------:R-:W-:Y:S01]  /*1de50*/  FMUL.FTZ R104, R45.reuse, R104 ;  /* 0x000000682d687220 */ /* 0x040fe20000410000 */
[-C--:B------:R-:W-:Y:S05]  /*1de60*/  HMMA.16816.F32.BF16 R4, R48, R20.reuse, R4 ;  /* 0x000000143004723c */ /* 0x080fea0000041804 */
[----:B------:R-:W-:Y:S02]  /*1de70*/  FMUL.FTZ R105, R45, R105 ;  /* 0x000000692d697220 */ /* 0x000fe40000410000 */
        /* <DEDUP_REMOVED lines=11> */
[----:B------:R-:W2:Y:S01]  /*1df30*/  LDL.LU R142, [R1+0xc] ;  /* 0x00000c00018e7983 */ /* 0x000ea20000300800 */
[C---:B------:R-:W-:Y:S02]  /*1df40*/  FMUL.FTZ R14, R0.reuse, R126 ;  /* 0x0000007e000e7220 */ /* 0x040fe40000410000 */
[C---:B------:R-:W-:Y:S04]  /*1df50*/  HMMA.16816.F32.BF16 R8, R52.reuse, R20, R8 ;  /* 0x000000143408723c */ /* 0x040fe80000041808 */
[C---:B------:R-:W-:Y:S02]  /*1df60*/  FMUL.FTZ R15, R0.reuse, R127 ;  /* 0x0000007f000f7220 */ /* 0x040fe40000410000 */
[C---:B------:R-:W-:Y:S01]  /*1df70*/  FMUL.FTZ R26, R0.reuse, R138 ;  /* 0x0000008a001a7220 */ /* 0x040fe20000410000 */
[----:B------:R-:W-:Y:S01]  /*1df80*/  MOV R138, R162 ;  /* 0x000000a2008a7202 */ /* 0x000fe20000000f00 */
[----:B------:R-:W-:Y:S03]  /*1df90*/  FFMA.FTZ R20, R29, c[0x0][0x2d0], -R69 ;  /* 0x0000b4001d147a23 */ /* 0x000fe60000010845 */
[-C--:B------:R-:W-:Y:S01]  /*1dfa0*/  HMMA.16816.F32.BF16 R12, R52, R22.reuse, R12 ;  /* 0x00000016340c723c */ /* 0x080fe2000004180c */
[----:B------:R1:W3:Y:S02]  /*1dfb0*/  MUFU.EX2 R231, R20 ;  /* 0x0000001400e77308 */ /* 0x0002e40000000800 */
[C---:B------:R-:W-:Y:S02]  /*1dfc0*/  FMUL.FTZ R27, R0.reuse, R139 ;  /* 0x0000008b001b7220 */ /* 0x040fe40000410000 */
[C---:B------:R-:W-:Y:S02]  /*1dfd0*/  FMUL.FTZ R31, R0.reuse, R143 ;  /* 0x0000008f001f7220 */ /* 0x040fe40000410000 */
[----:B------:R-:W-:Y:S01]  /*1dfe0*/  FMUL.FTZ R90, R0, R90 ;  /* 0x0000005a005a7220 */ /* 0x000fe20000410000 */
[C---:B------:R-:W-:Y:S04]  /*1dff0*/  HMMA.16816.F32.BF16 R16, R48.reuse, R22, R16 ;  /* 0x000000163010723c */ /* 0x040fe80000041810 */
[C---:B------:R-:W-:Y:S02]  /*1e000*/  FMUL.FTZ R21, R45.reuse, R133 ;  /* 0x000000852d157220 */ /* 0x040fe40000410000 */
[----:B------:R-:W-:Y:S01]  /*1e010*/  FMUL.FTZ R29, R2, R141 ;  /* 0x0000008d021d7220 */ /* 0x000fe20000410000 */
[----:B------:R-:W-:Y:S01]  /*1e020*/  MOV R141, R163 ;  /* 0x000000a3008d7202 */ /* 0x000fe20000000f00 */
[C---:B------:R-:W-:Y:S04]  /*1e030*/  FMUL.FTZ R22, R44.reuse, R134 ;  /* 0x000000862c167220 */ /* 0x040fe80000410000 */
[----:B------:R-:W-:Y:S02]  /*1e040*/  FMUL.FTZ R23, R44, R135 ;  /* 0x000000872c177220 */ /* 0x000fe40000410000 */
[C---:B------:R-:W-:Y:S02]  /*1e050*/  FMUL.FTZ R91, R0.reuse, R91 ;  /* 0x0000005b005b7220 */ /* 0x040fe40000410000 */
[C---:B------:R-:W-:Y:S02]  /*1e060*/  FMUL.FTZ R94, R0.reuse, R94 ;  /* 0x0000005e005e7220 */ /* 0x040fe40000410000 */
[----:B-1----:R-:W-:Y:S02]  /*1e070*/  FMUL.FTZ R20, R45, R132 ;  /* 0x000000842d147220 */ /* 0x002fe40000410000 */
[C---:B------:R-:W-:Y:S02]  /*1e080*/  FMUL.FTZ R95, R0.reuse, R95 ;  /* 0x0000005f005f7220 */ /* 0x040fe40000410000 */
[C---:B------:R-:W-:Y:S02]  /*1e090*/  FMUL.FTZ R102, R0.reuse, R102 ;  /* 0x0000006600667220 */ /* 0x040fe40000410000 */
[----:B------:R-:W-:Y:S01]  /*1e0a0*/  FMUL.FTZ R103, R0, R103 ;  /* 0x0000006700677220 */ /* 0x000fe20000410000 */
[-C--:B------:R-:W-:Y:S08]  /*1e0b0*/  HMMA.16816.F32.BF16 R20, R48, R36.reuse, R20 ;  /* 0x000000243014723c */ /* 0x080ff00000041814 */
[C---:B------:R-:W-:Y:S07]  /*1e0c0*/  HMMA.16816.F32.BF16 R24, R52.reuse, R36, R24 ;  /* 0x000000243418723c */ /* 0x040fee0000041818 */
[----:B------:R-:W-:Y:S01]  /*1e0d0*/  FFMA.FTZ R36, R179, c[0x0][0x2d0], -R68 ;  /* 0x0000b400b3247a23 */ /* 0x000fe20000010844 */
[-C--:B------:R-:W-:Y:S03]  /*1e0e0*/  HMMA.16816.F32.BF16 R28, R52, R38.reuse, R28 ;  /* 0x00000026341c723c */ /* 0x080fe6000004181c */
[----:B------:R1:W-:Y:S01]  /*1e0f0*/  MUFU.EX2 R227, R36 ;  /* 0x0000002400e37308 */ /* 0x0003e20000000800 */
[----:B------:R-:W-:Y:S04]  /*1e100*/  FMUL.FTZ R37, R45, R149 ;  /* 0x000000952d257220 */ /* 0x000fe80000410000 */
[C---:B------:R-:W-:Y:S07]  /*1e110*/  HMMA.16816.F32.BF16 R32, R48.reuse, R38, R32 ;  /* 0x000000263020723c */ /* 0x040fee0000041820 */
[C---:B------:R-:W-:Y:S01]  /*1e120*/  FMUL.FTZ R38, R44.reuse, R150 ;  /* 0x000000962c267220 */ /* 0x040fe20000410000 */
[-C--:B------:R-:W-:Y:S04]  /*1e130*/  HMMA.16816.F32.BF16 R84, R48, R40.reuse, R84 ;  /* 0x000000283054723c */ /* 0x080fe80000041854 */
[----:B------:R-:W-:Y:S04]  /*1e140*/  FMUL.FTZ R39, R44, R151 ;  /* 0x000000972c277220 */ /* 0x000fe80000410000 */
[C---:B------:R-:W-:Y:S04]  /*1e150*/  HMMA.16816.F32.BF16 R88, R52.reuse, R40, R88 ;  /* 0x000000283458723c */ /* 0x040fe80000041858 */
[----:B-1----:R-:W-:Y:S03]  /*1e160*/  FFMA.FTZ R36, R180, c[0x0][0x2d0], -R47 ;  /* 0x0000b400b4247a23 */ /* 0x002fe6000001082f */
[--C-:B------:R-:W-:Y:S01]  /*1e170*/  FFMA.FTZ R40, R61, c[0x0][0x2d0], -R70.reuse ;  /* 0x0000b4003d287a23 */ /* 0x100fe20000010846 */
[-C--:B------:R-:W-:Y:S01]  /*1e180*/  HMMA.16816.F32.BF16 R92, R52, R42.reuse, R92 ;  /* 0x0000002a345c723c */ /* 0x080fe2000004185c */
[----:B------:R1:W-:Y:S03]  /*1e190*/  MUFU.EX2 R226, R36 ;  /* 0x0000002400e27308 */ /* 0x0003e60000000800 */
[----:B------:R-:W-:Y:S04]  /*1e1a0*/  FMUL.FTZ R41, R2, R153 ;  /* 0x0000009902297220 */ /* 0x000fe80000410000 */
[C---:B------:R-:W-:Y:S07]  /*1e1b0*/  HMMA.16816.F32.BF16 R96, R48.reuse, R42, R96 ;  /* 0x0000002a3060723c */ /* 0x040fee0000041860 */
[----:B------:R-:W-:Y:S02]  /*1e1c0*/  FFMA.FTZ R42, R64, c[0x0][0x2d0], -R70 ;  /* 0x0000b400402a7a23 */ /* 0x000fe40000010846 */
[C---:B------:R-:W-:Y:S02]  /*1e1d0*/  FMUL.FTZ R43, R0.reuse, R155 ;  /* 0x0000009b002b7220 */ /* 0x040fe40000410000 */
[----:B------:R3:W-:Y:S01]  /*1e1e0*/  MUFU.EX2 R180, R42 ;  /* 0x0000002a00b47308 */ /* 0x0007e20000000800 */
[----:B------:R-:W-:Y:S02]  /*1e1f0*/  FFMA.FTZ R64, R67, c[0x0][0x2d0], -R69 ;  /* 0x0000b40043407a23 */ /* 0x000fe40000010845 */
[----:B-1----:R-:W-:Y:S07]  /*1e200*/  FFMA.FTZ R36, R181, c[0x0][0x2d0], -R47 ;  /* 0x0000b400b5247a23 */ /* 0x002fee000001082f */
[----:B------:R1:W-:Y:S10]  /*1e210*/  MUFU.EX2 R225, R36 ;  /* 0x0000002400e17308 */ /* 0x0003f40000000800 */
[----:B------:R-:W-:Y:S01]  /*1e220*/  MUFU.EX2 R178, R64 ;  /* 0x0000004000b27308 */ /* 0x000fe20000000800 */
[----:B---3--:R-:W-:Y:S02]  /*1e230*/  FMUL.FTZ R42, R0, R154 ;  /* 0x0000009a002a7220 */ /* 0x008fe40000410000 */
[----:B-1----:R-:W-:Y:S07]  /*1e240*/  FFMA.FTZ R36, R182, c[0x0][0x2d0], -R68 ;  /* 0x0000b400b6247a23 */ /* 0x002fee0000010844 */
[----:B------:R1:W-:Y:S10]  /*1e250*/  MUFU.EX2 R182, R40 ;  /* 0x0000002800b67308 */ /* 0x0003f40000000800 */
[----:B------:R3:W-:Y:S01]  /*1e260*/  MUFU.EX2 R224, R36 ;  /* 0x0000002400e07308 */ /* 0x0007e20000000800 */
[----:B-1----:R-:W-:Y:S02]  /*1e270*/  FMUL.FTZ R40, R2, R152 ;  /* 0x0000009802287220 */ /* 0x002fe40000410000 */
[--C-:B---3--:R-:W-:Y:S02]  /*1e280*/  FFMA.FTZ R36, R60, c[0x0][0x2d0], -R70.reuse ;  /* 0x0000b4003c247a23 */ /* 0x108fe40000010846 */
[----:B------:R-:W1:Y:S05]  /*1e290*/  LDSM.16.MT88.4 R60, [R205+0x800] ;  /* 0x00080000cd3c783b */ /* 0x000e6a0000004200 */
[----:B------:R3:W1:Y:S02]  /*1e2a0*/  MUFU.EX2 R223, R36 ;  /* 0x0000002400df7308 */ /* 0x0006640000000800 */
[----:B---3--:R-:W-:Y:S07]  /*1e2b0*/  FMUL.FTZ R36, R45, R148 ;  /* 0x000000942d247220 */ /* 0x008fee0000410000 */
[-C--:B------:R-:W-:Y:S08]  /*1e2c0*/  HMMA.16816.F32.BF16 R36, R48, R56.reuse, R36 ;  /* 0x000000383024723c */ /* 0x080ff00000041824 */
[C---:B------:R-:W-:Y:S07]  /*1e2d0*/  HMMA.16816.F32.BF16 R100, R52.reuse, R56, R100 ;  /* 0x000000383464723c */ /* 0x040fee0000041864 */
[----:B------:R-:W-:Y:S01]  /*1e2e0*/  FFMA.FTZ R56, R65, c[0x0][0x2d0], -R70 ;  /* 0x0000b40041387a23 */ /* 0x000fe20000010846 */
[-C--:B------:R-:W-:Y:S03]  /*1e2f0*/  HMMA.16816.F32.BF16 R40, R52, R58.reuse, R40 ;  /* 0x0000003a3428723c */ /* 0x080fe60000041828 */
[----:B------:R3:W3:Y:S04]  /*1e300*/  MUFU.EX2 R179, R56 ;  /* 0x0000003800b37308 */ /* 0x0006e80000000800 */
[--C-:B------:R-:W-:Y:S01]  /*1e310*/  FFMA.FTZ R52, R183, c[0x0][0x2d0], -R68.reuse ;  /* 0x0000b400b7347a23 */ /* 0x100fe20000010844 */
[----:B------:R-:W-:Y:S04]  /*1e320*/  HMMA.16816.F32.BF16 R104, R48, R58, R104 ;  /* 0x0000003a3068723c */ /* 0x000fe80000041868 */
[----:B------:R-:W-:Y:S01]  /*1e330*/  F2FP.BF16.PACK_AB R54, R231, R232 ;  /* 0x000000e8e736723e */ /* 0x000fe200000010ff */
[----:B------:R4:W-:Y:S01]  /*1e340*/  MUFU.EX2 R181, R52 ;  /* 0x0000003400b57308 */ /* 0x0009e20000000800 */
[----:B-1----:R-:W-:Y:S02]  /*1e350*/  F2FP.BF16.PACK_AB R53, R182, R223 ;  /* 0x000000dfb635723e */ /* 0x002fe400000010ff */
[----:B------:R-:W-:Y:S04]  /*1e360*/  F2FP.BF16.PACK_AB R48, R246, R238 ;  /* 0x000000eef630723e */ /* 0x000fe800000010ff */
[----:B------:R-:W-:Y:S02]  /*1e370*/  F2FP.BF16.PACK_AB R49, R242, R239 ;  /* 0x000000eff231723e */ /* 0x000fe400000010ff */
[----:B------:R-:W-:Y:S02]  /*1e380*/  F2FP.BF16.PACK_AB R50, R243, R244 ;  /* 0x000000f4f332723e */ /* 0x000fe400000010ff */
[----:B------:R-:W-:Y:S02]  /*1e390*/  F2FP.BF16.PACK_AB R51, R236, R237 ;  /* 0x000000edec33723e */ /* 0x000fe400000010ff */
[----:B------:R-:W-:Y:S01]  /*1e3a0*/  MOV R183, R74 ;  /* 0x0000004a00b77202 */ /* 0x000fe20000000f00 */
[----:B---3--:R-:W1:Y:S01]  /*1e3b0*/  LDSM.16.MT88.4 R56, [R209+0x800] ;  /* 0x00080000d138783b */ /* 0x008e620000004200 */
[----:B------:R-:W-:Y:S03]  /*1e3c0*/  F2FP.BF16.PACK_AB R55, R179, R180 ;  /* 0x000000b4b337723e */ /* 0x000fe600000010ff */
[-C--:B------:R-:W-:Y:S03]  /*1e3d0*/  HMMA.16816.F32.BF16 R4, R48, R60.reuse, R4 ;  /* 0x0000003c3004723c */ /* 0x080fe60000041804 */
[--C-:B----4-:R-:W-:Y:S02]  /*1e3e0*/  FFMA.FTZ R52, R66, c[0x0][0x2d0], -R69.reuse ;  /* 0x0000b40042347a23 */ /* 0x110fe40000010845 */
[----:B------:R-:W3:Y:S02]  /*1e3f0*/  LDSM.16.MT88.4 R64, [R206+0x800] ;  /* 0x00080000ce40783b */ /* 0x000ee40000004200 */
[----:B------:R4:W-:Y:S02]  /*1e400*/  MUFU.EX2 R176, R52 ;  /* 0x0000003400b07308 */ /* 0x0009e40000000800 */
[----:B----4-:R-:W-:Y:S07]  /*1e410*/  F2FP.BF16.PACK_AB R52, R233, R234 ;  /* 0x000000eae934723e */ /* 0x010fee00000010ff */
[C---:B------:R-:W-:Y:S07]  /*1e420*/  HMMA.16816.F32.BF16 R8, R52.reuse, R60, R8 ;  /* 0x0000003c3408723c */ /* 0x040fee0000041808 */
[--C-:B------:R-:W-:Y:S01]  /*1e430*/  FFMA.FTZ R60, R71, c[0x0][0x2d0], -R69.reuse ;  /* 0x0000b400473c7a23 */ /* 0x100fe20000010845 */
[-C--:B------:R-:W-:Y:S03]  /*1e440*/  HMMA.16816.F32.BF16 R12, R52, R62.reuse, R12 ;  /* 0x0000003e340c723c */ /* 0x080fe6000004180c */
[----:B------:R4:W-:Y:S05]  /*1e450*/  MUFU.EX2 R175, R60 ;  /* 0x0000003c00af7308 */ /* 0x0009ea0000000800 */
[C---:B------:R-:W-:Y:S08]  /*1e460*/  HMMA.16816.F32.BF16 R16, R48.reuse, R62, R16 ;  /* 0x0000003e3010723c */ /* 0x040ff00000041810 */
[-C--:B-1----:R-:W-:Y:S08]  /*1e470*/  HMMA.16816.F32.BF16 R20, R48, R56.reuse, R20 ;  /* 0x000000383014723c */ /* 0x082ff00000041814 */
[C---:B------:R-:W-:Y:S04]  /*1e480*/  HMMA.16816.F32.BF16 R24, R52.reuse, R56, R24 ;  /* 0x000000383418723c */ /* 0x040fe80000041818 */
[----:B----4-:R-:W-:Y:S03]  /*1e490*/  FFMA.FTZ R60, R80, c[0x0][0x2d0], -R69 ;  /* 0x0000b400503c7a23 */ /* 0x010fe60000010845 */
[----:B------:R-:W-:Y:S01]  /*1e4a0*/  FFMA.FTZ R56, R186, c[0x0][0x2d0], -R68 ;  /* 0x0000b400ba387a23 */ /* 0x000fe20000010844 */
[-C--:B------:R-:W-:Y:S01]  /*1e4b0*/  HMMA.16816.F32.BF16 R28, R52, R58.reuse, R28 ;  /* 0x0000003a341c723c */ /* 0x080fe2000004181c */
[----:B------:R1:W4:Y:S07]  /*1e4c0*/  MUFU.EX2 R177, R60 ;  /* 0x0000003c00b17308 */ /* 0x00032e0000000800 */
[C---:B------:R-:W-:Y:S03]  /*1e4d0*/  HMMA.16816.F32.BF16 R32, R48.reuse, R58, R32 ;  /* 0x0000003a3020723c */ /* 0x040fe60000041820 */
[----:B------:R2:W-:Y:S05]  /*1e4e0*/  MUFU.EX2 R170, R56 ;  /* 0x0000003800aa7308 */ /* 0x0005ea0000000800 */
[-C--:B---3--:R-:W-:Y:S08]  /*1e4f0*/  HMMA.16816.F32.BF16 R84, R48, R64.reuse, R84 ;  /* 0x000000403054723c */ /* 0x088ff00000041854 */
[C---:B------:R-:W-:Y:S04]  /*1e500*/  HMMA.16816.F32.BF16 R88, R52.reuse, R64, R88 ;  /* 0x000000403458723c */ /* 0x040fe80000041858 */
[--C-:B-1----:R-:W-:Y:S02]  /*1e510*/  FFMA.FTZ R60, R184, c[0x0][0x2d0], -R47.reuse ;  /* 0x0000b400b83c7a23 */ /* 0x102fe4000001082f */
[----:B------:R-:W3:Y:S01]  /*1e520*/  LDL.LU R184, [R1+0x10] ;  /* 0x0000100001b87983 */ /* 0x000ee20000300800 */
[----:B------:R-:W-:Y:S01]  /*1e530*/  FFMA.FTZ R64, R73, c[0x0][0x2d0], -R70 ;  /* 0x0000b40049407a23 */ /* 0x000fe20000010846 */
[-C--:B------:R-:W-:Y:S01]  /*1e540*/  HMMA.16816.F32.BF16 R92, R52, R66.reuse, R92 ;  /* 0x00000042345c723c */ /* 0x080fe2000004185c */
[----:B------:R1:W-:Y:S03]  /*1e550*/  MUFU.EX2 R173, R60 ;  /* 0x0000003c00ad7308 */ /* 0x0003e60000000800 */
[----:B--2---:R-:W-:Y:S04]  /*1e560*/  FFMA.FTZ R56, R187, c[0x0][0x2d0], -R68 ;  /* 0x0000b400bb387a23 */ /* 0x004fe80000010844 */
[C---:B------:R-:W-:Y:S03]  /*1e570*/  HMMA.16816.F32.BF16 R96, R48.reuse, R66, R96 ;  /* 0x000000423060723c */ /* 0x040fe60000041860 */
[----:B------:R2:W-:Y:S10]  /*1e580*/  MUFU.EX2 R172, R56 ;  /* 0x0000003800ac7308 */ /* 0x0005f40000000800 */
        /* <DEDUP_REMOVED lines=8> */
[----:B--2---:R-:W-:Y:S08]  /*1e610*/  FFMA.FTZ R56, R189, c[0x0][0x2d0], -R47 ;  /* 0x0000b400bd387a23 */ /* 0x004ff0000001082f */
[----:B------:R2:W-:Y:S01]  /*1e620*/  MUFU.EX2 R171, R56 ;  /* 0x0000003800ab7308 */ /* 0x0005e20000000800 */
[--C-:B----4-:R-:W-:Y:S09]  /*1e630*/  FFMA.FTZ R64, R82, c[0x0][0x2d0], -R69.reuse ;  /* 0x0000b40052407a23 */ /* 0x110ff20000010845 */
[----:B------:R4:W-:Y:S01]  /*1e640*/  MUFU.EX2 R165, R64 ;  /* 0x0000004000a57308 */ /* 0x0009e20000000800 */
[----:B--2---:R-:W-:Y:S01]  /*1e650*/  FFMA.FTZ R56, R190, c[0x0][0x2d0], -R68 ;  /* 0x0000b400be387a23 */ /* 0x004fe20000010844 */
[-C--:B-1----:R-:W-:Y:S08]  /*1e660*/  HMMA.16816.F32.BF16 R36, R48, R60.reuse, R36 ;  /* 0x0000003c3024723c */ /* 0x082ff00000041824 */
[----:B------:R1:W-:Y:S01]  /*1e670*/  MUFU.EX2 R168, R56 ;  /* 0x0000003800a87308 */ /* 0x0003e20000000800 */
[C---:B------:R-:W-:Y:S01]  /*1e680*/  HMMA.16816.F32.BF16 R100, R52.reuse, R60, R100 ;  /* 0x0000003c3464723c */ /* 0x040fe20000041864 */
[----:B----4-:R-:W-:Y:S06]  /*1e690*/  LDSM.16.MT88.4 R64, [R206+0x1000] ;  /* 0x00100000ce40783b */ /* 0x010fec0000004200 */
[----:B------:R-:W-:Y:S01]  /*1e6a0*/  FFMA.FTZ R60, R77, c[0x0][0x2d0], -R70 ;  /* 0x0000b4004d3c7a23 */ /* 0x000fe20000010846 */
[-C--:B------:R-:W-:Y:S03]  /*1e6b0*/  HMMA.16816.F32.BF16 R40, R52, R62.reuse, R40 ;  /* 0x0000003e3428723c */ /* 0x080fe60000041828 */
[----:B------:R-:W2:Y:S04]  /*1e6c0*/  MUFU.EX2 R166, R60 ;  /* 0x0000003c00a67308 */ /* 0x000ea80000000800 */
[----:B------:R-:W-:Y:S01]  /*1e6d0*/  FFMA.FTZ R52, R191, c[0x0][0x2d0], -R68 ;  /* 0x0000b400bf347a23 */ /* 0x000fe20000010844 */
[----:B------:R-:W-:Y:S04]  /*1e6e0*/  HMMA.16816.F32.BF16 R104, R48, R62, R104 ;  /* 0x0000003e3068723c */ /* 0x000fe80000041868 */
[----:B-1----:R-:W-:Y:S01]  /*1e6f0*/  FFMA.FTZ R56, R72, c[0x0][0x2d0], -R70 ;  /* 0x0000b40048387a23 */ /* 0x002fe20000010846 */
[----:B------:R1:W-:Y:S01]  /*1e700*/  MUFU.EX2 R167, R52 ;  /* 0x0000003400a77308 */ /* 0x0003e20000000800 */
[----:B------:R-:W-:Y:S02]  /*1e710*/  F2FP.BF16.PACK_AB R54, R177, R175 ;  /* 0x000000afb136723e */ /* 0x000fe400000010ff */
[----:B------:R-:W-:Y:S04]  /*1e720*/  F2FP.BF16.PACK_AB R48, R229, R230 ;  /* 0x000000e6e530723e */ /* 0x000fe800000010ff */
[----:B------:R-:W-:Y:S02]  /*1e730*/  F2FP.BF16.PACK_AB R49, R227, R228 ;  /* 0x000000e4e331723e */ /* 0x000fe400000010ff */
[----:B------:R-:W-:Y:S01]  /*1e740*/  F2FP.BF16.PACK_AB R50, R225, R226 ;  /* 0x000000e2e132723e */ /* 0x000fe200000010ff */
[----:B------:R4:W4:Y:S01]  /*1e750*/  MUFU.EX2 R151, R56 ;  /* 0x0000003800977308 */ /* 0x0009220000000800 */
[----:B------:R-:W-:Y:S02]  /*1e760*/  F2FP.BF16.PACK_AB R51, R181, R224 ;  /* 0x000000e0b533723e */ /* 0x000fe400000010ff */
[----:B--2---:R-:W-:Y:S01]  /*1e770*/  F2FP.BF16.PACK_AB R55, R166, R149 ;  /* 0x00000095a637723e */ /* 0x004fe200000010ff */
[----:B------:R-:W-:Y:S01]  /*1e780*/  LDSM.16.MT88.4 R60, [R209+0x1000] ;  /* 0x00100000d13c783b */ /* 0x000fe20000004200 */
[--C-:B-1----:R-:W-:Y:S05]  /*1e790*/  FFMA.FTZ R52, R81, c[0x0][0x2d0], -R69.reuse ;  /* 0x0000b40051347a23 */ /* 0x102fea0000010845 */
[----:B------:R1:W2:Y:S02]  /*1e7a0*/  MUFU.EX2 R148, R52 ;  /* 0x0000003400947308 */ /* 0x0002a40000000800 */
[----:B----4-:R-:W4:Y:S01]  /*1e7b0*/  LDSM.16.MT88.4 R56, [R205+0x1000] ;  /* 0x00100000cd38783b */ /* 0x010f220000004200 */
[----:B------:R-:W-:Y:S02]  /*1e7c0*/  F2FP.BF16.PACK_AB R53, R150, R151 ;  /* 0x000000979635723e */ /* 0x000fe400000010ff */
[----:B-1----:R-:W-:Y:S01]  /*1e7d0*/  F2FP.BF16.PACK_AB R52, R178, R176 ;  /* 0x000000b0b234723e */ /* 0x002fe200000010ff */
[-C--:B----4-:R-:W-:Y:S08]  /*1e7e0*/  HMMA.16816.F32.BF16 R4, R48, R56.reuse, R4 ;  /* 0x000000383004723c */ /* 0x090ff00000041804 */
        /* <DEDUP_REMOVED lines=10> */
[----:B------:R1:W4:Y:S07]  /*1e890*/  MUFU.EX2 R163, R56 ;  /* 0x0000003800a37308 */ /* 0x00032e0000000800 */
[C---:B------:R-:W-:Y:S03]  /*1e8a0*/  HMMA.16816.F32.BF16 R32, R48.reuse, R62, R32 ;  /* 0x0000003e3020723c */ /* 0x040fe60000041820 */
[----:B------:R2:W-:Y:S05]  /*1e8b0*/  MUFU.EX2 R113, R60 ;  /* 0x0000003c00717308 */ /* 0x0005ea0000000800 */
[-C--:B------:R-:W-:Y:S08]  /*1e8c0*/  HMMA.16816.F32.BF16 R84, R48, R64.reuse, R84 ;  /* 0x000000403054723c */ /* 0x080ff00000041854 */
[C---:B------:R-:W-:Y:S04]  /*1e8d0*/  HMMA.16816.F32.BF16 R88, R52.reuse, R64, R88 ;  /* 0x000000403458723c */ /* 0x040fe80000041858 */
[--C-:B-1----:R-:W-:Y:S04]  /*1e8e0*/  FFMA.FTZ R56, R193, c[0x0][0x2d0], -R47.reuse ;  /* 0x0000b400c1387a23 */ /* 0x102fe8000001082f */
[-C--:B------:R-:W-:Y:S01]  /*1e8f0*/  HMMA.16816.F32.BF16 R92, R52, R66.reuse, R92 ;  /* 0x00000042345c723c */ /* 0x080fe2000004185c */
[----:B------:R1:W-:Y:S03]  /*1e900*/  MUFU.EX2 R161, R56 ;  /* 0x0000003800a17308 */ /* 0x0003e60000000800 */
[--C-:B--2---:R-:W-:Y:S04]  /*1e910*/  FFMA.FTZ R60, R197, c[0x0][0x2d0], -R47.reuse ;  /* 0x0000b400c53c7a23 */ /* 0x104fe8000001082f */
[C---:B------:R-:W-:Y:S01]  /*1e920*/  HMMA.16816.F32.BF16 R96, R48.reuse, R66, R96 ;  /* 0x000000423060723c */ /* 0x040fe20000041860 */
[----:B------:R-:W-:Y:S02]  /*1e930*/  LDSM.16.MT88.4 R64, [R206+0x1800] ;  /* 0x00180000ce40783b */ /* 0x000fe40000004200 */
[----:B------:R2:W-:Y:S01]  /*1e940*/  MUFU.EX2 R112, R60 ;  /* 0x0000003c00707308 */ /* 0x0005e20000000800 */
[--C-:B-1----:R-:W-:Y:S02]  /*1e950*/  FFMA.FTZ R56, R194, c[0x0][0x2d0], -R47.reuse ;  /* 0x0000b400c2387a23 */ /* 0x102fe4000001082f */
[----:B------:R-:W-:Y:S07]  /*1e960*/  FFMA.FTZ R47, R198, c[0x0][0x2d0], -R47 ;  /* 0x0000b400c62f7a23 */ /* 0x000fee000001082f */
[----:B------:R1:W-:Y:S01]  /*1e970*/  MUFU.EX2 R162, R56 ;  /* 0x0000003800a27308 */ /* 0x0003e20000000800 */
[----:B--2---:R-:W-:Y:S09]  /*1e980*/  LDSM.16.MT88.4 R60, [R205+0x1800] ;  /* 0x00180000cd3c783b */ /* 0x004ff20000004200 */
[----:B------:R2:W-:Y:S01]  /*1e990*/  MUFU.EX2 R83, R47 ;  /* 0x0000002f00537308 */ /* 0x0005e20000000800 */
[--C-:B-1----:R-:W-:Y:S09]  /*1e9a0*/  FFMA.FTZ R56, R195, c[0x0][0x2d0], -R68.reuse ;  /* 0x0000b400c3387a23 */ /* 0x102ff20000010844 */
[----:B------:R1:W-:Y:S01]  /*1e9b0*/  MUFU.EX2 R114, R56 ;  /* 0x0000003800727308 */ /* 0x0003e20000000800 */
[--C-:B--2---:R-:W-:Y:S02]  /*1e9c0*/  FFMA.FTZ R47, R199, c[0x0][0x2d0], -R68.reuse ;  /* 0x0000b400c72f7a23 */ /* 0x104fe40000010844 */
[----:B------:R-:W-:Y:S07]  /*1e9d0*/  FFMA.FTZ R68, R202, c[0x0][0x2d0], -R68 ;  /* 0x0000b400ca447a23 */ /* 0x000fee0000010844 */
[----:B------:R2:W-:Y:S10]  /*1e9e0*/  MUFU.EX2 R82, R47 ;  /* 0x0000002f00527308 */ /* 0x0005f40000000800 */
[----:B------:R-:W-:Y:S01]  /*1e9f0*/  MUFU.EX2 R81, R68 ;  /* 0x0000004400517308 */ /* 0x000fe20000000800 */
[----:B-1----:R-:W1:Y:S01]  /*1ea00*/  LDSM.16.MT88.4 R56, [R208+0x1000] ;  /* 0x00100000d038783b */ /* 0x002e620000004200 */
[--C-:B--2---:R-:W-:Y:S08]  /*1ea10*/  FFMA.FTZ R47, R115, c[0x0][0x2d0], -R70.reuse ;  /* 0x0000b400732f7a23 */ /* 0x104ff00000010846 */
[----:B------:R2:W-:Y:S02]  /*1ea20*/  MUFU.EX2 R74, R47 ;  /* 0x0000002f004a7308 */ /* 0x0005e40000000800 */
[--C-:B--2---:R-:W-:Y:S01]  /*1ea30*/  FFMA.FTZ R47, R158, c[0x0][0x2d0], -R70.reuse ;  /* 0x0000b4009e2f7a23 */ /* 0x104fe20000010846 */
[-C--:B-1----:R-:W-:Y:S07]  /*1ea40*/  HMMA.16816.F32.BF16 R36, R48, R56.reuse, R36 ;  /* 0x000000383024723c */ /* 0x082fee0000041824 */
[----:B------:R1:W2:Y:S01]  /*1ea50*/  MUFU.EX2 R73, R47 ;  /* 0x0000002f00497308 */ /* 0x0002a20000000800 */
[C---:B------:R-:W-:Y:S08]  /*1ea60*/  HMMA.16816.F32.BF16 R100, R52.reuse, R56, R100 ;  /* 0x000000383464723c */ /* 0x040ff00000041864 */
[-C--:B------:R-:W-:Y:S07]  /*1ea70*/  HMMA.16816.F32.BF16 R40, R52, R58.reuse, R40 ;  /* 0x0000003a3428723c */ /* 0x080fee0000041828 */
[----:B------:R-:W-:Y:S01]  /*1ea80*/  F2FP.BF16.PACK_AB R52, R165, R148 ;  /* 0x00000094a534723e */ /* 0x000fe200000010ff */
[----:B------:R-:W-:Y:S01]  /*1ea90*/  HMMA.16816.F32.BF16 R104, R48, R58, R104 ;  /* 0x0000003a3068723c */ /* 0x000fe20000041868 */
[----:B------:R-:W3:Y:S03]  /*1eaa0*/  LDSM.16.MT88.4 R56, [R209+0x1800] ;  /* 0x00180000d138783b */ /* 0x000ee60000004200 */
[--C-:B-1----:R-:W-:Y:S01]  /*1eab0*/  FFMA.FTZ R47, R159, c[0x0][0x2d0], -R70.reuse ;  /* 0x0000b4009f2f7a23 */ /* 0x102fe20000010846 */
[----:B----4-:R-:W-:Y:S02]  /*1eac0*/  F2FP.BF16.PACK_AB R54, R163, R164 ;  /* 0x000000a4a336723e */ /* 0x010fe400000010ff */
[----:B------:R-:W-:Y:S01]  /*1ead0*/  F2FP.BF16.PACK_AB R48, R174, R173 ;  /* 0x000000adae30723e */ /* 0x000fe200000010ff */
[----:B------:R1:W-:Y:S01]  /*1eae0*/  MUFU.EX2 R72, R47 ;  /* 0x0000002f00487308 */ /* 0x0003e20000000800 */
[----:B------:R-:W-:Y:S03]  /*1eaf0*/  F2FP.BF16.PACK_AB R49, R172, R170 ;  /* 0x000000aaac31723e */ /* 0x000fe600000010ff */
[----:B------:R-:W-:Y:S02]  /*1eb00*/  F2FP.BF16.PACK_AB R50, R171, R169 ;  /* 0x000000a9ab32723e */ /* 0x000fe400000010ff */
[----:B------:R-:W-:Y:S02]  /*1eb10*/  F2FP.BF16.PACK_AB R51, R167, R168 ;  /* 0x000000a8a733723e */ /* 0x000fe400000010ff */
[----:B--2---:R-:W-:Y:S05]  /*1eb20*/  F2FP.BF16.PACK_AB R53, R73, R74 ;  /* 0x0000004a4935723e */ /* 0x004fea00000010ff */
[-C--:B------:R-:W-:Y:S03]  /*1eb30*/  HMMA.16816.F32.BF16 R4, R48, R60.reuse, R4 ;  /* 0x0000003c3004723c */ /* 0x080fe60000041804 */
[--C-:B-1----:R-:W-:Y:S04]  /*1eb40*/  FFMA.FTZ R47, R160, c[0x0][0x2d0], -R70.reuse ;  /* 0x0000b400a02f7a23 */ /* 0x102fe80000010846 */
[----:B------:R1:W2:Y:S02]  /*1eb50*/  MUFU.EX2 R71, R47 ;  /* 0x0000002f00477308 */ /* 0x0002a40000000800 */
[--C-:B-1----:R-:W-:Y:S03]  /*1eb60*/  FFMA.FTZ R47, R201, c[0x0][0x2d0], -R69.reuse ;  /* 0x0000b400c92f7a23 */ /* 0x102fe60000010845 */
[----:B--2---:R-:W-:Y:S05]  /*1eb70*/  F2FP.BF16.PACK_AB R55, R71, R72 ;  /* 0x000000484737723e */ /* 0x004fea00000010ff */
[----:B------:R1:W-:Y:S02]  /*1eb80*/  MUFU.EX2 R80, R47 ;  /* 0x0000002f00507308 */ /* 0x0003e40000000800 */
        /* <DEDUP_REMOVED lines=9> */
[C---:B------:R-:W-:Y:S04]  /*1ec20*/  HMMA.16816.F32.BF16 R32, R48.reuse, R58, R32 ;  /* 0x0000003a3020723c */ /* 0x040fe80000041820 */
[--C-:B-1----:R-:W-:Y:S01]  /*1ec30*/  FFMA.FTZ R47, R220, c[0x0][0x2d0], -R69.reuse ;  /* 0x0000b400dc2f7a23 */ /* 0x102fe20000010845 */
[----:B---3--:R-:W-:Y:S01]  /*1ec40*/  F2FP.BF16.PACK_AB R152, R76, R80 ;  /* 0x000000504c98723e */ /* 0x008fe200000010ff */
[----:B------:R-:W-:Y:S02]  /*1ec50*/  FFMA.FTZ R69, R222, c[0x0][0x2d0], -R69 ;  /* 0x0000b400de457a23 */ /* 0x000fe40000010845 */
[-C--:B------:R-:W-:Y:S01]  /*1ec60*/  HMMA.16816.F32.BF16 R84, R48, R64.reuse, R84 ;  /* 0x000000403054723c */ /* 0x080fe20000041854 */
[----:B------:R1:W-:Y:S07]  /*1ec70*/  MUFU.EX2 R77, R47 ;  /* 0x0000002f004d7308 */ /* 0x0003ee0000000800 */
[C---:B------:R-:W-:Y:S03]  /*1ec80*/  HMMA.16816.F32.BF16 R88, R52.reuse, R64, R88 ;  /* 0x000000403458723c */ /* 0x040fe60000041858 */
[----:B------:R-:W3:Y:S05]  /*1ec90*/  MUFU.EX2 R69, R69 ;  /* 0x0000004500457308 */ /* 0x000eea0000000800 */
[-C--:B------:R-:W-:Y:S08]  /*1eca0*/  HMMA.16816.F32.BF16 R92, R52, R66.reuse, R92 ;  /* 0x00000042345c723c */ /* 0x080ff0000004185c */
[C---:B------:R-:W-:Y:S04]  /*1ecb0*/  HMMA.16816.F32.BF16 R96, R48.reuse, R66, R96 ;  /* 0x000000423060723c */ /* 0x040fe80000041860 */
[--C-:B-1----:R-:W-:Y:S04]  /*1ecc0*/  FFMA.FTZ R47, R157, c[0x0][0x2d0], -R70.reuse ;  /* 0x0000b4009d2f7a23 */ /* 0x102fe80000010846 */
[----:B------:R1:W-:Y:S01]  /*1ecd0*/  MUFU.EX2 R68, R47 ;  /* 0x0000002f00447308 */ /* 0x0003e20000000800 */
[-C--:B--2---:R-:W-:Y:S03]  /*1ece0*/  HMMA.16816.F32.BF16 R36, R48, R60.reuse, R36 ;  /* 0x0000003c3024723c */ /* 0x084fe60000041824 */
[----:B---3--:R-:W-:Y:S05]  /*1ecf0*/  F2FP.BF16.PACK_AB R154, R69, R77 ;  /* 0x0000004d459a723e */ /* 0x008fea00000010ff */
[C---:B------:R-:W-:Y:S08]  /*1ed00*/  HMMA.16816.F32.BF16 R100, R52.reuse, R60, R100 ;  /* 0x0000003c3464723c */ /* 0x040ff00000041864 */
[-C--:B------:R-:W-:Y:S01]  /*1ed10*/  HMMA.16816.F32.BF16 R40, R52, R62.reuse, R40 ;  /* 0x0000003e3428723c */ /* 0x080fe20000041828 */
[----:B------:R-:W2:Y:S03]  /*1ed20*/  LDSM.16.MT88.4 R52, [R206+0x2000] ;  /* 0x00200000ce34783b */ /* 0x000ea60000004200 */
[--C-:B-1----:R-:W-:Y:S04]  /*1ed30*/  FFMA.FTZ R47, R156, c[0x0][0x2d0], -R70.reuse ;  /* 0x0000b4009c2f7a23 */ /* 0x102fe80000010846 */
[----:B------:R-:W-:Y:S01]  /*1ed40*/  HMMA.16816.F32.BF16 R104, R48, R62, R104 ;  /* 0x0000003e3068723c */ /* 0x000fe20000041868 */
[----:B------:R1:W3:Y:S06]  /*1ed50*/  MUFU.EX2 R56, R47 ;  /* 0x0000002f00387308 */ /* 0x0002ec0000000800 */
[----:B------:R-:W-:Y:S02]  /*1ed60*/  F2FP.BF16.PACK_AB R48, R162, R161 ;  /* 0x000000a1a230723e */ /* 0x000fe400000010ff */
[----:B------:R-:W-:Y:S03]  /*1ed70*/  F2FP.BF16.PACK_AB R49, R113, R114 ;  /* 0x000000727131723e */ /* 0x000fe600000010ff */
[----:B------:R-:W-:Y:S02]  /*1ed80*/  F2FP.BF16.PACK_AB R50, R83, R112 ;  /* 0x000000705332723e */ /* 0x000fe400000010ff */
[----:B------:R-:W-:Y:S07]  /*1ed90*/  F2FP.BF16.PACK_AB R51, R81, R82 ;  /* 0x000000525133723e */ /* 0x000fee00000010ff */
[-C--:B------:R-:W-:Y:S03]  /*1eda0*/  HMMA.16816.F32.BF16 R116, R48, R128.reuse, R4 ;  /* 0x000000803074723c */ /* 0x080fe60000041804 */
[--C-:B-1----:R-:W-:Y:S01]  /*1edb0*/  FFMA.FTZ R47, R75, c[0x0][0x2d0], -R70.reuse ;  /* 0x0000b4004b2f7a23 */ /* 0x102fe20000010846 */
[----:B---3--:R-:W-:Y:S01]  /*1edc0*/  F2FP.BF16.PACK_AB R153, R56, R68 ;  /* 0x000000443899723e */ /* 0x008fe200000010ff */
[----:B------:R-:W-:Y:S02]  /*1edd0*/  FFMA.FTZ R70, R46, c[0x0][0x2d0], -R70 ;  /* 0x0000b4002e467a23 */ /* 0x000fe40000010846 */
[----:B------:R-:W-:Y:S02]  /*1ede0*/  FFMA.FTZ R4, R45, R137, R138 ;  /* 0x000000892d047223 */ /* 0x000fe4000001008a */
[----:B------:R-:W-:Y:S03]  /*1edf0*/  MUFU.EX2 R46, R70 ;  /* 0x00000046002e7308 */ /* 0x000fe60000000800 */
[----:B-----5:R-:W-:Y:S02]  /*1ee00*/  FFMA.FTZ R6, R44, R136, R252 ;  /* 0x000000882c067223 */ /* 0x020fe400000100fc */
[----:B------:R-:W-:Y:S02]  /*1ee10*/  FFMA.FTZ R5, R2, R142, R248 ;  /* 0x0000008e02057223 */ /* 0x000fe400000100f8 */
[----:B------:R-:W-:Y:S02]  /*1ee20*/  FADD.FTZ R4, R141, R4 ;  /* 0x000000048d047221 */ /* 0x000fe40000010000 */
[----:B------:R-:W-:Y:S02]  /*1ee30*/  FADD.FTZ R2, R251, R6 ;  /* 0x00000006fb027221 */ /* 0x000fe40000010000 */
[----:B------:R-:W-:Y:S01]  /*1ee40*/  FADD.FTZ R5, R247, R5 ;  /* 0x00000005f7057221 */ /* 0x000fe20000010000 */
[----:B------:R-:W1:Y:S01]  /*1ee50*/  MUFU.EX2 R47, R47 ;  /* 0x0000002f002f7308 */ /* 0x000e620000000800 */
[----:B------:R-:W-:Y:S02]  /*1ee60*/  FADD.FTZ R7, R140, R4 ;  /* 0x000000048c077221 */ /* 0x000fe40000010000 */
[----:B------:R-:W-:Y:S02]  /*1ee70*/  FADD.FTZ R6, R250, R2 ;  /* 0x00000002fa067221 */ /* 0x000fe40000010000 */
[----:B------:R-:W-:Y:S02]  /*1ee80*/  FADD.FTZ R4, R245, R5 ;  /* 0x00000005f5047221 */ /* 0x000fe40000010000 */
[----:B------:R-:W-:Y:S02]  /*1ee90*/  FFMA.FTZ R2, R0, R184, R78 ;  /* 0x000000b800027223 */ /* 0x000fe4000001004e */
[----:B------:R-:W-:Y:S01]  /*1eea0*/  FADD.FTZ R0, R183, R7 ;  /* 0x00000007b7007221 */ /* 0x000fe20000010000 */
[----:B-1----:R-:W-:Y:S07]  /*1eeb0*/  F2FP.BF16.PACK_AB R155, R46, R47 ;  /* 0x0000002f2e9b723e */ /* 0x002fee00000010ff */
[C---:B------:R-:W-:Y:S07]  /*1eec0*/  HMMA.16816.F32.BF16 R120, R152.reuse, R128, R8 ;  /* 0x000000809878723c */ /* 0x040fee0000041808 */
[----:B------:R-:W-:Y:S01]  /*1eed0*/  FADD.FTZ R10, R249, R6 ;  /* 0x00000006f90a7221 */ /* 0x000fe20000010000 */
[-C--:B------:R-:W-:Y:S04]  /*1eee0*/  HMMA.16816.F32.BF16 R124, R152, R130.reuse, R12 ;  /* 0x00000082987c723c */ /* 0x080fe8000004180c */
[----:B------:R-:W-:Y:S02]  /*1eef0*/  FADD.FTZ R8, R241, R4 ;  /* 0x00000004f1087221 */ /* 0x000fe40000010000 */
[----:B------:R-:W-:Y:S01]  /*1ef00*/  FADD.FTZ R11, R79, R2 ;  /* 0x000000024f0b7221 */ /* 0x000fe20000010000 */
[----:B------:R-:W1:Y:S01]  /*1ef10*/  LDSM.16.MT88.4 R4, [R208+0x2000] ;  /* 0x00200000d004783b */ /* 0x000e620000004200 */
        /* <DEDUP_REMOVED lines=88> */
[----:B------:R-:W-:Y:S01]  /*1f4a0*/  MOV R200, R0 ;  /* 0x0000000000c87202 */ /* 0x000fe20000000f00 */
[----:B------:R-:W-:-:S05]  /*1f4b0*/  @P0 BRA `(.L_x_978) ;  /* 0xffffb46000000947 */ /* 0x000fca000383ffff */
.L_x_961:
[----:B------:R-:W-:Y:S02]  /*1f4c0*/  MOV R11, 0x1f ;  /* 0x0000001f000b7802 */ /* 0x000fe40000000f00 */
[----:B------:R-:W-:Y:S01]  /*1f4d0*/  MOV R10, 0xffffffff ;  /* 0xffffffff000a7802 */ /* 0x000fe20000000f00 */
[----:B------:R-:W-:Y:S05]  /*1f4e0*/  BRA.DIV ~URZ, `(.L_x_979) ;  /* 0x000052527f007947 */ /* 0x000fea000b800000 */
[----:B------:R-:W3:Y:S04]  /*1f4f0*/  LDL R0, [R1+0x8] ;  /* 0x0000080001007983 */ /* 0x000ee80000100800 */
[----:B--23--:R1:W2:Y:S02]  /*1f500*/  SHFL.BFLY PT, R2, R0, 0x2, 0x1f ;  /* 0x0c401f0000027f89 */ /* 0x00c2a400000e0000 */
.L_x_1065:
[----:B-1----:R-:W3:Y:S02]  /*1f510*/  LDL.LU R0, [R1+0x8] ;  /* 0x0000080001007983 */ /* 0x002ee40000300800 */
        /* <DEDUP_REMOVED lines=18> */
.L_x_1066:
[----:B------:R-:W-:Y:S01]  /*1f640*/  FSETP.NE.FTZ.AND P3, PT, R2, RZ, PT ;  /* 0x000000ff0200720b */ /* 0x000fe20003f75000 */
[----:B----4-:R-:W-:Y:S01]  /*1f650*/  FADD.FTZ R7, R9, R7 ;  /* 0x0000000709077221 */ /* 0x010fe20000010000 */
[----:B------:R-:W-:Y:S02]  /*1f660*/  MOV R0, RZ ;  /* 0x000000ff00007202 */ /* 0x000fe40000000f00 */
[----:B------:R-:W-:Y:S02]  /*1f670*/  FSETP.NE.FTZ.AND P2, PT, R5, RZ, PT ;  /* 0x000000ff0500720b */ /* 0x000fe40003f55000 */
[----:B------:R-:W-:Y:S02]  /*1f680*/  FSETP.NE.FTZ.AND P1, PT, R6, RZ, PT ;  /* 0x000000ff0600720b */ /* 0x000fe40003f35000 */
[----:B------:R-:W-:Y:S02]  /*1f690*/  MOV R4, RZ ;  /* 0x000000ff00047202 */ /* 0x000fe40000000f00 */
[----:B------:R-:W-:-:S02]  /*1f6a0*/  FSETP.NE.FTZ.AND P0, PT, R7, RZ, PT ;  /* 0x000000ff0700720b */ /* 0x000fc40003f15000 */
[----:B------:R-:W-:Y:S01]  /*1f6b0*/  MOV R27, 0xff800000 ;  /* 0xff800000001b7802 */ /* 0x000fe20000000f00 */
[----:B------:R-:W1:Y:S01]  /*1f6c0*/  @P3 MUFU.RCP R0, R2 ;  /* 0x0000000200003308 */ /* 0x000e620000001000 */
[----:B------:R-:W-:Y:S02]  /*1f6d0*/  MOV R23, 0xff800000 ;  /* 0xff80000000177802 */ /* 0x000fe40000000f00 */
        /* <DEDUP_REMOVED lines=32> */
[----:B------:R-:W-:Y:S01]  /*1f8e0*/  FMUL.FTZ R39, R2, R125 ;  /* 0x0000007d02277220 */ /* 0x000fe20000410000 */
        /* <DEDUP_REMOVED lines=37> */
[----:B-1----:R-:W-:Y:S02]  /*1fb40*/  @P0 FMUL.FTZ R2, R2, 0.69314718246459960938 ;  /* 0x3f31721802020820 */ /* 0x002fe40000410000 */
[----:B------:R-:W-:Y:S02]  /*1fb50*/  @P3 FMUL.FTZ R10, R10, 0.69314718246459960938 ;  /* 0x3f3172180a0a3820 */ /* 0x000fe40000410000 */
[----:B------:R-:W-:-:S02]  /*1fb60*/  @P0 FMUL.FTZ R4, R4, c[0x0][0x2d0] ;  /* 0x0000b40004040a20 */ /* 0x000fc40000410000 */
[----:B------:R-:W-:Y:S02]  /*1fb70*/  @P3 FMUL.FTZ R6, R6, c[0x0][0x2d0] ;  /* 0x0000b40006063a20 */ /* 0x000fe40000410000 */
[--C-:B------:R-:W-:Y:S01]  /*1fb80*/  @P0 FFMA.FTZ R19, R4, R3, R2.reuse ;  /* 0x0000000304130223 */ /* 0x100fe20000010002 */
[----:B------:R-:W-:Y:S01]  /*1fb90*/  PRMT R2, R5, 0x7610, R2 ;  /* 0x0000761005027816 */ /* 0x000fe20000000002 */
[----:B------:R-:W-:Y:S02]  /*1fba0*/  @P3 FFMA.FTZ R22, R6, R110, R10 ;  /* 0x0000006e06163223 */ /* 0x000fe4000001000a */
        /* <DEDUP_REMOVED lines=15> */
[----:B------:R-:W-:Y:S02]  /*1fca0*/  FMUL.FTZ R31, R0, R155 ;  /* 0x0000009b001f7220 */ /* 0x000fe40000410000 */
.L_x_850:
[----:B------:R1:W5:Y:S01]  /*1fcb0*/  LDL R6, [R1+0x48] ;  /* 0x0000480001067983 */ /* 0x0003620000100800 */
[----:B------:R-:W-:Y:S03]  /*1fcc0*/  BSSY B0, `(.L_x_981) ;  /* 0x0000012000007945 */ /* 0x000fe60003800000 */
[----:B------:R-:W2:Y:S02]  /*1fcd0*/  S2R R81, SR_TID.X ;  /* 0x0000000000517919 */ /* 0x000ea40000002100 */
[----:B--2---:R-:W-:-:S13]  /*1fce0*/  LOP3.LUT P0, RZ, R81, 0x7f, RZ, 0xc0, !PT ;  /* 0x0000007f51ff7812 */ /* 0x004fda000780c0ff */
[----:B------:R-:W-:Y:S05]  /*1fcf0*/  @P0 BRA `(.L_x_982) ;  /* 0x000000e000000947 */ /* 0x000fea0003800000 */
[----:B-1----:R-:W1:Y:S01]  /*1fd00*/  S2R R4, SR_LANEID ;  /* 0x0000000000047919 */ /* 0x002e620000000000 */
[----:B------:R-:W-:Y:S01]  /*1fd10*/  VOTEU.ANY UR4, UPT, PT ;  /* 0x0000000000047886 */ /* 0x000fe200038e0100 */
[----:B------:R-:W-:Y:S01]  /*1fd20*/  IMAD.MOV.U32 R5, RZ, RZ, c[0x0][0x564] ;  /* 0x00015900ff057624 */ /* 0x000fe200078e00ff */
[----:B------:R-:W1:Y:S08]  /*1fd30*/  FLO.U32 R3, UR4 ;  /* 0x0000000400037d00 */ /* 0x000e7000080e0000 */
[----:B------:R-:W2:Y:S01]  /*1fd40*/  POPC R0, UR4 ;  /* 0x0000000400007d09 */ /* 0x000ea20008000000 */
[----:B-1----:R-:W-:Y:S01]  /*1fd50*/  ISETP.EQ.U32.AND P0, PT, R3, R4, PT ;  /* 0x000000040300720c */ /* 0x002fe20003f02070 */
[----:B------:R-:W-:-:S12]  /*1fd60*/  IMAD.MOV.U32 R4, RZ, RZ, c[0x0][0x560] ;  /* 0x00015800ff047624 */ /* 0x000fd800078e00ff */
[----:B--2---:R1:W2:Y:S04]  /*1fd70*/  @P0 ATOMG.E.ADD.STRONG.GPU PT, R0, [R4.64], R0 ;  /* 0x00000000040009a8 */ /* 0x0042a800081ee1c8 */
[----:B-1----:R-:W1:Y:S04]  /*1fd80*/  S2R R4, SR_LTMASK ;  /* 0x0000000000047919 */ /* 0x002e680000003900 */
[----:B--2---:R1:W2:Y:S02]  /*1fd90*/  SHFL.IDX PT, R3, R0, R3, 0x1f ;  /* 0x00001f0300037589 */ /* 0x0042a400000e0000 */
[----:B-1----:R-:W-:-:S06]  /*1fda0*/  LOP3.LUT R0, R4, UR4, RZ, 0xc0, !PT ;  /* 0x0000000404007c12 */ /* 0x002fcc000f8ec0ff */
[----:B------:R-:W2:Y:S02]  /*1fdb0*/  POPC R0, R0 ;  /* 0x0000000000007309 */ /* 0x000ea40000000000 */
[----:B--2--5:R-:W-:-:S05]  /*1fdc0*/  IADD3 R6, R3, c[0x0][0xc], R0 ;  /* 0x0000030003067a10 */ /* 0x024fca0007ffe000 */
[----:B------:R1:W-:Y:S02]  /*1fdd0*/  STL [R1+0x48], R6 ;  /* 0x0000480601007387 */ /* 0x0003e40000100800 */
.L_x_982:
[----:B-1----:R-:W-:Y:S05]  /*1fde0*/  BSYNC B0 ;  /* 0x0000000000007941 */ /* 0x002fea0003800000 */
.L_x_981:
[----:B------:R-:W-:Y:S01]  /*1fdf0*/  SHF.R.S32.HI R4, RZ, 0x1f, R81 ;  /* 0x0000001fff047819 */ /* 0x000fe20000011451 */
[----:B------:R-:W-:Y:S01]  /*1fe00*/  BSSY B1, `(.L_x_983) ;  /* 0x00002db000017945 */ /* 0x000fe20003800000 */
[----:B------:R-:W-:Y:S01]  /*1fe10*/  PRMT R0, R2, 0x9910, RZ ;  /* 0x0000991002007816 */ /* 0x000fe200000000ff */
[----:B-----5:R-:W-:Y:S01]  /*1fe20*/  IMAD.MOV.U32 R45, RZ, RZ, R6 ;  /* 0x000000ffff2d7224 */ /* 0x020fe200078e0006 */
[----:B------:R-:W-:Y:S02]  /*1fe30*/  LEA.HI R3, R4, R81, RZ, 0x3 ;  /* 0x0000005104037211 */ /* 0x000fe400078f18ff */
[----:B------:R-:W-:Y:S02]  /*1fe40*/  ISETP.NE.AND P0, PT, R0, RZ, PT ;  /* 0x000000ff0000720c */ /* 0x000fe40003f05270 */
[----:B------:R-:W-:Y:S02]  /*1fe50*/  LOP3.LUT R2, R3, 0xfffffff8, RZ, 0xc0, !PT ;  /* 0xfffffff803027812 */ /* 0x000fe400078ec0ff */
[----:B------:R-:W-:-:S03]  /*1fe60*/  SHF.R.S32.HI R44, RZ, 0x3, R3 ;  /* 0x00000003ff2c7819 */ /* 0x000fc60000011403 */
[----:B------:R-:W-:-:S04]  /*1fe70*/  IMAD.IADD R2, R81, 0x1, -R2 ;  /* 0x0000000151027824 */ /* 0x000fc800078e0a02 */
[C---:B------:R-:W-:Y:S02]  /*1fe80*/  IMAD.SHL.U32 R0, R2.reuse, 0x8, RZ ;  /* 0x0000000802007824 */ /* 0x040fe400078e00ff */
[----:B------:R-:W-:-:S03]  /*1fe90*/  IMAD R26, R2, 0x10, R44 ;  /* 0x00000010021a7824 */ /* 0x000fc600078e022c */
[----:B------:R-:W-:Y:S01]  /*1fea0*/  SHF.R.S32.HI R80, RZ, 0x1f, R0 ;  /* 0x0000001fff507819 */ /* 0x000fe20000011400 */
[----:B------:R-:W-:Y:S05]  /*1feb0*/  @!P0 BRA `(.L_x_984) ;  /* 0x0000219000008947 */ /* 0x000fea0003800000 */
[----:B------:R-:W2:Y:S04]  /*1fec0*/  LDL.LU R12, [R1+0x4c] ;  /* 0x00004c00010c7983 */ /* 0x000ea80000300800 */
[----:B------:R-:W3:Y:S01]  /*1fed0*/  LDL R18, [R1+0x54] ;  /* 0x0000540001127983 */ /* 0x000ee20000100800 */
[CC--:B------:R-:W-:Y:S01]  /*1fee0*/  LEA.HI R5, R4.reuse, R81.reuse, RZ, 0x2 ;  /* 0x0000005104057211 */ /* 0x0c0fe200078f10ff */
[----:B------:R-:W-:Y:S01]  /*1fef0*/  WARPSYNC 0xffffffff ;  /* 0xffffffff00007948 */ /* 0x000fe20003800000 */
[----:B------:R-:W-:Y:S01]  /*1ff00*/  LEA.HI R25, R4, R81, RZ, 0x5 ;  /* 0x0000005104197211 */ /* 0x000fe200078f28ff */
[----:B------:R-:W-:Y:S01]  /*1ff10*/  IMAD.MOV.U32 R11, RZ, RZ, -0x10 ;  /* 0xfffffff0ff0b7424 */ /* 0x000fe200078e00ff */
[--C-:B------:R-:W-:Y:S01]  /*1ff20*/  SHF.R.S32.HI R3, RZ, 0x2, R5.reuse ;  /* 0x00000002ff037819 */ /* 0x100fe20000011405 */
[----:B------:R-:W-:Y:S01]  /*1ff30*/  IMAD.MOV.U32 R8, RZ, RZ, 0x40 ;  /* 0x00000040ff087424 */ /* 0x000fe200078e00ff */
[----:B------:R-:W-:Y:S01]  /*1ff40*/  SHF.R.S32.HI R2, RZ, 0x1f, R5 ;  /* 0x0000001fff027819 */ /* 0x000fe20000011405 */
[----:B------:R-:W-:Y:S01]  /*1ff50*/  IMAD.MOV.U32 R14, RZ, RZ, c[0x0][0x388] ;  /* 0x0000e200ff0e7624 */ /* 0x000fe200078e00ff */
[----:B------:R-:W-:-:S02]  /*1ff60*/  LOP3.LUT R5, R5, 0xfffffffc, RZ, 0xc0, !PT ;  /* 0xfffffffc05057812 */ /* 0x000fc400078ec0ff */
[----:B------:R-:W-:Y:S02]  /*1ff70*/  LEA.HI R2, R2, R3, RZ, 0x3 ;  /* 0x0000000302027211 */ /* 0x000fe400078f18ff */
[----:B------:R-:W-:Y:S01]  /*1ff80*/  SHF.R.S32.HI R24, RZ, 0x5, R25 ;  /* 0x00000005ff187819 */ /* 0x000fe20000011419 */
[----:B------:R-:W-:Y:S01]  /*1ff90*/  IMAD.IADD R5, R81, 0x1, -R5 ;  /* 0x0000000151057824 */ /* 0x000fe200078e0a05 */
[----:B------:R-:W-:Y:S02]  /*1ffa0*/  LOP3.LUT R2, R2, 0xfffffff8, RZ, 0xc0, !PT ;  /* 0xfffffff802027812 */ /* 0x000fe400078ec0ff */
[----:B------:R-:W-:Y:S01]  /*1ffb0*/  F2FP.BF16.PACK_AB R10, R63, R62 ;  /* 0x0000003e3f0a723e */ /* 0x000fe200000010ff */
[----:B------:R-:W-:Y:S01]  /*1ffc0*/  IMAD.SHL.U32 R4, R24, 0x400, RZ ;  /* 0x0000040018047824 */ /* 0x000fe200078e00ff */
[----:B------:R-:W-:Y:S01]  /*1ffd0*/  F2FP.BF16.PACK_AB R9, R75, R74 ;  /* 0x0000004a4b09723e */ /* 0x000fe200000010ff */
[----:B------:R-:W-:Y:S02]  /*1ffe0*/  IMAD.IADD R2, R3, 0x1, -R2 ;  /* 0x0000000103027824 */ /* 0x000fe400078e0a02 */
[----:B------:R-:W-:Y:S01]  /*1fff0*/  IMAD R4, R5, 0x2, R4 ;  /* 0x0000000205047824 */ /* 0x000fe200078e0204 */
[----:B------:R-:W-:Y:S01]  /*20000*/  F2FP.BF16.PACK_AB R5, R73, R72 ;  /* 0x000000484905723e */ /* 0x000fe200000010ff */
[C---:B------:R-:W-:Y:S01]  /*20010*/  IMAD.SHL.U32 R3, R2.reuse, 0x40, RZ ;  /* 0x0000004002037824 */ /* 0x040fe200078e00ff */
[C---:B------:R-:W-:Y:S01]  /*20020*/  LOP3.LUT R7, R2.reuse, 0x1, RZ, 0xc0, !PT ;  /* 0x0000000102077812 */ /* 0x040fe200078ec0ff */
[----:B------:R-:W-:Y:S01]  /*20030*/  BAR.SYNC.DEFER_BLOCKING 0x1, 0x80 ;  /* 0x0042000000007b1d */ /* 0x000fe20000010000 */
[----:B------:R-:W-:-:S02]  /*20040*/  LOP3.LUT P2, RZ, R2, 0x2, RZ, 0xc0, !PT ;  /* 0x0000000202ff7812 */ /* 0x000fc4000784c0ff */
[----:B------:R-:W-:Y:S02]  /*20050*/  LOP3.LUT R3, R3, 0x1c0, RZ, 0xc0, !PT ;  /* 0x000001c003037812 */ /* 0x000fe400078ec0ff */
[----:B------:R-:W-:Y:S02]  /*20060*/  ISETP.NE.U32.AND P1, PT, R7, 0x1, PT ;  /* 0x000000010700780c */ /* 0x000fe40003f25070 */
[----:B------:R-:W-:Y:S02]  /*20070*/  SHF.R.U32.HI R6, RZ, 0x3, R3 ;  /* 0x00000003ff067819 */ /* 0x000fe40000011603 */
[----:B------:R-:W-:Y:S02]  /*20080*/  LOP3.LUT P0, RZ, R2, 0x4, RZ, 0xc0, !PT ;  /* 0x0000000402ff7812 */ /* 0x000fe4000780c0ff */
[----:B------:R-:W-:Y:S02]  /*20090*/  LOP3.LUT R3, R6, R3, RZ, 0xfc, !PT ;  /* 0x0000000306037212 */ /* 0x000fe400078efcff */
[----:B------:R-:W-:-:S02]  /*200a0*/  SEL R11, R11, 0x10, !P1 ;  /* 0x000000100b0b7807 */ /* 0x000fc40004800000 */
[----:B------:R-:W-:Y:S01]  /*200b0*/  F2FP.BF16.PACK_AB R7, R71, R70 ;  /* 0x000000464707723e */ /* 0x000fe200000010ff */
[----:B------:R-:W-:Y:S01]  /*200c0*/  IMAD.IADD R3, R4, 0x1, R3 ;  /* 0x0000000104037824 */ /* 0x000fe200078e0203 */
[----:B------:R-:W-:-:S04]  /*200d0*/  F2FP.BF16.PACK_AB R6, R97, R96 ;  /* 0x000000606106723e */ /* 0x000fc800000010ff */
[----:B------:R-:W-:Y:S02]  /*200e0*/  LEA R2, R3, 0x80, 0x1 ;  /* 0x0000008003027811 */ /* 0x000fe400078e08ff */
[----:B------:R-:W-:-:S03]  /*200f0*/  F2FP.BF16.PACK_AB R3, R105, R104 ;  /* 0x000000686903723e */ /* 0x000fc600000010ff */
[----:B------:R-:W-:Y:S01]  /*20100*/  IMAD.IADD R4, R2, 0x1, R11 ;  /* 0x0000000102047824 */ /* 0x000fe200078e020b */
[----:B------:R1:W-:Y:S04]  /*20110*/  STS [R2], R7 ;  /* 0x0000000702007388 */ /* 0x0003e80000000800 */
[----:B------:R4:W-:Y:S04]  /*20120*/  STS [R2+0x400], R6 ;  /* 0x0004000602007388 */ /* 0x0009e80000000800 */
[----:B------:R4:W-:Y:S04]  /*20130*/  STS [R4+0x400], R3 ;  /* 0x0004000304007388 */ /* 0x0009e80000000800 */
[----:B------:R4:W-:Y:S01]  /*20140*/  STS [R4], R5 ;  /* 0x0000000504007388 */ /* 0x0009e20000000800 */
[----:B-1----:R-:W-:Y:S01]  /*20150*/  F2FP.BF16.PACK_AB R7, R39, R38 ;  /* 0x000000262707723e */ /* 0x002fe200000010ff */
[----:B----4-:R-:W-:Y:S01]  /*20160*/  IMAD.MOV.U32 R6, RZ, RZ, 0x20 ;  /* 0x00000020ff067424 */ /* 0x010fe200078e00ff */
[----:B------:R-:W-:-:S04]  /*20170*/  F2FP.BF16.PACK_AB R3, R35, R34 ;  /* 0x000000222303723e */ /* 0x000fc800000010ff */
[----:B------:R-:W-:Y:S02]  /*20180*/  SEL R6, R6, 0xffffffe0, !P2 ;  /* 0xffffffe006067807 */ /* 0x000fe40005000000 */
[----:B------:R-:W-:Y:S01]  /*20190*/  F2FP.BF16.PACK_AB R5, R51, R50 ;  /* 0x000000323305723e */ /* 0x000fe200000010ff */
[----:B------:R1:W-:Y:S01]  /*201a0*/  STS [R2+0x2400], R3 ;  /* 0x0024000302007388 */ /* 0x0003e20000000800 */
[----:B------:R-:W-:-:S03]  /*201b0*/  ISETP.NE.U32.AND P2, PT, RZ, c[0x0][0x500], PT ;  /* 0x00014000ff007a0c */ /* 0x000fc60003f45070 */
[----:B------:R4:W-:Y:S01]  /*201c0*/  STS [R2+0x2000], R5 ;  /* 0x0020000502007388 */ /* 0x0009e20000000800 */
[----:B------:R-:W-:-:S03]  /*201d0*/  ISETP.NE.AND.EX P2, PT, RZ, c[0x0][0x504], PT, P2 ;  /* 0x00014100ff007a0c */ /* 0x000fc60003f45320 */
[----:B------:R4:W-:Y:S04]  /*201e0*/  STS [R4+0x2000], R7 ;  /* 0x0020000704007388 */ /* 0x0009e80000000800 */
[----:B------:R4:W-:Y:S01]  /*201f0*/  STS [R4+0x2400], R10 ;  /* 0x0024000a04007388 */ /* 0x0009e20000000800 */
[----:B-1----:R-:W-:Y:S02]  /*20200*/  SEL R3, R8, 0xffffffc0, !P0 ;  /* 0xffffffc008037807 */ /* 0x002fe40004000000 */
[----:B------:R-:W-:Y:S01]  /*20210*/  F2FP.BF16.PACK_AB R8, R113, R112 ;  /* 0x000000707108723e */ /* 0x000fe200000010ff */
[C---:B----4-:R-:W-:Y:S01]  /*20220*/  IMAD.IADD R5, R2.reuse, 0x1, R6 ;  /* 0x0000000102057824 */ /* 0x050fe200078e0206 */
[----:B------:R-:W-:Y:S01]  /*20230*/  ISETP.NE.U32.AND P0, PT, RZ, c[0x0][0x508], PT ;  /* 0x00014200ff007a0c */ /* 0x000fe20003f05070 */
[----:B------:R-:W-:-:S02]  /*20240*/  IMAD.IADD R3, R2, 0x1, R3 ;  /* 0x0000000102037824 */ /* 0x000fc400078e0203 */
[----:B------:R-:W-:Y:S01]  /*20250*/  IMAD.IADD R2, R4, 0x1, R6 ;  /* 0x0000000104027824 */ /* 0x000fe200078e0206 */
[----:B------:R-:W-:Y:S01]  /*20260*/  F2FP.BF16.PACK_AB R7, R77, R76 ;  /* 0x0000004c4d07723e */ /* 0x000fe200000010ff */
[----:B------:R1:W-:Y:S01]  /*20270*/  STS [R5], R9 ;  /* 0x0000000905007388 */ /* 0x0003e20000000800 */
[----:B------:R-:W-:Y:S02]  /*20280*/  ISETP.NE.AND.EX P1, PT, RZ, c[0x0][0x50c], PT, P0 ;  /* 0x00014300ff007a0c */ /* 0x000fe40003f25300 */
[----:B------:R-:W-:Y:S01]  /*20290*/  F2FP.BF16.PACK_AB R4, R115, R114 ;  /* 0x000000727304723e */ /* 0x000fe200000010ff */
[----:B------:R4:W-:Y:S04]  /*202a0*/  STS [R5+0x400], R8 ;  /* 0x0004000805007388 */ /* 0x0009e80000000800 */
[----:B------:R4:W-:Y:S04]  /*202b0*/  STS [R2+0x400], R4 ;  /* 0x0004000402007388 */ /* 0x0009e80000000800 */
[----:B------:R4:W-:Y:S01]  /*202c0*/  STS [R2], R7 ;  /* 0x0000000702007388 */ /* 0x0009e20000000800 */
[----:B-1----:R-:W-:-:S02]  /*202d0*/  F2FP.BF16.PACK_AB R9, R41, R40 ;  /* 0x000000282909723e */ /* 0x002fc400000010ff */
[----:B----4-:R-:W-:-:S03]  /*202e0*/  F2FP.BF16.PACK_AB R8, R61, R60 ;  /* 0x0000003c3d08723e */ /* 0x010fc600000010ff */
[----:B------:R-:W-:Y:S01]  /*202f0*/  STS [R5+0x2000], R9 ;  /* 0x0020000905007388 */ /* 0x000fe20000000800 */
[----:B------:R-:W-:-:S03]  /*20300*/  F2FP.BF16.PACK_AB R4, R59, R58 ;  /* 0x0000003a3b04723e */ /* 0x000fc600000010ff */
[----:B------:R1:W-:Y:S01]  /*20310*/  STS [R5+0x2400], R8 ;  /* 0x0024000805007388 */ /* 0x0003e20000000800 */
[----:B------:R-:W-:-:S03]  /*20320*/  F2FP.BF16.PACK_AB R7, R43, R42 ;  /* 0x0000002a2b07723e */ /* 0x000fc600000010ff */
[----:B------:R4:W-:Y:S04]  /*20330*/  STS [R2+0x2400], R4 ;  /* 0x0024000402007388 */ /* 0x0009e80000000800 */
[----:B------:R4:W-:Y:S01]  /*20340*/  STS [R2+0x2000], R7 ;  /* 0x0020000702007388 */ /* 0x0009e20000000800 */
[----:B-1----:R-:W-:Y:S02]  /*20350*/  F2FP.BF16.PACK_AB R5, R69, R68 ;  /* 0x000000444505723e */ /* 0x002fe400000010ff */
[----:B------:R-:W-:Y:S02]  /*20360*/  F2FP.BF16.PACK_AB R8, R117, R116 ;  /* 0x000000747508723e */ /* 0x000fe400000010ff */
[----:B----4-:R-:W-:Y:S01]  /*20370*/  F2FP.BF16.PACK_AB R4, R119, R118 ;  /* 0x000000767704723e */ /* 0x010fe200000010ff */
[----:B------:R1:W-:Y:S01]  /*20380*/  STS [R3], R5 ;  /* 0x0000000503007388 */ /* 0x0003e20000000800 */
[----:B------:R-:W-:Y:S01]  /*20390*/  IMAD.IADD R2, R11, 0x1, R3 ;  /* 0x000000010b027824 */ /* 0x000fe200078e0203 */
[----:B------:R-:W-:-:S02]  /*203a0*/  F2FP.BF16.PACK_AB R7, R87, R86 ;  /* 0x000000565707723e */ /* 0x000fc400000010ff */
[----:B------:R4:W-:Y:S01]  /*203b0*/  STS [R3+0x400], R4 ;  /* 0x0004000403007388 */ /* 0x0009e20000000800 */
[----:B------:R-:W-:-:S03]  /*203c0*/  IMAD.IADD R9, R6, 0x1, R2 ;  /* 0x0000000106097824 */ /* 0x000fc600078e0202 */
[----:B------:R4:W-:Y:S04]  /*203d0*/  STS [R2], R8 ;  /* 0x0000000802007388 */ /* 0x0009e80000000800 */
[----:B------:R4:W-:Y:S01]  /*203e0*/  STS [R2+0x400], R7 ;  /* 0x0004000702007388 */ /* 0x0009e20000000800 */
[----:B-1----:R-:W-:Y:S02]  /*203f0*/  F2FP.BF16.PACK_AB R5, R57, R56 ;  /* 0x000000383905723e */ /* 0x002fe400000010ff */
[----:B----4-:R-:W-:-:S03]  /*20400*/  F2FP.BF16.PACK_AB R4, R55, R54 ;  /* 0x000000363704723e */ /* 0x010fc600000010ff */
[----:B------:R1:W-:Y:S01]  /*20410*/  STS [R3+0x2000], R5 ;  /* 0x0020000503007388 */ /* 0x0003e20000000800 */
[----:B------:R-:W-:-:S03]  /*20420*/  F2FP.BF16.PACK_AB R8, R53, R52 ;  /* 0x000000343508723e */ /* 0x000fc600000010ff */
[----:B------:R4:W-:Y:S01]  /*20430*/  STS [R3+0x2400], R4 ;  /* 0x0024000403007388 */ /* 0x0009e20000000800 */
[----:B------:R-:W-:-:S03]  /*20440*/  F2FP.BF16.PACK_AB R7, R49, R48 ;  /* 0x000000303107723e */ /* 0x000fc600000010ff */
[----:B------:R4:W-:Y:S04]  /*20450*/  STS [R2+0x2000], R8 ;  /* 0x0020000802007388 */ /* 0x0009e80000000800 */
[----:B------:R4:W-:Y:S01]  /*20460*/  STS [R2+0x2400], R7 ;  /* 0x0024000702007388 */ /* 0x0009e20000000800 */
[----:B-1----:R-:W-:Y:S01]  /*20470*/  F2FP.BF16.PACK_AB R5, R79, R78 ;  /* 0x0000004e4f05723e */ /* 0x002fe200000010ff */
[----:B----4-:R-:W-:Y:S01]  /*20480*/  IMAD.IADD R3, R6, 0x1, R3 ;  /* 0x0000000106037824 */ /* 0x010fe200078e0203 */
[----:B------:R-:W-:Y:S02]  /*20490*/  F2FP.BF16.PACK_AB R4, R85, R84 ;  /* 0x000000545504723e */ /* 0x000fe400000010ff */
[----:B------:R-:W-:Y:S01]  /*204a0*/  F2FP.BF16.PACK_AB R6, R47, R46 ;  /* 0x0000002e2f06723e */ /* 0x000fe200000010ff */
[----:B------:R-:W-:Y:S01]  /*204b0*/  IMAD.IADD R8, R11, 0x1, R3 ;  /* 0x000000010b087824 */ /* 0x000fe200078e0203 */
[----:B------:R1:W-:Y:S01]  /*204c0*/  STS [R3], R5 ;  /* 0x0000000503007388 */ /* 0x0003e20000000800 */
[----:B------:R-:W-:-:S03]  /*204d0*/  F2FP.BF16.PACK_AB R2, R67, R66 ;  /* 0x000000424302723e */ /* 0x000fc600000010ff */
[----:B------:R4:W-:Y:S01]  /*204e0*/  STS [R3+0x400], R4 ;  /* 0x0004000403007388 */ /* 0x0009e20000000800 */
[----:B-1----:R-:W-:Y:S02]  /*204f0*/  F2FP.BF16.PACK_AB R5, R37, R36 ;  /* 0x000000242505723e */ /* 0x002fe400000010ff */
[----:B----4-:R-:W-:-:S05]  /*20500*/  F2FP.BF16.PACK_AB R4, R65, R64 ;  /* 0x000000404104723e */ /* 0x010fca00000010ff */
[----:B------:R1:W-:Y:S04]  /*20510*/  STS [R9], R4 ;  /* 0x0000000409007388 */ /* 0x0003e80000000800 */
[----:B------:R4:W-:Y:S04]  /*20520*/  STS [R8+0x400], R2 ;  /* 0x0004000208007388 */ /* 0x0009e80000000800 */
[----:B------:R2:W-:Y:S04]  /*20530*/  STS [R3+0x2000], R6 ;  /* 0x0020000603007388 */ /* 0x0005e80000000800 */
[----:B------:R3:W-:Y:S01]  /*20540*/  STS [R3+0x2400], R5 ;  /* 0x0024000503007388 */ /* 0x0007e20000000800 */
[----:B-1----:R-:W-:-:S02]  /*20550*/  F2FP.BF16.PACK_AB R4, R33, R32 ;  /* 0x000000202104723e */ /* 0x002fc400000010ff */
[----:B----4-:R-:W-:-:S03]  /*20560*/  F2FP.BF16.PACK_AB R2, R31, R30 ;  /* 0x0000001e1f02723e */ /* 0x010fc600000010ff */
[----:B------:R1:W-:Y:S01]  /*20570*/  STS [R9+0x2000], R4 ;  /* 0x0020000409007388 */ /* 0x0003e20000000800 */
[----:B--2---:R-:W-:-:S03]  /*20580*/  IMAD.MOV.U32 R6, RZ, RZ, 0x4 ;  /* 0x00000004ff067424 */ /* 0x004fc600078e00ff */
[----:B------:R2:W-:Y:S01]  /*20590*/  STS [R8+0x2400], R2 ;  /* 0x0024000208007388 */ /* 0x0005e20000000800 */
[----:B---3--:R-:W-:Y:S02]  /*205a0*/  IMAD.MOV.U32 R3, RZ, RZ, RZ ;  /* 0x000000ffff037224 */ /* 0x008fe400078e00ff */
[CC--:B------:R-:W-:Y:S01]  /*205b0*/  @P1 IMAD.WIDE R10, R18.reuse, R6.reuse, c[0x0][0x508] ;  /* 0x00014200120a1625 */ /* 0x0c0fe200078e0206 */
[----:B------:R-:W-:Y:S03]  /*205c0*/  BAR.SYNC.DEFER_BLOCKING 0x1, 0x80 ;  /* 0x0042000000007b1d */ /* 0x000fe60000010000 */
[----:B------:R-:W-:-:S03]  /*205d0*/  IMAD.WIDE R6, R18, R6, c[0x0][0x500] ;  /* 0x0001400012067625 */ /* 0x000fc600078e0206 */
[----:B------:R2:W5:Y:S04]  /*205e0*/  @P1 LDG.E R14, [R10.64] ;  /* 0x000000080a0e1981 */ /* 0x000568000c1e1900 */
[----:B------:R2:W5:Y:S01]  /*205f0*/  @P2 LDG.E R3, [R6.64] ;  /* 0x0000000806032981 */ /* 0x000562000c1e1900 */
[----:B------:R-:W-:-:S04]  /*20600*/  ISETP.NE.AND P0, PT, R12, RZ, PT ;  /* 0x000000ff0c00720c */ /* 0x000fc80003f05270 */
[----:B-1----:R-:W-:Y:S01]  /*20610*/  SEL R4, R12, c[0x0][0x3d4], P0 ;  /* 0x0000f5000c047a07 */ /* 0x002fe20000000000 */
[----:B------:R-:W-:Y:S05]  /*20620*/  @P1 BRA `(.L_x_985) ;  /* 0x0000004000001947 */ /* 0x000fea0003800000 */
[----:B------:R-:W-:Y:S05]  /*20630*/  @!P2 BRA `(.L_x_985) ;  /* 0x000000300000a947 */ /* 0x000fea0003800000 */
[----:B--2---:R1:W2:Y:S04]  /*20640*/  LDG.E R2, [R6.64] ;  /* 0x0000000806027981 */ /* 0x0042a8000c1e1900 */
[----:B-1----:R-:W2:Y:S02]  /*20650*/  LDG.E R6, [R6.64+0x4] ;  /* 0x0000040806067981 */ /* 0x002ea4000c1e1900 */
[----:B--2--5:R-:W-:Y:S02]  /*20660*/  IADD3 R14, -R2, R6, RZ ;  /* 0x00000006020e7210 */ /* 0x024fe40007ffe1ff */
.L_x_985:
[----:B------:R-:W3:Y:S04]  /*20670*/  LDL R5, [R1+0x58] ;  /* 0x0000580001057983 */ /* 0x000ee80000100800 */
[----:B------:R-:W3:Y:S04]  /*20680*/  LDL R82, [R1+0x44] ;  /* 0x0000440001527983 */ /* 0x000ee80000100800 */
[----:B------:R-:W4:Y:S04]  /*20690*/  LDL R28, [R1+0x5c] ;  /* 0x00005c00011c7983 */ /* 0x000f280000100800 */
[----:B--2---:R-:W2:Y:S04]  /*206a0*/  LDL R15, [R1+0x50] ;  /* 0x00005000010f7983 */ /* 0x004ea80000100800 */
[----:B------:R-:W2:Y:S01]  /*206b0*/  LDL.LU R29, [R1+0x40] ;  /* 0x00004000011d7983 */ /* 0x000ea20000300800 */
[----:B------:R-:W-:Y:S01]  /*206c0*/  IMAD.MOV.U32 R6, RZ, RZ, 0x368 ;  /* 0x00000368ff067424 */ /* 0x000fe200078e00ff */
[----:B------:R-:W-:-:S04]  /*206d0*/  ISETP.GT.AND P2, PT, R4, 0x1, PT ;  /* 0x000000010400780c */ /* 0x000fc80003f44270 */
[----:B------:R-:W-:-:S04]  /*206e0*/  SEL R6, R6, 0x328, P2 ;  /* 0x0000032806067807 */ /* 0x000fc80001000000 */
[----:B------:R-:W1:Y:S08]  /*206f0*/  LDC.64 R8, c[0x0][R6+0x170] ;  /* 0x00005c0006087b82 */ /* 0x000e700000000a00 */
[----:B------:R1:W4:Y:S08]  /*20700*/  LDC.64 R12, c[0x0][R6+0x168] ;  /* 0x00005a00060c7b82 */ /* 0x0003300000000a00 */
[----:B------:R1:W1:Y:S08]  /*20710*/  LDC.64 R16, c[0x0][R6+0x178] ;  /* 0x00005e0006107b82 */ /* 0x0002700000000a00 */
[----:B------:R1:W1:Y:S01]  /*20720*/  LDC.64 R20, c[0x0][R6+0x160] ;  /* 0x0000580006147b82 */ /* 0x0002620000000a00 */
[----:B------:R-:W-:Y:S01]  /*20730*/  ISETP.NE.U32.AND P0, PT, RZ, c[0x0][0x500], PT ;  /* 0x00014000ff007a0c */ /* 0x000fe20003f05070 */
[----:B------:R-:W-:-:S03]  /*20740*/  IMAD.MOV.U32 R2, RZ, RZ, c[0x0][0x4e8] ;  /* 0x00013a00ff027624 */ /* 0x000fc600078e00ff */
[----:B------:R-:W-:Y:S02]  /*20750*/  ISETP.NE.AND.EX P0, PT, RZ, c[0x0][0x504], PT, P0 ;  /* 0x00014100ff007a0c */ /* 0x000fe40003f05300 */
[----:B------:R-:W-:Y:S02]  /*20760*/  ISETP.NE.AND P5, PT, R2, 0x1, PT ;  /* 0x000000010200780c */ /* 0x000fe40003fa5270 */
[----:B------:R-:W-:Y:S02]  /*20770*/  SHF.R.S32.HI R4, RZ, 0x1f, R18 ;  /* 0x0000001fff047819 */ /* 0x000fe40000011412 */
[----:B------:R-:W-:Y:S02]  /*20780*/  SEL R2, R18, RZ, !P0 ;  /* 0x000000ff12027207 */ /* 0x000fe40004000000 */
[----:B-----5:R-:W-:Y:S01]  /*20790*/  SHF.R.S32.HI R18, RZ, 0x1f, R3 ;  /* 0x0000001fff127819 */ /* 0x020fe20000011403 */
[----:B---3--:R-:W-:Y:S01]  /*207a0*/  IMAD.IADD R7, R5, 0x1, R82 ;  /* 0x0000000105077824 */ /* 0x008fe200078e0252 */
[----:B------:R-:W-:Y:S01]  /*207b0*/  SEL R5, R4, RZ, !P0 ;  /* 0x000000ff04057207 */ /* 0x000fe20004000000 */
[----:B-1----:R-:W-:-:S04]  /*207c0*/  IMAD R4, R9, R2, RZ ;  /* 0x0000000209047224 */ /* 0x002fc800078e02ff */
[----:B------:R-:W-:Y:S02]  /*207d0*/  IMAD R6, R8, R5, R4 ;  /* 0x0000000508067224 */ /* 0x000fe400078e0204 */
[----:B------:R-:W-:-:S04]  /*207e0*/  @P5 IMAD.HI.U32 R5, R7, c[0x0][0x4ec], RZ ;  /* 0x00013b0007055a27 */ /* 0x000fc800078e00ff */
[----:B------:R-:W-:Y:S01]  /*207f0*/  IMAD.MOV.U32 R4, RZ, RZ, R7 ;  /* 0x000000ffff047224 */ /* 0x000fe200078e0007 */
[----:B------:R-:W-:Y:S01]  /*20800*/  @P5 SHF.R.U32.HI R4, RZ, c[0x0][0x4f0], R5 ;  /* 0x00013c00ff045a19 */ /* 0x000fe20000011605 */
[----:B------:R-:W-:Y:S01]  /*20810*/  IMAD.WIDE.U32 R8, R8, R2, RZ ;  /* 0x0000000208087225 */ /* 0x000fe200078e00ff */
[----:B--2---:R-:W-:-:S03]  /*20820*/  SEL R5, R15, RZ, P2 ;  /* 0x000000ff0f057207 */ /* 0x004fc60001000000 */
[----:B----4-:R-:W-:-:S04]  /*20830*/  IMAD.WIDE.U32 R10, R12, R28, RZ ;  /* 0x0000001c0c0a7225 */ /* 0x010fc800078e00ff */
[----:B------:R-:W-:Y:S01]  /*20840*/  IMAD R12, R13, R28, RZ ;  /* 0x0000001c0d0c7224 */ /* 0x000fe200078e02ff */
[----:B------:R-:W-:Y:S01]  /*20850*/  IADD3 R15, P1, P0, R8, R10, R3 ;  /* 0x0000000a080f7210 */ /* 0x000fe2000783e003 */
[----:B------:R-:W-:Y:S02]  /*20860*/  IMAD.IADD R13, R9, 0x1, R6 ;  /* 0x00000001090d7824 */ /* 0x000fe400078e0206 */
[----:B------:R-:W-:Y:S02]  /*20870*/  IMAD.IADD R10, R11, 0x1, R12 ;  /* 0x000000010b0a7824 */ /* 0x000fe400078e020c */
[----:B------:R-:W-:Y:S02]  /*20880*/  IMAD.MOV R6, RZ, RZ, -R4 ;  /* 0x000000ffff067224 */ /* 0x000fe400078e0a04 */
[-C--:B------:R-:W-:Y:S02]  /*20890*/  IMAD R11, R17, R5.reuse, RZ ;  /* 0x00000005110b7224 */ /* 0x080fe400078e02ff */
        /* <DEDUP_REMOVED lines=8> */
[----:B------:R-:W-:Y:S02]  /*20920*/  IADD3.X R9, R6, R13, R11, P1, P0 ;  /* 0x0000000d06097210 */ /* 0x000fe40000fe040b */
[----:B------:R-:W-:Y:S01]  /*20930*/  LOP3.LUT R12, R25, 0xffffffe0, RZ, 0xc0, !PT ;  /* 0xffffffe0190c7812 */ /* 0x000fe200078ec0ff */
[----:B------:R-:W-:-:S02]  /*20940*/  IMAD R11, R20, R10, R4 ;  /* 0x0000000a140b7224 */ /* 0x000fc400078e0204 */
[----:B------:R-:W-:Y:S01]  /*20950*/  IMAD.WIDE.U32 R4, R20, R5, R8 ;  /* 0x0000000514047225 */ /* 0x000fe200078e0008 */
[----:B------:R-:W-:-:S03]  /*20960*/  SHF.R.S32.HI R6, RZ, 0x1f, R25 ;  /* 0x0000001fff067819 */ /* 0x000fc60000011419 */
[----:B------:R-:W-:Y:S02]  /*20970*/  IMAD.IADD R8, R81, 0x1, -R12 ;  /* 0x0000000151087824 */ /* 0x000fe400078e0a0c */
[----:B------:R-:W-:Y:S01]  /*20980*/  IMAD.MOV.U32 R12, RZ, RZ, c[0x0][0x4a8] ;  /* 0x00012a00ff0c7624 */ /* 0x000fe200078e00ff */
[----:B------:R-:W-:Y:S01]  /*20990*/  LEA.HI R6, R6, R24, RZ, 0x2 ;  /* 0x0000001806067211 */ /* 0x000fe200078f10ff */
[----:B------:R-:W-:Y:S01]  /*209a0*/  IMAD.MOV.U32 R13, RZ, RZ, c[0x0][0x4ac] ;  /* 0x00012b00ff0d7624 */ /* 0x000fe200078e00ff */
[----:B------:R-:W-:Y:S02]  /*209b0*/  SHF.R.S32.HI R9, RZ, 0x1f, R8 ;  /* 0x0000001fff097819 */ /* 0x000fe40000011408 */
[----:B------:R-:W-:Y:S01]  /*209c0*/  SEL R12, R12, c[0x0][0x450], P2 ;  /* 0x000114000c0c7a07 */ /* 0x000fe20001000000 */
[----:B------:R-:W-:Y:S01]  /*209d0*/  IMAD.IADD R5, R5, 0x1, R11 ;  /* 0x0000000105057824 */ /* 0x000fe200078e020b */
[----:B------:R-:W-:Y:S02]  /*209e0*/  LOP3.LUT R10, R6, 0xffffffc, RZ, 0xc0, !PT ;  /* 0x0ffffffc060a7812 */ /* 0x000fe400078ec0ff */
[----:B------:R-:W-:-:S02]  /*209f0*/  LEA.HI R9, R9, R8, RZ, 0x2 ;  /* 0x0000000809097211 */ /* 0x000fc400078f10ff */
[----:B------:R-:W-:Y:S02]  /*20a00*/  SEL R13, R13, c[0x0][0x454], P2 ;  /* 0x000115000d0d7a07 */ /* 0x000fe40001000000 */
[----:B------:R-:W-:Y:S01]  /*20a10*/  LEA R6, P0, R4, R12, 0x2 ;  /* 0x0000000c04067211 */ /* 0x000fe200078010ff */
[----:B------:R-:W-:Y:S01]  /*20a20*/  IMAD.IADD R10, R24, 0x1, -R10 ;  /* 0x00000001180a7824 */ /* 0x000fe200078e0a0a */
[----:B------:R-:W-:Y:S02]  /*20a30*/  SHF.R.S32.HI R9, RZ, 0x2, R9 ;  /* 0x00000002ff097819 */ /* 0x000fe40000011409 */
[----:B------:R-:W-:Y:S01]  /*20a40*/  LEA.HI.X R5, R4, R13, R5, 0x2, P0 ;  /* 0x0000000d04057211 */ /* 0x000fe200000f1405 */
[----:B------:R-:W-:Y:S01]  /*20a50*/  IMAD R4, R14, c[0x0][0x4e8], RZ ;  /* 0x00013a000e047a24 */ /* 0x000fe200078e02ff */
[----:B------:R-:W-:Y:S01]  /*20a60*/  SHFL.IDX PT, R16, R6, RZ, 0x1c1f ;  /* 0x001c1fff06107589 */ /* 0x000fe200000e0000 */
[----:B------:R-:W-:-:S03]  /*20a70*/  IMAD R9, R10, 0x10, R9 ;  /* 0x000000100a097824 */ /* 0x000fc600078e0209 */
        /* <DEDUP_REMOVED lines=12> */
[CC--:B------:R-:W-:Y:S01]  /*20b40*/  ISETP.GE.OR P1, PT, R8.reuse, R4.reuse, P0 ;  /* 0x000000040800720c */ /* 0x0c0fe20000726670 */
[----:B------:R3:W3:Y:S06]  /*20b50*/  SHFL.IDX PT, R10, R6, 0x3, 0x1c1f ;  /* 0x007c1f00060a7f89 */ /* 0x0006ec00000e0000 */
[----:B-1----:R1:W-:Y:S04]  /*20b60*/  @!P4 ST.E [R16.64], R22 ;  /* 0x000000161000c985 */ /* 0x0023e8000c101908 */
[----:B--2---:R1:W-:Y:S01]  /*20b70*/  @!P3 ST.E [R14.64], R23 ;  /* 0x000000170e00b985 */ /* 0x0043e2000c101908 */
[----:B------:R-:W-:-:S03]  /*20b80*/  ISETP.GE.AND P3, PT, R8, R4, PT ;  /* 0x000000040800720c */ /* 0x000fc60003f66270 */
[----:B----4-:R1:W-:Y:S01]  /*20b90*/  @!P1 ST.E [R12.64], R27 ;  /* 0x0000001b0c009985 */ /* 0x0103e2000c101908 */
[----:B------:R-:W-:Y:S02]  /*20ba0*/  LOP3.LUT R29, R29, 0xfffffffd, RZ, 0xc0, !PT ;  /* 0xfffffffd1d1d7812 */ /* 0x000fe400078ec0ff */
[----:B---3--:R-:W-:-:S04]  /*20bb0*/  IADD3 R6, R5, 0x48, RZ ;  /* 0x0000004805067810 */ /* 0x008fc80007ffe0ff */
[----:B------:R-:W-:Y:S02]  /*20bc0*/  ISETP.GE.AND P1, PT, R6, R4, PT ;  /* 0x000000040600720c */ /* 0x000fe40003f26270 */
[----:B------:R-:W-:-:S04]  /*20bd0*/  LOP3.LUT R29, R29, 0xfffffffe, RZ, 0xc0, !PT ;  /* 0xfffffffe1d1d7812 */ /* 0x000fc800078ec0ff */
[----:B------:R-:W-:-:S07]  /*20be0*/  @P3 LOP3.LUT R29, R29, 0x1, RZ, 0xfc, !PT ;  /* 0x000000011d1d3812 */ /* 0x000fce00078efcff */
[----:B------:R-:W-:-:S05]  /*20bf0*/  @P1 LOP3.LUT R29, R29, 0x2, RZ, 0xfc, !PT ;  /* 0x000000021d1d1812 */ /* 0x000fca00078efcff */
[----:B------:R1:W-:Y:S01]  /*20c00*/  STL [R1+0x40], R29 ;  /* 0x0000401d01007387 */ /* 0x0003e20000100800 */
[-C--:B------:R-:W-:Y:S02]  /*20c10*/  ISETP.GE.OR P0, PT, R6, R4.reuse, P0 ;  /* 0x000000040600720c */ /* 0x080fe40000706670 */
[----:B------:R-:W-:-:S11]  /*20c20*/  ISETP.GE.AND P6, PT, R9, R4, PT ;  /* 0x000000040900720c */ /* 0x000fd60003fc6270 */
[----:B------:R1:W-:Y:S01]  /*20c30*/  @!P0 ST.E [R10.64], R19 ;  /* 0x000000130a008985 */ /* 0x0003e2000c101908 */
[----:B------:R-:W-:Y:S01]  /*20c40*/  ISETP.GE.AND P0, PT, R5, R4, PT ;  /* 0x000000040500720c */ /* 0x000fe20003f06270 */
[----:B------:R-:W-:Y:S05]  /*20c50*/  @P2 BRA `(.L_x_986) ;  /* 0x000006c000002947 */ /* 0x000fea0003800000 */
[----:B------:R-:W-:Y:S01]  /*20c60*/  IMAD R18, R18, c[0x0][0x3a0], RZ ;  /* 0x0000e80012127a24 */ /* 0x000fe200078e02ff */
[----:B------:R-:W-:Y:S01]  /*20c70*/  IADD3 R5, R26, R82, RZ ;  /* 0x000000521a057210 */ /* 0x000fe20007ffe0ff */
[C---:B------:R-:W-:Y:S01]  /*20c80*/  IMAD.WIDE.U32 R6, R3.reuse, c[0x0][0x3a0], RZ ;  /* 0x0000e80003067a25 */ /* 0x040fe200078e00ff */
[----:B------:R-:W-:Y:S01]  /*20c90*/  SHF.R.S32.HI R8, RZ, 0x1f, R2 ;  /* 0x0000001fff087819 */ /* 0x000fe20000011402 */
[----:B-1----:R1:W2:Y:S02]  /*20ca0*/  LDS.128 R12, [R221+0x80] ;  /* 0x00008000dd0c7984 */ /* 0x0022a40000000c00 */
[----:B------:R-:W-:Y:S02]  /*20cb0*/  IMAD R3, R3, c[0x0][0x3a4], R18 ;  /* 0x0000e90003037a24 */ /* 0x000fe400078e0212 */
[----:B------:R-:W-:Y:S01]  /*20cc0*/  @P5 IMAD.HI.U32 R9, R5, c[0x0][0x4ec], RZ ;  /* 0x00013b0005095a27 */ /* 0x000fe200078e00ff */
[----:B------:R1:W3:Y:S02]  /*20cd0*/  LDS.128 R16, [R221+0x880] ;  /* 0x00088000dd107984 */ /* 0x0002e40000000c00 */
[----:B------:R-:W-:Y:S01]  /*20ce0*/  IADD3 R7, R7, R3, RZ ;  /* 0x0000000307077210 */ /* 0x000fe20007ffe0ff */
[----:B------:R-:W-:Y:S01]  /*20cf0*/  IMAD R8, R8, c[0x0][0x3f0], RZ ;  /* 0x0000fc0008087a24 */ /* 0x000fe200078e02ff */
[----:B------:R1:W4:Y:S01]  /*20d00*/  LDS.128 R20, [R221+0x1080] ;  /* 0x00108000dd147984 */ /* 0x0003220000000c00 */
[----:B------:R-:W-:-:S02]  /*20d10*/  MOV R3, R5 ;  /* 0x0000000500037202 */ /* 0x000fc40000000f00 */
[C---:B------:R-:W-:Y:S01]  /*20d20*/  IMAD.WIDE.U32 R6, R28.reuse, c[0x0][0x3e8], R6 ;  /* 0x0000fa001c067a25 */ /* 0x040fe200078e0006 */
[----:B------:R1:W1:Y:S01]  /*20d30*/  LDS.128 R24, [R221+0x1880] ;  /* 0x00188000dd187984 */ /* 0x0002620000000c00 */
[----:B------:R-:W-:Y:S02]  /*20d40*/  @P5 SHF.R.U32.HI R3, RZ, c[0x0][0x4f0], R9 ;  /* 0x00013c00ff035a19 */ /* 0x000fe40000011609 */
[----:B------:R-:W-:Y:S01]  /*20d50*/  IMAD R7, R28, c[0x0][0x3ec], R7 ;  /* 0x0000fb001c077a24 */ /* 0x000fe200078e0207 */
[----:B------:R1:W1:Y:S01]  /*20d60*/  LDS.128 R32, [R221+0x2880] ;  /* 0x00288000dd207984 */ /* 0x0002620000000c00 */
[C---:B------:R-:W-:Y:S01]  /*20d70*/  IMAD R9, R2.reuse, c[0x0][0x3f4], R8 ;  /* 0x0000fd0002097a24 */ /* 0x040fe200078e0208 */
[----:B------:R-:W-:Y:S01]  /*20d80*/  SHF.R.S32.HI R8, RZ, 0x1f, R3 ;  /* 0x0000001fff087819 */ /* 0x000fe20000011403 */
[----:B------:R-:W-:Y:S01]  /*20d90*/  IMAD.WIDE.U32 R6, R2, c[0x0][0x3f0], R6 ;  /* 0x0000fc0002067a25 */ /* 0x000fe200078e0006 */
[----:B------:R1:W1:Y:S01]  /*20da0*/  LDS.128 R28, [R221+0x2080] ;  /* 0x00208000dd1c7984 */ /* 0x0002620000000c00 */
[----:B------:R-:W-:-:S02]  /*20db0*/  IADD3 R2, -R3, RZ, RZ ;  /* 0x000000ff03027210 */ /* 0x000fc40007ffe1ff */
[----:B------:R-:W-:Y:S01]  /*20dc0*/  IMAD R8, R8, c[0x0][0x3e0], RZ ;  /* 0x0000f80008087a24 */ /* 0x000fe200078e02ff */
[----:B------:R1:W1:Y:S01]  /*20dd0*/  LDS.128 R36, [R221+0x3080] ;  /* 0x00308000dd247984 */ /* 0x0002620000000c00 */
[----:B------:R-:W-:Y:S01]  /*20de0*/  IADD3 R7, R7, R9, RZ ;  /* 0x0000000907077210 */ /* 0x000fe20007ffe0ff */
[----:B------:R-:W-:Y:S02]  /*20df0*/  IMAD R5, R2, c[0x0][0x4e8], R5 ;  /* 0x00013a0002057a24 */ /* 0x000fe400078e0205 */
        /* <DEDUP_REMOVED lines=10> */
[----:B------:R-:W-:Y:S02]  /*20ea0*/  IADD3 R5, R44, R82, RZ ;  /* 0x000000522c057210 */ /* 0x000fe40007ffe0ff */
[----:B------:R-:W-:Y:S01]  /*20eb0*/  LEA.HI.X R6, R2, c[0x0][0x384], R3, 0x1, P0 ;  /* 0x0000e10002067a11 */ /* 0x000fe200000f0c03 */
[----:B------:R-:W-:Y:S05]  /*20ec0*/  BRA.DIV ~URZ, `(.L_x_987) ;  /* 0x00003b427f007947 */ /* 0x000fea000b800000 */
[----:B--234-:R2:W3:Y:S02]  /*20ed0*/  SHFL.IDX PT, R8, R6, RZ, 0x181f ;  /* 0x00181fff06087589 */ /* 0x01c4e400000e0000 */
.L_x_1067:
[----:B------:R-:W-:Y:S05]  /*20ee0*/  BRA.DIV ~URZ, `(.L_x_988) ;  /* 0x00003b927f007947 */ /* 0x000fea000b800000 */
[----:B------:R4:W2:Y:S02]  /*20ef0*/  SHFL.IDX PT, R2, R7, RZ, 0x181f ;  /* 0x00181fff07027589 */ /* 0x0008a400000e0000 */
.L_x_1068:
        /* <DEDUP_REMOVED lines=8> */
.L_x_1069:
[----:B------:R-:W-:-:S04]  /*20f80*/  IADD3 R3, R5, 0x10, RZ ;  /* 0x0000001005037810 */ /* 0x000fc80007ffe0ff */
[----:B------:R-:W-:-:S13]  /*20f90*/  ISETP.GE.OR P0, PT, R3, R4, P2 ;  /* 0x000000040300720c */ /* 0x000fda0001706670 */
[----:B--2---:R-:W-:-:S04]  /*20fa0*/  @!P0 LEA R2, P1, R0, R2, 0x1 ;  /* 0x0000000200028211 */ /* 0x004fc800078208ff */
[----:B------:R-:W-:-:S05]  /*20fb0*/  @!P0 LEA.HI.X R3, R0, R8, R80, 0x1, P1 ;  /* 0x0000000800038211 */ /* 0x000fca00008f0c50 */
[----:B------:R2:W-:Y:S01]  /*20fc0*/  @!P0 ST.E.128 [R2.64], R16 ;  /* 0x0000001002008985 */ /* 0x0005e2000c101d08 */
[----:B------:R-:W-:Y:S05]  /*20fd0*/  BRA.DIV ~URZ, `(.L_x_990) ;  /* 0x00003be27f007947 */ /* 0x000fea000b800000 */
[----:B------:R2:W3:Y:S02]  /*20fe0*/  SHFL.IDX PT, R8, R6, 0x2, 0x181f ;  /* 0x00581f0006087f89 */ /* 0x0004e400000e0000 */
.L_x_1070:
[----:B------:R-:W-:Y:S05]  /*20ff0*/  BRA.DIV ~URZ, `(.L_x_991) ;  /* 0x00003c327f007947 */ /* 0x000fea000b800000 */
[----:B--2---:R2:W4:Y:S02]  /*21000*/  SHFL.IDX PT, R2, R7, 0x2, 0x181f ;  /* 0x00581f0007027f89 */ /* 0x00452400000e0000 */
.L_x_1071:
        /* <DEDUP_REMOVED lines=8> */
.L_x_1072:
[----:B------:R-:W-:-:S04]  /*21090*/  IADD3 R3, R5, 0x30, RZ ;  /* 0x0000003005037810 */ /* 0x000fc80007ffe0ff */
[----:B------:R-:W-:-:S13]  /*210a0*/  ISETP.GE.OR P0, PT, R3, R4, P2 ;  /* 0x000000040300720c */ /* 0x000fda0001706670 */
[----:B---3--:R-:W-:-:S04]  /*210b0*/  @!P0 LEA R2, P1, R0, R2, 0x1 ;  /* 0x0000000200028211 */ /* 0x008fc800078208ff */
[----:B--2---:R-:W-:-:S05]  /*210c0*/  @!P0 LEA.HI.X R3, R0, R8, R80, 0x1, P1 ;  /* 0x0000000800038211 */ /* 0x004fca00008f0c50 */
[----:B-1----:R1:W-:Y:S01]  /*210d0*/  @!P0 ST.E.128 [R2.64], R24 ;  /* 0x0000001802008985 */ /* 0x0023e2000c101d08 */
[----:B------:R-:W-:Y:S05]  /*210e0*/  BRA.DIV ~URZ, `(.L_x_993) ;  /* 0x00003c827f007947 */ /* 0x000fea000b800000 */
[----:B------:R2:W3:Y:S02]  /*210f0*/  SHFL.IDX PT, R8, R6, 0x4, 0x181f ;  /* 0x00981f0006087f89 */ /* 0x0004e400000e0000 */
.L_x_1073:
[----:B------:R-:W-:Y:S05]  /*21100*/  BRA.DIV ~URZ, `(.L_x_994) ;  /* 0x00003cd27f007947 */ /* 0x000fea000b800000 */
[----:B-1----:R1:W2:Y:S02]  /*21110*/  SHFL.IDX PT, R2, R7, 0x4, 0x181f ;  /* 0x00981f0007027f89 */ /* 0x0022a400000e0000 */
.L_x_1074:
        /* <DEDUP_REMOVED lines=8> */
.L_x_1075:
[----:B------:R-:W-:-:S04]  /*211a0*/  IADD3 R3, R5, 0x50, RZ ;  /* 0x0000005005037810 */ /* 0x000fc80007ffe0ff */
[----:B------:R-:W-:-:S13]  /*211b0*/  ISETP.GE.OR P0, PT, R3, R4, P2 ;  /* 0x000000040300720c */ /* 0x000fda0001706670 */
[----:B--2---:R-:W-:-:S04]  /*211c0*/  @!P0 LEA R2, P1, R0, R2, 0x1 ;  /* 0x0000000200028211 */ /* 0x004fc800078208ff */
[----:B-1----:R-:W-:-:S05]  /*211d0*/  @!P0 LEA.HI.X R3, R0, R8, R80, 0x1, P1 ;  /* 0x0000000800038211 */ /* 0x002fca00008f0c50 */
[----:B------:R1:W-:Y:S01]  /*211e0*/  @!P0 ST.E.128 [R2.64], R32 ;  /* 0x0000002002008985 */ /* 0x0003e2000c101d08 */
[----:B------:R-:W-:Y:S05]  /*211f0*/  BRA.DIV ~URZ, `(.L_x_996) ;  /* 0x00003d227f007947 */ /* 0x000fea000b800000 */
[----:B------:R2:W1:Y:S02]  /*21200*/  SHFL.IDX PT, R8, R6, 0x6, 0x181f ;  /* 0x00d81f0006087f89 */ /* 0x00046400000e0000 */
.L_x_1076:
[----:B------:R-:W-:Y:S05]  /*21210*/  BRA.DIV ~URZ, `(.L_x_997) ;  /* 0x00003d727f007947 */ /* 0x000fea000b800000 */
[----:B-1----:R1:W2:Y:S02]  /*21220*/  SHFL.IDX PT, R2, R7, 0x6, 0x181f ;  /* 0x00d81f0007027f89 */ /* 0x0022a400000e0000 */
.L_x_1077:
        /* <DEDUP_REMOVED lines=8> */
.L_x_1078:
[----:B------:R-:W-:-:S04]  /*212b0*/  IADD3 R2, R5, 0x70, RZ ;  /* 0x0000007005027810 */ /* 0x000fc80007ffe0ff */
[----:B------:R-:W-:-:S13]  /*212c0*/  ISETP.GE.OR P0, PT, R2, R4, P2 ;  /* 0x000000040200720c */ /* 0x000fda0001706670 */
[----:B------:R-:W-:Y:S05]  /*212d0*/  @P0 BRA `(.L_x_999) ;  /* 0x000018d000000947 */ /* 0x000fea0003800000 */
[----:B----4-:R-:W-:-:S04]  /*212e0*/  LEA R2, P0, R0, R3, 0x1 ;  /* 0x0000000300027211 */ /* 0x010fc800078008ff */
[----:B---3--:R-:W-:-:S05]  /*212f0*/  LEA.HI.X R3, R0, R6, R80, 0x1, P0 ;  /* 0x0000000600037211 */ /* 0x008fca00000f0c50 */
[----:B------:R3:W-:Y:S01]  /*21300*/  ST.E.128 [R2.64], R40 ;  /* 0x0000002802007985 */ /* 0x0007e2000c101d08 */
[----:B------:R-:W-:Y:S05]  /*21310*/  BRA `(.L_x_999) ;  /* 0x0000189000007947 */ /* 0x000fea0003800000 */
.L_x_986:
[----:B------:R-:W2:Y:S04]  /*21320*/  LDL.LU R6, [R1+0x5c] ;  /* 0x00005c0001067983 */ /* 0x000ea80000300800 */
[----:B------:R-:W3:Y:S01]  /*21330*/  LDL.LU R9, [R1+0x50] ;  /* 0x0000500001097983 */ /* 0x000ee20000300800 */
[----:B------:R-:W-:Y:S02]  /*21340*/  IMAD R0, R18, c[0x0][0x408], RZ ;  /* 0x0001020012007a24 */ /* 0x000fe400078e02ff */
[----:B------:R-:W-:-:S04]  /*21350*/  IMAD.WIDE.U32 R4, R3, c[0x0][0x408], RZ ;  /* 0x0001020003047a25 */ /* 0x000fc800078e00ff */
[----:B------:R-:W-:Y:S01]  /*21360*/  IMAD R3, R3, c[0x0][0x40c], R0 ;  /* 0x0001030003037a24 */ /* 0x000fe200078e0200 */
[----:B------:R-:W-:Y:S01]  /*21370*/  SHF.R.S32.HI R0, RZ, 0x1f, R2 ;  /* 0x0000001fff007819 */ /* 0x000fe20000011402 */
[----:B------:R-:W-:-:S03]  /*21380*/  @P5 IMAD.HI.U32 R8, R7, c[0x0][0x4ec], RZ ;  /* 0x00013b0007085a27 */ /* 0x000fc600078e00ff */
[----:B------:R-:W-:Y:S01]  /*21390*/  IADD3 R5, R5, R3, RZ ;  /* 0x0000000305057210 */ /* 0x000fe20007ffe0ff */
[----:B------:R-:W-:-:S04]  /*213a0*/  IMAD R0, R0, c[0x0][0x440], RZ ;  /* 0x0001100000007a24 */ /* 0x000fc800078e02ff */
        /* <DEDUP_REMOVED lines=20> */
[----:B-1----:R-:W-:-:S04]  /*214f0*/  LEA R19, P1, R2, c[0x0][0x400], 0x2 ;  /* 0x0001000002137a11 */ /* 0x002fc800078210ff */
[----:B------:R-:W-:-:S04]  /*21500*/  IADD3 R4, R3, R4, RZ ;  /* 0x0000000403047210 */ /* 0x000fc80007ffe0ff */
[----:B------:R-:W-:Y:S01]  /*21510*/  LEA.HI.X R13, R2, c[0x0][0x404], R4, 0x2, P1 ;  /* 0x00010100020d7a11 */ /* 0x000fe200008f1404 */
[----:B------:R-:W-:Y:S05]  /*21520*/  BRA.DIV ~URZ, `(.L_x_1000) ;  /* 0x00003ba27f007947 */ /* 0x000fea000b800000 */
[----:B------:R1:W2:Y:S02]  /*21530*/  SHFL.IDX PT, R12, R13, RZ, 0x1c1f ;  /* 0x001c1fff0d0c7589 */ /* 0x0002a400000e0000 */
.L_x_1079:
[----:B------:R-:W-:Y:S05]  /*21540*/  BRA.DIV ~URZ, `(.L_x_1001) ;  /* 0x00003bf27f007947 */ /* 0x000fea000b800000 */
[----:B------:R3:W4:Y:S02]  /*21550*/  SHFL.IDX PT, R2, R19, RZ, 0x1c1f ;  /* 0x001c1fff13027589 */ /* 0x00072400000e0000 */
.L_x_1080:
        /* <DEDUP_REMOVED lines=15> */
[----:B------:R-:W-:Y:S02]  /*21650*/  SHF.R.S32.HI R24, RZ, 0x1f, R5 ;  /* 0x0000001fff187819 */ /* 0x000fe40000011405 */
[----:B------:R-:W-:Y:S01]  /*21660*/  SHF.R.S32.HI R22, RZ, 0x1f, R0 ;  /* 0x0000001fff167819 */ /* 0x000fe20000011400 */
[----:B------:R-:W-:Y:S05]  /*21670*/  @P0 BRA `(.L_x_1003) ;  /* 0x0000020000000947 */ /* 0x000fea0003800000 */
[----:B------:R-:W-:Y:S02]  /*21680*/  ISETP.GE.AND P1, PT, R3, c[0x0][0x3c8], PT ;  /* 0x0000f20003007a0c */ /* 0x000fe40003f26270 */
[----:B------:R-:W-:Y:S02]  /*21690*/  ISETP.GE.AND P2, PT, R9, c[0x0][0x3c8], PT ;  /* 0x0000f20009007a0c */ /* 0x000fe40003f46270 */
[----:B------:R-:W-:-:S02]  /*216a0*/  ISETP.GE.AND P3, PT, R4, c[0x0][0x3c8], PT ;  /* 0x0000f20004007a0c */ /* 0x000fc40003f66270 */
        /* <DEDUP_REMOVED lines=29> */
.L_x_1003:
[----:B------:R-:W-:Y:S05]  /*21880*/  BSYNC B0 ;  /* 0x0000000000007941 */ /* 0x000fea0003800000 */
.L_x_1002:
[----:B------:R-:W-:Y:S05]  /*21890*/  BRA.DIV ~URZ, `(.L_x_1004) ;  /* 0x000039127f007947 */ /* 0x000fea000b800000 */
[----:B--2---:R2:W1:Y:S04]  /*218a0*/  SHFL.IDX PT, R12, R13, 0x1, 0x1c1f ;  /* 0x003c1f000d0c7f89 */ /* 0x00446800000e0000 */
[----:B----4-:R2:W4:Y:S02]  /*218b0*/  SHFL.IDX PT, R2, R19, 0x1, 0x1c1f ;  /* 0x003c1f0013027f89 */ /* 0x01052400000e0000 */
.L_x_1081:
[----:B------:R-:W-:Y:S01]  /*218c0*/  BSSY B0, `(.L_x_1005) ;  /* 0x0000023000007945 */ /* 0x000fe20003800000 */
[----:B------:R-:W-:Y:S05]  /*218d0*/  @P6 BRA `(.L_x_1006) ;  /* 0x0000021000006947 */ /* 0x000fea0003800000 */
[----:B------:R-:W5:Y:S01]  /*218e0*/  LDL R3, [R1+0x1c] ;  /* 0x00001c0001037983 */ /* 0x000f620000100800 */
[----:B------:R-:W-:Y:S02]  /*218f0*/  ISETP.GE.AND P0, PT, R9, c[0x0][0x3c8], PT ;  /* 0x0000f20009007a0c */ /* 0x000fe40003f06270 */
[----:B------:R-:W-:Y:S02]  /*21900*/  ISETP.GE.AND P2, PT, R4, c[0x0][0x3c8], PT ;  /* 0x0000f20004007a0c */ /* 0x000fe40003f46270 */
[----:B------:R-:W-:-:S02]  /*21910*/  ISETP.GE.AND P4, PT, R0, c[0x0][0x3c8], PT ;  /* 0x0000f20000007a0c */ /* 0x000fc40003f86270 */
[----:B------:R-:W-:Y:S02]  /*21920*/  ISETP.GE.AND P5, PT, R5, c[0x0][0x3c8], PT ;  /* 0x0000f20005007a0c */ /* 0x000fe40003fa6270 */
[----:B-----5:R-:W-:-:S13]  /*21930*/  ISETP.GE.AND P1, PT, R3, c[0x0][0x3c8], PT ;  /* 0x0000f20003007a0c */ /* 0x020fda0003f26270 */
        /* <DEDUP_REMOVED lines=27> */
.L_x_1006:
[----:B------:R-:W-:Y:S05]  /*21af0*/  BSYNC B0 ;  /* 0x0000000000007941 */ /* 0x000fea0003800000 */
.L_x_1005:
[----:B------:R-:W-:Y:S05]  /*21b00*/  BRA.DIV ~URZ, `(.L_x_1007) ;  /* 0x000037727f007947 */ /* 0x000fea000b800000 */
[----:B-1----:R1:W2:Y:S02]  /*21b10*/  SHFL.IDX PT, R12, R13, 0x2, 0x1c1f ;  /* 0x005c1f000d0c7f89 */ /* 0x0022a400000e0000 */
.L_x_1082:
[----:B------:R-:W-:Y:S05]  /*21b20*/  BRA.DIV ~URZ, `(.L_x_1008) ;  /* 0x000037c27f007947 */ /* 0x000fea000b800000 */
[----:B----4-:R4:W1:Y:S02]  /*21b30*/  SHFL.IDX PT, R2, R19, 0x2, 0x1c1f ;  /* 0x005c1f0013027f89 */ /* 0x01086400000e0000 */
.L_x_1083:
[----:B------:R-:W5:Y:S01]  /*21b40*/  LDL R3, [R1+0x40] ;  /* 0x0000400001037983 */ /* 0x000f620000100800 */
[----:B------:R-:W-:Y:S01]  /*21b50*/  BSSY B0, `(.L_x_1009) ;  /* 0x0000024000007945 */ /* 0x000fe20003800000 */
[----:B-----5:R-:W-:-:S13]  /*21b60*/  LOP3.LUT P0, RZ, R3, 0x1, RZ, 0xc0, !PT ;  /* 0x0000000103ff7812 */ /* 0x020fda000780c0ff */
[----:B------:R-:W-:Y:S05]  /*21b70*/  @P0 BRA `(.L_x_1010) ;  /* 0x0000021000000947 */ /* 0x000fea0003800000 */
[----:B------:R-:W5:Y:S01]  /*21b80*/  LDL R3, [R1+0x1c] ;  /* 0x00001c0001037983 */ /* 0x000f620000100800 */
[----:B------:R-:W-:Y:S02]  /*21b90*/  ISETP.GE.AND P0, PT, R9, c[0x0][0x3c8], PT ;  /* 0x0000f20009007a0c */ /* 0x000fe40003f06270 */
[----:B------:R-:W-:Y:S02]  /*21ba0*/  ISETP.GE.AND P4, PT, R4, c[0x0][0x3c8], PT ;  /* 0x0000f20004007a0c */ /* 0x000fe40003f86270 */
[----:B------:R-:W-:-:S09]  /*21bb0*/  ISETP.GE.AND P5, PT, R0, c[0x0][0x3c8], PT ;  /* 0x0000f20000007a0c */ /* 0x000fd20003fa6270 */
[----:B-1----:R-:W-:-:S04]  /*21bc0*/  @!P0 LEA R10, P3, R9, R2, 0x2 ;  /* 0x00000002090a8211 */ /* 0x002fc800078610ff */
[----:B--2---:R-:W-:Y:S02]  /*21bd0*/  @!P0 LEA.HI.X R11, R9, R12, R21, 0x2, P3 ;  /* 0x0000000c090b8211 */ /* 0x004fe400018f1415 */
[----:B------:R-:W-:Y:S02]  /*21be0*/  ISETP.GE.AND P3, PT, R5, c[0x0][0x3c8], PT ;  /* 0x0000f20005007a0c */ /* 0x000fe40003f66270 */
[----:B-----5:R-:W-:-:S13]  /*21bf0*/  ISETP.GE.AND P1, PT, R3, c[0x0][0x3c8], PT ;  /* 0x0000f20003007a0c */ /* 0x020fda0003f26270 */
[----:B------:R-:W-:-:S04]  /*21c00*/  @!P1 LEA R14, P2, R3, R2, 0x2 ;  /* 0x00000002030e9211 */ /* 0x000fc800078410ff */
[----:B------:R-:W-:Y:S02]  /*21c10*/  @!P1 LEA.HI.X R15, R3, R12, R18, 0x2, P2 ;  /* 0x0000000c030f9211 */ /* 0x000fe400010f1412 */
[----:B------:R-:W-:-:S03]  /*21c20*/  @!P4 LEA R16, P2, R4, R2, 0x2 ;  /* 0x000000020410c211 */ /* 0x000fc600078410ff */
[----:B------:R1:W-:Y:S01]  /*21c30*/  @!P1 ST.E.64 [R14.64], R50 ;  /* 0x000000320e009985 */ /* 0x0003e2000c101b08 */
[----:B------:R-:W-:Y:S02]  /*21c40*/  @!P4 LEA.HI.X R17, R4, R12, R23, 0x2, P2 ;  /* 0x0000000c0411c211 */ /* 0x000fe400010f1417 */
[----:B------:R-:W-:Y:S01]  /*21c50*/  ISETP.GE.AND P2, PT, R8, c[0x0][0x3c8], PT ;  /* 0x0000f20008007a0c */ /* 0x000fe20003f46270 */
[----:B------:R2:W-:Y:S01]  /*21c60*/  @!P0 ST.E.64 [R10.64], R38 ;  /* 0x000000260a008985 */ /* 0x0005e2000c101b08 */
[----:B------:R-:W-:Y:S02]  /*21c70*/  ISETP.GE.AND P1, PT, R7, c[0x0][0x3c8], PT ;  /* 0x0000f20007007a0c */ /* 0x000fe40003f26270 */
[----:B------:R-:W-:Y:S01]  /*21c80*/  ISETP.GE.AND P0, PT, R6, c[0x0][0x3c8], PT ;  /* 0x0000f20006007a0c */ /* 0x000fe20003f06270 */
[----:B------:R5:W-:Y:S08]  /*21c90*/  @!P4 ST.E.64 [R16.64], R40 ;  /* 0x000000281000c985 */ /* 0x000bf0000c101b08 */
[----:B-1----:R-:W-:-:S02]  /*21ca0*/  @!P2 LEA R14, P4, R8, R2, 0x2 ;  /* 0x00000002080ea211 */ /* 0x002fc400078810ff */
        /* <DEDUP_REMOVED lines=8> */
[CC--:B-1----:R-:W-:Y:S02]  /*21d30*/  @!P1 LEA R10, P5, R7.reuse, R2.reuse, 0x2 ;  /* 0x00000002070a9211 */ /* 0x0c2fe400078a10ff */
[C---:B------:R-:W-:Y:S02]  /*21d40*/  @!P0 LEA R2, P4, R6.reuse, R2, 0x2 ;  /* 0x0000000206028211 */ /* 0x040fe400078810ff */
[-C--:B------:R-:W-:Y:S02]  /*21d50*/  @!P1 LEA.HI.X R11, R7, R12.reuse, R26, 0x2, P5 ;  /* 0x0000000c070b9211 */ /* 0x080fe400028f141a */
[----:B------:R-:W-:-:S03]  /*21d60*/  @!P0 LEA.HI.X R3, R6, R12, R27, 0x2, P4 ;  /* 0x0000000c06038211 */ /* 0x000fc600020f141b */
[----:B------:R2:W-:Y:S04]  /*21d70*/  @!P1 ST.E.64 [R10.64], R46 ;  /* 0x0000002e0a009985 */ /* 0x0005e8000c101b08 */
[----:B------:R2:W-:Y:S02]  /*21d80*/  @!P0 ST.E.64 [R2.64], R32 ;  /* 0x0000002002008985 */ /* 0x0005e4000c101b08 */
.L_x_1010:
[----:B------:R-:W-:Y:S05]  /*21d90*/  BSYNC B0 ;  /* 0x0000000000007941 */ /* 0x000fea0003800000 */
.L_x_1009:
[----:B------:R-:W-:Y:S05]  /*21da0*/  BRA.DIV ~URZ, `(.L_x_1011) ;  /* 0x000035b27f007947 */ /* 0x000fea000b800000 */
[----:B--2---:R2:W3:Y:S04]  /*21db0*/  SHFL.IDX PT, R12, R13, 0x3, 0x1c1f ;  /* 0x007c1f000d0c7f89 */ /* 0x0044e800000e0000 */
[----:B-1----:R2:W1:Y:S02]  /*21dc0*/  SHFL.IDX PT, R2, R19, 0x3, 0x1c1f ;  /* 0x007c1f0013027f89 */ /* 0x00246400000e0000 */
.L_x_1084:
[----:B------:R-:W5:Y:S02]  /*21dd0*/  LDL R3, [R1+0x40] ;  /* 0x0000400001037983 */ /* 0x000f640000100800 */
[----:B-----5:R-:W-:-:S13]  /*21de0*/  LOP3.LUT P0, RZ, R3, 0x2, RZ, 0xc0, !PT ;  /* 0x0000000203ff7812 */ /* 0x020fda000780c0ff */
[----:B------:R-:W-:Y:S05]  /*21df0*/  @P0 BRA `(.L_x_999) ;  /* 0x00000db000000947 */ /* 0x000fea0003800000 */
[----:B------:R-:W5:Y:S01]  /*21e00*/  LDL R3, [R1+0x1c] ;  /* 0x00001c0001037983 */ /* 0x000f620000100800 */
[----:B------:R-:W-:Y:S02]  /*21e10*/  ISETP.GE.AND P4, PT, R4, c[0x0][0x3c8], PT ;  /* 0x0000f20004007a0c */ /* 0x000fe40003f86270 */
[----:B------:R-:W-:Y:S02]  /*21e20*/  ISETP.GE.AND P5, PT, R9, c[0x0][0x3c8], PT ;  /* 0x0000f20009007a0c */ /* 0x000fe40003fa6270 */
[----:B------:R-:W-:Y:S02]  /*21e30*/  ISETP.GE.AND P3, PT, R0, c[0x0][0x3c8], PT ;  /* 0x0000f20000007a0c */ /* 0x000fe40003f66270 */
[----:B------:R-:W-:Y:S02]  /*21e40*/  ISETP.GE.AND P2, PT, R5, c[0x0][0x3c8], PT ;  /* 0x0000f20005007a0c */ /* 0x000fe40003f46270 */
[----:B-----5:R-:W-:-:S13]  /*21e50*/  ISETP.GE.AND P0, PT, R3, c[0x0][0x3c8], PT ;  /* 0x0000f20003007a0c */ /* 0x020fda0003f06270 */
[----:B-1----:R-:W-:-:S04]  /*21e60*/  @!P0 LEA R10, P1, R3, R2, 0x2 ;  /* 0x00000002030a8211 */ /* 0x002fc800078210ff */
[----:B---3--:R-:W-:Y:S02]  /*21e70*/  @!P0 LEA.HI.X R11, R3, R12, R18, 0x2, P1 ;  /* 0x0000000c030b8211 */ /* 0x008fe400008f1412 */
[-C--:B------:R-:W-:Y:S02]  /*21e80*/  @!P4 LEA R18, P6, R4, R2.reuse, 0x2 ;  /* 0x000000020412c211 */ /* 0x080fe400078c10ff */
[----:B------:R-:W-:Y:S01]  /*21e90*/  ISETP.GE.AND P1, PT, R8, c[0x0][0x3c8], PT ;  /* 0x0000f20008007a0c */ /* 0x000fe20003f26270 */
[----:B------:R1:W-:Y:S01]  /*21ea0*/  @!P0 ST.E.64 [R10.64], R34 ;  /* 0x000000220a008985 */ /* 0x0003e2000c101b08 */
[----:B------:R-:W-:-:S04]  /*21eb0*/  @!P5 LEA R20, P0, R9, R2, 0x2 ;  /* 0x000000020914d211 */ /* 0x000fc800078010ff */
[----:B------:R-:W-:-:S05]  /*21ec0*/  @!P5 LEA.HI.X R21, R9, R12, R21, 0x2, P0 ;  /* 0x0000000c0915d211 */ /* 0x000fca00000f1415 */
[----:B------:R-:W-:Y:S01]  /*21ed0*/  P2R R3, PR, RZ, 0x40 ;  /* 0x00000040ff037803 */ /* 0x000fe20000000000 */
[----:B------:R3:W-:Y:S01]  /*21ee0*/  @!P5 ST.E.64 [R20.64], R62 ;  /* 0x0000003e1400d985 */ /* 0x0007e2000c101b08 */
[C---:B------:R-:W-:Y:S02]  /*21ef0*/  @!P3 LEA R16, P6, R0.reuse, R2, 0x2 ;  /* 0x000000020010b211 */ /* 0x040fe400078c10ff */
[----:B------:R-:W-:Y:S02]  /*21f00*/  ISETP.NE.AND P0, PT, R3, RZ, PT ;  /* 0x000000ff0300720c */ /* 0x000fe40003f05270 */
[-C--:B------:R-:W-:Y:S02]  /*21f10*/  @!P3 LEA.HI.X R17, R0, R12.reuse, R22, 0x2, P6 ;  /* 0x0000000c0011b211 */ /* 0x080fe400030f1416 */
[----:B--2-4-:R-:W-:Y:S02]  /*21f20*/  @!P4 LEA.HI.X R19, R4, R12, R23, 0x2, P0 ;  /* 0x0000000c0413c211 */ /* 0x014fe400000f1417 */
[----:B------:R-:W-:-:S02]  /*21f30*/  ISETP.GE.AND P0, PT, R7, c[0x0][0x3c8], PT ;  /* 0x0000f20007007a0c */ /* 0x000fc40003f06270 */
[C---:B------:R-:W-:Y:S01]  /*21f40*/  @!P2 LEA R14, P6, R5.reuse, R2, 0x2 ;  /* 0x00000002050ea211 */ /* 0x040fe200078c10ff */
[----:B------:R3:W-:Y:S03]  /*21f50*/  @!P4 ST.E.64 [R18.64], R60 ;  /* 0x0000003c1200c985 */ /* 0x0007e6000c101b08 */
[----:B------:R-:W-:Y:S01]  /*21f60*/  @!P2 LEA.HI.X R15, R5, R12, R24, 0x2, P6 ;  /* 0x0000000c050fa211 */ /* 0x000fe200030f1418 */
[----:B------:R3:W-:Y:S01]  /*21f70*/  @!P3 ST.E.64 [R16.64], R58 ;  /* 0x0000003a1000b985 */ /* 0x0007e2000c101b08 */
[----:B-1----:R-:W-:-:S03]  /*21f80*/  @!P1 LEA R10, P6, R8, R2, 0x2 ;  /* 0x00000002080a9211 */ /* 0x002fc600078c10ff */
        /* <DEDUP_REMOVED lines=12> */
.L_x_984:
[----:B------:R-:W2:Y:S04]  /*22050*/  LDL.LU R3, [R1+0x4c] ;  /* 0x00004c0001037983 */ /* 0x000ea80000300800 */
[----:B------:R-:W3:Y:S01]  /*22060*/  LDL R8, [R1+0x54] ;  /* 0x0000540001087983 */ /* 0x000ee20000100800 */
        /* <DEDUP_REMOVED lines=15> */
[----:B------:R2:W3:Y:S04]  /*22160*/  LDG.E R3, [R4.64] ;  /* 0x0000000804037981 */ /* 0x0004e8000c1e1900 */
[----:B-12---:R-:W3:Y:S02]  /*22170*/  LDG.E R4, [R4.64+0x4] ;  /* 0x0000040804047981 */ /* 0x006ee4000c1e1900 */
[----:B---3-5:R-:W-:Y:S02]  /*22180*/  IADD3 R20, -R3, R4, RZ ;  /* 0x0000000403147210 */ /* 0x028fe40007ffe1ff */
.L_x_1012:
[----:B------:R-:W-:Y:S01]  /*22190*/  ISETP.GT.AND P0, PT, R81, 0x7f, PT ;  /* 0x0000007f5100780c */ /* 0x000fe20003f04270 */
[----:B------:R-:W-:Y:S01]  /*221a0*/  BSSY B0, `(.L_x_1013) ;  /* 0x0000038000007945 */ /* 0x000fe20003800000 */
[----:B------:R-:W-:Y:S02]  /*221b0*/  SHF.R.S32.HI R3, RZ, 0x1f, R8 ;  /* 0x0000001fff037819 */ /* 0x000fe40000011408 */
[----:B-----5:R-:W-:-:S02]  /*221c0*/  SHF.R.S32.HI R18, RZ, 0x1f, R2 ;  /* 0x0000001fff127819 */ /* 0x020fc40000011402 */
[----:B------:R-:W-:Y:S02]  /*221d0*/  SEL R10, R8, RZ, !P2 ;  /* 0x000000ff080a7207 */ /* 0x000fe40005000000 */
[----:B------:R-:W-:-:S05]  /*221e0*/  SEL R21, R3, RZ, !P2 ;  /* 0x000000ff03157207 */ /* 0x000fca0005000000 */
[----:B------:R-:W-:Y:S05]  /*221f0*/  @P0 BRA `(.L_x_1014) ;  /* 0x0000032000000947 */ /* 0x000fea0003800000 */
[----:B-1----:R-:W2:Y:S01]  /*22200*/  LDL R4, [R1+0x44] ;  /* 0x0000440001047983 */ /* 0x002ea20000100800 */
        /* <DEDUP_REMOVED lines=49> */
.L_x_1014:
[----:B------:R-:W-:Y:S05]  /*22520*/  BSYNC B0 ;  /* 0x0000000000007941 */ /* 0x000fea0003800000 */
.L_x_1013:
[----:B------:R-:W-:-:S13]  /*22530*/  ISETP.GT.AND P0, PT, R19, 0x1, PT ;  /* 0x000000011300780c */ /* 0x000fda0003f04270 */
[----:B------:R-:W-:Y:S05]  /*22540*/  @P0 BRA `(.L_x_999) ;  /* 0x0000066000000947 */ /* 0x000fea0003800000 */
[----:B------:R-:W2:Y:S04]  /*22550*/  LDL.LU R8, [R1+0x5c] ;  /* 0x00005c0001087983 */ /* 0x000ea80000300800 */
[----:B------:R-:W3:Y:S01]  /*22560*/  LDL.LU R9, [R1+0x44] ;  /* 0x0000440001097983 */ /* 0x000ee20000300800 */
[----:B-1----:R-:W-:Y:S01]  /*22570*/  MOV R4, c[0x0][0x4e8] ;  /* 0x00013a0000047a02 */ /* 0x002fe20000000f00 */
[----:B------:R-:W-:Y:S01]  /*22580*/  IMAD R3, R18, c[0x0][0x3a0], RZ ;  /* 0x0000e80012037a24 */ /* 0x000fe200078e02ff */
[----:B------:R-:W-:Y:S01]  /*22590*/  ISETP.GE.AND P2, PT, R0, c[0x0][0x3c8], PT ;  /* 0x0000f20000007a0c */ /* 0x000fe20003f46270 */
[----:B------:R-:W-:Y:S01]  /*225a0*/  IMAD R6, R21, c[0x0][0x3f0], RZ ;  /* 0x0000fc0015067a24 */ /* 0x000fe200078e02ff */
[----:B------:R-:W-:Y:S01]  /*225b0*/  ISETP.NE.AND P0, PT, R4, 0x1, PT ;  /* 0x000000010400780c */ /* 0x000fe20003f05270 */
[----:B------:R-:W-:-:S04]  /*225c0*/  IMAD.WIDE.U32 R4, R2, c[0x0][0x3a0], RZ ;  /* 0x0000e80002047a25 */ /* 0x000fc800078e00ff */
[----:B------:R-:W-:-:S05]  /*225d0*/  IMAD R2, R2, c[0x0][0x3a4], R3 ;  /* 0x0000e90002027a24 */ /* 0x000fca00078e0203 */
[----:B------:R-:W-:-:S05]  /*225e0*/  IADD3 R5, R5, R2, RZ ;  /* 0x0000000205057210 */ /* 0x000fca0007ffe0ff */
[----:B--2---:R-:W-:Y:S01]  /*225f0*/  IMAD.WIDE.U32 R4, R8, c[0x0][0x3e8], R4 ;  /* 0x0000fa0008047a25 */ /* 0x004fe200078e0004 */
[----:B---3--:R-:W-:-:S03]  /*22600*/  IADD3 R3, R26, R9, RZ ;  /* 0x000000091a037210 */ /* 0x008fc60007ffe0ff */
        /* <DEDUP_REMOVED lines=23> */
[----:B------:R1:W2:Y:S02]  /*22780*/  SHFL.IDX PT, R8, R6, RZ, 0x181f ;  /* 0x00181fff06087589 */ /* 0x0002a400000e0000 */
.L_x_1085:
[----:B------:R-:W-:Y:S05]  /*22790*/  BRA.DIV ~URZ, `(.L_x_1016) ;  /* 0x00002d027f007947 */ /* 0x000fea000b800000 */
[----:B------:R3:W4:Y:S02]  /*227a0*/  SHFL.IDX PT, R2, R7, RZ, 0x181f ;  /* 0x00181fff07027589 */ /* 0x00072400000e0000 */
.L_x_1086:
        /* <DEDUP_REMOVED lines=8> */
.L_x_1087:
[----:B------:R-:W-:-:S04]  /*22830*/  IADD3 R3, R4, 0x10, RZ ;  /* 0x0000001004037810 */ /* 0x000fc80007ffe0ff */
[----:B------:R-:W-:-:S13]  /*22840*/  ISETP.GE.OR P0, PT, R3, R5, P2 ;  /* 0x000000050300720c */ /* 0x000fda0001706670 */
[----:B--2---:R-:W-:-:S04]  /*22850*/  @!P0 LEA R2, P1, R0, R2, 0x1 ;  /* 0x0000000200028211 */ /* 0x004fc800078208ff */
[----:B-1----:R-:W-:-:S05]  /*22860*/  @!P0 LEA.HI.X R3, R0, R8, R80, 0x1, P1 ;  /* 0x0000000800038211 */ /* 0x002fca00008f0c50 */
[----:B------:R1:W-:Y:S01]  /*22870*/  @!P0 ST.E.128 [R2.64], RZ ;  /* 0x000000ff02008985 */ /* 0x0003e2000c101d08 */
[----:B------:R-:W-:Y:S05]  /*22880*/  BRA.DIV ~URZ, `(.L_x_1018) ;  /* 0x00002d527f007947 */ /* 0x000fea000b800000 */
[----:B------:R2:W1:Y:S02]  /*22890*/  SHFL.IDX PT, R8, R6, 0x2, 0x181f ;  /* 0x00581f0006087f89 */ /* 0x00046400000e0000 */
.L_x_1088:
[----:B------:R-:W-:Y:S05]  /*228a0*/  BRA.DIV ~URZ, `(.L_x_1019) ;  /* 0x00002da27f007947 */ /* 0x000fea000b800000 */
[----:B-1----:R1:W2:Y:S02]  /*228b0*/  SHFL.IDX PT, R2, R7, 0x2, 0x181f ;  /* 0x00581f0007027f89 */ /* 0x0022a400000e0000 */
.L_x_1089:
        /* <DEDUP_REMOVED lines=8> */
.L_x_1090:
[----:B------:R-:W-:-:S04]  /*22940*/  IADD3 R3, R4, 0x30, RZ ;  /* 0x0000003004037810 */ /* 0x000fc80007ffe0ff */
[----:B------:R-:W-:-:S13]  /*22950*/  ISETP.GE.OR P0, PT, R3, R5, P2 ;  /* 0x000000050300720c */ /* 0x000fda0001706670 */
[----:B--2---:R-:W-:-:S04]  /*22960*/  @!P0 LEA R2, P1, R0, R2, 0x1 ;  /* 0x0000000200028211 */ /* 0x004fc800078208ff */
[----:B------:R-:W-:-:S05]  /*22970*/  @!P0 LEA.HI.X R3, R0, R8, R80, 0x1, P1 ;  /* 0x0000000800038211 */ /* 0x000fca00008f0c50 */
[----:B------:R2:W-:Y:S01]  /*22980*/  @!P0 ST.E.128 [R2.64], RZ ;  /* 0x000000ff02008985 */ /* 0x0005e2000c101d08 */
[----:B------:R-:W-:Y:S05]  /*22990*/  BRA.DIV ~URZ, `(.L_x_1021) ;  /* 0x00002df27f007947 */ /* 0x000fea000b800000 */
[----:B------:R1:W2:Y:S02]  /*229a0*/  SHFL.IDX PT, R8, R6, 0x4, 0x181f ;  /* 0x00981f0006087f89 */ /* 0x0002a400000e0000 */
.L_x_1091:
[----:B------:R-:W-:Y:S05]  /*229b0*/  BRA.DIV ~URZ, `(.L_x_1022) ;  /* 0x00002e427f007947 */ /* 0x000fea000b800000 */
[----:B--2---:R2:W1:Y:S02]  /*229c0*/  SHFL.IDX PT, R2, R7, 0x4, 0x181f ;  /* 0x00981f0007027f89 */ /* 0x00446400000e0000 */
.L_x_1092:
        /* <DEDUP_REMOVED lines=8> */
.L_x_1093:
[----:B------:R-:W-:-:S04]  /*22a50*/  IADD3 R3, R4, 0x50, RZ ;  /* 0x0000005004037810 */ /* 0x000fc80007ffe0ff */
[----:B------:R-:W-:-:S13]  /*22a60*/  ISETP.GE.OR P0, PT, R3, R5, P2 ;  /* 0x000000050300720c */ /* 0x000fda0001706670 */
[----:B---3--:R-:W-:-:S04]  /*22a70*/  @!P0 LEA R2, P1, R0, R2, 0x1 ;  /* 0x0000000200028211 */ /* 0x008fc800078208ff */
[----:B--2---:R-:W-:-:S05]  /*22a80*/  @!P0 LEA.HI.X R3, R0, R8, R80, 0x1, P1 ;  /* 0x0000000800038211 */ /* 0x004fca00008f0c50 */
[----:B------:R2:W-:Y:S01]  /*22a90*/  @!P0 ST.E.128 [R2.64], RZ ;  /* 0x000000ff02008985 */ /* 0x0005e2000c101d08 */
[----:B------:R-:W-:Y:S05]  /*22aa0*/  BRA.DIV ~URZ, `(.L_x_1024) ;  /* 0x00002e927f007947 */ /* 0x000fea000b800000 */
[----:B------:R3:W1:Y:S02]  /*22ab0*/  SHFL.IDX PT, R8, R6, 0x6, 0x181f ;  /* 0x00d81f0006087f89 */ /* 0x00066400000e0000 */
.L_x_1094:
[----:B------:R-:W-:Y:S05]  /*22ac0*/  BRA.DIV ~URZ, `(.L_x_1025) ;  /* 0x00002ee27f007947 */ /* 0x000fea000b800000 */
[----:B--2---:R2:W3:Y:S02]  /*22ad0*/  SHFL.IDX PT, R2, R7, 0x6, 0x181f ;  /* 0x00d81f0007027f89 */ /* 0x0044e400000e0000 */
.L_x_1095:
        /* <DEDUP_REMOVED lines=8> */
.L_x_1096:
[----:B------:R-:W-:-:S04]  /*22b60*/  IADD3 R4, R4, 0x70, RZ ;  /* 0x0000007004047810 */ /* 0x000fc80007ffe0ff */
[----:B------:R-:W-:-:S13]  /*22b70*/  ISETP.GE.OR P0, PT, R4, R5, P2 ;  /* 0x000000050400720c */ /* 0x000fda0001706670 */
[----:B----4-:R-:W-:-:S04]  /*22b80*/  @!P0 LEA R2, P1, R0, R2, 0x1 ;  /* 0x0000000200028211 */ /* 0x010fc800078208ff */
[----:B---3--:R-:W-:-:S05]  /*22b90*/  @!P0 LEA.HI.X R3, R0, R6, R80, 0x1, P1 ;  /* 0x0000000600038211 */ /* 0x008fca00008f0c50 */
[----:B------:R3:W-:Y:S04]  /*22ba0*/  @!P0 ST.E.128 [R2.64], RZ ;  /* 0x000000ff02008985 */ /* 0x0007e8000c101d08 */
.L_x_999:
[----:B------:R-:W-:Y:S05]  /*22bb0*/  BSYNC B1 ;  /* 0x0000000000017941 */ /* 0x000fea0003800000 */
.L_x_983:
        /* <DEDUP_REMOVED lines=9> */
[----:B------:R-:W-:Y:S01]  /*22c50*/  LOP3.LUT R14, R81, 0x1f, RZ, 0xc0, !PT ;  /* 0x0000001f510e7812 */ /* 0x000fe200078ec0ff */
[----:B-1----:R-:W-:-:S03]  /*22c60*/  IMAD.MOV.U32 R7, RZ, RZ, RZ ;  /* 0x000000ffff077224 */ /* 0x002fc600078e00ff */
[----:B------:R-:W-:Y:S01]  /*22c70*/  ISETP.NE.AND P6, PT, R14, 0x1f, PT ;  /* 0x0000001f0e00780c */ /* 0x000fe20003fc5270 */
[----:B------:R-:W-:Y:S10]  /*22c80*/  BRA.DIV ~URZ, `(.L_x_1028) ;  /* 0x00002e627f007947 */ /* 0x000ff4000b800000 */
[----:B------:R1:W2:Y:S02]  /*22c90*/  SHFL.IDX PT, R9, R45, RZ, 0x1f ;  /* 0x00001fff2d097589 */ /* 0x0002a400000e0000 */
.L_x_1097:
[----:B------:R-:W-:Y:S05]  /*22ca0*/  BRA.DIV ~URZ, `(.L_x_1029) ;  /* 0x00002eb27f007947 */ /* 0x000fea000b800000 */
[----:B------:R3:W1:Y:S02]  /*22cb0*/  SHFL.IDX PT, R8, R45, 0x1, 0x1f ;  /* 0x00201f002d087f89 */ /* 0x00066400000e0000 */
.L_x_1098:
        /* <DEDUP_REMOVED lines=19> */
.L_x_1099:
        /* <DEDUP_REMOVED lines=16> */
.L_x_1100:
[----:B----4-:R-:W-:Y:S01]  /*22ef0*/  IMAD R0, R0, c[0x0][0x538], RZ ;  /* 0x00014e0000007a24 */ /* 0x010fe200078e02ff */
[----:B------:R-:W-:Y:S04]  /*22f00*/  BSSY B1, `(.L_x_1032) ;  /* 0x00000ce000017945 */ /* 0x000fe80003800000 */
[----:B-1----:R-:W-:-:S04]  /*22f10*/  IADD3 R8, R0, R8, RZ ;  /* 0x0000000800087210 */ /* 0x002fc80007ffe0ff */
[----:B--2---:R-:W-:-:S13]  /*22f20*/  ISETP.GT.AND P0, PT, R8, R9, PT ;  /* 0x000000090800720c */ /* 0x004fda0003f04270 */
[----:B------:R-:W-:Y:S05]  /*22f30*/  @P0 BRA `(.L_x_1033) ;  /* 0x0000025000000947 */ /* 0x000fea0003800000 */
.L_x_1037:
        /* <DEDUP_REMOVED lines=17> */
.L_x_1101:
        /* <DEDUP_REMOVED lines=16> */
.L_x_1102:
[----:B--2---:R-:W-:-:S05]  /*23150*/  IMAD R0, R0, c[0x0][0x538], RZ ;  /* 0x00014e0000007a24 */ /* 0x004fca00078e02ff */
[----:B------:R-:W-:-:S04]  /*23160*/  IADD3 R8, R0, R8, RZ ;  /* 0x0000000800087210 */ /* 0x000fc80007ffe0ff */
[----:B------:R-:W-:-:S13]  /*23170*/  ISETP.GT.AND P0, PT, R8, R9, PT ;  /* 0x000000090800720c */ /* 0x000fda0003f04270 */
[----:B-1----:R-:W-:Y:S05]  /*23180*/  @!P0 BRA `(.L_x_1037) ;  /* 0xfffffdb000008947 */ /* 0x002fea000383ffff */
.L_x_1033:
[----:B------:R-:W-:-:S05]  /*23190*/  IADD3 R8, -R0, R8, RZ ;  /* 0x0000000800087210 */ /* 0x000fca0007ffe1ff */
[----:B------:R-:W-:-:S05]  /*231a0*/  IMAD R0, R4, c[0x0][0x538], R8 ;  /* 0x00014e0004007a24 */ /* 0x000fca00078e0208 */
[----:B------:R-:W-:Y:S01]  /*231b0*/  ISETP.GT.AND P0, PT, R0, R9, PT ;  /* 0x000000090000720c */ /* 0x000fe20003f04270 */
[----:B------:R-:W-:-:S12]  /*231c0*/  BRA.DIV ~URZ, `(.L_x_1038) ;  /* 0x00002df27f007947 */ /* 0x000fd8000b800000 */
[----:B------:R-:W-:-:S03]  /*231d0*/  VOTE.ANY R5, PT, !P0 ;  /* 0x0000000000057806 */ /* 0x000fc600040e0100 */
.L_x_1103:
[----:B------:R-:W2:Y:S01]  /*231e0*/  LDL.LU R2, [R1+0x54] ;  /* 0x0000540001027983 */ /* 0x000ea20000300800 */
[----:B------:R-:W2:Y:S02]  /*231f0*/  POPC R0, R5 ;  /* 0x0000000500007309 */ /* 0x000ea40000000000 */
[----:B--2---:R-:W-:-:S05]  /*23200*/  IADD3 R2, R0, R2, RZ ;  /* 0x0000000200027210 */ /* 0x004fca0007ffe0ff */
[----:B------:R1:W-:Y:S01]  /*23210*/  STL [R1+0x54], R2 ;  /* 0x0000540201007387 */ /* 0x0003e20000100800 */
[----:B------:R-:W-:Y:S05]  /*23220*/  BRA.DIV ~URZ, `(.L_x_1039) ;  /* 0x00002de27f007947 */ /* 0x000fea000b800000 */
[----:B------:R2:W4:Y:S04]  /*23230*/  SHFL.IDX PT, R12, R6, R0, 0x1f ;  /* 0x00001f00060c7589 */ /* 0x00052800000e0000 */
[----:B------:R2:W1:Y:S02]  /*23240*/  SHFL.IDX PT, R7, R7, R0, 0x1f ;  /* 0x00001f0007077589 */ /* 0x00046400000e0000 */
.L_x_1104:
[----:B------:R-:W-:Y:S01]  /*23250*/  ISETP.NE.AND P0, PT, R5, RZ, PT ;  /* 0x000000ff0500720c */ /* 0x000fe20003f05270 */
[----:B------:R-:W-:-:S12]  /*23260*/  BSSY B0, `(.L_x_1040) ;  /* 0x0000005000007945 */ /* 0x000fd80003800000 */
[----:B------:R-:W-:Y:S05]  /*23270*/  @!P0 BRA `(.L_x_1041) ;  /* 0x0000003000008947 */ /* 0x000fea0003800000 */
[----:B--2---:R-:W-:Y:S01]  /*23280*/  IADD3 R0, R0, -0x1, RZ ;  /* 0xffffffff00007810 */ /* 0x004fe20007ffe0ff */
[----:B------:R-:W-:Y:S05]  /*23290*/  BRA.DIV ~URZ, `(.L_x_1042) ;  /* 0x00002e427f007947 */ /* 0x000fea000b800000 */
[----:B------:R2:W3:Y:S02]  /*232a0*/  SHFL.IDX PT, R13, R4, R0, 0x1f ;  /* 0x00001f00040d7589 */ /* 0x0004e400000e0000 */
.L_x_1041:
[----:B------:R-:W-:Y:S05]  /*232b0*/  BSYNC B0 ;  /* 0x0000000000007941 */ /* 0x000fea0003800000 */
.L_x_1040:
        /* <DEDUP_REMOVED lines=68> */
.L_x_1044:
        /* <DEDUP_REMOVED lines=68> */
.L_x_1045:
[----:B------:R-:W-:Y:S05]  /*23b40*/  BSYNC B0 ;  /* 0x0000000000007941 */ /* 0x000fea0003800000 */
.L_x_1043:
[----:B------:R-:W-:-:S04]  /*23b50*/  LOP3.LUT R2, RZ, R2, RZ, 0x33, !PT ;  /* 0x00000002ff027212 */ /* 0x000fc800078e33ff */
[----:B-1----:R-:W-:-:S05]  /*23b60*/  IADD3 R0, R2, R12, RZ ;  /* 0x0000000c02007210 */ /* 0x002fca0007ffe0ff */
[----:B------:R1:W-:Y:S01]  /*23b70*/  STL [R1+0x4c], R0 ;  /* 0x00004c0001007387 */ /* 0x0003e20000100800 */
[----:B------:R-:W-:Y:S05]  /*23b80*/  BRA `(.L_x_1046) ;  /* 0x0000005000007947 */ /* 0x000fea0003800000 */
.L_x_1034:
[----:B------:R-:W-:Y:S01]  /*23b90*/  MOV R0, c[0x0][0x53c] ;  /* 0x00014f0000007a02 */ /* 0x000fe20000000f00 */
[----:B------:R1:W-:Y:S04]  /*23ba0*/  STL [R1+0x48], R9 ;  /* 0x0000480901007387 */ /* 0x0003e80000100800 */
[----:B------:R1:W-:Y:S04]  /*23bb0*/  STL [R1+0x4c], RZ ;  /* 0x00004cff01007387 */ /* 0x0003e80000100800 */
[----:B------:R1:W-:Y:S04]  /*23bc0*/  STL [R1+0x50], RZ ;  /* 0x000050ff01007387 */ /* 0x0003e80000100800 */
[----:B------:R1:W-:Y:S02]  /*23bd0*/  STL [R1+0x54], R0 ;  /* 0x0000540001007387 */ /* 0x0003e40000100800 */
.L_x_1046:
[----:B------:R-:W-:Y:S05]  /*23be0*/  BSYNC B1 ;  /* 0x0000000000017941 */ /* 0x000fea0003800000 */
.L_x_1032:
        /* <DEDUP_REMOVED lines=9> */
.L_x_1027:
[----:B-1----:R-:W3:Y:S02]  /*23c80*/  LDL R0, [R1+0x54] ;  /* 0x0000540001007983 */ /* 0x002ee40000100800 */
[----:B---3--:R-:W-:-:S13]  /*23c90*/  ISETP.GE.AND P0, PT, R0, c[0x0][0x53c], PT ;  /* 0x00014f0000007a0c */ /* 0x008fda0003f06270 */
[----:B--2-4-:R-:W-:Y:S01]  /*23ca0*/  @P0 CALL.REL.NOINC `(.L_x_1047) ;  /* 0x0000001000000944 */ /* 0x014fe20003c00000 */
[----:B------:R-:W-:Y:S05]  /*23cb0*/  BRA `(.L_x_1048) ;  /* 0xfffdda2000007947 */ /* 0x000fea000383ffff */
.L_x_1047:
[----:B------:R-:W-:Y:S05]  /*23cc0*/  EXIT ;  /* 0x000000000000794d */ /* 0x000fea0003800000 */
.L_x_779:
[----:B------:R-:W-:Y:S01]  /*23cd0*/  IMAD.MOV.U32 R0, RZ, RZ, R5 ;  /* 0x000000ffff007224 */ /* 0x000fe200078e0005 */
[----:B------:R-:W-:Y:S02]  /*23ce0*/  MOV R2, 0x1 ;  /* 0x0000000100027802 */ /* 0x000fe40000000f00 */
[----:B------:R-:W-:Y:S02]  /*23cf0*/  MOV R3, 0x23d10 ;  /* 0x00023d1000037802 */ /* 0x000fe40000000f00 */
[----:B------:R-:W-:Y:S05]  /*23d00*/  CALL.REL.NOINC `($__internal_14_$__cuda_sm70_shflsync_up_p) ;  /* 0x000024e000007944 */ /* 0x000fea0003c00000 */
[----:B------:R-:W-:Y:S01]  /*23d10*/  MOV R0, R4 ;  /* 0x0000000400007202 */ /* 0x000fe20000000f00 */
[----:B------:R-:W-:Y:S05]  /*23d20*/  BRA `(.L_x_1049) ;  /* 0xfffdc73000007947 */ /* 0x000fea000383ffff */
.L_x_780:
[----:B------:R-:W-:Y:S01]  /*23d30*/  IMAD.MOV.U32 R0, RZ, RZ, R5 ;  /* 0x000000ffff007224 */ /* 0x000fe200078e0005 */
[----:B------:R-:W-:Y:S02]  /*23d40*/  MOV R2, 0x2 ;  /* 0x0000000200027802 */ /* 0x000fe40000000f00 */
[----:B------:R-:W-:Y:S02]  /*23d50*/  MOV R3, 0x23d70 ;  /* 0x00023d7000037802 */ /* 0x000fe40000000f00 */
[----:B------:R-:W-:Y:S05]  /*23d60*/  CALL.REL.NOINC `($__internal_14_$__cuda_sm70_shflsync_up_p) ;  /* 0x0000248000007944 */ /* 0x000fea0003c00000 */
[----:B------:R-:W-:Y:S01]  /*23d70*/  SEL R0, R4, RZ, P4 ;  /* 0x000000ff04007207 */ /* 0x000fe20002000000 */
[----:B------:R-:W-:Y:S01]  /*23d80*/  IMAD.MOV.U32 R2, RZ, RZ, 0x4 ;  /* 0x00000004ff027424 */ /* 0x000fe200078e00ff */
[----:B------:R-:W-:-:S03]  /*23d90*/  MOV R3, 0x23dc0 ;  /* 0x00023dc000037802 */ /* 0x000fc60000000f00 */
[----:B------:R-:W-:Y:S02]  /*23da0*/  IMAD.IADD R0, R5, 0x1, R0 ;  /* 0x0000000105007824 */ /* 0x000fe400078e0200 */
        /* <DEDUP_REMOVED lines=13> */
[----:B------:R-:W-:Y:S02]  /*23e80*/  MOV R3, 0x1f ;  /* 0x0000001f00037802 */ /* 0x000fe40000000f00 */
[----:B------:R-:W-:Y:S01]  /*23e90*/  MOV R2, 0x23ed0 ;  /* 0x00023ed000027802 */ /* 0x000fe20000000f00 */
[----:B------:R-:W-:-:S04]  /*23ea0*/  IMAD.IADD R4, R0, 0x1, R4 ;  /* 0x0000000100047824 */ /* 0x000fc800078e0204 */
[----:B------:R-:W-:Y:S02]  /*23eb0*/  IMAD.MOV.U32 R11, RZ, RZ, R4 ;  /* 0x000000ffff0b7224 */ /* 0x000fe400078e0004 */
[----:B------:R-:W-:Y:S05]  /*23ec0*/  CALL.REL.NOINC `($__internal_13_$__cuda_sm70_shflsync_idx_p) ;  /* 0x000022d000007944 */ /* 0x000fea0003c00000 */
[----:B------:R-:W-:Y:S01]  /*23ed0*/  MOV R0, R10 ;  /* 0x0000000a00007202 */ /* 0x000fe20000000f00 */
[----:B------:R-:W-:Y:S05]  /*23ee0*/  BRA `(.L_x_1050) ;  /* 0xfffdc67000007947 */ /* 0x000fea000383ffff */
.L_x_782:
[----:B------:R-:W-:Y:S02]  /*23ef0*/  SEL R0, RZ, 0x1, P0 ;  /* 0x00000001ff007807 */ /* 0x000fe40000000000 */
[----:B------:R-:W-:Y:S02]  /*23f00*/  MOV R2, 0x23f20 ;  /* 0x00023f2000027802 */ /* 0x000fe40000000f00 */
[----:B------:R-:W-:Y:S05]  /*23f10*/  CALL.REL.NOINC `($__internal_15_$__cuda_sm70_votesync_ballot) ;  /* 0x0000234000007944 */ /* 0x000fea0003c00000 */
[----:B------:R-:W-:Y:S01]  /*23f20*/  MOV R6, R0 ;  /* 0x0000000000067202 */ /* 0x000fe20000000f00 */
[----:B------:R-:W-:Y:S05]  /*23f30*/  BRA `(.L_x_1051) ;  /* 0xfffdc6b000007947 */ /* 0x000fea000383ffff */
.L_x_783:
[----:B------:R-:W-:Y:S01]  /*23f40*/  IMAD.MOV.U32 R11, RZ, RZ, R9 ;  /* 0x000000ffff0b7224 */ /* 0x000fe200078e0009 */
[----:B------:R-:W-:Y:S01]  /*23f50*/  MOV R10, R0 ;  /* 0x00000000000a7202 */ /* 0x000fe20000000f00 */
[----:B------:R-:W-:Y:S01]  /*23f60*/  IMAD.MOV.U32 R3, RZ, RZ, 0x1f ;  /* 0x0000001fff037424 */ /* 0x000fe200078e00ff */
[----:B-1----:R-:W-:Y:S02]  /*23f70*/  MOV R2, 0x23f90 ;  /* 0x00023f9000027802 */ /* 0x002fe40000000f00 */
[----:B------:R-:W-:Y:S05]  /*23f80*/  CALL.REL.NOINC `($__internal_13_$__cuda_sm70_shflsync_idx_p) ;  /* 0x0000221000007944 */ /* 0x000fea0003c00000 */
[----:B------:R-:W-:Y:S01]  /*23f90*/  IMAD.MOV.U32 R13, RZ, RZ, R10 ;  /* 0x000000ffff0d7224 */ /* 0x000fe200078e000a */
[----:B------:R-:W-:Y:S01]  /*23fa0*/  MOV R11, R8 ;  /* 0x00000008000b7202 */ /* 0x000fe20000000f00 */
[----:B------:R-:W-:Y:S01]  /*23fb0*/  IMAD.MOV.U32 R5, RZ, RZ, RZ ;  /* 0x000000ffff057224 */ /* 0x000fe200078e00ff */
[----:B------:R-:W-:Y:S01]  /*23fc0*/  MOV R10, R0 ;  /* 0x00000000000a7202 */ /* 0x000fe20000000f00 */
[----:B------:R-:W-:Y:S01]  /*23fd0*/  IMAD.MOV.U32 R3, RZ, RZ, 0x1f ;  /* 0x0000001fff037424 */ /* 0x000fe200078e00ff */
[----:B------:R-:W-:-:S02]  /*23fe0*/  MOV R2, 0x24000 ;  /* 0x0002400000027802 */ /* 0x000fc40000000f00 */
[----:B------:R-:W-:Y:S05]  /*23ff0*/  CALL.REL.NOINC `($__internal_13_$__cuda_sm70_shflsync_idx_p) ;  /* 0x000021a000007944 */ /* 0x000fea0003c00000 */
[----:B------:R-:W-:Y:S01]  /*24000*/  MOV R9, R10 ;  /* 0x0000000a00097202 */ /* 0x000fe20000000f00 */
[----:B------:R-:W-:Y:S05]  /*24010*/  BRA `(.L_x_1052) ;  /* 0xfffdc64000007947 */ /* 0x000fea000383ffff */
.L_x_786:
[----:B------:R-:W-:Y:S01]  /*24020*/  IMAD.MOV.U32 R11, RZ, RZ, R4 ;  /* 0x000000ffff0b7224 */ /* 0x000fe200078e0004 */
[----:B------:R-:W-:-:S02]  /*24030*/  MOV R3, 0x1f ;  /* 0x0000001f00037802 */ /* 0x000fc40000000f00 */
[----:B-1----:R-:W-:Y:S02]  /*24040*/  MOV R2, 0x24060 ;  /* 0x0002406000027802 */ /* 0x002fe40000000f00 */
[----:B--234-:R-:W-:Y:S05]  /*24050*/  CALL.REL.NOINC `($__internal_13_$__cuda_sm70_shflsync_idx_p) ;  /* 0x0000214000007944 */ /* 0x01cfea0003c00000 */
[----:B------:R-:W-:Y:S01]  /*24060*/  MOV R5, R10 ;  /* 0x0000000a00057202 */ /* 0x000fe20000000f00 */
[----:B------:R-:W-:Y:S05]  /*24070*/  BRA `(.L_x_785) ;  /* 0xfffdc64000007947 */ /* 0x000fea000383ffff */
.L_x_851:
[----:B------:R-:W-:Y:S01]  /*24080*/  IMAD.MOV.U32 R11, RZ, RZ, R5 ;  /* 0x000000ffff0b7224 */ /* 0x000fe200078e0005 */
[----:B------:R-:W-:Y:S01]  /*24090*/  MOV R10, RZ ;  /* 0x000000ff000a7202 */ /* 0x000fe20000000f00 */
[----:B------:R-:W-:Y:S01]  /*240a0*/  IMAD.MOV.U32 R3, RZ, RZ, 0x181f ;  /* 0x0000181fff037424 */ /* 0x000fe200078e00ff */
[----:B-1----:R-:W-:Y:S02]  /*240b0*/  MOV R2, 0x240d0 ;  /* 0x000240d000027802 */ /* 0x002fe40000000f00 */
[----:B-----5:R-:W-:Y:S05]  /*240c0*/  CALL.REL.NOINC `($__internal_13_$__cuda_sm70_shflsync_idx_p) ;  /* 0x000020d000007944 */ /* 0x020fea0003c00000 */
[----:B------:R-:W-:Y:S01]  /*240d0*/  MOV R7, R10 ;  /* 0x0000000a00077202 */ /* 0x000fe20000000f00 */
[----:B------:R-:W-:Y:S05]  /*240e0*/  BRA `(.L_x_1053) ;  /* 0xfffe483000007947 */ /* 0x000fea000383ffff */
.L_x_852:
[----:B------:R-:W-:Y:S01]  /*240f0*/  IMAD.MOV.U32 R11, RZ, RZ, R6 ;  /* 0x000000ffff0b7224 */ /* 0x000fe200078e0006 */
[----:B------:R-:W-:Y:S01]  /*24100*/  MOV R10, RZ ;  /* 0x000000ff000a7202 */ /* 0x000fe20000000f00 */
[----:B------:R-:W-:Y:S01]  /*24110*/  IMAD.MOV.U32 R3, RZ, RZ, 0x181f ;  /* 0x0000181fff037424 */ /* 0x000fe200078e00ff */
[----:B-1----:R-:W-:Y:S02]  /*24120*/  MOV R2, 0x24140 ;  /* 0x0002414000027802 */ /* 0x002fe40000000f00 */
[----:B--23-5:R-:W-:Y:S05]  /*24130*/  CALL.REL.NOINC `($__internal_13_$__cuda_sm70_shflsync_idx_p) ;  /* 0x0000206000007944 */ /* 0x02cfea0003c00000 */
[----:B------:R-:W-:Y:S01]  /*24140*/  MOV R2, R10 ;  /* 0x0000000a00027202 */ /* 0x000fe20000000f00 */
[----:B------:R-:W-:Y:S05]  /*24150*/  BRA `(.L_x_1054) ;  /* 0xfffe47e000007947 */ /* 0x000fea000383ffff */
.L_x_855:
[----:B------:R-:W-:Y:S01]  /*24160*/  IMAD.MOV.U32 R11, RZ, RZ, R5 ;  /* 0x000000ffff0b7224 */ /* 0x000fe200078e0005 */
[----:B------:R-:W-:Y:S01]  /*24170*/  MOV R10, 0x1 ;  /* 0x00000001000a7802 */ /* 0x000fe20000000f00 */
[----:B--2---:R-:W-:Y:S01]  /*24180*/  IMAD.MOV.U32 R3, RZ, RZ, 0x181f ;  /* 0x0000181fff037424 */ /* 0x004fe200078e00ff */
[----:B----4-:R-:W-:-:S02]  /*24190*/  MOV R2, 0x241b0 ;  /* 0x000241b000027802 */ /* 0x010fc40000000f00 */
[----:B-1-3-5:R-:W-:Y:S05]  /*241a0*/  CALL.REL.NOINC `($__internal_13_$__cuda_sm70_shflsync_idx_p) ;  /* 0x00001ff000007944 */ /* 0x02afea0003c00000 */
[----:B------:R-:W-:Y:S01]  /*241b0*/  IMAD.MOV.U32 R7, RZ, RZ, R10 ;  /* 0x000000ffff077224 */ /* 0x000fe200078e000a */
[----:B------:R-:W-:Y:S01]  /*241c0*/  MOV R10, 0x1 ;  /* 0x00000001000a7802 */ /* 0x000fe20000000f00 */
[----:B------:R-:W-:Y:S01]  /*241d0*/  IMAD.MOV.U32 R11, RZ, RZ, R6 ;  /* 0x000000ffff0b7224 */ /* 0x000fe200078e0006 */
[----:B------:R-:W-:-:S02]  /*241e0*/  MOV R3, 0x181f ;  /* 0x0000181f00037802 */ /* 0x000fc40000000f00 */
[----:B------:R-:W-:Y:S02]  /*241f0*/  MOV R2, 0x24210 ;  /* 0x0002421000027802 */ /* 0x000fe40000000f00 */
[----:B------:R-:W-:Y:S05]  /*24200*/  CALL.REL.NOINC `($__internal_13_$__cuda_sm70_shflsync_idx_p) ;  /* 0x00001f9000007944 */ /* 0x000fea0003c00000 */
[----:B------:R-:W-:Y:S01]  /*24210*/  MOV R2, R10 ;  /* 0x0000000a00027202 */ /* 0x000fe20000000f00 */
[----:B------:R-:W-:Y:S05]  /*24220*/  BRA `(.L_x_1055) ;  /* 0xfffe480000007947 */ /* 0x000fea000383ffff */
.L_x_858:
[----:B------:R-:W-:Y:S01]  /*24230*/  IMAD.MOV.U32 R11, RZ, RZ, R5 ;  /* 0x000000ffff0b7224 */ /* 0x000fe200078e0005 */
[----:B------:R-:W-:Y:S01]  /*24240*/  MOV R10, 0x2 ;  /* 0x00000002000a7802 */ /* 0x000fe20000000f00 */
[----:B-1----:R-:W-:Y:S01]  /*24250*/  IMAD.MOV.U32 R3, RZ, RZ, 0x181f ;  /* 0x0000181fff037424 */ /* 0x002fe200078e00ff */
[----:B--2---:R-:W-:Y:S02]  /*24260*/  MOV R2, 0x24280 ;  /* 0x0002428000027802 */ /* 0x004fe40000000f00 */
[----:B---3-5:R-:W-:Y:S05]  /*24270*/  CALL.REL.NOINC `($__internal_13_$__cuda_sm70_shflsync_idx_p) ;  /* 0x00001f2000007944 */ /* 0x028fea0003c00000 */
[----:B------:R-:W-:Y:S01]  /*24280*/  MOV R7, R10 ;  /* 0x0000000a00077202 */ /* 0x000fe20000000f00 */
[----:B------:R-:W-:Y:S05]  /*24290*/  BRA `(.L_x_1056) ;  /* 0xfffe486000007947 */ /* 0x000fea000383ffff */
.L_x_859:
[----:B------:R-:W-:Y:S01]  /*242a0*/  IMAD.MOV.U32 R11, RZ, RZ, R6 ;  /* 0x000000ffff0b7224 */ /* 0x000fe200078e0006 */
[----:B------:R-:W-:Y:S01]  /*242b0*/  MOV R10, 0x2 ;  /* 0x00000002000a7802 */ /* 0x000fe20000000f00 */
[----:B------:R-:W-:Y:S01]  /*242c0*/  IMAD.MOV.U32 R3, RZ, RZ, 0x181f ;  /* 0x0000181fff037424 */ /* 0x000fe200078e00ff */
[----:B--2---:R-:W-:Y:S02]  /*242d0*/  MOV R2, 0x242f0 ;  /* 0x000242f000027802 */ /* 0x004fe40000000f00 */
[----:B-1-345:R-:W-:Y:S05]  /*242e0*/  CALL.REL.NOINC `($__internal_13_$__cuda_sm70_shflsync_idx_p) ;  /* 0x00001eb000007944 */ /* 0x03afea0003c00000 */
[----:B------:R-:W-:Y:S01]  /*242f0*/  MOV R2, R10 ;  /* 0x0000000a00027202 */ /* 0x000fe20000000f00 */
[----:B------:R-:W-:Y:S05]  /*24300*/  BRA `(.L_x_1057) ;  /* 0xfffe481000007947 */ /* 0x000fea000383ffff */
.L_x_862:
[----:B------:R-:W-:Y:S01]  /*24310*/  IMAD.MOV.U32 R11, RZ, RZ, R5 ;  /* 0x000000ffff0b7224 */ /* 0x000fe200078e0005 */
[----:B------:R-:W-:Y:S01]  /*24320*/  MOV R10, 0x3 ;  /* 0x00000003000a7802 */ /* 0x000fe20000000f00 */
[----:B-1----:R-:W-:Y:S01]  /*24330*/  IMAD.MOV.U32 R3, RZ, RZ, 0x181f ;  /* 0x0000181fff037424 */ /* 0x002fe200078e00ff */
[----:B------:R-:W-:-:S02]  /*24340*/  MOV R2, 0x24360 ;  /* 0x0002436000027802 */ /* 0x000fc40000000f00 */
[----:B--2345:R-:W-:Y:S05]  /*24350*/  CALL.REL.NOINC `($__internal_13_$__cuda_sm70_shflsync_idx_p) ;  /* 0x00001e4000007944 */ /* 0x03cfea0003c00000 */
        /* <DEDUP_REMOVED lines=8> */
.L_x_865:
[----:B------:R-:W-:Y:S01]  /*243e0*/  IMAD.MOV.U32 R11, RZ, RZ, R5 ;  /* 0x000000ffff0b7224 */ /* 0x000fe200078e0005 */
[----:B------:R-:W-:Y:S01]  /*243f0*/  MOV R10, 0x4 ;  /* 0x00000004000a7802 */ /* 0x000fe20000000f00 */
[----:B-1----:R-:W-:Y:S01]  /*24400*/  IMAD.MOV.U32 R3, RZ, RZ, 0x181f ;  /* 0x0000181fff037424 */ /* 0x002fe200078e00ff */
[----:B------:R-:W-:Y:S02]  /*24410*/  MOV R2, 0x24430 ;  /* 0x0002443000027802 */ /* 0x000fe40000000f00 */
[----:B--2345:R-:W-:Y:S05]  /*24420*/  CALL.REL.NOINC `($__internal_13_$__cuda_sm70_shflsync_idx_p) ;  /* 0x00001d7000007944 */ /* 0x03cfea0003c00000 */
[----:B------:R-:W-:Y:S01]  /*24430*/  MOV R7, R10 ;  /* 0x0000000a00077202 */ /* 0x000fe20000000f00 */
[----:B------:R-:W-:Y:S05]  /*24440*/  BRA `(.L_x_1059) ;  /* 0xfffe488000007947 */ /* 0x000fea000383ffff */
.L_x_866:
[----:B------:R-:W-:Y:S01]  /*24450*/  IMAD.MOV.U32 R11, RZ, RZ, R6 ;  /* 0x000000ffff0b7224 */ /* 0x000fe200078e0006 */
[----:B------:R-:W-:Y:S01]  /*24460*/  MOV R10, 0x4 ;  /* 0x00000004000a7802 */ /* 0x000fe20000000f00 */
[----:B-1----:R-:W-:Y:S01]  /*24470*/  IMAD.MOV.U32 R3, RZ, RZ, 0x181f ;  /* 0x0000181fff037424 */ /* 0x002fe200078e00ff */
[----:B------:R-:W-:Y:S02]  /*24480*/  MOV R2, 0x244a0 ;  /* 0x000244a000027802 */ /* 0x000fe40000000f00 */
[----:B--2345:R-:W-:Y:S05]  /*24490*/  CALL.REL.NOINC `($__internal_13_$__cuda_sm70_shflsync_idx_p) ;  /* 0x00001d0000007944 */ /* 0x03cfea0003c00000 */
[----:B------:R-:W-:Y:S01]  /*244a0*/  MOV R2, R10 ;  /* 0x0000000a00027202 */ /* 0x000fe20000000f00 */
[----:B------:R-:W-:Y:S05]  /*244b0*/  BRA `(.L_x_1060) ;  /* 0xfffe483000007947 */ /* 0x000fea000383ffff */
.L_x_869:
[----:B------:R-:W-:Y:S01]  /*244c0*/  IMAD.MOV.U32 R11, RZ, RZ, R5 ;  /* 0x000000ffff0b7224 */ /* 0x000fe200078e0005 */
[----:B------:R-:W-:Y:S01]  /*244d0*/  MOV R10, 0x5 ;  /* 0x00000005000a7802 */ /* 0x000fe20000000f00 */
[----:B--2---:R-:W-:Y:S01]  /*244e0*/  IMAD.MOV.U32 R3, RZ, RZ, 0x181f ;  /* 0x0000181fff037424 */ /* 0x004fe200078e00ff */
[----:B------:R-:W-:-:S02]  /*244f0*/  MOV R2, 0x24510 ;  /* 0x0002451000027802 */ /* 0x000fc40000000f00 */
[----:B-1-345:R-:W-:Y:S05]  /*24500*/  CALL.REL.NOINC `($__internal_13_$__cuda_sm70_shflsync_idx_p) ;  /* 0x00001c9000007944 */ /* 0x03afea0003c00000 */
        /* <DEDUP_REMOVED lines=8> */
.L_x_872:
[----:B------:R-:W-:Y:S01]  /*24590*/  IMAD.MOV.U32 R11, RZ, RZ, R5 ;  /* 0x000000ffff0b7224 */ /* 0x000fe200078e0005 */
[----:B------:R-:W-:Y:S01]  /*245a0*/  MOV R10, 0x6 ;  /* 0x00000006000a7802 */ /* 0x000fe20000000f00 */
[----:B-1----:R-:W-:Y:S01]  /*245b0*/  IMAD.MOV.U32 R3, RZ, RZ, 0x181f ;  /* 0x0000181fff037424 */ /* 0x002fe200078e00ff */
[----:B--2---:R-:W-:Y:S02]  /*245c0*/  MOV R2, 0x245e0 ;  /* 0x000245e000027802 */ /* 0x004fe40000000f00 */
[----:B---345:R-:W-:Y:S05]  /*245d0*/  CALL.REL.NOINC `($__internal_13_$__cuda_sm70_shflsync_idx_p) ;  /* 0x00001bc000007944 */ /* 0x038fea0003c00000 */
[----:B------:R-:W-:Y:S01]  /*245e0*/  MOV R7, R10 ;  /* 0x0000000a00077202 */ /* 0x000fe20000000f00 */
[----:B------:R-:W-:Y:S05]  /*245f0*/  BRA `(.L_x_1062) ;  /* 0xfffe48a000007947 */ /* 0x000fea000383ffff */
.L_x_873:
[----:B------:R-:W-:Y:S01]  /*24600*/  IMAD.MOV.U32 R11, RZ, RZ, R6 ;  /* 0x000000ffff0b7224 */ /* 0x000fe200078e0006 */
[----:B------:R-:W-:Y:S01]  /*24610*/  MOV R10, 0x6 ;  /* 0x00000006000a7802 */ /* 0x000fe20000000f00 */
[----:B------:R-:W-:Y:S01]  /*24620*/  IMAD.MOV.U32 R3, RZ, RZ, 0x181f ;  /* 0x0000181fff037424 */ /* 0x000fe200078e00ff */
[----:B--2---:R-:W-:Y:S02]  /*24630*/  MOV R2, 0x24650 ;  /* 0x0002465000027802 */ /* 0x004fe40000000f00 */
[----:B-1-345:R-:W-:Y:S05]  /*24640*/  CALL.REL.NOINC `($__internal_13_$__cuda_sm70_shflsync_idx_p) ;  /* 0x00001b5000007944 */ /* 0x03afea0003c00000 */
[----:B------:R-:W-:Y:S01]  /*24650*/  MOV R2, R10 ;  /* 0x0000000a00027202 */ /* 0x000fe20000000f00 */
[----:B------:R-:W-:Y:S05]  /*24660*/  BRA `(.L_x_1063) ;  /* 0xfffe485000007947 */ /* 0x000fea000383ffff */
.L_x_876:
        /* <DEDUP_REMOVED lines=13> */
.L_x_979:
[----:B------:R1:W5:Y:S01]  /*24740*/  LDL R0, [R1+0x8] ;  /* 0x0000080001007983 */ /* 0x0003620000100800 */
[----:B------:R-:W-:Y:S02]  /*24750*/  MOV R8, 0x2 ;  /* 0x0000000200087802 */ /* 0x000fe40000000f00 */
[----:B--2---:R-:W-:Y:S02]  /*24760*/  MOV R4, 0x24780 ;  /* 0x0002478000047802 */ /* 0x004fe40000000f00 */
[----:B-1---5:R-:W-:Y:S05]  /*24770*/  CALL.REL.NOINC `($__internal_12_$__cuda_sm70_shflsync_bfly_p) ;  /* 0x000019d000007944 */ /* 0x022fea0003c00000 */
[----:B------:R-:W-:Y:S01]  /*24780*/  MOV R2, R0 ;  /* 0x0000000000027202 */ /* 0x000fe20000000f00 */
[----:B------:R-:W-:Y:S05]  /*24790*/  BRA `(.L_x_1065) ;  /* 0xffffad7000007947 */ /* 0x000fea000383ffff */
.L_x_980:
[----:B------:R-:W-:Y:S01]  /*247a0*/  IMAD.MOV.U32 R0, RZ, RZ, R2 ;  /* 0x000000ffff007224 */ /* 0x000fe200078e0002 */
[----:B------:R-:W-:Y:S02]  /*247b0*/  MOV R8, 0x1 ;  /* 0x0000000100087802 */ /* 0x000fe40000000f00 */
[----:B------:R-:W-:Y:S02]  /*247c0*/  MOV R4, 0x247e0 ;  /* 0x000247e000047802 */ /* 0x000fe40000000f00 */
[----:B------:R-:W-:Y:S05]  /*247d0*/  CALL.REL.NOINC `($__internal_12_$__cuda_sm70_shflsync_bfly_p) ;  /* 0x0000197000007944 */ /* 0x000fea0003c00000 */
[----:B------:R-:W-:Y:S02]  /*247e0*/  FADD.FTZ R2, R2, R0 ;  /* 0x0000000002027221 */ /* 0x000fe40000010000 */
[----:B------:R1:W5:Y:S01]  /*247f0*/  LDL R0, [R1+0x4] ;  /* 0x0000040001007983 */ /* 0x0003620000100800 */
[----:B------:R-:W-:-:S02]  /*24800*/  MOV R8, 0x2 ;  /* 0x0000000200087802 */ /* 0x000fc40000000f00 */
[----:B------:R-:W-:Y:S02]  /*24810*/  MOV R4, 0x24830 ;  /* 0x0002483000047802 */ /* 0x000fe40000000f00 */
[----:B-1---5:R-:W-:Y:S05]  /*24820*/  CALL.REL.NOINC `($__internal_12_$__cuda_sm70_shflsync_bfly_p) ;  /* 0x0000192000007944 */ /* 0x022fea0003c00000 */
[----:B------:R-:W2:Y:S01]  /*24830*/  LDL.LU R4, [R1+0x4] ;  /* 0x0000040001047983 */ /* 0x000ea20000300800 */
[----:B------:R-:W-:Y:S01]  /*24840*/  MOV R8, 0x1 ;  /* 0x0000000100087802 */ /* 0x000fe20000000f00 */
[----:B--2---:R-:W-:Y:S01]  /*24850*/  FADD.FTZ R5, R4, R0 ;  /* 0x0000000004057221 */ /* 0x004fe20000010000 */
[----:B------:R-:W-:-:S04]  /*24860*/  MOV R4, 0x24890 ;  /* 0x0002489000047802 */ /* 0x000fc80000000f00 */
[----:B------:R-:W-:Y:S02]  /*24870*/  MOV R0, R5 ;  /* 0x0000000500007202 */ /* 0x000fe40000000f00 */
[----:B------:R-:W-:Y:S05]  /*24880*/  CALL.REL.NOINC `($__internal_12_$__cuda_sm70_shflsync_bfly_p) ;  /* 0x000018c000007944 */ /* 0x000fea0003c00000 */
[----:B------:R-:W-:Y:S02]  /*24890*/  FADD.FTZ R5, R5, R0 ;  /* 0x0000000005057221 */ /* 0x000fe40000010000 */
[----:B------:R1:W5:Y:S01]  /*248a0*/  LDL R0, [R1+0xc] ;  /* 0x00000c0001007983 */ /* 0x0003620000100800 */
[----:B------:R-:W-:Y:S02]  /*248b0*/  MOV R8, 0x2 ;  /* 0x0000000200087802 */ /* 0x000fe40000000f00 */
        /* <DEDUP_REMOVED lines=19> */
[----:B------:R-:W-:Y:S01]  /*249f0*/  MOV R9, R0 ;  /* 0x0000000000097202 */ /* 0x000fe20000000f00 */
[----:B------:R-:W-:Y:S05]  /*24a00*/  BRA `(.L_x_1066) ;  /* 0xffffac3000007947 */ /* 0x000fea000383ffff */
.L_x_987:
[----:B--234-:R-:W-:Y:S01]  /*24a10*/  IMAD.MOV.U32 R11, RZ, RZ, R6 ;  /* 0x000000ffff0b7224 */ /* 0x01cfe200078e0006 */
[----:B------:R-:W-:Y:S01]  /*24a20*/  MOV R10, RZ ;  /* 0x000000ff000a7202 */ /* 0x000fe20000000f00 */
[----:B------:R-:W-:Y:S01]  /*24a30*/  IMAD.MOV.U32 R3, RZ, RZ, 0x181f ;  /* 0x0000181fff037424 */ /* 0x000fe200078e00ff */
[----:B------:R-:W-:Y:S02]  /*24a40*/  MOV R2, 0x24a60 ;  /* 0x00024a6000027802 */ /* 0x000fe40000000f00 */
[----:B-1----:R-:W-:Y:S05]  /*24a50*/  CALL.REL.NOINC `($__internal_13_$__cuda_sm70_shflsync_idx_p) ;  /* 0x0000174000007944 */ /* 0x002fea0003c00000 */
[----:B------:R-:W-:Y:S01]  /*24a60*/  MOV R8, R10 ;  /* 0x0000000a00087202 */ /* 0x000fe20000000f00 */
[----:B------:R-:W-:Y:S05]  /*24a70*/  BRA `(.L_x_1067) ;  /* 0xffffc46000007947 */ /* 0x000fea000383ffff */
.L_x_988:
[----:B------:R-:W-:Y:S01]  /*24a80*/  IMAD.MOV.U32 R11, RZ, RZ, R7 ;  /* 0x000000ffff0b7224 */ /* 0x000fe200078e0007 */
[----:B------:R-:W-:Y:S01]  /*24a90*/  MOV R10, RZ ;  /* 0x000000ff000a7202 */ /* 0x000fe20000000f00 */
[----:B------:R-:W-:Y:S01]  /*24aa0*/  IMAD.MOV.U32 R3, RZ, RZ, 0x181f ;  /* 0x0000181fff037424 */ /* 0x000fe200078e00ff */
[----:B------:R-:W-:Y:S02]  /*24ab0*/  MOV R2, 0x24ad0 ;  /* 0x00024ad000027802 */ /* 0x000fe40000000f00 */
[----:B-123--:R-:W-:Y:S05]  /*24ac0*/  CALL.REL.NOINC `($__internal_13_$__cuda_sm70_shflsync_idx_p) ;  /* 0x000016d000007944 */ /* 0x00efea0003c00000 */
[----:B------:R-:W-:Y:S01]  /*24ad0*/  MOV R2, R10 ;  /* 0x0000000a00027202 */ /* 0x000fe20000000f00 */
[----:B------:R-:W-:Y:S05]  /*24ae0*/  BRA `(.L_x_1068) ;  /* 0xffffc41000007947 */ /* 0x000fea000383ffff */
.L_x_989:
[----:B------:R-:W-:Y:S01]  /*24af0*/  IMAD.MOV.U32 R11, RZ, RZ, R6 ;  /* 0x000000ffff0b7224 */ /* 0x000fe200078e0006 */
[----:B------:R-:W-:Y:S01]  /*24b00*/  MOV R10, 0x1 ;  /* 0x00000001000a7802 */ /* 0x000fe20000000f00 */
[----:B--2---:R-:W-:Y:S01]  /*24b10*/  IMAD.MOV.U32 R3, RZ, RZ, 0x181f ;  /* 0x0000181fff037424 */ /* 0x004fe200078e00ff */
[----:B------:R-:W-:-:S02]  /*24b20*/  MOV R2, 0x24b40 ;  /* 0x00024b4000027802 */ /* 0x000fc40000000f00 */
[----:B-1--4-:R-:W-:Y:S05]  /*24b30*/  CALL.REL.NOINC `($__internal_13_$__cuda_sm70_shflsync_idx_p) ;  /* 0x0000166000007944 */ /* 0x012fea0003c00000 */
        /* <DEDUP_REMOVED lines=8> */
.L_x_990:
[----:B------:R-:W-:Y:S01]  /*24bc0*/  IMAD.MOV.U32 R11, RZ, RZ, R6 ;  /* 0x000000ffff0b7224 */ /* 0x000fe200078e0006 */
[----:B------:R-:W-:Y:S01]  /*24bd0*/  MOV R10, 0x2 ;  /* 0x00000002000a7802 */ /* 0x000fe20000000f00 */
[----:B--2---:R-:W-:Y:S01]  /*24be0*/  IMAD.MOV.U32 R3, RZ, RZ, 0x181f ;  /* 0x0000181fff037424 */ /* 0x004fe200078e00ff */
[----:B------:R-:W-:Y:S02]  /*24bf0*/  MOV R2, 0x24c10 ;  /* 0x00024c1000027802 */ /* 0x000fe40000000f00 */
[----:B-1-34-:R-:W-:Y:S05]  /*24c00*/  CALL.REL.NOINC `($__internal_13_$__cuda_sm70_shflsync_idx_p) ;  /* 0x0000159000007944 */ /* 0x01afea0003c00000 */
[----:B------:R-:W-:Y:S01]  /*24c10*/  MOV R8, R10 ;  /* 0x0000000a00087202 */ /* 0x000fe20000000f00 */
[----:B------:R-:W-:Y:S05]  /*24c20*/  BRA `(.L_x_1070) ;  /* 0xffffc3c000007947 */ /* 0x000fea000383ffff */
.L_x_991:
[----:B------:R-:W-:Y:S01]  /*24c30*/  IMAD.MOV.U32 R11, RZ, RZ, R7 ;  /* 0x000000ffff0b7224 */ /* 0x000fe200078e0007 */
[----:B------:R-:W-:Y:S01]  /*24c40*/  MOV R10, 0x2 ;  /* 0x00000002000a7802 */ /* 0x000fe20000000f00 */
[----:B--2---:R-:W-:Y:S01]  /*24c50*/  IMAD.MOV.U32 R3, RZ, RZ, 0x181f ;  /* 0x0000181fff037424 */ /* 0x004fe200078e00ff */
[----:B------:R-:W-:Y:S02]  /*24c60*/  MOV R2, 0x24c80 ;  /* 0x00024c8000027802 */ /* 0x000fe40000000f00 */
[----:B-1-34-:R-:W-:Y:S05]  /*24c70*/  CALL.REL.NOINC `($__internal_13_$__cuda_sm70_shflsync_idx_p) ;  /* 0x0000152000007944 */ /* 0x01afea0003c00000 */
[----:B------:R-:W-:Y:S01]  /*24c80*/  MOV R2, R10 ;  /* 0x0000000a00027202 */ /* 0x000fe20000000f00 */
[----:B------:R-:W-:Y:S05]  /*24c90*/  BRA `(.L_x_1071) ;  /* 0xffffc37000007947 */ /* 0x000fea000383ffff */
.L_x_992:
[----:B------:R-:W-:Y:S01]  /*24ca0*/  IMAD.MOV.U32 R11, RZ, RZ, R6 ;  /* 0x000000ffff0b7224 */ /* 0x000fe200078e0006 */
[----:B------:R-:W-:Y:S01]  /*24cb0*/  MOV R10, 0x3 ;  /* 0x00000003000a7802 */ /* 0x000fe20000000f00 */
[----:B---3--:R-:W-:Y:S01]  /*24cc0*/  IMAD.MOV.U32 R3, RZ, RZ, 0x181f ;  /* 0x0000181fff037424 */ /* 0x008fe200078e00ff */
[----:B------:R-:W-:-:S02]  /*24cd0*/  MOV R2, 0x24cf0 ;  /* 0x00024cf000027802 */ /* 0x000fc40000000f00 */
[----:B-12---:R-:W-:Y:S05]  /*24ce0*/  CALL.REL.NOINC `($__internal_13_$__cuda_sm70_shflsync_idx_p) ;  /* 0x000014b000007944 */ /* 0x006fea0003c00000 */
        /* <DEDUP_REMOVED lines=8> */
.L_x_993:
[----:B------:R-:W-:Y:S01]  /*24d70*/  IMAD.MOV.U32 R11, RZ, RZ, R6 ;  /* 0x000000ffff0b7224 */ /* 0x000fe200078e0006 */
[----:B------:R-:W-:Y:S01]  /*24d80*/  MOV R10, 0x4 ;  /* 0x00000004000a7802 */ /* 0x000fe20000000f00 */
[----:B-1----:R-:W-:Y:S01]  /*24d90*/  IMAD.MOV.U32 R3, RZ, RZ, 0x181f ;  /* 0x0000181fff037424 */ /* 0x002fe200078e00ff */
[----:B------:R-:W-:Y:S02]  /*24da0*/  MOV R2, 0x24dc0 ;  /* 0x00024dc000027802 */ /* 0x000fe40000000f00 */
[----:B----4-:R-:W-:Y:S05]  /*24db0*/  CALL.REL.NOINC `($__internal_13_$__cuda_sm70_shflsync_idx_p) ;  /* 0x000013e000007944 */ /* 0x010fea0003c00000 */
[----:B------:R-:W-:Y:S01]  /*24dc0*/  MOV R8, R10 ;  /* 0x0000000a00087202 */ /* 0x000fe20000000f00 */
[----:B------:R-:W-:Y:S05]  /*24dd0*/  BRA `(.L_x_1073) ;  /* 0xffffc32000007947 */ /* 0x000fea000383ffff */
.L_x_994:
[----:B------:R-:W-:Y:S01]  /*24de0*/  IMAD.MOV.U32 R11, RZ, RZ, R7 ;  /* 0x000000ffff0b7224 */ /* 0x000fe200078e0007 */
[----:B------:R-:W-:Y:S01]  /*24df0*/  MOV R10, 0x4 ;  /* 0x00000004000a7802 */ /* 0x000fe20000000f00 */
[----:B-1----:R-:W-:Y:S01]  /*24e00*/  IMAD.MOV.U32 R3, RZ, RZ, 0x181f ;  /* 0x0000181fff037424 */ /* 0x002fe200078e00ff */
[----:B------:R-:W-:Y:S02]  /*24e10*/  MOV R2, 0x24e30 ;  /* 0x00024e3000027802 */ /* 0x000fe40000000f00 */
[----:B--234-:R-:W-:Y:S05]  /*24e20*/  CALL.REL.NOINC `($__internal_13_$__cuda_sm70_shflsync_idx_p) ;  /* 0x0000137000007944 */ /* 0x01cfea0003c00000 */
[----:B------:R-:W-:Y:S01]  /*24e30*/  MOV R2, R10 ;  /* 0x0000000a00027202 */ /* 0x000fe20000000f00 */
[----:B------:R-:W-:Y:S05]  /*24e40*/  BRA `(.L_x_1074) ;  /* 0xffffc2d000007947 */ /* 0x000fea000383ffff */
.L_x_995:
        /* <DEDUP_REMOVED lines=13> */
.L_x_996:
[----:B------:R-:W-:Y:S01]  /*24f20*/  IMAD.MOV.U32 R11, RZ, RZ, R6 ;  /* 0x000000ffff0b7224 */ /* 0x000fe200078e0006 */
[----:B------:R-:W-:Y:S01]  /*24f30*/  MOV R10, 0x6 ;  /* 0x00000006000a7802 */ /* 0x000fe20000000f00 */
[----:B-1----:R-:W-:Y:S01]  /*24f40*/  IMAD.MOV.U32 R3, RZ, RZ, 0x181f ;  /* 0x0000181fff037424 */ /* 0x002fe200078e00ff */
[----:B------:R-:W-:Y:S02]  /*24f50*/  MOV R2, 0x24f70 ;  /* 0x00024f7000027802 */ /* 0x000fe40000000f00 */
[----:B---34-:R-:W-:Y:S05]  /*24f60*/  CALL.REL.NOINC `($__internal_13_$__cuda_sm70_shflsync_idx_p) ;  /* 0x0000123000007944 */ /* 0x018fea0003c00000 */
[----:B------:R-:W-:Y:S01]  /*24f70*/  MOV R8, R10 ;  /* 0x0000000a00087202 */ /* 0x000fe20000000f00 */
[----:B------:R-:W-:Y:S05]  /*24f80*/  BRA `(.L_x_1076) ;  /* 0xffffc28000007947 */ /* 0x000fea000383ffff */
.L_x_997:
[----:B------:R-:W-:Y:S01]  /*24f90*/  IMAD.MOV.U32 R11, RZ, RZ, R7 ;  /* 0x000000ffff0b7224 */ /* 0x000fe200078e0007 */
[----:B------:R-:W-:Y:S01]  /*24fa0*/  MOV R10, 0x6 ;  /* 0x00000006000a7802 */ /* 0x000fe20000000f00 */
[----:B-1----:R-:W-:Y:S01]  /*24fb0*/  IMAD.MOV.U32 R3, RZ, RZ, 0x181f ;  /* 0x0000181fff037424 */ /* 0x002fe200078e00ff */
[----:B------:R-:W-:Y:S02]  /*24fc0*/  MOV R2, 0x24fe0 ;  /* 0x00024fe000027802 */ /* 0x000fe40000000f00 */
[----:B--234-:R-:W-:Y:S05]  /*24fd0*/  CALL.REL.NOINC `($__internal_13_$__cuda_sm70_shflsync_idx_p) ;  /* 0x000011c000007944 */ /* 0x01cfea0003c00000 */
[----:B------:R-:W-:Y:S01]  /*24fe0*/  MOV R2, R10 ;  /* 0x0000000a00027202 */ /* 0x000fe20000000f00 */
[----:B------:R-:W-:Y:S05]  /*24ff0*/  BRA `(.L_x_1077) ;  /* 0xffffc23000007947 */ /* 0x000fea000383ffff */
.L_x_998:
[----:B------:R-:W-:Y:S01]  /*25000*/  IMAD.MOV.U32 R11, RZ, RZ, R6 ;  /* 0x000000ffff0b7224 */ /* 0x000fe200078e0006 */
[----:B------:R-:W-:Y:S01]  /*25010*/  MOV R10, 0x7 ;  /* 0x00000007000a7802 */ /* 0x000fe20000000f00 */
[----:B--2---:R-:W-:Y:S01]  /*25020*/  IMAD.MOV.U32 R3, RZ, RZ, 0x181f ;  /* 0x0000181fff037424 */ /* 0x004fe200078e00ff */
[----:B------:R-:W-:-:S02]  /*25030*/  MOV R2, 0x25050 ;  /* 0x0002505000027802 */ /* 0x000fc40000000f00 */
[----:B-1-34-:R-:W-:Y:S05]  /*25040*/  CALL.REL.NOINC `($__internal_13_$__cuda_sm70_shflsync_idx_p) ;  /* 0x0000115000007944 */ /* 0x01afea0003c00000 */
        /* <DEDUP_REMOVED lines=8> */
.L_x_1000:
[----:B------:R-:W-:Y:S01]  /*250d0*/  IMAD.MOV.U32 R11, RZ, RZ, R13 ;  /* 0x000000ffff0b7224 */ /* 0x000fe200078e000d */
[----:B------:R-:W-:Y:S01]  /*250e0*/  MOV R10, RZ ;  /* 0x000000ff000a7202 */ /* 0x000fe20000000f00 */
[----:B------:R-:W-:Y:S01]  /*250f0*/  IMAD.MOV.U32 R3, RZ, RZ, 0x1c1f ;  /* 0x00001c1fff037424 */ /* 0x000fe200078e00ff */
[----:B------:R-:W-:Y:S02]  /*25100*/  MOV R2, 0x25120 ;  /* 0x0002512000027802 */ /* 0x000fe40000000f00 */
[----:B------:R-:W-:Y:S05]  /*25110*/  CALL.REL.NOINC `($__internal_13_$__cuda_sm70_shflsync_idx_p) ;  /* 0x0000108000007944 */ /* 0x000fea0003c00000 */
[----:B------:R-:W-:Y:S01]  /*25120*/  MOV R12, R10 ;  /* 0x0000000a000c7202 */ /* 0x000fe20000000f00 */
[----:B------:R-:W-:Y:S05]  /*25130*/  BRA `(.L_x_1079) ;  /* 0xffffc40000007947 */ /* 0x000fea000383ffff */
.L_x_1001:
[----:B------:R-:W-:Y:S01]  /*25140*/  IMAD.MOV.U32 R11, RZ, RZ, R19 ;  /* 0x000000ffff0b7224 */ /* 0x000fe200078e0013 */
[----:B------:R-:W-:Y:S01]  /*25150*/  MOV R10, RZ ;  /* 0x000000ff000a7202 */ /* 0x000fe20000000f00 */
[----:B------:R-:W-:Y:S01]  /*25160*/  IMAD.MOV.U32 R3, RZ, RZ, 0x1c1f ;  /* 0x00001c1fff037424 */ /* 0x000fe200078e00ff */
[----:B------:R-:W-:Y:S02]  /*25170*/  MOV R2, 0x25190 ;  /* 0x0002519000027802 */ /* 0x000fe40000000f00 */
[----:B-12---:R-:W-:Y:S05]  /*25180*/  CALL.REL.NOINC `($__internal_13_$__cuda_sm70_shflsync_idx_p) ;  /* 0x0000101000007944 */ /* 0x006fea0003c00000 */
[----:B------:R-:W-:Y:S01]  /*25190*/  MOV R2, R10 ;  /* 0x0000000a00027202 */ /* 0x000fe20000000f00 */
[----:B------:R-:W-:Y:S05]  /*251a0*/  BRA `(.L_x_1080) ;  /* 0xffffc3b000007947 */ /* 0x000fea000383ffff */
.L_x_1004:
[----:B----4-:R-:W-:Y:S01]  /*251b0*/  IMAD.MOV.U32 R11, RZ, RZ, R13 ;  /* 0x000000ffff0b7224 */ /* 0x010fe200078e000d */
[----:B------:R-:W-:Y:S01]  /*251c0*/  MOV R10, 0x1 ;  /* 0x00000001000a7802 */ /* 0x000fe20000000f00 */
[----:B------:R-:W-:Y:S01]  /*251d0*/  IMAD.MOV.U32 R3, RZ, RZ, 0x1c1f ;  /* 0x00001c1fff037424 */ /* 0x000fe200078e00ff */
[----:B------:R-:W-:-:S02]  /*251e0*/  MOV R2, 0x25200 ;  /* 0x0002520000027802 */ /* 0x000fc40000000f00 */
[----:B-123--:R-:W-:Y:S05]  /*251f0*/  CALL.REL.NOINC `($__internal_13_$__cuda_sm70_shflsync_idx_p) ;  /* 0x00000fa000007944 */ /* 0x00efea0003c00000 */
        /* <DEDUP_REMOVED lines=8> */
.L_x_1007:
[----:B----4-:R-:W-:Y:S01]  /*25280*/  IMAD.MOV.U32 R11, RZ, RZ, R13 ;  /* 0x000000ffff0b7224 */ /* 0x010fe200078e000d */
[----:B------:R-:W-:Y:S01]  /*25290*/  MOV R10, 0x2 ;  /* 0x00000002000a7802 */ /* 0x000fe20000000f00 */
[----:B------:R-:W-:Y:S01]  /*252a0*/  IMAD.MOV.U32 R3, RZ, RZ, 0x1c1f ;  /* 0x00001c1fff037424 */ /* 0x000fe200078e00ff */
[----:B------:R-:W-:Y:S02]  /*252b0*/  MOV R2, 0x252d0 ;  /* 0x000252d000027802 */ /* 0x000fe40000000f00 */
[----:B-123--:R-:W-:Y:S05]  /*252c0*/  CALL.REL.NOINC `($__internal_13_$__cuda_sm70_shflsync_idx_p) ;  /* 0x00000ed000007944 */ /* 0x00efea0003c00000 */
[----:B------:R-:W-:Y:S01]  /*252d0*/  MOV R12, R10 ;  /* 0x0000000a000c7202 */ /* 0x000fe20000000f00 */
[----:B------:R-:W-:Y:S05]  /*252e0*/  BRA `(.L_x_1082) ;  /* 0xffffc83000007947 */ /* 0x000fea000383ffff */
.L_x_1008:
[----:B----4-:R-:W-:Y:S01]  /*252f0*/  IMAD.MOV.U32 R11, RZ, RZ, R19 ;  /* 0x000000ffff0b7224 */ /* 0x010fe200078e0013 */
[----:B------:R-:W-:Y:S01]  /*25300*/  MOV R10, 0x2 ;  /* 0x00000002000a7802 */ /* 0x000fe20000000f00 */
[----:B------:R-:W-:Y:S01]  /*25310*/  IMAD.MOV.U32 R3, RZ, RZ, 0x1c1f ;  /* 0x00001c1fff037424 */ /* 0x000fe200078e00ff */
[----:B------:R-:W-:Y:S02]  /*25320*/  MOV R2, 0x25340 ;  /* 0x0002534000027802 */ /* 0x000fe40000000f00 */
[----:B-123--:R-:W-:Y:S05]  /*25330*/  CALL.REL.NOINC `($__internal_13_$__cuda_sm70_shflsync_idx_p) ;  /* 0x00000e6000007944 */ /* 0x00efea0003c00000 */
[----:B------:R-:W-:Y:S01]  /*25340*/  MOV R2, R10 ;  /* 0x0000000a00027202 */ /* 0x000fe20000000f00 */
[----:B------:R-:W-:Y:S05]  /*25350*/  BRA `(.L_x_1083) ;  /* 0xffffc7e000007947 */ /* 0x000fea000383ffff */
.L_x_1011:
[----:B--2---:R-:W-:Y:S01]  /*25360*/  IMAD.MOV.U32 R11, RZ, RZ, R13 ;  /* 0x000000ffff0b7224 */ /* 0x004fe200078e000d */
[----:B------:R-:W-:Y:S01]  /*25370*/  MOV R10, 0x3 ;  /* 0x00000003000a7802 */ /* 0x000fe20000000f00 */
[----:B------:R-:W-:Y:S01]  /*25380*/  IMAD.MOV.U32 R3, RZ, RZ, 0x1c1f ;  /* 0x00001c1fff037424 */ /* 0x000fe200078e00ff */
[----:B-1----:R-:W-:-:S02]  /*25390*/  MOV R2, 0x253b0 ;  /* 0x000253b000027802 */ /* 0x002fc40000000f00 */
[----:B---34-:R-:W-:Y:S05]  /*253a0*/  CALL.REL.NOINC `($__internal_13_$__cuda_sm70_shflsync_idx_p) ;  /* 0x00000df000007944 */ /* 0x018fea0003c00000 */
        /* <DEDUP_REMOVED lines=8> */
.L_x_1015:
[----:B------:R-:W-:Y:S01]  /*25430*/  IMAD.MOV.U32 R11, RZ, RZ, R6 ;  /* 0x000000ffff0b7224 */ /* 0x000fe200078e0006 */
[----:B------:R-:W-:Y:S01]  /*25440*/  MOV R10, RZ ;  /* 0x000000ff000a7202 */ /* 0x000fe20000000f00 */
[----:B------:R-:W-:Y:S01]  /*25450*/  IMAD.MOV.U32 R3, RZ, RZ, 0x181f ;  /* 0x0000181fff037424 */ /* 0x000fe200078e00ff */
[----:B------:R-:W-:Y:S02]  /*25460*/  MOV R2, 0x25480 ;  /* 0x0002548000027802 */ /* 0x000fe40000000f00 */
[----:B------:R-:W-:Y:S05]  /*25470*/  CALL.REL.NOINC `($__internal_13_$__cuda_sm70_shflsync_idx_p) ;  /* 0x00000d2000007944 */ /* 0x000fea0003c00000 */
[----:B------:R-:W-:Y:S01]  /*25480*/  MOV R8, R10 ;  /* 0x0000000a00087202 */ /* 0x000fe20000000f00 */
[----:B------:R-:W-:Y:S05]  /*25490*/  BRA `(.L_x_1085) ;  /* 0xffffd2f000007947 */ /* 0x000fea000383ffff */
.L_x_1016:
[----:B------:R-:W-:Y:S01]  /*254a0*/  IMAD.MOV.U32 R11, RZ, RZ, R7 ;  /* 0x000000ffff0b7224 */ /* 0x000fe200078e0007 */
[----:B------:R-:W-:Y:S01]  /*254b0*/  MOV R10, RZ ;  /* 0x000000ff000a7202 */ /* 0x000fe20000000f00 */
[----:B------:R-:W-:Y:S01]  /*254c0*/  IMAD.MOV.U32 R3, RZ, RZ, 0x181f ;  /* 0x0000181fff037424 */ /* 0x000fe200078e00ff */
[----:B------:R-:W-:Y:S02]  /*254d0*/  MOV R2, 0x254f0 ;  /* 0x000254f000027802 */ /* 0x000fe40000000f00 */
[----:B-12---:R-:W-:Y:S05]  /*254e0*/  CALL.REL.NOINC `($__internal_13_$__cuda_sm70_shflsync_idx_p) ;  /* 0x00000cb000007944 */ /* 0x006fea0003c00000 */
[----:B------:R-:W-:Y:S01]  /*254f0*/  MOV R2, R10 ;  /* 0x0000000a00027202 */ /* 0x000fe20000000f00 */
[----:B------:R-:W-:Y:S05]  /*25500*/  BRA `(.L_x_1086) ;  /* 0xffffd2a000007947 */ /* 0x000fea000383ffff */
.L_x_1017:
[----:B------:R-:W-:Y:S01]  /*25510*/  IMAD.MOV.U32 R11, RZ, RZ, R6 ;  /* 0x000000ffff0b7224 */ /* 0x000fe200078e0006 */
[----:B------:R-:W-:Y:S01]  /*25520*/  MOV R10, 0x1 ;  /* 0x00000001000a7802 */ /* 0x000fe20000000f00 */
[----:B--2---:R-:W-:Y:S01]  /*25530*/  IMAD.MOV.U32 R3, RZ, RZ, 0x181f ;  /* 0x0000181fff037424 */ /* 0x004fe200078e00ff */
[----:B------:R-:W-:-:S02]  /*25540*/  MOV R2, 0x25560 ;  /* 0x0002556000027802 */ /* 0x000fc40000000f00 */
[----:B-1-3--:R-:W-:Y:S05]  /*25550*/  CALL.REL.NOINC `($__internal_13_$__cuda_sm70_shflsync_idx_p) ;  /* 0x00000c4000007944 */ /* 0x00afea0003c00000 */
        /* <DEDUP_REMOVED lines=8> */
.L_x_1018:
[----:B------:R-:W-:Y:S01]  /*255e0*/  IMAD.MOV.U32 R11, RZ, RZ, R6 ;  /* 0x000000ffff0b7224 */ /* 0x000fe200078e0006 */
[----:B------:R-:W-:Y:S01]  /*255f0*/  MOV R10, 0x2 ;  /* 0x00000002000a7802 */ /* 0x000fe20000000f00 */
[----:B-1----:R-:W-:Y:S01]  /*25600*/  IMAD.MOV.U32 R3, RZ, RZ, 0x181f ;  /* 0x0000181fff037424 */ /* 0x002fe200078e00ff */
[----:B------:R-:W-:Y:S02]  /*25610*/  MOV R2, 0x25630 ;  /* 0x0002563000027802 */ /* 0x000fe40000000f00 */
[----:B---34-:R-:W-:Y:S05]  /*25620*/  CALL.REL.NOINC `($__internal_13_$__cuda_sm70_shflsync_idx_p) ;  /* 0x00000b7000007944 */ /* 0x018fea0003c00000 */
[----:B------:R-:W-:Y:S01]  /*25630*/  MOV R8, R10 ;  /* 0x0000000a00087202 */ /* 0x000fe20000000f00 */
[----:B------:R-:W-:Y:S05]  /*25640*/  BRA `(.L_x_1088) ;  /* 0xffffd25000007947 */ /* 0x000fea000383ffff */
.L_x_1019:
[----:B------:R-:W-:Y:S01]  /*25650*/  IMAD.MOV.U32 R11, RZ, RZ, R7 ;  /* 0x000000ffff0b7224 */ /* 0x000fe200078e0007 */
[----:B------:R-:W-:Y:S01]  /*25660*/  MOV R10, 0x2 ;  /* 0x00000002000a7802 */ /* 0x000fe20000000f00 */
[----:B-1----:R-:W-:Y:S01]  /*25670*/  IMAD.MOV.U32 R3, RZ, RZ, 0x181f ;  /* 0x0000181fff037424 */ /* 0x002fe200078e00ff */
[----:B------:R-:W-:Y:S02]  /*25680*/  MOV R2, 0x256a0 ;  /* 0x000256a000027802 */ /* 0x000fe40000000f00 */
[----:B--234-:R-:W-:Y:S05]  /*25690*/  CALL.REL.NOINC `($__internal_13_$__cuda_sm70_shflsync_idx_p) ;  /* 0x00000b0000007944 */ /* 0x01cfea0003c00000 */
[----:B------:R-:W-:Y:S01]  /*256a0*/  MOV R2, R10 ;  /* 0x0000000a00027202 */ /* 0x000fe20000000f00 */
[----:B------:R-:W-:Y:S05]  /*256b0*/  BRA `(.L_x_1089) ;  /* 0xffffd20000007947 */ /* 0x000fea000383ffff */
.L_x_1020:
        /* <DEDUP_REMOVED lines=13> */
.L_x_1021:
[----:B------:R-:W-:Y:S01]  /*25790*/  IMAD.MOV.U32 R11, RZ, RZ, R6 ;  /* 0x000000ffff0b7224 */ /* 0x000fe200078e0006 */
[----:B------:R-:W-:Y:S01]  /*257a0*/  MOV R10, 0x4 ;  /* 0x00000004000a7802 */ /* 0x000fe20000000f00 */
[----:B--2---:R-:W-:Y:S01]  /*257b0*/  IMAD.MOV.U32 R3, RZ, RZ, 0x181f ;  /* 0x0000181fff037424 */ /* 0x004fe200078e00ff */
[----:B------:R-:W-:Y:S02]  /*257c0*/  MOV R2, 0x257e0 ;  /* 0x000257e000027802 */ /* 0x000fe40000000f00 */
[----:B-1-34-:R-:W-:Y:S05]  /*257d0*/  CALL.REL.NOINC `($__internal_13_$__cuda_sm70_shflsync_idx_p) ;  /* 0x000009c000007944 */ /* 0x01afea0003c00000 */
[----:B------:R-:W-:Y:S01]  /*257e0*/  MOV R8, R10 ;  /* 0x0000000a00087202 */ /* 0x000fe20000000f00 */
[----:B------:R-:W-:Y:S05]  /*257f0*/  BRA `(.L_x_1091) ;  /* 0xffffd1b000007947 */ /* 0x000fea000383ffff */
.L_x_1022:
[----:B------:R-:W-:Y:S01]  /*25800*/  IMAD.MOV.U32 R11, RZ, RZ, R7 ;  /* 0x000000ffff0b7224 */ /* 0x000fe200078e0007 */
[----:B------:R-:W-:Y:S01]  /*25810*/  MOV R10, 0x4 ;  /* 0x00000004000a7802 */ /* 0x000fe20000000f00 */
[----:B--2---:R-:W-:Y:S01]  /*25820*/  IMAD.MOV.U32 R3, RZ, RZ, 0x181f ;  /* 0x0000181fff037424 */ /* 0x004fe200078e00ff */
[----:B------:R-:W-:Y:S02]  /*25830*/  MOV R2, 0x25850 ;  /* 0x0002585000027802 */ /* 0x000fe40000000f00 */
[----:B-1-34-:R-:W-:Y:S05]  /*25840*/  CALL.REL.NOINC `($__internal_13_$__cuda_sm70_shflsync_idx_p) ;  /* 0x0000095000007944 */ /* 0x01afea0003c00000 */
[----:B------:R-:W-:Y:S01]  /*25850*/  MOV R2, R10 ;  /* 0x0000000a00027202 */ /* 0x000fe20000000f00 */
[----:B------:R-:W-:Y:S05]  /*25860*/  BRA `(.L_x_1092) ;  /* 0xffffd16000007947 */ /* 0x000fea000383ffff */
.L_x_1023:
[----:B------:R-:W-:Y:S01]  /*25870*/  IMAD.MOV.U32 R11, RZ, RZ, R6 ;  /* 0x000000ffff0b7224 */ /* 0x000fe200078e0006 */
[----:B------:R-:W-:Y:S01]  /*25880*/  MOV R10, 0x5 ;  /* 0x00000005000a7802 */ /* 0x000fe20000000f00 */
[----:B-1----:R-:W-:Y:S01]  /*25890*/  IMAD.MOV.U32 R3, RZ, RZ, 0x181f ;  /* 0x0000181fff037424 */ /* 0x002fe200078e00ff */
[----:B------:R-:W-:-:S02]  /*258a0*/  MOV R2, 0x258c0 ;  /* 0x000258c000027802 */ /* 0x000fc40000000f00 */
[----:B--234-:R-:W-:Y:S05]  /*258b0*/  CALL.REL.NOINC `($__internal_13_$__cuda_sm70_shflsync_idx_p) ;  /* 0x000008e000007944 */ /* 0x01cfea0003c00000 */
        /* <DEDUP_REMOVED lines=8> */
.L_x_1024:
[----:B------:R-:W-:Y:S01]  /*25940*/  IMAD.MOV.U32 R11, RZ, RZ, R6 ;  /* 0x000000ffff0b7224 */ /* 0x000fe200078e0006 */
[----:B------:R-:W-:Y:S01]  /*25950*/  MOV R10, 0x6 ;  /* 0x00000006000a7802 */ /* 0x000fe20000000f00 */
[----:B--2---:R-:W-:Y:S01]  /*25960*/  IMAD.MOV.U32 R3, RZ, RZ, 0x181f ;  /* 0x0000181fff037424 */ /* 0x004fe200078e00ff */
[----:B------:R-:W-:Y:S02]  /*25970*/  MOV R2, 0x25990 ;  /* 0x0002599000027802 */ /* 0x000fe40000000f00 */
[----:B-1--4-:R-:W-:Y:S05]  /*25980*/  CALL.REL.NOINC `($__internal_13_$__cuda_sm70_shflsync_idx_p) ;  /* 0x0000081000007944 */ /* 0x012fea0003c00000 */
[----:B------:R-:W-:Y:S01]  /*25990*/  MOV R8, R10 ;  /* 0x0000000a00087202 */ /* 0x000fe20000000f00 */
[----:B------:R-:W-:Y:S05]  /*259a0*/  BRA `(.L_x_1094) ;  /* 0xffffd11000007947 */ /* 0x000fea000383ffff */
.L_x_1025:
[----:B------:R-:W-:Y:S01]  /*259b0*/  IMAD.MOV.U32 R11, RZ, RZ, R7 ;  /* 0x000000ffff0b7224 */ /* 0x000fe200078e0007 */
[----:B------:R-:W-:Y:S01]  /*259c0*/  MOV R10, 0x6 ;  /* 0x00000006000a7802 */ /* 0x000fe20000000f00 */
[----:B--2---:R-:W-:Y:S01]  /*259d0*/  IMAD.MOV.U32 R3, RZ, RZ, 0x181f ;  /* 0x0000181fff037424 */ /* 0x004fe200078e00ff */
[----:B------:R-:W-:Y:S02]  /*259e0*/  MOV R2, 0x25a00 ;  /* 0x00025a0000027802 */ /* 0x000fe40000000f00 */
[----:B-1-34-:R-:W-:Y:S05]  /*259f0*/  CALL.REL.NOINC `($__internal_13_$__cuda_sm70_shflsync_idx_p) ;  /* 0x000007a000007944 */ /* 0x01afea0003c00000 */
[----:B------:R-:W-:Y:S01]  /*25a00*/  MOV R2, R10 ;  /* 0x0000000a00027202 */ /* 0x000fe20000000f00 */
[----:B------:R-:W-:Y:S05]  /*25a10*/  BRA `(.L_x_1095) ;  /* 0xffffd0c000007947 */ /* 0x000fea000383ffff */
.L_x_1026:
[----:B------:R-:W-:Y:S01]  /*25a20*/  IMAD.MOV.U32 R11, RZ, RZ, R6 ;  /* 0x000000ffff0b7224 */ /* 0x000fe200078e0006 */
[----:B------:R-:W-:Y:S01]  /*25a30*/  MOV R10, 0x7 ;  /* 0x00000007000a7802 */ /* 0x000fe20000000f00 */
[----:B-1----:R-:W-:Y:S01]  /*25a40*/  IMAD.MOV.U32 R3, RZ, RZ, 0x181f ;  /* 0x0000181fff037424 */ /* 0x002fe200078e00ff */
[----:B------:R-:W-:-:S02]  /*25a50*/  MOV R2, 0x25a70 ;  /* 0x00025a7000027802 */ /* 0x000fc40000000f00 */
[----:B--2-4-:R-:W-:Y:S05]  /*25a60*/  CALL.REL.NOINC `($__internal_13_$__cuda_sm70_shflsync_idx_p) ;  /* 0x0000073000007944 */ /* 0x014fea0003c00000 */
        /* <DEDUP_REMOVED lines=8> */
.L_x_1028:
[----:B------:R-:W-:Y:S01]  /*25af0*/  IMAD.MOV.U32 R11, RZ, RZ, R45 ;  /* 0x000000ffff0b7224 */ /* 0x000fe200078e002d */
[----:B------:R-:W-:Y:S01]  /*25b00*/  MOV R10, RZ ;  /* 0x000000ff000a7202 */ /* 0x000fe20000000f00 */
[----:B----4-:R-:W-:Y:S01]  /*25b10*/  IMAD.MOV.U32 R3, RZ, RZ, 0x1f ;  /* 0x0000001fff037424 */ /* 0x010fe200078e00ff */
[----:B------:R-:W-:Y:S02]  /*25b20*/  MOV R2, 0x25b40 ;  /* 0x00025b4000027802 */ /* 0x000fe40000000f00 */
[----:B------:R-:W-:Y:S05]  /*25b30*/  CALL.REL.NOINC `($__internal_13_$__cuda_sm70_shflsync_idx_p) ;  /* 0x0000066000007944 */ /* 0x000fea0003c00000 */
[----:B------:R-:W-:Y:S01]  /*25b40*/  MOV R9, R10 ;  /* 0x0000000a00097202 */ /* 0x000fe20000000f00 */
[----:B------:R-:W-:Y:S05]  /*25b50*/  BRA `(.L_x_1097) ;  /* 0xffffd14000007947 */ /* 0x000fea000383ffff */
.L_x_1029:
[----:B------:R-:W-:Y:S01]  /*25b60*/  IMAD.MOV.U32 R11, RZ, RZ, R45 ;  /* 0x000000ffff0b7224 */ /* 0x000fe200078e002d */
[----:B------:R-:W-:Y:S01]  /*25b70*/  MOV R10, 0x1 ;  /* 0x00000001000a7802 */ /* 0x000fe20000000f00 */
[----:B----4-:R-:W-:Y:S01]  /*25b80*/  IMAD.MOV.U32 R3, RZ, RZ, 0x1f ;  /* 0x0000001fff037424 */ /* 0x010fe200078e00ff */
[----:B------:R-:W-:Y:S02]  /*25b90*/  MOV R2, 0x25bb0 ;  /* 0x00025bb000027802 */ /* 0x000fe40000000f00 */
[----:B-12---:R-:W-:Y:S05]  /*25ba0*/  CALL.REL.NOINC `($__internal_13_$__cuda_sm70_shflsync_idx_p) ;  /* 0x000005f000007944 */ /* 0x006fea0003c00000 */
[----:B------:R-:W-:Y:S01]  /*25bb0*/  MOV R8, R10 ;  /* 0x0000000a00087202 */ /* 0x000fe20000000f00 */
[----:B------:R-:W-:Y:S05]  /*25bc0*/  BRA `(.L_x_1098) ;  /* 0xffffd0f000007947 */ /* 0x000fea000383ffff */
.L_x_1030:
[----:B------:R-:W-:Y:S02]  /*25bd0*/  MOV R2, 0x1 ;  /* 0x0000000100027802 */ /* 0x000fe40000000f00 */
[----:B------:R-:W-:-:S02]  /*25be0*/  MOV R3, 0x25c00 ;  /* 0x00025c0000037802 */ /* 0x000fc40000000f00 */
[----:B-123--:R-:W-:Y:S05]  /*25bf0*/  CALL.REL.NOINC `($__internal_14_$__cuda_sm70_shflsync_up_p) ;  /* 0x000005f000007944 */ /* 0x00efea0003c00000 */
[----:B------:R-:W-:Y:S05]  /*25c00*/  BRA `(.L_x_1099) ;  /* 0xffffd1e000007947 */ /* 0x000fea000383ffff */
.L_x_1031:
[----:B------:R-:W-:Y:S02]  /*25c10*/  MOV R2, 0x2 ;  /* 0x0000000200027802 */ /* 0x000fe40000000f00 */
[----:B------:R-:W-:-:S02]  /*25c20*/  MOV R3, 0x25c40 ;  /* 0x00025c4000037802 */ /* 0x000fc40000000f00 */
[----:B-12---:R-:W-:Y:S05]  /*25c30*/  CALL.REL.NOINC `($__internal_14_$__cuda_sm70_shflsync_up_p) ;  /* 0x000005b000007944 */ /* 0x006fea0003c00000 */
        /* <DEDUP_REMOVED lines=24> */
.L_x_1035:
[----:B------:R-:W-:Y:S02]  /*25dc0*/  MOV R2, 0x1 ;  /* 0x0000000100027802 */ /* 0x000fe40000000f00 */
[----:B------:R-:W-:Y:S02]  /*25dd0*/  MOV R3, 0x25df0 ;  /* 0x00025df000037802 */ /* 0x000fe40000000f00 */
[----:B------:R-:W-:Y:S05]  /*25de0*/  CALL.REL.NOINC `($__internal_14_$__cuda_sm70_shflsync_up_p) ;  /* 0x0000040000007944 */ /* 0x000fea0003c00000 */
[----:B------:R-:W-:Y:S01]  /*25df0*/  MOV R2, R4 ;  /* 0x0000000400027202 */ /* 0x000fe20000000f00 */
[----:B------:R-:W-:Y:S05]  /*25e00*/  BRA `(.L_x_1101) ;  /* 0xffffd24000007947 */ /* 0x000fea000383ffff */
.L_x_1036:
        /* <DEDUP_REMOVED lines=27> */
.L_x_1038:
[----:B------:R-:W-:Y:S02]  /*25fc0*/  SEL R0, RZ, 0x1, P0 ;  /* 0x00000001ff007807 */ /* 0x000fe40000000000 */
[----:B------:R-:W-:Y:S02]  /*25fd0*/  MOV R2, 0x25ff0 ;  /* 0x00025ff000027802 */ /* 0x000fe40000000f00 */
[----:B---3--:R-:W-:Y:S05]  /*25fe0*/  CALL.REL.NOINC `($__internal_15_$__cuda_sm70_votesync_ballot) ;  /* 0x0000027000007944 */ /* 0x008fea0003c00000 */
[----:B------:R-:W-:Y:S01]  /*25ff0*/  MOV R5, R0 ;  /* 0x0000000000057202 */ /* 0x000fe20000000f00 */
[----:B------:R-:W-:Y:S05]  /*26000*/  BRA `(.L_x_1103) ;  /* 0xffffd1d000007947 */ /* 0x000fea000383ffff */
.L_x_1039:
[----:B------:R-:W-:Y:S01]  /*26010*/  IMAD.MOV.U32 R11, RZ, RZ, R6 ;  /* 0x000000ffff0b7224 */ /* 0x000fe200078e0006 */
[----:B------:R-:W-:Y:S01]  /*26020*/  MOV R10, R0 ;  /* 0x00000000000a7202 */ /* 0x000fe20000000f00 */
[----:B------:R-:W-:Y:S01]  /*26030*/  IMAD.MOV.U32 R3, RZ, RZ, 0x1f ;  /* 0x0000001fff037424 */ /* 0x000fe200078e00ff */
[----:B-1----:R-:W-:Y:S02]  /*26040*/  MOV R2, 0x26060 ;  /* 0x0002606000027802 */ /* 0x002fe40000000f00 */
[----:B---3--:R-:W-:Y:S05]  /*26050*/  CALL.REL.NOINC `($__internal_13_$__cuda_sm70_shflsync_idx_p) ;  /* 0x0000014000007944 */ /* 0x008fea0003c00000 */
[----:B------:R-:W-:Y:S01]  /*26060*/  IMAD.MOV.U32 R12, RZ, RZ, R10 ;  /* 0x000000ffff0c7224 */ /* 0x000fe200078e000a */
[----:B------:R-:W-:Y:S01]  /*26070*/  MOV R10, R0 ;  /* 0x00000000000a7202 */ /* 0x000fe20000000f00 */
[----:B------:R-:W-:Y:S01]  /*26080*/  IMAD.MOV.U32 R11, RZ, RZ, R7 ;  /* 0x000000ffff0b7224 */ /* 0x000fe200078e0007 */
[----:B------:R-:W-:-:S02]  /*26090*/  MOV R3, 0x1f ;  /* 0x0000001f00037802 */ /* 0x000fc40000000f00 */
[----:B------:R-:W-:Y:S02]  /*260a0*/  MOV R2, 0x260c0 ;  /* 0x000260c000027802 */ /* 0x000fe40000000f00 */
[----:B------:R-:W-:Y:S05]  /*260b0*/  CALL.REL.NOINC `($__internal_13_$__cuda_sm70_shflsync_idx_p) ;  /* 0x000000e000007944 */ /* 0x000fea0003c00000 */
[----:B------:R-:W-:Y:S01]  /*260c0*/  MOV R7, R10 ;  /* 0x0000000a00077202 */ /* 0x000fe20000000f00 */
[----:B------:R-:W-:Y:S05]  /*260d0*/  BRA `(.L_x_1104) ;  /* 0xffffd17000007947 */ /* 0x000fea000383ffff */
.L_x_1042:
[----:B------:R-:W-:Y:S01]  /*260e0*/  IMAD.MOV.U32 R11, RZ, RZ, R4 ;  /* 0x000000ffff0b7224 */ /* 0x000fe200078e0004 */
[----:B------:R-:W-:Y:S01]  /*260f0*/  MOV R10, R0 ;  /* 0x00000000000a7202 */ /* 0x000fe20000000f00 */
[----:B------:R-:W-:Y:S01]  /*26100*/  IMAD.MOV.U32 R3, RZ, RZ, 0x1f ;  /* 0x0000001fff037424 */ /* 0x000fe200078e00ff */
[----:B-1----:R-:W-:Y:S02]  /*26110*/  MOV R2, 0x26130 ;  /* 0x0002613000027802 */ /* 0x002fe40000000f00 */
[----:B---34-:R-:W-:Y:S05]  /*26120*/  CALL.REL.NOINC `($__internal_13_$__cuda_sm70_shflsync_idx_p) ;  /* 0x0000007000007944 */ /* 0x018fea0003c00000 */
[----:B------:R-:W-:Y:S01]  /*26130*/  MOV R13, R10 ;  /* 0x0000000a000d7202 */ /* 0x000fe20000000f00 */
[----:B------:R-:W-:Y:S05]  /*26140*/  BRA `(.L_x_1041) ;  /* 0xffffd16000007947 */ /* 0x000fea000383ffff */
        .weak           $__internal_12_$__cuda_sm70_shflsync_bfly_p
        .type           $__internal_12_$__cuda_sm70_shflsync_bfly_p,@function
        .size           $__internal_12_$__cuda_sm70_shflsync_bfly_p,($__internal_13_$__cuda_sm70_shflsync_idx_p - $__internal_12_$__cuda_sm70_shflsync_bfly_p)
$__internal_12_$__cuda_sm70_shflsync_bfly_p:
[----:B------:R-:W-:Y:S04]  /*26150*/  WARPSYNC R10 ;  /* 0x0000000a00007348 */ /* 0x000fe80003800000 */
[----:B------:R1:W2:Y:S01]  /*26160*/  SHFL.BFLY PT, R0, R0, R8, R11 ;  /* 0x0c00000800007389 */ /* 0x0002a200000e000b */
[----:B------:R-:W-:-:S02]  /*26170*/  MOV R9, 0x0 ;  /* 0x0000000000097802 */ /* 0x000fc40000000f00 */
[----:B-1----:R-:W-:-:S04]  /*26180*/  MOV R8, R4 ;  /* 0x0000000400087202 */ /* 0x002fc80000000f00 */
[----:B--2---:R-:W-:Y:S05]  /*26190*/  RET.REL.NODEC R8 `(_ZN7cutlass13device_kernelIN5flash19enable_sm80_to_sm89INS1_16FlashAttnFwdSm80INS1_25CollectiveMainloopFwdSm80ILi4ELi1ELb0EN4cute5tupleIJNS5_1CILi128EEENS7_ILi80EEENS7_ILi64EEEEEELi64ENS_10bfloat16_tEfNS_4arch4Sm80ELb0ELb1ELb0ELb1ELb0ELb1ELb1ELb1EEENS1_21CollectiveEpilogueFwdINS6_IJS8_SA_S9_EEENS6_IJNS7_ILi1EEESI_SI_EEESC_SE_Li128ELb1ELb1ELb1ELb0EEENS1_36VarlenDynamicPersistentTileSchedulerILi128ELi80ELi128ELi128ELb1ELb1ELb0ELb1ELb0ELb1EEEEEEEEEvNT_6ParamsE) ;  /* 0xfffd9e6008007950 */ /* 0x004fea0003c3ffff */
        .weak           $__internal_13_$__cuda_sm70_shflsync_idx_p
        .type           $__internal_13_$__cuda_sm70_shflsync_idx_p,@function
        .size           $__internal_13_$__cuda_sm70_shflsync_idx_p,($__internal_14_$__cuda_sm70_shflsync_up_p - $__internal_13_$__cuda_sm70_shflsync_idx_p)
$__internal_13_$__cuda_sm70_shflsync_idx_p:
[----:B------:R-:W-:-:S04]  /*261a0*/  MOV R44, 0xffffffff ;  /* 0xffffffff002c7802 */ /* 0x000fc80000000f00 */
[----:B------:R-:W-:Y:S04]  /*261b0*/  WARPSYNC R44 ;  /* 0x0000002c00007348 */ /* 0x000fe80003800000 */
[----:B------:R1:W2:Y:S02]  /*261c0*/  SHFL.IDX PT, R10, R11, R10, R3 ;  /* 0x0000000a0b0a7389 */ /* 0x0002a400000e0003 */
[----:B-1----:R-:W-:-:S04]  /*261d0*/  MOV R3, 0x0 ;  /* 0x0000000000037802 */ /* 0x002fc80000000f00 */
[----:B--2---:R-:W-:Y:S05]  /*261e0*/  RET.REL.NODEC R2 `(_ZN7cutlass13device_kernelIN5flash19enable_sm80_to_sm89INS1_16FlashAttnFwdSm80INS1_25CollectiveMainloopFwdSm80ILi4ELi1ELb0EN4cute5tupleIJNS5_1CILi128EEENS7_ILi80EEENS7_ILi64EEEEEELi64ENS_10bfloat16_tEfNS_4arch4Sm80ELb0ELb1ELb0ELb1ELb0ELb1ELb1ELb1EEENS1_21CollectiveEpilogueFwdINS6_IJS8_SA_S9_EEENS6_IJNS7_ILi1EEESI_SI_EEESC_SE_Li128ELb1ELb1ELb1ELb0EEENS1_36VarlenDynamicPersistentTileSchedulerILi128ELi80ELi128ELi128ELb1ELb1ELb0ELb1ELb0ELb1EEEEEEEEEvNT_6ParamsE) ;  /* 0xfffd9e1002007950 */ /* 0x004fea0003c3ffff */
        .weak           $__internal_14_$__cuda_sm70_shflsync_up_p
        .type           $__internal_14_$__cuda_sm70_shflsync_up_p,@function
        .size           $__internal_14_$__cuda_sm70_shflsync_up_p,($__internal_15_$__cuda_sm70_votesync_ballot - $__internal_14_$__cuda_sm70_shflsync_up_p)
$__internal_14_$__cuda_sm70_shflsync_up_p:
[----:B------:R-:W-:Y:S02]  /*261f0*/  IMAD.MOV.U32 R4, RZ, RZ, RZ ;  /* 0x000000ffff047224 */ /* 0x000fe400078e00ff */
[----:B------:R-:W-:-:S04]  /*26200*/  IMAD.MOV.U32 R10, RZ, RZ, -0x1 ;  /* 0xffffffffff0a7424 */ /* 0x000fc800078e00ff */
[----:B------:R-:W-:Y:S04]  /*26210*/  WARPSYNC R10 ;  /* 0x0000000a00007348 */ /* 0x000fe80003800000 */
[----:B------:R1:W2:Y:S02]  /*26220*/  SHFL.UP PT, R4, R0, R2, R4 ;  /* 0x0400000200047389 */ /* 0x0002a400000e0004 */
[----:B-1----:R-:W-:Y:S02]  /*26230*/  MOV R2, R3 ;  /* 0x0000000300027202 */ /* 0x002fe40000000f00 */
[----:B------:R-:W-:-:S04]  /*26240*/  MOV R3, 0x0 ;  /* 0x0000000000037802 */ /* 0x000fc80000000f00 */
[----:B--2---:R-:W-:Y:S05]  /*26250*/  RET.REL.NODEC R2 `(_ZN7cutlass13device_kernelIN5flash19enable_sm80_to_sm89INS1_16FlashAttnFwdSm80INS1_25CollectiveMainloopFwdSm80ILi4ELi1ELb0EN4cute5tupleIJNS5_1CILi128EEENS7_ILi80EEENS7_ILi64EEEEEELi64ENS_10bfloat16_tEfNS_4arch4Sm80ELb0ELb1ELb0ELb1ELb0ELb1ELb1ELb1EEENS1_21CollectiveEpilogueFwdINS6_IJS8_SA_S9_EEENS6_IJNS7_ILi1EEESI_SI_EEESC_SE_Li128ELb1ELb1ELb1ELb0EEENS1_36VarlenDynamicPersistentTileSchedulerILi128ELi80ELi128ELi128ELb1ELb1ELb0ELb1ELb0ELb1EEEEEEEEEvNT_6ParamsE) ;  /* 0xfffd9da002007950 */ /* 0x004fea0003c3ffff */
        .weak           $__internal_15_$__cuda_sm70_votesync_ballot
        .type           $__internal_15_$__cuda_sm70_votesync_ballot,@function
        .size           $__internal_15_$__cuda_sm70_votesync_ballot,(.L_x_1631 - $__internal_15_$__cuda_sm70_votesync_ballot)
$__internal_15_$__cuda_sm70_votesync_ballot:
[----:B------:R-:W-:Y:S01]  /*26260*/  ISETP.NE.U32.AND P0, PT, R0, 0x1, PT ;  /* 0x000000010000780c */ /* 0x000fe20003f05070 */
[----:B------:R-:W-:-:S04]  /*26270*/  IMAD.MOV.U32 R3, RZ, RZ, -0x1 ;  /* 0xffffffffff037424 */ /* 0x000fc800078e00ff */
[----:B------:R-:W-:Y:S08]  /*26280*/  WARPSYNC R3 ;  /* 0x0000000300007348 */ /* 0x000ff00003800000 */
[----:B------:R-:W-:-:S04]  /*26290*/  VOTE.ANY R0, PT, !P0 ;  /* 0x0000000000007806 */ /* 0x000fc800040e0100 */
[----:B------:R-:W-:Y:S01]  /*262a0*/  LOP3.LUT R0, R0, R3, RZ, 0xc0, !PT ;  /* 0x0000000300007212 */ /* 0x000fe200078ec0ff */
[----:B------:R-:W-:-:S04]  /*262b0*/  IMAD.MOV.U32 R3, RZ, RZ, 0x0 ;  /* 0x00000000ff037424 */ /* 0x000fc800078e00ff */
[----:B------:R-:W-:Y:S05]  /*262c0*/  RET.REL.NODEC R2 `(_ZN7cutlass13device_kernelIN5flash19enable_sm80_to_sm89INS1_16FlashAttnFwdSm80INS1_25CollectiveMainloopFwdSm80ILi4ELi1ELb0EN4cute5tupleIJNS5_1CILi128EEENS7_ILi80EEENS7_ILi64EEEEEELi64ENS_10bfloat16_tEfNS_4arch4Sm80ELb0ELb1ELb0ELb1ELb0ELb1ELb1ELb1EEENS1_21CollectiveEpilogueFwdINS6_IJS8_SA_S9_EEENS6_IJNS7_ILi1EEESI_SI_EEESC_SE_Li128ELb1ELb1ELb1ELb0EEENS1_36VarlenDynamicPersistentTileSchedulerILi128ELi80ELi128ELi128ELb1ELb1ELb0ELb1ELb0ELb1EEEEEEEEEvNT_6ParamsE) ;  /* 0xfffd9d3002007950 */ /* 0x000fea0003c3ffff */
.L_x_1105:
        /* <DEDUP_REMOVED lines=11> */
.L_x_1631:


//--------------------- .text._ZN7cutlass13device_kernelIN5flash19enable_sm80_to_sm89INS1_16FlashAttnFwdSm80INS1_25CollectiveMainloopFwdSm80ILi4ELi1ELb0EN4cute5tupleIJNS5_1CILi128EEENS7_ILi112EEENS7_ILi64EEEEEELi64ENS_10bfloat16_tEfNS_4arch4Sm80ELb1ELb0ELb0ELb0ELb0ELb0ELb1ELb1EEENS1_21CollectiveEpilogueFwdINS6_IJS8_SA_S9_EEENS6_IJNS7_ILi1EEESI_SI_EEESC_SE_Li128ELb0ELb1ELb1ELb0EEENS1_30DynamicPersistentTileSchedulerILi128ELi128ELb1ELb1ELb0EEEEEEEEEvNT_6ParamsE --------------------------
	.section	.text._ZN7cutlass13device_kernelIN5flash19enable_sm80_to_sm89INS1_16FlashAttnFwdSm80INS1_25CollectiveMainloopFwdSm80ILi4ELi1ELb0EN4cute5tupleIJNS5_1CILi128EEENS7_ILi112EEENS7_ILi64EEEEEELi64ENS_10bfloat16_tEfNS_4arch4Sm80ELb1ELb0ELb0ELb0ELb0ELb0ELb1ELb1EEENS1_21CollectiveEpilogueFwdINS6_IJS8_SA_S9_EEENS6_IJNS7_ILi1EEESI_SI_EEESC_SE_Li128ELb0ELb1ELb1ELb0EEENS1_30DynamicPersistentTileSchedulerILi128ELi128ELb1ELb1ELb0EEEEEEEEEvNT_6ParamsE,"ax",@progbits
	.sectioninfo	@"SHI_REGISTERS=255"
	.align	128
.text._ZN7cutlass13device_kernelIN5flash19enable_sm80_to_sm89INS1_16FlashAttnFwdSm80INS1_25CollectiveMainloopFwdSm80ILi4ELi1ELb0EN4cute5tupleIJNS5_1CILi128EEENS7_ILi112EEENS7_ILi64EEEEEELi64ENS_10bfloat16_tEfNS_4arch4Sm80ELb1ELb0ELb0ELb0ELb0ELb0ELb1ELb1EEENS1_21CollectiveEpilogueFwdINS6_IJS8_SA_S9_EEENS6_IJNS7_ILi1EEESI_SI_EEESC_SE_Li128ELb0ELb1ELb1ELb0EEENS1_30DynamicPersistentTileSchedulerILi128ELi128ELb1ELb1ELb0EEEEEEEEEvNT_6ParamsE:
        .type           _ZN7cutlass13device_kernelIN5flash19enable_sm80_to_sm89INS1_16FlashAttnFwdSm80INS1_25CollectiveMainloopFwdSm80ILi4ELi1ELb0EN4cute5tupleIJNS5_1CILi128EEENS7_ILi112EEENS7_ILi64EEEEEELi64ENS_10bfloat16_tEfNS_4arch4Sm80ELb1ELb0ELb0ELb0ELb0ELb0ELb1ELb1EEENS1_21CollectiveEpilogueFwdINS6_IJS8_SA_S9_EEENS6_IJNS7_ILi1EEESI_SI_EEESC_SE_Li128ELb0ELb1ELb1ELb0EEENS1_30DynamicPersistentTileSchedulerILi128ELi128ELb1ELb1ELb0EEEEEEEEEvNT_6ParamsE,@function
        .size           _ZN7cutlass13device_kernelIN5flash19enable_sm80_to_sm89INS1_16FlashAttnFwdSm80INS1_25CollectiveMainloopFwdSm80ILi4ELi1ELb0EN4cute5tupleIJNS5_1CILi128EEENS7_ILi112EEENS7_ILi64EEEEEELi64ENS_10bfloat16_tEfNS_4arch4Sm80ELb1ELb0ELb0ELb0ELb0ELb0ELb1ELb1EEENS1_21CollectiveEpilogueFwdINS6_IJS8_SA_S9_EEENS6_IJNS7_ILi1EEESI_SI_EEESC_SE_Li128ELb0ELb1ELb1ELb0EEENS1_30DynamicPersistentTileSchedulerILi128ELi128ELb1ELb1ELb0EEEEEEEEEvNT_6ParamsE,(.L_x_1636 - _ZN7cutlass13device_kernelIN5flash19enable_sm80_to_sm89INS1_16FlashAttnFwdSm80INS1_25CollectiveMainloopFwdSm80ILi4ELi1ELb0EN4cute5tupleIJNS5_1CILi128EEENS7_ILi112EEENS7_ILi64EEEEEELi64ENS_10bfloat16_tEfNS_4arch4Sm80ELb1ELb0ELb0ELb0ELb0ELb0ELb1ELb1EEENS1_21CollectiveEpilogueFwdINS6_IJS8_SA_S9_EEENS6_IJNS7_ILi1EEESI_SI_EEESC_SE_Li128ELb0ELb1ELb1ELb0EEENS1_30DynamicPersistentTileSchedulerILi128ELi128ELb1ELb1ELb0EEEEEEEEEvNT_6ParamsE)
        .other          _ZN7cutlass13device_kernelIN5flash19enable_sm80_to_sm89INS1_16FlashAttnFwdSm80INS1_25CollectiveMainloopFwdSm80ILi4ELi1ELb0EN4cute5tupleIJNS5_1CILi128EEENS7_ILi112EEENS7_ILi64EEEEEELi64ENS_10bfloat16_tEfNS_4arch4Sm80ELb1ELb0ELb0ELb0ELb0ELb0ELb1ELb1EEENS1_21CollectiveEpilogueFwdINS6_IJS8_SA_S9_EEENS6_IJNS7_ILi1EEESI_SI_EEESC_SE_Li128ELb0ELb1ELb1ELb0EEENS1_30DynamicPersistentTileSchedulerILi128ELi128ELb1ELb1ELb0EEEEEEEEEvNT_6ParamsE,@"STO_CUDA_ENTRY STV_DEFAULT"
_ZN7cutlass13device_kernelIN5flash19enable_sm80_to_sm89INS1_16FlashAttnFwdSm80INS1_25CollectiveMainloopFwdSm80ILi4ELi1ELb0EN4cute5tupleIJNS5_1CILi128EEENS7_ILi112EEENS7_ILi64EEEEEELi64ENS_10bfloat16_tEfNS_4arch4Sm80ELb1ELb0ELb0ELb0ELb0ELb0ELb1ELb1EEENS1_21CollectiveEpilogueFwdINS6_IJS8_SA_S9_EEENS6_IJNS7_ILi1EEESI_SI_EEESC_SE_Li128ELb0ELb1ELb1ELb0EEENS1_30DynamicPersistentTileSchedulerILi128ELi128ELb1ELb1ELb0EEEEEEEEEvNT_6ParamsE:
[----:B------:R-:W-:-:S03]  /*0000*/  MOV R1, c[0x0][0x28] ;  /* 0x00000a0000017a02 */ /* 0x000fc60000000f00 */
[----:B------:R-:W1:Y:S01]  /*0010*/  S2R R17, SR_TID.X ;  /* 0x0000000000117919 */ /* 0x000e620000002100 */
[----:B------:R-:W-:-:S03]  /*0020*/  IADD3 R1, R1, -0xd8, RZ ;  /* 0xffffff2801017810 */ /* 0x000fc60007ffe0ff */
[----:B------:R-:W2:Y:S01]  /*0030*/  S2R R16, SR_CTAID.X ;  /* 0x0000000000107919 */ /* 0x000ea20000002500 */
[----:B-1----:R-:W-:-:S05]  /*0040*/  SHF.R.U32.HI R2, RZ, 0x5, R17 ;  /* 0x00000005ff027819 */ /* 0x002fca0000011611 */
[----:B------:R-:W1:Y:S02]  /*0050*/  SHFL.IDX PT, R0, R2, RZ, 0x1f ;  /* 0x00001fff02007589 */ /* 0x000e6400000e0000 */
[----:B-1----:R-:W-:Y:S02]  /*0060*/  ISETP.GE.AND P0, PT, R0, 0x1, PT ;  /* 0x000000010000780c */ /* 0x002fe40003f06270 */
[----:B------:R1:W-:Y:S11]  /*0070*/  STL [R1+0x74], R0 ;  /* 0x0000740001007387 */ /* 0x0003f60000100800 */
[----:B------:R-:W-:Y:S06]  /*0080*/  @P0 BAR.ARV 0x4, 0x80 ;  /* 0x0102000000000b1d */ /* 0x000fec0000002000 */
[----:B--2---:R-:W-:-:S13]  /*0090*/  ISETP.GE.AND P0, PT, R16, c[0x0][0x538], PT ;  /* 0x00014e0010007a0c */ /* 0x004fda0003f06270 */
[----:B------:R-:W-:Y:S05]  /*00a0*/  @P0 EXIT ;  /* 0x000000000000094d */ /* 0x000fea0003800000 */
[----:B-1----:R-:W-:Y:S01]  /*00b0*/  SHF.R.S32.HI R15, RZ, 0x1f, R17 ;  /* 0x0000001fff0f7819 */ /* 0x002fe20000011411 */
[----:B------:R-:W-:Y:S01]  /*00c0*/  IMAD.MOV.U32 R230, RZ, RZ, 0x40 ;  /* 0x00000040ffe67424 */ /* 0x000fe200078e00ff */
[----:B------:R-:W-:Y:S01]  /*00d0*/  ULDC.64 UR8, c[0x0][0x118] ;  /* 0x0000460000087ab9 */ /* 0x000fe20000000a00 */
[----:B------:R-:W-:Y:S01]  /*00e0*/  IMAD.MOV.U32 R232, RZ, RZ, 0x20 ;  /* 0x00000020ffe87424 */ /* 0x000fe200078e00ff */
[CC--:B------:R-:W-:Y:S02]  /*00f0*/  LEA.HI R4, R15.reuse, R17.reuse, RZ, 0x4 ;  /* 0x000000110f047211 */ /* 0x0c0fe400078f20ff */
[CC--:B------:R-:W-:Y:S02]  /*0100*/  LEA.HI R12, R15.reuse, R17.reuse, RZ, 0x3 ;  /* 0x000000110f0c7211 */ /* 0x0c0fe400078f18ff */
[----:B------:R-:W-:Y:S02]  /*0110*/  LEA.HI R0, R15, R17, RZ, 0x2 ;  /* 0x000000110f007211 */ /* 0x000fe400078f10ff */
[----:B------:R-:W-:-:S02]  /*0120*/  LOP3.LUT R2, R4, 0xfffffff0, RZ, 0xc0, !PT ;  /* 0xfffffff004027812 */ /* 0x000fc400078ec0ff */
[----:B------:R-:W-:Y:S02]  /*0130*/  SHF.R.S32.HI R18, RZ, 0x3, R12 ;  /* 0x00000003ff127819 */ /* 0x000fe4000001140c */
[----:B------:R-:W-:Y:S01]  /*0140*/  LOP3.LUT R3, R12, 0xfffffff8, RZ, 0xc0, !PT ;  /* 0xfffffff80c037812 */ /* 0x000fe200078ec0ff */
[C---:B------:R-:W-:Y:S01]  /*0150*/  IMAD.IADD R2, R17.reuse, 0x1, -R2 ;  /* 0x0000000111027824 */ /* 0x040fe200078e0a02 */
[----:B------:R-:W-:Y:S01]  /*0160*/  LOP3.LUT R0, R0, 0xfffffffc, RZ, 0xc0, !PT ;  /* 0xfffffffc00007812 */ /* 0x000fe200078ec0ff */
[----:B------:R-:W-:Y:S01]  /*0170*/  IMAD.SHL.U32 R7, R18, 0x40, RZ ;  /* 0x0000004012077824 */ /* 0x000fe200078e00ff */
[----:B------:R-:W-:Y:S01]  /*0180*/  SHF.R.S32.HI R5, RZ, 0x4, R4 ;  /* 0x00000004ff057819 */ /* 0x000fe20000011404 */
[C---:B------:R-:W-:Y:S02]  /*0190*/  IMAD.IADD R9, R17.reuse, 0x1, -R3 ;  /* 0x0000000111097824 */ /* 0x040fe400078e0a03 */
[----:B------:R-:W-:Y:S01]  /*01a0*/  IMAD.IADD R3, R17, 0x1, -R0 ;  /* 0x0000000111037824 */ /* 0x000fe200078e0a00 */
[----:B------:R-:W-:Y:S01]  /*01b0*/  LEA.HI R4, R4, R5, RZ, 0x1 ;  /* 0x0000000504047211 */ /* 0x000fe200078f08ff */
[----:B------:R-:W-:Y:S01]  /*01c0*/  IMAD.SHL.U32 R10, R9, 0x8, RZ ;  /* 0x00000008090a7824 */ /* 0x000fe200078e00ff */
[----:B------:R-:W-:-:S02]  /*01d0*/  LOP3.LUT R0, R7, 0x1c0, RZ, 0xc0, !PT ;  /* 0x000001c007007812 */ /* 0x000fc400078ec0ff */
[----:B------:R-:W-:Y:S02]  /*01e0*/  LOP3.LUT R6, R4, 0xfffffffe, RZ, 0xc0, !PT ;  /* 0xfffffffe04067812 */ /* 0x000fe400078ec0ff */
[----:B------:R-:W-:Y:S01]  /*01f0*/  SHF.R.S32.HI R4, RZ, 0x1f, R2 ;  /* 0x0000001fff047819 */ /* 0x000fe20000011402 */
[----:B------:R1:W-:Y:S01]  /*0200*/  STL [R1+0x58], R10 ;  /* 0x0000580a01007387 */ /* 0x0003e20000100800 */
[----:B------:R-:W-:Y:S01]  /*0210*/  LEA.HI R8, R3, R3, RZ, 0x1 ;  /* 0x0000000303087211 */ /* 0x000fe200078f08ff */
[----:B------:R-:W-:Y:S01]  /*0220*/  IMAD.IADD R13, R5, 0x1, -R6 ;  /* 0x00000001050d7824 */ /* 0x000fe200078e0a06 */
[----:B------:R-:W-:Y:S02]  /*0230*/  SHF.R.U32.HI R7, RZ, 0x3, R0 ;  /* 0x00000003ff077819 */ /* 0x000fe40000011600 */
[----:B------:R-:W-:Y:S02]  /*0240*/  LEA.HI R11, R4, R2, RZ, 0x3 ;  /* 0x00000002040b7211 */ /* 0x000fe400078f18ff */
[----:B------:R-:W-:-:S02]  /*0250*/  LOP3.LUT R0, R0, 0x38, R10, 0xf8, !PT ;  /* 0x0000003800007812 */ /* 0x000fc400078ef80a */
[----:B------:R-:W-:Y:S02]  /*0260*/  LOP3.LUT R4, R8, 0x1ffffffe, RZ, 0xc0, !PT ;  /* 0x1ffffffe08047812 */ /* 0x000fe400078ec0ff */
[----:B------:R-:W-:-:S03]  /*0270*/  LEA.HI R5, R15, R17, RZ, 0x5 ;  /* 0x000000110f057211 */ /* 0x000fc600078f28ff */
[----:B------:R-:W-:Y:S01]  /*0280*/  IMAD.IADD R14, R3, 0x1, -R4 ;  /* 0x00000001030e7824 */ /* 0x000fe200078e0a04 */
[----:B------:R-:W-:Y:S01]  /*0290*/  SHF.R.S32.HI R235, RZ, 0x5, R5 ;  /* 0x00000005ffeb7819 */ /* 0x000fe20000011405 */
[----:B------:R-:W-:Y:S01]  /*02a0*/  IMAD.SHL.U32 R3, R9, 0x40, RZ ;  /* 0x0000004009037824 */ /* 0x000fe200078e00ff */
[----:B------:R-:W-:-:S05]  /*02b0*/  LEA.HI R4, R15, R17, RZ, 0x6 ;  /* 0x000000110f047211 */ /* 0x000fca00078f30ff */
[----:B------:R-:W-:Y:S01]  /*02c0*/  IMAD.SHL.U32 R4, R4, 0x8, RZ ;  /* 0x0000000804047824 */ /* 0x000fe200078e00ff */
[----:B-1----:R-:W-:Y:S02]  /*02d0*/  LOP3.LUT R10, R0, R7, RZ, 0x3c, !PT ;  /* 0x00000007000a7212 */ /* 0x002fe400078e3cff */
[----:B------:R-:W-:Y:S02]  /*02e0*/  LOP3.LUT R0, R11, 0xfffffff8, RZ, 0xc0, !PT ;  /* 0xfffffff80b007812 */ /* 0x000fe400078ec0ff */
[----:B------:R-:W-:Y:S01]  /*02f0*/  LOP3.LUT R10, R10, 0x7ffffe00, R4, 0xf8, !PT ;  /* 0x7ffffe000a0a7812 */ /* 0x000fe200078ef804 */
[----:B------:R-:W-:Y:S02]  /*0300*/  IMAD.SHL.U32 R4, R8, 0x20, RZ ;  /* 0x0000002008047824 */ /* 0x000fe400078e00ff */
[----:B------:R-:W-:Y:S01]  /*0310*/  IMAD.IADD R7, R2, 0x1, -R0 ;  /* 0x0000000102077824 */ /* 0x000fe200078e0a00 */
[----:B------:R-:W-:Y:S01]  /*0320*/  LOP3.LUT R0, R3, 0x1c0, RZ, 0xc0, !PT ;  /* 0x000001c003007812 */ /* 0x000fe200078ec0ff */
[----:B------:R-:W-:Y:S01]  /*0330*/  IMAD.SHL.U32 R246, R10, 0x2, RZ ;  /* 0x000000020af67824 */ /* 0x000fe200078e00ff */
[----:B------:R-:W-:-:S02]  /*0340*/  SHF.R.S32.HI R2, RZ, 0x1f, R5 ;  /* 0x0000001fff027819 */ /* 0x000fc40000011405 */
[----:B------:R-:W-:Y:S02]  /*0350*/  LOP3.LUT R6, R0, 0x8, R12, 0xf8, !PT ;  /* 0x0000000800067812 */ /* 0x000fe400078ef80c */
[----:B------:R-:W-:Y:S02]  /*0360*/  SHF.R.U32.HI R3, RZ, 0x3, R0 ;  /* 0x00000003ff037819 */ /* 0x000fe40000011600 */
[----:B------:R-:W-:Y:S01]  /*0370*/  LEA.HI R0, R2, R235, RZ, 0x2 ;  /* 0x000000eb02007211 */ /* 0x000fe200078f10ff */
[----:B------:R-:W-:Y:S01]  /*0380*/  IMAD.SHL.U32 R2, R13, 0x8, RZ ;  /* 0x000000080d027824 */ /* 0x000fe200078e00ff */
[----:B------:R-:W-:Y:S02]  /*0390*/  LOP3.LUT R5, R5, 0xffffffe0, RZ, 0xc0, !PT ;  /* 0xffffffe005057812 */ /* 0x000fe400078ec0ff */
[----:B------:R-:W-:Y:S01]  /*03a0*/  LOP3.LUT R12, R6, R3, RZ, 0x3c, !PT ;  /* 0x00000003060c7212 */ /* 0x000fe200078e3cff */
[----:B------:R-:W-:Y:S01]  /*03b0*/  IMAD.SHL.U32 R3, R7, 0x40, RZ ;  /* 0x0000004007037824 */ /* 0x000fe200078e00ff */
[----:B------:R-:W-:Y:S01]  /*03c0*/  LOP3.LUT R0, R0, 0xffffffc, RZ, 0xc0, !PT ;  /* 0x0ffffffc00007812 */ /* 0x000fe200078ec0ff */
[----:B------:R-:W-:Y:S01]  /*03d0*/  IMAD.IADD R17, R17, 0x1, -R5 ;  /* 0x0000000111117824 */ /* 0x000fe200078e0a05 */
[----:B------:R-:W-:-:S02]  /*03e0*/  LOP3.LUT R4, R4, 0xffffffc0, RZ, 0xc0, !PT ;  /* 0xffffffc004047812 */ /* 0x000fc400078ec0ff */
[----:B------:R-:W-:Y:S01]  /*03f0*/  LOP3.LUT P3, RZ, R7, 0x2, RZ, 0xc0, !PT ;  /* 0x0000000207ff7812 */ /* 0x000fe2000786c0ff */
[----:B------:R-:W-:Y:S01]  /*0400*/  IMAD.IADD R8, R235, 0x1, -R0 ;  /* 0x00000001eb087824 */ /* 0x000fe200078e0a00 */
[----:B------:R-:W-:Y:S01]  /*0410*/  LOP3.LUT R0, R3, 0x1c0, RZ, 0xc0, !PT ;  /* 0x000001c003007812 */ /* 0x000fe200078ec0ff */
[----:B------:R-:W-:Y:S01]  /*0420*/  IMAD.SHL.U32 R3, R11, 0x40, RZ ;  /* 0x000000400b037824 */ /* 0x000fe200078e00ff */
[----:B------:R-:W-:Y:S01]  /*0430*/  SHF.R.S32.HI R6, RZ, 0x1f, R17 ;  /* 0x0000001fff067819 */ /* 0x000fe20000011411 */
[----:B------:R-:W-:Y:S01]  /*0440*/  IMAD R4, R14, 0x8, R4 ;  /* 0x000000080e047824 */ /* 0x000fe200078e0204 */
[----:B------:R-:W-:Y:S02]  /*0450*/  LOP3.LUT R2, R0, 0x8, R2, 0xf8, !PT ;  /* 0x0000000800027812 */ /* 0x000fe400078ef802 */
[----:B------:R-:W-:Y:S02]  /*0460*/  LEA.HI R6, R6, R17, RZ, 0x2 ;  /* 0x0000001106067211 */ /* 0x000fe400078f10ff */
[----:B------:R-:W-:-:S02]  /*0470*/  SHF.R.U32.HI R0, RZ, 0x3, R0 ;  /* 0x00000003ff007819 */ /* 0x000fc40000011600 */
[----:B------:R-:W-:Y:S02]  /*0480*/  SHF.R.S32.HI R5, RZ, 0x2, R6 ;  /* 0x00000002ff057819 */ /* 0x000fe40000011406 */
[----:B------:R-:W-:Y:S01]  /*0490*/  LOP3.LUT R229, R2, R0, RZ, 0x3c, !PT ;  /* 0x0000000002e57212 */ /* 0x000fe200078e3cff */
[----:B------:R-:W-:Y:S01]  /*04a0*/  IMAD R0, R13, 0x200, R12 ;  /* 0x000002000d007824 */ /* 0x000fe200078e020c */
[----:B------:R-:W-:Y:S01]  /*04b0*/  LOP3.LUT R3, R3, 0xfffffe00, RZ, 0xc0, !PT ;  /* 0xfffffe0003037812 */ /* 0x000fe200078ec0ff */
[----:B------:R-:W-:Y:S01]  /*04c0*/  IMAD R15, R8, 0x10, R5 ;  /* 0x00000010080f7824 */ /* 0x000fe200078e0205 */
[----:B------:R-:W-:Y:S02]  /*04d0*/  LOP3.LUT R2, R6, 0x7ffffffc, RZ, 0xc0, !PT ;  /* 0x7ffffffc06027812 */ /* 0x000fe400078ec0ff */
[----:B------:R-:W-:Y:S01]  /*04e0*/  LEA R228, R0, 0x3900, 0x1 ;  /* 0x0000390000e47811 */ /* 0x000fe200078e08ff */
[----:B------:R-:W-:Y:S01]  /*04f0*/  IMAD R235, R235, 0x400, R3 ;  /* 0x00000400ebeb7824 */ /* 0x000fe200078e0203 */
[----:B------:R-:W-:Y:S01]  /*0500*/  STL [R1+0x78], R15 ;  /* 0x0000780f01007387 */ /* 0x000fe20000100800 */
[----:B------:R-:W-:Y:S01]  /*0510*/  IMAD R0, R9, 0x10, R18 ;  /* 0x0000001009007824 */ /* 0x000fe200078e0212 */
[----:B------:R-:W-:Y:S01]  /*0520*/  LOP3.LUT P0, RZ, R7, 0x4, RZ, 0xc0, !PT ;  /* 0x0000000407ff7812 */ /* 0x000fe2000780c0ff */
[----:B------:R-:W-:Y:S01]  /*0530*/  IMAD.IADD R2, R17, 0x1, -R2 ;  /* 0x0000000111027824 */ /* 0x000fe200078e0a02 */
[----:B------:R-:W-:Y:S01]  /*0540*/  STL [R1+0x6c], R16 ;  /* 0x00006c1001007387 */ /* 0x000fe20000100800 */
[----:B------:R-:W-:Y:S01]  /*0550*/  IMAD.IADD R235, R235, 0x1, R229 ;  /* 0x00000001ebeb7824 */ /* 0x000fe200078e02e5 */
[----:B------:R-:W-:Y:S01]  /*0560*/  LOP3.LUT R229, R229, R3, RZ, 0xfc, !PT ;  /* 0x00000003e5e57212 */ /* 0x000fe200078efcff */
[----:B------:R-:W-:Y:S01]  /*0570*/  IMAD.IADD R3, R15, 0x1, R4 ;  /* 0x000000010f037824 */ /* 0x000fe200078e0204 */
[----:B------:R1:W-:Y:S01]  /*0580*/  STL [R1+0x7c], R0 ;  /* 0x00007c0001007387 */ /* 0x0003e20000100800 */
[----:B------:R-:W-:-:S02]  /*0590*/  R2P PR, R9, 0x6 ;  /* 0x0000000609007804 */ /* 0x000fc40000000000 */
[----:B------:R-:W-:Y:S01]  /*05a0*/  LEA R235, R235, 0x7100, 0x1 ;  /* 0x00007100ebeb7811 */ /* 0x000fe200078e08ff */
[----:B------:R2:W-:Y:S01]  /*05b0*/  STL [R1+0x70], R3 ;  /* 0x0000700301007387 */ /* 0x0005e20000100800 */
[----:B------:R-:W-:Y:S02]  /*05c0*/  LEA R229, R229, 0x100, 0x1 ;  /* 0x00000100e5e57811 */ /* 0x000fe400078e08ff */
[C---:B------:R-:W-:Y:S02]  /*05d0*/  SEL R231, R230.reuse, 0xffffffc0, !P2 ;  /* 0xffffffc0e6e77807 */ /* 0x040fe40005000000 */
[----:B------:R-:W-:Y:S02]  /*05e0*/  SEL R230, R230, 0xffffffc0, !P0 ;  /* 0xffffffc0e6e67807 */ /* 0x000fe40004000000 */
[C---:B------:R-:W-:Y:S01]  /*05f0*/  IADD3 R239, R228.reuse, 0x20, RZ ;  /* 0x00000020e4ef7810 */ /* 0x040fe20007ffe0ff */
[----:B------:R-:W-:Y:S01]  /*0600*/  IMAD.IADD R234, R228, 0x1, R231 ;  /* 0x00000001e4ea7824 */ /* 0x000fe200078e02e7 */
[----:B------:R-:W-:Y:S01]  /*0610*/  SEL R232, R232, 0xffffffe0, !P3 ;  /* 0xffffffe0e8e87807 */ /* 0x000fe20005800000 */
[----:B------:R-:W-:Y:S01]  /*0620*/  IMAD.IADD R236, R235, 0x1, R230 ;  /* 0x00000001ebec7824 */ /* 0x000fe200078e02e6 */
[----:B------:R-:W-:Y:S01]  /*0630*/  @P1 IADD3 R239, R228, -0x20, RZ ;  /* 0xffffffe0e4ef1810 */ /* 0x000fe20007ffe0ff */
[----:B------:R-:W-:-:S02]  /*0640*/  IMAD.IADD R230, R230, 0x1, R229 ;  /* 0x00000001e6e67824 */ /* 0x000fc400078e02e5 */
[----:B------:R-:W-:Y:S01]  /*0650*/  IMAD.IADD R238, R235, 0x1, R232 ;  /* 0x00000001ebee7824 */ /* 0x000fe200078e02e8 */
[C---:B------:R-:W-:Y:S01]  /*0660*/  IADD3 R245, R239.reuse, 0x800, RZ ;  /* 0x00000800eff57810 */ /* 0x040fe20007ffe0ff */
[C---:B------:R-:W-:Y:S01]  /*0670*/  IMAD.IADD R233, R232.reuse, 0x1, R229 ;  /* 0x00000001e8e97824 */ /* 0x040fe200078e02e5 */
[C---:B------:R-:W-:Y:S01]  /*0680*/  IADD3 R244, R239.reuse, 0x1000, RZ ;  /* 0x00001000eff47810 */ /* 0x040fe20007ffe0ff */
[----:B------:R-:W-:Y:S01]  /*0690*/  IMAD.IADD R237, R232, 0x1, R236 ;  /* 0x00000001e8ed7824 */ /* 0x000fe200078e02ec */
[----:B------:R-:W-:Y:S01]  /*06a0*/  IADD3 R243, R239, 0x1800, RZ ;  /* 0x00001800eff37810 */ /* 0x000fe20007ffe0ff */
[----:B------:R-:W-:Y:S01]  /*06b0*/  IMAD.IADD R231, R231, 0x1, R239 ;  /* 0x00000001e7e77824 */ /* 0x000fe200078e02ef */
[C---:B------:R-:W-:Y:S01]  /*06c0*/  IADD3 R242, R239.reuse, 0x2000, RZ ;  /* 0x00002000eff27810 */ /* 0x040fe20007ffe0ff */
[----:B-1----:R-:W-:Y:S01]  /*06d0*/  IMAD.SHL.U32 R0, R2, 0x2, RZ ;  /* 0x0000000202007824 */ /* 0x002fe200078e00ff */
[C---:B------:R-:W-:Y:S01]  /*06e0*/  IADD3 R241, R239.reuse, 0x2800, RZ ;  /* 0x00002800eff17810 */ /* 0x040fe20007ffe0ff */
[----:B------:R-:W-:Y:S01]  /*06f0*/  IMAD.IADD R232, R232, 0x1, R230 ;  /* 0x00000001e8e87824 */ /* 0x000fe200078e02e6 */
[----:B------:R-:W-:-:S02]  /*0700*/  IADD3 R240, R239, 0x3000, RZ ;  /* 0x00003000eff07810 */ /* 0x000fc40007ffe0ff */
[----:B------:R2:W-:Y:S04]  /*0710*/  STL [R1+0x50], R0 ;  /* 0x0000500001007387 */ /* 0x0005e80000100800 */
.L_x_1161:
[----:B------:R-:W3:Y:S01]  /*0720*/  LDL R4, [R1+0x6c] ;  /* 0x00006c0001047983 */ /* 0x000ee20000100800 */
[----:B--2---:R-:W-:Y:S01]  /*0730*/  IMAD.MOV.U32 R0, RZ, RZ, c[0x0][0x560] ;  /* 0x00015800ff007624 */ /* 0x004fe200078e00ff */
[----:B------:R-:W-:Y:S01]  /*0740*/  YIELD ;  /* 0x0000000000007946 */ /* 0x000fe20003800000 */
[----:B------:R-:W-:Y:S03]  /*0750*/  BSSY B0, `(.L_x_1106) ;  /* 0x0000016000007945 */ /* 0x000fe60003800000 */
[----:B------:R-:W-:-:S13]  /*0760*/  ISETP.NE.AND P0, PT, R0, 0x1, PT ;  /* 0x000000010000780c */ /* 0x000fda0003f05270 */
[----:B---3--:R-:W-:Y:S01]  /*0770*/  @P0 IMAD.HI.U32 R0, R4, c[0x0][0x564], RZ ;  /* 0x0001590004000a27 */ /* 0x008fe200078e00ff */
[----:B------:R-:W-:-:S04]  /*0780*/  MOV R3, R4 ;  /* 0x0000000400037202 */ /* 0x000fc80000000f00 */
[----:B------:R-:W-:-:S04]  /*0790*/  @P0 SHF.R.U32.HI R3, RZ, c[0x0][0x568], R0 ;  /* 0x00015a00ff030a19 */ /* 0x000fc80000011600 */
[----:B------:R-:W-:Y:S01]  /*07a0*/  ISETP.GE.AND P0, PT, R3, c[0x0][0x578], PT ;  /* 0x00015e0003007a0c */ /* 0x000fe20003f06270 */
[----:B------:R-:W-:-:S04]  /*07b0*/  IMAD.MOV R2, RZ, RZ, -R3 ;  /* 0x000000ffff027224 */ /* 0x000fc800078e0a03 */
[----:B------:R-:W-:-:S08]  /*07c0*/  IMAD R2, R2, c[0x0][0x560], R4 ;  /* 0x0001580002027a24 */ /* 0x000fd000078e0204 */
[----:B------:R-:W-:Y:S05]  /*07d0*/  @!P0 BRA `(.L_x_1107) ;  /* 0x0000007000008947 */ /* 0x000fea0003800000 */
[----:B------:R-:W-:-:S04]  /*07e0*/  MOV R0, c[0x0][0x56c] ;  /* 0x00015b0000007a02 */ /* 0x000fc80000000f00 */
[----:B------:R-:W-:Y:S02]  /*07f0*/  ISETP.NE.AND P0, PT, R0, 0x1, PT ;  /* 0x000000010000780c */ /* 0x000fe40003f05270 */
[----:B------:R-:W-:-:S11]  /*0800*/  MOV R0, R2 ;  /* 0x0000000200007202 */ /* 0x000fd60000000f00 */
[----:B------:R-:W-:-:S05]  /*0810*/  @P0 IMAD.HI.U32 R4, R2, c[0x0][0x570], RZ ;  /* 0x00015c0002040a27 */ /* 0x000fca00078e00ff */
[----:B------:R-:W-:-:S05]  /*0820*/  @P0 SHF.R.U32.HI R0, RZ, c[0x0][0x574], R4 ;  /* 0x00015d00ff000a19 */ /* 0x000fca0000011604 */
[----:B------:R-:W-:Y:S01]  /*0830*/  IMAD R6, R0, c[0x0][0x56c], RZ ;  /* 0x00015b0000067a24 */ /* 0x000fe200078e02ff */
[----:B------:R-:W-:Y:S05]  /*0840*/  BRA `(.L_x_1108) ;  /* 0x0000006000007947 */ /* 0x000fea0003800000 */
.L_x_1107:
[----:B------:R-:W-:-:S04]  /*0850*/  MOV R0, c[0x0][0x554] ;  /* 0x0001550000007a02 */ /* 0x000fc80000000f00 */
[----:B------:R-:W-:Y:S02]  /*0860*/  ISETP.NE.AND P0, PT, R0, 0x1, PT ;  /* 0x000000010000780c */ /* 0x000fe40003f05270 */
[----:B------:R-:W-:-:S11]  /*0870*/  MOV R0, R2 ;  /* 0x0000000200007202 */ /* 0x000fd60000000f00 */
[----:B------:R-:W-:-:S05]  /*0880*/  @P0 IMAD.HI.U32 R4, R2, c[0x0][0x558], RZ ;  /* 0x0001560002040a27 */ /* 0x000fca00078e00ff */
[----:B------:R-:W-:-:S05]  /*0890*/  @P0 SHF.R.U32.HI R0, RZ, c[0x0][0x55c], R4 ;  /* 0x00015700ff000a19 */ /* 0x000fca0000011604 */
[----:B------:R-:W-:Y:S02]  /*08a0*/  IMAD R6, R0, c[0x0][0x554], RZ ;  /* 0x0001550000067a24 */ /* 0x000fe400078e02ff */
.L_x_1108:
[----:B------:R-:W-:Y:S05]  /*08b0*/  BSYNC B0 ;  /* 0x0000000000007941 */ /* 0x000fea0003800000 */
.L_x_1106:
[----:B------:R-:W-:Y:S01]  /*08c0*/  IMAD.MOV.U32 R4, RZ, RZ, c[0x0][0x53c] ;  /* 0x00014f00ff047624 */ /* 0x000fe200078e00ff */
[----:B------:R-:W-:Y:S01]  /*08d0*/  ULDC UR4, c[0x0][0x1d0] ;  /* 0x0000740000047ab9 */ /* 0x000fe20000000800 */
[----:B------:R-:W-:Y:S01]  /*08e0*/  IMAD.MOV.U32 R11, RZ, RZ, R0 ;  /* 0x000000ffff0b7224 */ /* 0x000fe200078e0000 */
[----:B------:R-:W-:Y:S01]  /*08f0*/  UIADD3 UR5, UR4, 0x6f, URZ ;  /* 0x0000006f04057890 */ /* 0x000fe2000fffe03f */
[----:B------:R-:W-:Y:S01]  /*0900*/  BSSY B0, `(.L_x_1109) ;  /* 0x0000048000007945 */ /* 0x000fe20003800000 */
[----:B------:R-:W-:Y:S01]  /*0910*/  ISETP.NE.AND P0, PT, R4, 0x1, PT ;  /* 0x000000010400780c */ /* 0x000fe20003f05270 */
[----:B------:R-:W-:Y:S01]  /*0920*/  UMOV UR4, URZ ;  /* 0x0000003f00047c82 */ /* 0x000fe20008000000 */
[----:B------:R-:W-:Y:S01]  /*0930*/  LOP3.LUT R4, RZ, R0, RZ, 0x33, !PT ;  /* 0x00000000ff047212 */ /* 0x000fe200078e33ff */
[----:B------:R-:W-:-:S04]  /*0940*/  UIMAD.WIDE UR4, UR5, -0x6db6db6d, UR4 ;  /* 0x92492493050478a5 */ /* 0x000fc8000f8e0204 */
[----:B------:R-:W-:-:S04]  /*0950*/  USHF.R.U32.HI UR4, URZ, 0x1f, UR5 ;  /* 0x0000001f3f047899 */ /* 0x000fc80008011605 */
[----:B------:R-:W-:Y:S02]  /*0960*/  ULEA.HI.SX32 UR4, UR5, UR4, 0x1a ;  /* 0x0000000405047291 */ /* 0x000fe4000f8fd23f */
[----:B------:R-:W-:Y:S01]  /*0970*/  @P0 IMAD.HI.U32 R5, R0, c[0x0][0x540], RZ ;  /* 0x0001500000050a27 */ /* 0x000fe200078e00ff */
[----:B------:R-:W-:-:S03]  /*0980*/  IADD3 R0, R4, c[0x0][0x53c], RZ ;  /* 0x00014f0004007a10 */ /* 0x000fc60007ffe0ff */
[----:B------:R-:W-:Y:S01]  /*0990*/  IMAD.MOV.U32 R4, RZ, RZ, c[0x0][0x2c4] ;  /* 0x0000b100ff047624 */ /* 0x000fe200078e00ff */
[----:B------:R-:W-:Y:S01]  /*09a0*/  @P0 SHF.R.U32.HI R11, RZ, c[0x0][0x544], R5 ;  /* 0x00015100ff0b0a19 */ /* 0x000fe20000011605 */
[----:B------:R-:W-:-:S03]  /*09b0*/  IMAD.MOV.U32 R5, RZ, RZ, c[0x0][0x168] ;  /* 0x00005a00ff057624 */ /* 0x000fc600078e00ff */
[----:B------:R-:W-:Y:S01]  /*09c0*/  ISETP.NE.AND P4, PT, R4, 0x1, PT ;  /* 0x000000010400780c */ /* 0x000fe20003f85270 */
[----:B------:R-:W-:Y:S01]  /*09d0*/  IMAD R0, R11, c[0x0][0x53c], R0 ;  /* 0x00014f000b007a24 */ /* 0x000fe200078e0200 */
[----:B------:R-:W-:Y:S01]  /*09e0*/  IADD3 R5, -R5, 0x70, RZ ;  /* 0x0000007005057810 */ /* 0x000fe20007ffe1ff */
[----:B------:R1:W-:Y:S03]  /*09f0*/  STL [R1+0x64], R11 ;  /* 0x0000640b01007387 */ /* 0x0003e60000100800 */
[----:B------:R-:W-:-:S04]  /*0a00*/  SHF.L.U32 R16, R0, 0x7, RZ ;  /* 0x0000000700107819 */ /* 0x000fc800000006ff */
[----:B------:R-:W-:Y:S01]  /*0a10*/  IADD3 R4, R16, 0x7f, RZ ;  /* 0x0000007f10047810 */ /* 0x000fe20007ffe0ff */
[----:B------:R1:W-:Y:S04]  /*0a20*/  STL [R1+0x68], R16 ;  /* 0x0000681001007387 */ /* 0x0003e80000100800 */
[----:B------:R-:W-:-:S05]  /*0a30*/  @P4 IMAD.HI.U32 R0, R4, c[0x0][0x2c8], RZ ;  /* 0x0000b20004004a27 */ /* 0x000fca00078e00ff */
[----:B------:R-:W-:Y:S01]  /*0a40*/  @P4 SHF.R.U32.HI R4, RZ, c[0x0][0x2cc], R0 ;  /* 0x0000b300ff044a19 */ /* 0x000fe20000011600 */
[----:B------:R-:W-:-:S03]  /*0a50*/  IMAD.MOV.U32 R0, RZ, RZ, c[0x0][0x548] ;  /* 0x00015200ff007624 */ /* 0x000fc600078e00ff */
[----:B------:R-:W-:Y:S01]  /*0a60*/  IADD3 R5, R4, c[0x0][0x1d0], R5 ;  /* 0x0000740004057a10 */ /* 0x000fe20007ffe005 */
[----:B------:R-:W-:Y:S01]  /*0a70*/  IMAD.MOV.U32 R4, RZ, RZ, RZ ;  /* 0x000000ffff047224 */ /* 0x000fe200078e00ff */
[----:B------:R-:W-:Y:S02]  /*0a80*/  ISETP.NE.AND P0, PT, R0, 0x1, PT ;  /* 0x000000010000780c */ /* 0x000fe40003f05270 */
[----:B------:R-:W-:Y:S01]  /*0a90*/  IADD3 R0, R2, -R6, RZ ;  /* 0x8000000602007210 */ /* 0x000fe20007ffe0ff */
[----:B------:R-:W-:-:S04]  /*0aa0*/  IMAD.HI R4, R5, -0x6db6db6d, R4 ;  /* 0x9249249305047827 */ /* 0x000fc800078e0204 */
[----:B------:R-:W-:Y:S01]  /*0ab0*/  IMAD R0, R3, c[0x0][0x554], R0 ;  /* 0x0001550003007a24 */ /* 0x000fe200078e0200 */
[----:B------:R-:W-:-:S03]  /*0ac0*/  SHF.R.U32.HI R6, RZ, 0x1f, R4 ;  /* 0x0000001fff067819 */ /* 0x000fc60000011604 */
[----:B------:R-:W-:Y:S01]  /*0ad0*/  IMAD.MOV.U32 R18, RZ, RZ, R0 ;  /* 0x000000ffff127224 */ /* 0x000fe200078e0000 */
[----:B------:R-:W-:Y:S01]  /*0ae0*/  LEA.HI.SX32 R6, R4, R6, 0x1a ;  /* 0x0000000604067211 */ /* 0x000fe200078fd2ff */
[----:B------:R-:W-:-:S03]  /*0af0*/  @P0 IMAD.HI.U32 R2, R0, c[0x0][0x54c], RZ ;  /* 0x0001530000020a27 */ /* 0x000fc600078e00ff */
[----:B------:R-:W-:Y:S02]  /*0b00*/  IMNMX R6, R6, UR4, PT ;  /* 0x0000000406067c17 */ /* 0x000fe4000b800200 */
[----:B------:R-:W-:Y:S01]  /*0b10*/  @P0 SHF.R.U32.HI R18, RZ, c[0x0][0x550], R2 ;  /* 0x00015400ff120a19 */ /* 0x000fe20000011602 */
[----:B------:R-:W-:Y:S01]  /*0b20*/  IMAD.MOV.U32 R2, RZ, RZ, RZ ;  /* 0x000000ffff027224 */ /* 0x000fe200078e00ff */
[----:B------:R-:W-:Y:S02]  /*0b30*/  ISETP.GE.AND P0, PT, R6, 0x1, PT ;  /* 0x000000010600780c */ /* 0x000fe40003f06270 */
[----:B------:R-:W-:Y:S01]  /*0b40*/  IADD3 R3, -R18, RZ, RZ ;  /* 0x000000ff12037210 */ /* 0x000fe20007ffe1ff */
[----:B------:R1:W-:Y:S04]  /*0b50*/  STL [R1+0x60], R18 ;  /* 0x0000601201007387 */ /* 0x0003e80000100800 */
[----:B------:R-:W-:-:S05]  /*0b60*/  IMAD R23, R3, c[0x0][0x548], R0 ;  /* 0x0001520003177a24 */ /* 0x000fca00078e0200 */
[----:B------:R1:W-:Y:S01]  /*0b70*/  STL [R1+0x54], R23 ;  /* 0x0000541701007387 */ /* 0x0003e20000100800 */
[----:B------:R-:W-:Y:S05]  /*0b80*/  @!P0 BRA `(.L_x_1110) ;  /* 0x000001f000008947 */ /* 0x000fea0003800000 */
[----:B------:R-:W-:-:S04]  /*0b90*/  SHF.R.U32.HI R0, RZ, 0x10, R11 ;  /* 0x00000010ff007819 */ /* 0x000fc8000001160b */
[----:B------:R-:W-:-:S04]  /*0ba0*/  ISETP.NE.AND P0, PT, R0, RZ, PT ;  /* 0x000000ff0000720c */ /* 0x000fc80003f05270 */
[----:B------:R-:W-:-:S04]  /*0bb0*/  SEL R0, R0, c[0x0][0x338], P0 ;  /* 0x0000ce0000007a07 */ /* 0x000fc80000000000 */
[-C--:B------:R-:W-:Y:S02]  /*0bc0*/  IABS R3, R0.reuse ;  /* 0x0000000000037213 */ /* 0x080fe40000000000 */
[----:B------:R-:W-:Y:S02]  /*0bd0*/  IADD3 R7, R0, -0x1, R6 ;  /* 0xffffffff00077810 */ /* 0x000fe40007ffe006 */
[----:B------:R-:W2:Y:S02]  /*0be0*/  I2F.RP R4, R3 ;  /* 0x0000000300047306 */ /* 0x000ea40000209400 */
[----:B------:R-:W-:Y:S02]  /*0bf0*/  IABS R10, R7 ;  /* 0x00000007000a7213 */ /* 0x000fe40000000000 */
[----:B------:R-:W-:-:S04]  /*0c00*/  LOP3.LUT R7, R7, R0, RZ, 0x3c, !PT ;  /* 0x0000000007077212 */ /* 0x000fc800078e3cff */
[----:B------:R-:W-:Y:S01]  /*0c10*/  ISETP.GE.AND P0, PT, R7, RZ, PT ;  /* 0x000000ff0700720c */ /* 0x000fe20003f06270 */
[----:B--2---:R-:W2:Y:S02]  /*0c20*/  MUFU.RCP R4, R4 ;  /* 0x0000000400047308 */ /* 0x004ea40000001000 */
[----:B--2---:R-:W-:-:S06]  /*0c30*/  IADD3 R4, R4, 0xffffffe, RZ ;  /* 0x0ffffffe04047810 */ /* 0x004fcc0007ffe0ff */
[----:B------:R-:W2:Y:S02]  /*0c40*/  F2I.FTZ.U32.TRUNC.NTZ R5, R4 ;  /* 0x0000000400057305 */ /* 0x000ea4000021f000 */
[----:B--2---:R-:W-:Y:S02]  /*0c50*/  IMAD.MOV R2, RZ, RZ, -R5 ;  /* 0x000000ffff027224 */ /* 0x004fe400078e0a05 */
        /* <DEDUP_REMOVED lines=14> */
[----:B------:R-:W-:-:S13]  /*0d40*/  ISETP.GE.U32.AND P2, PT, R4, R3, PT ;  /* 0x000000030400720c */ /* 0x000fda0003f46070 */
[----:B------:R-:W-:-:S05]  /*0d50*/  @P2 IADD3 R2, R2, 0x1, RZ ;  /* 0x0000000102022810 */ /* 0x000fca0007ffe0ff */
[----:B------:R-:W-:Y:S01]  /*0d60*/  @!P0 IMAD.MOV R2, RZ, RZ, -R2 ;  /* 0x000000ffff028224 */ /* 0x000fe200078e0a02 */
[----:B------:R-:W-:Y:S02]  /*0d70*/  @!P1 LOP3.LUT R2, RZ, R0, RZ, 0x33, !PT ;  /* 0x00000000ff029212 */ /* 0x000fe400078e33ff */
.L_x_1110:
[----:B------:R-:W-:Y:S05]  /*0d80*/  BSYNC B0 ;  /* 0x0000000000007941 */ /* 0x000fea0003800000 */
.L_x_1109:
[----:B------:R-:W-:Y:S01]  /*0d90*/  LOP3.LUT R0, R11, 0xffff, RZ, 0xc0, !PT ;  /* 0x0000ffff0b007812 */ /* 0x000fe200078ec0ff */
[----:B------:R-:W-:Y:S01]  /*0da0*/  IMAD.MOV.U32 R19, RZ, RZ, RZ ;  /* 0x000000ffff137224 */ /* 0x000fe200078e00ff */
[----:B------:R-:W-:Y:S01]  /*0db0*/  CS2R R20, SRZ ;  /* 0x0000000000147805 */ /* 0x000fe2000001ff00 */
[----:B------:R-:W-:Y:S01]  /*0dc0*/  IMAD.MOV.U32 R22, RZ, RZ, RZ ;  /* 0x000000ffff167224 */ /* 0x000fe200078e00ff */
[----:B------:R-:W-:Y:S01]  /*0dd0*/  CS2R R126, SRZ ;  /* 0x00000000007e7805 */ /* 0x000fe2000001ff00 */
[----:B------:R-:W-:Y:S01]  /*0de0*/  IMAD R3, R0, R2, RZ ;  /* 0x0000000200037224 */ /* 0x000fe200078e02ff */
[----:B------:R-:W-:Y:S01]  /*0df0*/  PRMT R0, RZ, 0x7610, R0 ;  /* 0x00007610ff007816 */ /* 0x000fe20000000000 */
        /* <DEDUP_REMOVED lines=12> */
[----:B------:R2:W-:Y:S01]  /*0ec0*/  STL [R1], R17 ;  /* 0x0000001101007387 */ /* 0x0005e20000100800 */
        /* <DEDUP_REMOVED lines=24> */
[----:B------:R-:W3:Y:S04]  /*1050*/  LDL R5, [R1+0x7c] ;  /* 0x00007c0001057983 */ /* 0x000ee80000100800 */
[----:B------:R-:W4:Y:S04]  /*1060*/  LDL.64 R6, [R1+0x58] ;  /* 0x0000580001067983 */ /* 0x000f280000100a00 */
[----:B------:R1:W4:Y:S01]  /*1070*/  LDL.64 R24, [R1+0x58] ;  /* 0x0000580001187983 */ /* 0x0003220000100a00 */
[----:B------:R-:W-:-:S03]  /*1080*/  ISETP.NE.U32.AND P0, PT, RZ, c[0x0][0x340], PT ;  /* 0x0000d000ff007a0c */ /* 0x000fc60003f05070 */
[----:B------:R-:W5:Y:S01]  /*1090*/  S2R R4, SR_TID.X ;  /* 0x0000000000047919 */ /* 0x000f620000002100 */
[----:B------:R-:W-:-:S13]  /*10a0*/  ISETP.NE.AND.EX P0, PT, RZ, c[0x0][0x344], PT, P0 ;  /* 0x0000d100ff007a0c */ /* 0x000fda0003f05300 */
[----:B------:R-:W-:-:S05]  /*10b0*/  @P0 MOV R2, 0x4 ;  /* 0x0000000400020802 */ /* 0x000fca0000000f00 */
[----:B--2---:R-:W-:-:S05]  /*10c0*/  @P0 IMAD.WIDE R2, R18, R2, c[0x0][0x340] ;  /* 0x0000d00012020625 */ /* 0x004fca00078e0202 */
[----:B------:R2:W4:Y:S01]  /*10d0*/  @P0 LDG.E R14, [R2.64] ;  /* 0x00000008020e0981 */ /* 0x000522000c1e1900 */
[----:B-----5:R-:W-:Y:S02]  /*10e0*/  SHF.R.S32.HI R15, RZ, 0x1f, R4 ;  /* 0x0000001fff0f7819 */ /* 0x020fe40000011404 */
[----:B------:R-:W-:Y:S02]  /*10f0*/  SHF.R.S32.HI R12, RZ, 0x1f, R23 ;  /* 0x0000001fff0c7819 */ /* 0x000fe40000011417 */
[----:B------:R-:W-:Y:S02]  /*1100*/  LEA.HI R15, R15, R4, RZ, 0x3 ;  /* 0x000000040f0f7211 */ /* 0x000fe400078f18ff */
[----:B------:R-:W-:Y:S02]  /*1110*/  SHF.R.S32.HI R13, RZ, 0x1f, R18 ;  /* 0x0000001fff0d7819 */ /* 0x000fe40000011412 */
[----:B------:R-:W-:Y:S02]  /*1120*/  SHF.R.S32.HI R15, RZ, 0x3, R15 ;  /* 0x00000003ff0f7819 */ /* 0x000fe4000001140f */
[----:B------:R-:W-:Y:S01]  /*1130*/  IADD3 R80, R17, -0x1, RZ ;  /* 0xffffffff11507810 */ /* 0x000fe20007ffe0ff */
[----:B-1----:R-:W-:Y:S01]  /*1140*/  IMAD R11, R13, c[0x0][0x1c0], RZ ;  /* 0x000070000d0b7a24 */ /* 0x002fe200078e02ff */
[----:B------:R-:W-:-:S03]  /*1150*/  SHF.R.S32.HI R9, RZ, 0x1f, R15 ;  /* 0x0000001fff097819 */ /* 0x000fc6000001140f */
[----:B------:R-:W-:Y:S02]  /*1160*/  IMAD R11, R18, c[0x0][0x1c4], R11 ;  /* 0x00007100120b7a24 */ /* 0x000fe400078e020b */
[C---:B------:R-:W-:Y:S02]  /*1170*/  IMAD R4, R9.reuse, c[0x0][0x1e0], RZ ;  /* 0x0000780009047a24 */ /* 0x040fe400078e02ff */
[----:B------:R-:W-:Y:S02]  /*1180*/  IMAD R9, R9, c[0x0][0x208], RZ ;  /* 0x0000820009097a24 */ /* 0x000fe400078e02ff */
[C---:B------:R-:W-:Y:S02]  /*1190*/  IMAD R10, R15.reuse, c[0x0][0x1e4], R4 ;  /* 0x000079000f0a7a24 */ /* 0x040fe400078e0204 */
[----:B------:R-:W-:Y:S01]  /*11a0*/  IMAD R9, R15, c[0x0][0x20c], R9 ;  /* 0x000083000f097a24 */ /* 0x000fe200078e0209 */
[----:B---3--:R-:W-:Y:S01]  /*11b0*/  IADD3 R8, R5, R16, RZ ;  /* 0x0000001005087210 */ /* 0x008fe20007ffe0ff */
[----:B------:R-:W-:-:S03]  /*11c0*/  IMAD R5, R12, c[0x0][0x1b8], RZ ;  /* 0x00006e000c057a24 */ /* 0x000fc600078e02ff */
[----:B------:R-:W-:Y:S01]  /*11d0*/  MOV R0, R8 ;  /* 0x0000000800007202 */ /* 0x000fe20000000f00 */
[----:B--2---:R-:W-:Y:S01]  /*11e0*/  @P4 IMAD.HI.U32 R2, R8, c[0x0][0x2c8], RZ ;  /* 0x0000b20008024a27 */ /* 0x004fe200078e00ff */
[----:B----4-:R-:W-:-:S03]  /*11f0*/  MOV R24, R6 ;  /* 0x0000000600187202 */ /* 0x010fc60000000f00 */
[C---:B------:R-:W-:Y:S01]  /*1200*/  IMAD R5, R23.reuse, c[0x0][0x1bc], R5 ;  /* 0x00006f0017057a24 */ /* 0x040fe200078e0205 */
[----:B------:R-:W-:Y:S01]  /*1210*/  @P4 SHF.R.U32.HI R0, RZ, c[0x0][0x2cc], R2 ;  /* 0x0000b300ff004a19 */ /* 0x000fe20000011602 */
[----:B------:R-:W-:Y:S01]  /*1220*/  IMAD.WIDE.U32 R2, R23, c[0x0][0x1b8], RZ ;  /* 0x00006e0017027a25 */ /* 0x000fe200078e00ff */
[--C-:B------:R-:W-:Y:S02]  /*1230*/  SHF.R.S32.HI R25, RZ, 0x1f, R24.reuse ;  /* 0x0000001fff197819 */ /* 0x100fe40000011418 */
[----:B------:R-:W-:Y:S02]  /*1240*/  ISETP.GE.AND P2, PT, R24, c[0x0][0x198], PT ;  /* 0x0000660018007a0c */ /* 0x000fe40003f46270 */
[----:B------:R-:W-:Y:S01]  /*1250*/  IADD3 R3, R3, R5, RZ ;  /* 0x0000000503037210 */ /* 0x000fe20007ffe0ff */
[C-C-:B------:R-:W-:Y:S01]  /*1260*/  IMAD.WIDE.U32 R4, R15.reuse, c[0x0][0x208], R24.reuse ;  /* 0x000082000f047a25 */ /* 0x140fe200078e0018 */
[----:B------:R1:W-:Y:S03]  /*1270*/  STL [R1+0x5c], R25 ;  /* 0x00005c1901007387 */ /* 0x0003e60000100800 */
[----:B------:R-:W-:Y:S01]  /*1280*/  IMAD.WIDE.U32 R6, R15, c[0x0][0x1e0], R24 ;  /* 0x000078000f067a25 */ /* 0x000fe200078e0018 */
[----:B------:R-:W-:-:S02]  /*1290*/  IADD3 R5, R5, R9, RZ ;  /* 0x0000000905057210 */ /* 0x000fc40007ffe0ff */
[----:B------:R-:W-:Y:S01]  /*12a0*/  SHF.R.S32.HI R9, RZ, 0x1f, R0 ;  /* 0x0000001fff097819 */ /* 0x000fe20000011400 */
[----:B------:R-:W-:Y:S01]  /*12b0*/  IMAD.WIDE.U32 R2, R18, c[0x0][0x1c0], R2 ;  /* 0x0000700012027a25 */ /* 0x000fe200078e0002 */
[----:B------:R-:W-:Y:S02]  /*12c0*/  IADD3 R7, R7, R10, RZ ;  /* 0x0000000a07077210 */ /* 0x000fe40007ffe0ff */
[----:B------:R-:W-:Y:S01]  /*12d0*/  IADD3 R10, -R0, RZ, RZ ;  /* 0x000000ff000a7210 */ /* 0x000fe20007ffe1ff */
[----:B------:R-:W-:Y:S01]  /*12e0*/  IMAD R9, R9, c[0x0][0x1b0], RZ ;  /* 0x00006c0009097a24 */ /* 0x000fe200078e02ff */
[----:B------:R-:W-:Y:S01]  /*12f0*/  IADD3 R3, R3, R11, RZ ;  /* 0x0000000b03037210 */ /* 0x000fe20007ffe0ff */
[C---:B------:R-:W-:Y:S02]  /*1300*/  IMAD R11, R12.reuse, c[0x0][0x1e8], RZ ;  /* 0x00007a000c0b7a24 */ /* 0x040fe400078e02ff */
[----:B------:R-:W-:Y:S02]  /*1310*/  IMAD R12, R12, c[0x0][0x210], RZ ;  /* 0x000084000c0c7a24 */ /* 0x000fe400078e02ff */
[----:B------:R-:W-:-:S02]  /*1320*/  IMAD R10, R10, c[0x0][0x2c4], R8 ;  /* 0x0000b1000a0a7a24 */ /* 0x000fc400078e0208 */
[C---:B------:R-:W-:Y:S02]  /*1330*/  IMAD R11, R23.reuse, c[0x0][0x1ec], R11 ;  /* 0x00007b00170b7a24 */ /* 0x040fe400078e020b */
[----:B------:R-:W-:-:S04]  /*1340*/  IMAD.WIDE.U32 R6, R23, c[0x0][0x1e8], R6 ;  /* 0x00007a0017067a25 */ /* 0x000fc800078e0006 */
[C---:B------:R-:W-:Y:S02]  /*1350*/  IMAD R12, R23.reuse, c[0x0][0x214], R12 ;  /* 0x00008500170c7a24 */ /* 0x040fe400078e020c */
[----:B------:R-:W-:-:S04]  /*1360*/  IMAD.WIDE.U32 R4, R23, c[0x0][0x210], R4 ;  /* 0x0000840017047a25 */ /* 0x000fc800078e0004 */
[C---:B------:R-:W-:Y:S01]  /*1370*/  IMAD R8, R0.reuse, c[0x0][0x1b4], R9 ;  /* 0x00006d0000087a24 */ /* 0x040fe200078e0209 */
[----:B------:R-:W-:Y:S01]  /*1380*/  IADD3 R9, R5, R12, RZ ;  /* 0x0000000c05097210 */ /* 0x000fe20007ffe0ff */
[----:B------:R-:W-:-:S04]  /*1390*/  IMAD.WIDE.U32 R2, R0, c[0x0][0x1b0], R2 ;  /* 0x00006c0000027a25 */ /* 0x000fc800078e0002 */
[----:B------:R-:W-:Y:S01]  /*13a0*/  IMAD.IADD R7, R7, 0x1, R11 ;  /* 0x0000000107077824 */ /* 0x000fe200078e020b */
[----:B------:R-:W-:Y:S02]  /*13b0*/  SHF.R.S32.HI R11, RZ, 0x1f, R10 ;  /* 0x0000001fff0b7819 */ /* 0x000fe4000001140a */
[----:B------:R-:W-:Y:S02]  /*13c0*/  IADD3 R5, R3, R8, RZ ;  /* 0x0000000803057210 */ /* 0x000fe40007ffe0ff */
[----:B------:R-:W-:Y:S01]  /*13d0*/  MOV R8, R4 ;  /* 0x0000000400087202 */ /* 0x000fe20000000f00 */
[----:B------:R-:W-:Y:S01]  /*13e0*/  IMAD R11, R11, c[0x0][0x1a8], RZ ;  /* 0x00006a000b0b7a24 */ /* 0x000fe200078e02ff */
[----:B------:R-:W-:Y:S02]  /*13f0*/  MOV R4, R2 ;  /* 0x0000000200047202 */ /* 0x000fe40000000f00 */
[----:B------:R-:W-:Y:S01]  /*1400*/  @P0 SHF.R.S32.HI R3, RZ, 0x1f, R14 ;  /* 0x0000001fff030819 */ /* 0x000fe2000001140e */
[C---:B------:R-:W-:Y:S01]  /*1410*/  IMAD R11, R10.reuse, c[0x0][0x1ac], R11 ;  /* 0x00006b000a0b7a24 */ /* 0x040fe200078e020b */
[----:B------:R-:W-:Y:S01]  /*1420*/  @P0 MOV R2, R14 ;  /* 0x0000000e00020202 */ /* 0x000fe20000000f00 */
[----:B------:R-:W-:Y:S01]  /*1430*/  @!P0 IMAD.MOV.U32 R2, RZ, RZ, R18 ;  /* 0x000000ffff028224 */ /* 0x000fe200078e0012 */
[----:B------:R-:W-:Y:S01]  /*1440*/  @!P0 MOV R3, R13 ;  /* 0x0000000d00038202 */ /* 0x000fe20000000f00 */
[----:B------:R-:W-:-:S04]  /*1450*/  IMAD.WIDE.U32 R4, R10, c[0x0][0x1a8], R4 ;  /* 0x00006a000a047a25 */ /* 0x000fc800078e0004 */
[----:B------:R-:W-:Y:S01]  /*1460*/  IMAD.WIDE.U32 R12, R2, c[0x0][0x1f0], R6 ;  /* 0x00007c00020c7a25 */ /* 0x000fe200078e0006 */
[----:B------:R-:W-:-:S03]  /*1470*/  IADD3 R7, R5, R11, RZ ;  /* 0x0000000b05077210 */ /* 0x000fc60007ffe0ff */
[C---:B------:R-:W-:Y:S01]  /*1480*/  IMAD R0, R3.reuse, c[0x0][0x218], RZ ;  /* 0x0000860003007a24 */ /* 0x040fe200078e02ff */
[----:B------:R1:W-:Y:S01]  /*1490*/  STL.64 [R1+0x38], R12 ;  /* 0x0000380c01007387 */ /* 0x0003e20000100a00 */
[----:B------:R-:W-:Y:S01]  /*14a0*/  IMAD R6, R3, c[0x0][0x1f0], RZ ;  /* 0x00007c0003067a24 */ /* 0x000fe200078e02ff */
[----:B------:R-:W-:Y:S01]  /*14b0*/  LEA R3, P0, R4, c[0x0][0x160], 0x1 ;  /* 0x0000580004037a11 */ /* 0x000fe200078008ff */
[----:B------:R-:W-:-:S04]  /*14c0*/  IMAD.WIDE.U32 R8, R2, c[0x0][0x218], R8 ;  /* 0x0000860002087a25 */ /* 0x000fc800078e0008 */
[C---:B------:R-:W-:Y:S01]  /*14d0*/  IMAD R5, R2.reuse, c[0x0][0x21c], R0 ;  /* 0x0000870002057a24 */ /* 0x040fe200078e0200 */
[----:B------:R1:W-:Y:S01]  /*14e0*/  STL.64 [R1+0x40], R8 ;  /* 0x0000400801007387 */ /* 0x0003e20000100a00 */
[----:B------:R-:W-:Y:S01]  /*14f0*/  IMAD R6, R2, c[0x0][0x1f4], R6 ;  /* 0x00007d0002067a24 */ /* 0x000fe200078e0206 */
[----:B------:R-:W-:Y:S02]  /*1500*/  LEA.HI.X R2, R4, c[0x0][0x164], R7, 0x1, P0 ;  /* 0x0000590004027a11 */ /* 0x000fe400000f0c07 */
[----:B------:R-:W-:Y:S02]  /*1510*/  IADD3 R4, R9, R5, RZ ;  /* 0x0000000509047210 */ /* 0x000fe40007ffe0ff */
[----:B------:R-:W-:Y:S02]  /*1520*/  IADD3 R6, R13, R6, RZ ;  /* 0x000000060d067210 */ /* 0x000fe40007ffe0ff */
[----:B------:R-:W-:Y:S01]  /*1530*/  IADD3 R0, R15, R16, RZ ;  /* 0x000000100f007210 */ /* 0x000fe20007ffe0ff */
[----:B------:R1:W-:Y:S04]  /*1540*/  STL [R1+0x48], R4 ;  /* 0x0000480401007387 */ /* 0x0003e80000100800 */
[----:B------:R1:W-:Y:S01]  /*1550*/  STL [R1+0x34], R6 ;  /* 0x0000340601007387 */ /* 0x0003e20000100800 */
[----:B------:R-:W-:Y:S05]  /*1560*/  BRA.DIV ~URZ, `(.L_x_1112) ;  /* 0x00012ad27f007947 */ /* 0x000fea000b800000 */
[----:B------:R2:W3:Y:S02]  /*1570*/  SHFL.IDX PT, R5, R2, RZ, 0x181f ;  /* 0x00181fff02057589 */ /* 0x0004e400000e0000 */
.L_x_1162:
[----:B------:R-:W-:Y:S05]  /*1580*/  BRA.DIV ~URZ, `(.L_x_1113) ;  /* 0x00012b227f007947 */ /* 0x000fea000b800000 */
[----:B-1----:R1:W4:Y:S02]  /*1590*/  SHFL.IDX PT, R4, R3, RZ, 0x181f ;  /* 0x00181fff03047589 */ /* 0x00232400000e0000 */
.L_x_1163:
[----:B------:R-:W-:Y:S01]  /*15a0*/  MOV R11, c[0x0][0x168] ;  /* 0x00005a00000b7a02 */ /* 0x000fe20000000f00 */
[----:B------:R-:W-:Y:S04]  /*15b0*/  BSSY B0, `(.L_x_1114) ;  /* 0x000000b000007945 */ /* 0x000fe80003800000 */
[----:B------:R-:W-:-:S05]  /*15c0*/  IMAD R11, R11, c[0x0][0x2c4], RZ ;  /* 0x0000b1000b0b7a24 */ /* 0x000fca00078e02ff */
[----:B------:R-:W-:-:S13]  /*15d0*/  ISETP.GE.AND P0, PT, R0, R11, PT ;  /* 0x0000000b0000720c */ /* 0x000fda0003f06270 */
[----:B------:R-:W-:Y:S05]  /*15e0*/  @P0 BRA `(.L_x_1115) ;  /* 0x0000007000000947 */ /* 0x000fea0003800000 */
[----:B------:R-:W5:Y:S02]  /*15f0*/  LDL.64 R6, [R1+0x58] ;  /* 0x0000580001067983 */ /* 0x000f640000100a00 */
[----:B----45:R-:W-:-:S04]  /*1600*/  LEA R4, P0, R6, R4, 0x1 ;  /* 0x0000000406047211 */ /* 0x030fc800078008ff */
[----:B---3--:R-:W-:-:S05]  /*1610*/  LEA.HI.X R5, R6, R5, R7, 0x1, P0 ;  /* 0x0000000506057211 */ /* 0x008fca00000f0c07 */
[----:B------:R-:W-:Y:S01]  /*1620*/  @!PT LDS RZ, [RZ] ;  /* 0x00000000fffff984 */ /* 0x000fe20000000800 */
[----:B------:R-:W-:Y:S01]  /*1630*/  @!PT LDS RZ, [RZ] ;  /* 0x00000000fffff984 */ /* 0x000fe20000000800 */
[----:B------:R-:W-:Y:S01]  /*1640*/  @!PT LDS RZ, [RZ] ;  /* 0x00000000fffff984 */ /* 0x000fe20000000800 */
[----:B------:R3:W-:Y:S04]  /*1650*/  LDGSTS.E.BYPASS.LTC128B.128 [R246+0x7100], [R4.64], !P2 ;  /* 0x0710000004f67fae */ /* 0x0007e8000d101d48 */
.L_x_1115:
[----:B------:R-:W-:Y:S05]  /*1660*/  BSYNC B0 ;  /* 0x0000000000007941 */ /* 0x000fea0003800000 */
.L_x_1114:
[----:B------:R-:W-:Y:S05]  /*1670*/  BRA.DIV ~URZ, `(.L_x_1116) ;  /* 0x00012aa27f007947 */ /* 0x000fea000b800000 */
[----:B------:R1:W2:Y:S04]  /*1680*/  SHFL.IDX PT, R6, R2, 0x1, 0x181f ;  /* 0x00381f0002067f89 */ /* 0x0002a800000e0000 */
[----:B---34-:R1:W3:Y:S02]  /*1690*/  SHFL.IDX PT, R4, R3, 0x1, 0x181f ;  /* 0x00381f0003047f89 */ /* 0x0182e400000e0000 */
.L_x_1164:
[----:B------:R-:W-:Y:S01]  /*16a0*/  IADD3 R5, R0, 0x10, RZ ;  /* 0x0000001000057810 */ /* 0x000fe20007ffe0ff */
[----:B------:R-:W-:Y:S03]  /*16b0*/  BSSY B0, `(.L_x_1117) ;  /* 0x000000a000007945 */ /* 0x000fe60003800000 */
[----:B------:R-:W-:-:S13]  /*16c0*/  ISETP.GE.AND P0, PT, R5, R11, PT ;  /* 0x0000000b0500720c */ /* 0x000fda0003f06270 */
[----:B------:R-:W-:Y:S05]  /*16d0*/  @P0 BRA `(.L_x_1118) ;  /* 0x0000007000000947 */ /* 0x000fea0003800000 */
[----:B------:R-:W4:Y:S02]  /*16e0*/  LDL.64 R8, [R1+0x58] ;  /* 0x0000580001087983 */ /* 0x000f240000100a00 */
[----:B---34-:R-:W-:-:S04]  /*16f0*/  LEA R4, P0, R8, R4, 0x1 ;  /* 0x0000000408047211 */ /* 0x018fc800078008ff */
[----:B--2---:R-:W-:-:S05]  /*1700*/  LEA.HI.X R5, R8, R6, R9, 0x1, P0 ;  /* 0x0000000608057211 */ /* 0x004fca00000f0c09 */
[----:B------:R-:W-:Y:S01]  /*1710*/  @!PT LDS RZ, [RZ] ;  /* 0x00000000fffff984 */ /* 0x000fe20000000800 */
[----:B------:R-:W-:Y:S01]  /*1720*/  @!PT LDS RZ, [RZ] ;  /* 0x00000000fffff984 */ /* 0x000fe20000000800 */
[----:B------:R-:W-:Y:S01]  /*1730*/  @!PT LDS RZ, [RZ] ;  /* 0x00000000fffff984 */ /* 0x000fe20000000800 */
[----:B------:R2:W-:Y:S04]  /*1740*/  LDGSTS.E.BYPASS.LTC128B.128 [R246+0x7900], [R4.64], !P2 ;  /* 0x0790000004f67fae */ /* 0x0005e8000d101d48 */
.L_x_1118:
[----:B------:R-:W-:Y:S05]  /*1750*/  BSYNC B0 ;  /* 0x0000000000007941 */ /* 0x000fea0003800000 */
.L_x_1117:
[----:B------:R-:W-:Y:S05]  /*1760*/  BRA.DIV ~URZ, `(.L_x_1119) ;  /* 0x00012a827f007947 */ /* 0x000fea000b800000 */
[----:B--2---:R2:W4:Y:S02]  /*1770*/  SHFL.IDX PT, R6, R2, 0x2, 0x181f ;  /* 0x00581f0002067f89 */ /* 0x00452400000e0000 */
.L_x_1165:
[----:B------:R-:W-:Y:S05]  /*1780*/  BRA.DIV ~URZ, `(.L_x_1120) ;  /* 0x00012ad27f007947 */ /* 0x000fea000b800000 */
[----:B---3--:R3:W1:Y:S02]  /*1790*/  SHFL.IDX PT, R4, R3, 0x2, 0x181f ;  /* 0x00581f0003047f89 */ /* 0x00866400000e0000 */
.L_x_1166:
[----:B------:R-:W-:Y:S01]  /*17a0*/  IADD3 R5, R0, 0x20, RZ ;  /* 0x0000002000057810 */ /* 0x000fe20007ffe0ff */
[----:B------:R-:W-:Y:S03]  /*17b0*/  BSSY B0, `(.L_x_1121) ;  /* 0x000000a000007945 */ /* 0x000fe60003800000 */
[----:B------:R-:W-:-:S13]  /*17c0*/  ISETP.GE.AND P0, PT, R5, R11, PT ;  /* 0x0000000b0500720c */ /* 0x000fda0003f06270 */
[----:B------:R-:W-:Y:S05]  /*17d0*/  @P0 BRA `(.L_x_1122) ;  /* 0x0000007000000947 */ /* 0x000fea0003800000 */
[----:B------:R-:W5:Y:S02]  /*17e0*/  LDL.64 R8, [R1+0x58] ;  /* 0x0000580001087983 */ /* 0x000f640000100a00 */
[----:B-1---5:R-:W-:-:S04]  /*17f0*/  LEA R4, P0, R8, R4, 0x1 ;  /* 0x0000000408047211 */ /* 0x022fc800078008ff */
[----:B----4-:R-:W-:-:S05]  /*1800*/  LEA.HI.X R5, R8, R6, R9, 0x1, P0 ;  /* 0x0000000608057211 */ /* 0x010fca00000f0c09 */
[----:B------:R-:W-:Y:S01]  /*1810*/  @!PT LDS RZ, [RZ] ;  /* 0x00000000fffff984 */ /* 0x000fe20000000800 */
[----:B------:R-:W-:Y:S01]  /*1820*/  @!PT LDS RZ, [RZ] ;  /* 0x00000000fffff984 */ /* 0x000fe20000000800 */
[----:B------:R-:W-:Y:S01]  /*1830*/  @!PT LDS RZ, [RZ] ;  /* 0x00000000fffff984 */ /* 0x000fe20000000800 */
[----:B------:R1:W-:Y:S04]  /*1840*/  LDGSTS.E.BYPASS.LTC128B.128 [R246+0x8100], [R4.64], !P2 ;  /* 0x0810000004f67fae */ /* 0x0003e8000d101d48 */
.L_x_1122:
[----:B------:R-:W-:Y:S05]  /*1850*/  BSYNC B0 ;  /* 0x0000000000007941 */ /* 0x000fea0003800000 */
.L_x_1121:
[----:B------:R-:W-:Y:S05]  /*1860*/  BRA.DIV ~URZ, `(.L_x_1123) ;  /* 0x00012a627f007947 */ /* 0x000fea000b800000 */
[----:B----4-:R4:W2:Y:S04]  /*1870*/  SHFL.IDX PT, R6, R2, 0x3, 0x181f ;  /* 0x00781f0002067f89 */ /* 0x0108a800000e0000 */
[----:B-1----:R4:W1:Y:S02]  /*1880*/  SHFL.IDX PT, R4, R3, 0x3, 0x181f ;  /* 0x00781f0003047f89 */ /* 0x00286400000e0000 */
.L_x_1167:
        /* <DEDUP_REMOVED lines=11> */
.L_x_1125:
[----:B------:R-:W-:Y:S05]  /*1940*/  BSYNC B0 ;  /* 0x0000000000007941 */ /* 0x000fea0003800000 */
.L_x_1124:
[----:B------:R-:W-:Y:S05]  /*1950*/  BRA.DIV ~URZ, `(.L_x_1126) ;  /* 0x00012a427f007947 */ /* 0x000fea000b800000 */
[----:B--2---:R2:W3:Y:S02]  /*1960*/  SHFL.IDX PT, R6, R2, 0x4, 0x181f ;  /* 0x00981f0002067f89 */ /* 0x0044e400000e0000 */
.L_x_1168:
[----:B------:R-:W-:Y:S05]  /*1970*/  BRA.DIV ~URZ, `(.L_x_1127) ;  /* 0x00012a927f007947 */ /* 0x000fea000b800000 */
[----:B-1----:R1:W2:Y:S02]  /*1980*/  SHFL.IDX PT, R4, R3, 0x4, 0x181f ;  /* 0x00981f0003047f89 */ /* 0x0022a400000e0000 */
.L_x_1169:
[----:B------:R-:W-:Y:S01]  /*1990*/  IADD3 R5, R0, 0x40, RZ ;  /* 0x0000004000057810 */ /* 0x000fe20007ffe0ff */
[----:B------:R-:W-:Y:S03]  /*19a0*/  BSSY B0, `(.L_x_1128) ;  /* 0x000000a000007945 */ /* 0x000fe60003800000 */
[----:B------:R-:W-:-:S13]  /*19b0*/  ISETP.GE.AND P0, PT, R5, R11, PT ;  /* 0x0000000b0500720c */ /* 0x000fda0003f06270 */
[----:B------:R-:W-:Y:S05]  /*19c0*/  @P0 BRA `(.L_x_1129) ;  /* 0x0000007000000947 */ /* 0x000fea0003800000 */
[----:B------:R-:W5:Y:S02]  /*19d0*/  LDL.64 R8, [R1+0x58] ;  /* 0x0000580001087983 */ /* 0x000f640000100a00 */
[----:B--2--5:R-:W-:-:S04]  /*19e0*/  LEA R4, P0, R8, R4, 0x1 ;  /* 0x0000000408047211 */ /* 0x024fc800078008ff */
[----:B---3--:R-:W-:-:S05]  /*19f0*/  LEA.HI.X R5, R8, R6, R9, 0x1, P0 ;  /* 0x0000000608057211 */ /* 0x008fca00000f0c09 */
[----:B------:R-:W-:Y:S01]  /*1a00*/  @!PT LDS RZ, [RZ] ;  /* 0x00000000fffff984 */ /* 0x000fe20000000800 */
[----:B------:R-:W-:Y:S01]  /*1a10*/  @!PT LDS RZ, [RZ] ;  /* 0x00000000fffff984 */ /* 0x000fe20000000800 */
[----:B------:R-:W-:Y:S01]  /*1a20*/  @!PT LDS RZ, [RZ] ;  /* 0x00000000fffff984 */ /* 0x000fe20000000800 */
[----:B------:R2:W-:Y:S04]  /*1a30*/  LDGSTS.E.BYPASS.LTC128B.128 [R246+0x9100], [R4.64], !P2 ;  /* 0x0910000004f67fae */ /* 0x0005e8000d101d48 */
.L_x_1129:
[----:B------:R-:W-:Y:S05]  /*1a40*/  BSYNC B0 ;  /* 0x0000000000007941 */ /* 0x000fea0003800000 */
.L_x_1128:
[----:B------:R-:W-:Y:S05]  /*1a50*/  BRA.DIV ~URZ, `(.L_x_1130) ;  /* 0x00012a227f007947 */ /* 0x000fea000b800000 */
[----:B---3--:R3:W1:Y:S04]  /*1a60*/  SHFL.IDX PT, R6, R2, 0x5, 0x181f ;  /* 0x00b81f0002067f89 */ /* 0x00866800000e0000 */
[----:B--2---:R3:W2:Y:S02]  /*1a70*/  SHFL.IDX PT, R4, R3, 0x5, 0x181f ;  /* 0x00b81f0003047f89 */ /* 0x0046a400000e0000 */
.L_x_1170:
[----:B------:R-:W-:Y:S01]  /*1a80*/  IADD3 R5, R0, 0x50, RZ ;  /* 0x0000005000057810 */ /* 0x000fe20007ffe0ff */
[----:B------:R-:W-:Y:S03]  /*1a90*/  BSSY B0, `(.L_x_1131) ;  /* 0x000000a000007945 */ /* 0x000fe60003800000 */
[----:B------:R-:W-:-:S13]  /*1aa0*/  ISETP.GE.AND P0, PT, R5, R11, PT ;  /* 0x0000000b0500720c */ /* 0x000fda0003f06270 */
[----:B------:R-:W-:Y:S05]  /*1ab0*/  @P0 BRA `(.L_x_1132) ;  /* 0x0000007000000947 */ /* 0x000fea0003800000 */
[----:B------:R-:W5:Y:S02]  /*1ac0*/  LDL.64 R8, [R1+0x58] ;  /* 0x0000580001087983 */ /* 0x000f640000100a00 */
[----:B--2--5:R-:W-:-:S04]  /*1ad0*/  LEA R4, P0, R8, R4, 0x1 ;  /* 0x0000000408047211 */ /* 0x024fc800078008ff */
[----:B-1----:R-:W-:-:S05]  /*1ae0*/  LEA.HI.X R5, R8, R6, R9, 0x1, P0 ;  /* 0x0000000608057211 */ /* 0x002fca00000f0c09 */
[----:B------:R-:W-:Y:S01]  /*1af0*/  @!PT LDS RZ, [RZ] ;  /* 0x00000000fffff984 */ /* 0x000fe20000000800 */
[----:B------:R-:W-:Y:S01]  /*1b00*/  @!PT LDS RZ, [RZ] ;  /* 0x00000000fffff984 */ /* 0x000fe20000000800 */
[----:B------:R-:W-:Y:S01]  /*1b10*/  @!PT LDS RZ, [RZ] ;  /* 0x00000000fffff984 */ /* 0x000fe20000000800 */
[----:B------:R1:W-:Y:S04]  /*1b20*/  LDGSTS.E.BYPASS.LTC128B.128 [R246+0x9900], [R4.64], !P2 ;  /* 0x0990000004f67fae */ /* 0x0003e8000d101d48 */
.L_x_1132:
[----:B------:R-:W-:Y:S05]  /*1b30*/  BSYNC B0 ;  /* 0x0000000000007941 */ /* 0x000fea0003800000 */
.L_x_1131:
[----:B------:R-:W-:Y:S05]  /*1b40*/  BRA.DIV ~URZ, `(.L_x_1133) ;  /* 0x00012a027f007947 */ /* 0x000fea000b800000 */
[----:B-1----:R1:W3:Y:S02]  /*1b50*/  SHFL.IDX PT, R6, R2, 0x6, 0x181f ;  /* 0x00d81f0002067f89 */ /* 0x0022e400000e0000 */
.L_x_1171:
[----:B------:R-:W-:Y:S05]  /*1b60*/  BRA.DIV ~URZ, `(.L_x_1134) ;  /* 0x00012a527f007947 */ /* 0x000fea000b800000 */
[----:B--2---:R2:W1:Y:S02]  /*1b70*/  SHFL.IDX PT, R4, R3, 0x6, 0x181f ;  /* 0x00d81f0003047f89 */ /* 0x00446400000e0000 */
.L_x_1172:
        /* <DEDUP_REMOVED lines=11> */
.L_x_1136:
[----:B------:R-:W-:Y:S05]  /*1c30*/  BSYNC B0 ;  /* 0x0000000000007941 */ /* 0x000fea0003800000 */
.L_x_1135:
[----:B------:R-:W-:Y:S05]  /*1c40*/  BRA.DIV ~URZ, `(.L_x_1137) ;  /* 0x000129e27f007947 */ /* 0x000fea000b800000 */
[----:B-1----:R1:W2:Y:S04]  /*1c50*/  SHFL.IDX PT, R4, R2, 0x7, 0x181f ;  /* 0x00f81f0002047f89 */ /* 0x0022a800000e0000 */
[----:B--234-:R-:W2:Y:S02]  /*1c60*/  SHFL.IDX PT, R3, R3, 0x7, 0x181f ;  /* 0x00f81f0003037f89 */ /* 0x01cea400000e0000 */
.L_x_1173:
[----:B------:R-:W3:Y:S01]  /*1c70*/  LDL.64 R100, [R1+0x58] ;  /* 0x0000580001647983 */ /* 0x000ee20000100a00 */
[----:B------:R-:W-:-:S04]  /*1c80*/  IADD3 R0, R0, 0x70, RZ ;  /* 0x0000007000007810 */ /* 0x000fc80007ffe0ff */
[----:B------:R-:W-:-:S13]  /*1c90*/  ISETP.GE.AND P1, PT, R0, R11, PT ;  /* 0x0000000b0000720c */ /* 0x000fda0003f26270 */
[C---:B-123--:R-:W-:Y:S02]  /*1ca0*/  @!P1 LEA R2, P0, R100.reuse, R3, 0x1 ;  /* 0x0000000364029211 */ /* 0x04efe400078008ff */
[C---:B------:R-:W-:Y:S02]  /*1cb0*/  ISETP.GE.AND P6, PT, R100.reuse, c[0x0][0x1d4], PT ;  /* 0x0000750064007a0c */ /* 0x040fe40003fc6270 */
[----:B------:R-:W-:-:S05]  /*1cc0*/  @!P1 LEA.HI.X R3, R100, R4, R101, 0x1, P0 ;  /* 0x0000000464039211 */ /* 0x000fca00000f0c65 */
[----:B------:R-:W-:Y:S01]  /*1cd0*/  @!PT LDS RZ, [RZ] ;  /* 0x00000000fffff984 */ /* 0x000fe20000000800 */
[----:B------:R-:W-:Y:S01]  /*1ce0*/  @!PT LDS RZ, [RZ] ;  /* 0x00000000fffff984 */ /* 0x000fe20000000800 */
[----:B------:R-:W-:Y:S01]  /*1cf0*/  @!PT LDS RZ, [RZ] ;  /* 0x00000000fffff984 */ /* 0x000fe20000000800 */
[----:B------:R1:W-:Y:S04]  /*1d00*/  @!P1 LDGSTS.E.BYPASS.LTC128B.128 [R246+0xa900], [R2.64], !P2 ;  /* 0x0a90000002f69fae */ /* 0x0003e8000d101d48 */
[----:B------:R-:W0:Y:S01]  /*1d10*/  LDGDEPBAR ;  /* 0x00000000000079af */ /* 0x000e220000000000 */
[----:B------:R-:W-:Y:S02]  /*1d20*/  WARPSYNC 0xffffffff ;  /* 0xffffffff00007948 */ /* 0x000fe40003800000 */
[----:B------:R-:W2:Y:S04]  /*1d30*/  LDL R26, [R1] ;  /* 0x00000000011a7983 */ /* 0x000ea80000100800 */
[----:B------:R-:W3:Y:S04]  /*1d40*/  LDL R5, [R1+0x34] ;  /* 0x0000340001057983 */ /* 0x000ee80000100800 */
[----:B------:R-:W4:Y:S04]  /*1d50*/  LDL.64 R6, [R1+0x38] ;  /* 0x0000380001067983 */ /* 0x000f280000100a00 */
[----:B------:R-:W5:Y:S04]  /*1d60*/  LDL R27, [R1+0x48] ;  /* 0x00004800011b7983 */ /* 0x000f680000100800 */
[----:B------:R-:W5:Y:S04]  /*1d70*/  LDL.64 R102, [R1+0x40] ;  /* 0x0000400001667983 */ /* 0x000f680000100a00 */
[----:B------:R-:W1:Y:S01]  /*1d80*/  S2R R9, SR_TID.X ;  /* 0x0000000000097919 */ /* 0x000e620000002100 */
[----:B------:R-:W-:Y:S01]  /*1d90*/  IMAD.MOV.U32 R81, RZ, RZ, -0x70 ;  /* 0xffffff90ff517424 */ /* 0x000fe200078e00ff */
[----:B------:R-:W-:Y:S01]  /*1da0*/  SHF.R.S32.HI R25, RZ, 0x1f, R80 ;  /* 0x0000001fff197819 */ /* 0x000fe20000011450 */
[----:B-1----:R-:W-:Y:S01]  /*1db0*/  IMAD.WIDE.U32 R2, R80, c[0x0][0x1e0], RZ ;  /* 0x0000780050027a25 */ /* 0x002fe200078e00ff */
[----:B------:R-:W-:-:S03]  /*1dc0*/  ULDC.64 UR4, c[0x0][0x208] ;  /* 0x0000820000047ab9 */ /* 0x000fc60000000a00 */
[----:B------:R-:W-:Y:S01]  /*1dd0*/  IMAD R0, R25, c[0x0][0x1e0], RZ ;  /* 0x0000780019007a24 */ /* 0x000fe200078e02ff */
[----:B------:R-:W-:-:S04]  /*1de0*/  SHF.R.S32.HI R8, RZ, 0x1f, R9 ;  /* 0x0000001fff087819 */ /* 0x000fc80000011409 */
[----:B------:R-:W-:-:S04]  /*1df0*/  LEA.HI R8, R8, R9, RZ, 0x3 ;  /* 0x0000000908087211 */ /* 0x000fc800078f18ff */
[----:B------:R-:W-:Y:S01]  /*1e00*/  SHF.R.S32.HI R8, RZ, 0x3, R8 ;  /* 0x00000003ff087819 */ /* 0x000fe20000011408 */
[----:B------:R-:W-:-:S04]  /*1e10*/  IMAD R0, R80, c[0x0][0x1e4], R0 ;  /* 0x0000790050007a24 */ /* 0x000fc800078e0200 */
[----:B------:R-:W-:Y:S02]  /*1e20*/  IMAD.IADD R0, R3, 0x1, R0 ;  /* 0x0000000103007824 */ /* 0x000fe400078e0200 */
[----:B------:R-:W-:Y:S02]  /*1e30*/  IMAD.MOV.U32 R247, RZ, RZ, c[0x0][0x1e0] ;  /* 0x00007800fff77624 */ /* 0x000fe400078e00ff */
[----:B------:R-:W-:Y:S02]  /*1e40*/  IMAD R0, R0, 0x70, RZ ;  /* 0x0000007000007824 */ /* 0x000fe400078e02ff */
[----:B------:R-:W-:Y:S02]  /*1e50*/  IMAD.MOV.U32 R252, RZ, RZ, c[0x0][0x1e4] ;  /* 0x00007900fffc7624 */ /* 0x000fe400078e00ff */
[----:B------:R-:W-:Y:S01]  /*1e60*/  IMAD.WIDE.U32 R10, R247, 0x20, RZ ;  /* 0x00000020f70a7825 */ /* 0x000fe200078e00ff */
[----:B------:R-:W-:Y:S02]  /*1e70*/  USHF.L.U32 UR7, UR4, 0x5, URZ ;  /* 0x0000000504077899 */ /* 0x000fe4000800063f */
[----:B------:R-:W-:-:S02]  /*1e80*/  UMOV UR6, 0x5 ;  /* 0x0000000500067882 */ /* 0x000fc40000000000 */
[----:B------:R-:W-:Y:S01]  /*1e90*/  USHF.L.U64.HI UR5, UR4, UR6, UR5 ;  /* 0x0000000604057299 */ /* 0x000fe20008010205 */
[----:B------:R-:W-:Y:S01]  /*1ea0*/  BAR.SYNC.DEFER_BLOCKING 0x0 ;  /* 0x0000000000007b1d */ /* 0x000fe20000010000 */
[----:B--2---:R-:W-:-:S05]  /*1eb0*/  IMAD R81, R26, R81, 0x70 ;  /* 0x000000701a517424 */ /* 0x004fca00078e0251 */
[----:B------:R-:W-:-:S04]  /*1ec0*/  IADD3 R24, R81, c[0x0][0x1d0], -R8 ;  /* 0x0000740051187a10 */ /* 0x000fc80007ffe808 */
[C---:B------:R-:W-:Y:S02]  /*1ed0*/  ISETP.GE.AND P3, PT, R24.reuse, 0x1, PT ;  /* 0x000000011800780c */ /* 0x040fe40003f66270 */
[----:B------:R-:W-:Y:S01]  /*1ee0*/  ISETP.GE.AND P2, PT, R24, 0x11, PT ;  /* 0x000000111800780c */ /* 0x000fe20003f46270 */
[----:B----4-:R-:W-:Y:S02]  /*1ef0*/  IMAD.MOV.U32 R82, RZ, RZ, R6 ;  /* 0x000000ffff527224 */ /* 0x010fe400078e0006 */
[----:B---3--:R-:W-:-:S04]  /*1f00*/  IMAD.MOV.U32 R83, RZ, RZ, R5 ;  /* 0x000000ffff537224 */ /* 0x008fc800078e0005 */
[----:B------:R-:W-:Y:S01]  /*1f10*/  IMAD.WIDE.U32 R2, R2, 0x70, R82 ;  /* 0x0000007002027825 */ /* 0x000fe200078e0052 */
[----:B------:R-:W-:-:S03]  /*1f20*/  ISETP.GE.AND P0, PT, R24, 0x21, PT ;  /* 0x000000211800780c */ /* 0x000fc60003f06270 */
[----:B------:R-:W-:Y:S01]  /*1f30*/  IMAD.IADD R3, R3, 0x1, R0 ;  /* 0x0000000103037824 */ /* 0x000fe200078e0200 */
[C---:B------:R-:W-:Y:S02]  /*1f40*/  @P3 LEA R6, P5, R2.reuse, c[0x0][0x1c8], 0x1 ;  /* 0x0000720002063a11 */ /* 0x040fe400078a08ff */
[C---:B------:R-:W-:Y:S02]  /*1f50*/  @P2 LEA R0, P1, R247.reuse, R2, 0x4 ;  /* 0x00000002f7002211 */ /* 0x040fe400078220ff */
[----:B------:R-:W-:Y:S02]  /*1f60*/  @P3 LEA.HI.X R7, R2, c[0x0][0x1cc], R3, 0x1, P5 ;  /* 0x0000730002073a11 */ /* 0x000fe400028f0c03 */
[----:B------:R-:W-:Y:S02]  /*1f70*/  @P2 LEA R4, P5, R0, c[0x0][0x1c8], 0x1 ;  /* 0x0000720000042a11 */ /* 0x000fe400078a08ff */
[----:B------:R-:W-:Y:S01]  /*1f80*/  @P2 LEA.HI.X R5, R247, R3, R252, 0x4, P1 ;  /* 0x00000003f7052211 */ /* 0x000fe200008f24fc */
[----:B------:R-:W-:Y:S01]  /*1f90*/  IMAD.SHL.U32 R8, R252, 0x20, RZ ;  /* 0x00000020fc087824 */ /* 0x000fe200078e00ff */
[----:B------:R-:W-:Y:S01]  /*1fa0*/  @!PT LDS RZ, [RZ] ;  /* 0x00000000fffff984 */ /* 0x000fe20000000800 */
[----:B------:R-:W-:Y:S01]  /*1fb0*/  @!PT LDS RZ, [RZ] ;  /* 0x00000000fffff984 */ /* 0x000fe20000000800 */
[----:B------:R-:W-:Y:S01]  /*1fc0*/  @!PT LDS RZ, [RZ] ;  /* 0x00000000fffff984 */ /* 0x000fe20000000800 */
[----:B------:R1:W-:Y:S02]  /*1fd0*/  @P3 LDGSTS.E.BYPASS.LTC128B.128 [R246+0x3900], [R6.64], !P6 ;  /* 0x0390000006f63fae */ /* 0x0003e4000f101d48 */
[----:B------:R-:W-:-:S02]  /*1fe0*/  @P2 LEA.HI.X R5, R0, c[0x0][0x1cc], R5, 0x1, P5 ;  /* 0x0000730000052a11 */ /* 0x000fc400028f0c05 */
[----:B------:R-:W-:Y:S02]  /*1ff0*/  ISETP.GE.AND P5, PT, R24, 0x31, PT ;  /* 0x000000311800780c */ /* 0x000fe40003fa6270 */
[----:B------:R-:W-:Y:S01]  /*2000*/  @P0 IADD3 R9, P1, R2, R10, RZ ;  /* 0x0000000a02090210 */ /* 0x000fe20007f3e0ff */
[----:B------:R2:W-:Y:S03]  /*2010*/  @P2 LDGSTS.E.BYPASS.LTC128B.128 [R246+0x4100], [R4.64], !P6 ;  /* 0x0410000004f62fae */ /* 0x0005e6000f101d48 */
[----:B------:R-:W-:Y:S02]  /*2020*/  @P0 IADD3.X R0, R3, R11, R8, P1, !PT ;  /* 0x0000000b03000210 */ /* 0x000fe40000ffe408 */
[----:B------:R-:W-:Y:S02]  /*2030*/  @P0 LEA R8, P1, R9, c[0x0][0x1c8], 0x1 ;  /* 0x0000720009080a11 */ /* 0x000fe400078208ff */
[----:B------:R-:W-:-:S02]  /*2040*/  ISETP.GE.AND P3, PT, R24, 0x41, PT ;  /* 0x000000411800780c */ /* 0x000fc40003f66270 */
[----:B------:R-:W-:Y:S01]  /*2050*/  @P0 LEA.HI.X R9, R9, c[0x0][0x1cc], R0, 0x1, P1 ;  /* 0x0000730009090a11 */ /* 0x000fe200008f0c00 */
[----:B------:R-:W-:Y:S01]  /*2060*/  @P5 IMAD R0, R252, 0x30, RZ ;  /* 0x00000030fc005824 */ /* 0x000fe200078e02ff */
[----:B------:R-:W-:-:S03]  /*2070*/  ISETP.GE.AND P2, PT, R24, 0x51, PT ;  /* 0x000000511800780c */ /* 0x000fc60003f46270 */
[----:B------:R3:W-:Y:S01]  /*2080*/  @P0 LDGSTS.E.BYPASS.LTC128B.128 [R246+0x4900], [R8.64], !P6 ;  /* 0x0490000008f60fae */ /* 0x0007e2000f101d48 */
[----:B------:R-:W-:Y:S01]  /*2090*/  ISETP.GE.AND P1, PT, R24, 0x61, PT ;  /* 0x000000611800780c */ /* 0x000fe20003f26270 */
[----:B--2---:R-:W-:-:S04]  /*20a0*/  @P5 IMAD.WIDE.U32 R4, R247, 0x30, R2 ;  /* 0x00000030f7045825 */ /* 0x004fc800078e0002 */
[----:B------:R-:W-:Y:S01]  /*20b0*/  @P5 IMAD.IADD R0, R5, 0x1, R0 ;  /* 0x0000000105005824 */ /* 0x000fe200078e0200 */
[----:B------:R-:W-:-:S03]  /*20c0*/  @P5 LEA R10, P0, R4, c[0x0][0x1c8], 0x1 ;  /* 0x00007200040a5a11 */ /* 0x000fc600078008ff */
[----:B------:R-:W-:Y:S01]  /*20d0*/  @P2 IMAD.MOV.U32 R5, RZ, RZ, R3 ;  /* 0x000000ffff052224 */ /* 0x000fe200078e0003 */
[----:B------:R-:W-:Y:S02]  /*20e0*/  @P5 LEA.HI.X R11, R4, c[0x0][0x1cc], R0, 0x1, P0 ;  /* 0x00007300040b5a11 */ /* 0x000fe400000f0c00 */
[C---:B------:R-:W-:Y:S01]  /*20f0*/  @P3 LEA R0, P0, R247.reuse, R2, 0x6 ;  /* 0x00000002f7003211 */ /* 0x040fe200078030ff */
[----:B------:R-:W-:Y:S02]  /*2100*/  @P2 IMAD.MOV.U32 R4, RZ, RZ, R2 ;  /* 0x000000ffff042224 */ /* 0x000fe400078e0002 */
[----:B-1----:R-:W-:Y:S01]  /*2110*/  @P2 IMAD R7, R252, 0x50, RZ ;  /* 0x00000050fc072824 */ /* 0x002fe200078e02ff */
[C---:B------:R-:W-:Y:S01]  /*2120*/  @P3 LEA.HI.X R6, R247.reuse, R3, R252, 0x6, P0 ;  /* 0x00000003f7063211 */ /* 0x040fe200000f34fc */
[----:B------:R-:W-:Y:S01]  /*2130*/  @P2 IMAD.WIDE.U32 R4, R247, 0x50, R4 ;  /* 0x00000050f7042825 */ /* 0x000fe200078e0004 */
[C---:B---3--:R-:W-:Y:S01]  /*2140*/  @P3 LEA R8, P0, R0.reuse, c[0x0][0x1c8], 0x1 ;  /* 0x0000720000083a11 */ /* 0x048fe200078008ff */
[----:B------:R1:W-:Y:S03]  /*2150*/  @P5 LDGSTS.E.BYPASS.LTC128B.128 [R246+0x5100], [R10.64], !P6 ;  /* 0x051000000af65fae */ /* 0x0003e6000f101d48 */
[----:B------:R-:W-:Y:S01]  /*2160*/  @P3 LEA.HI.X R9, R0, c[0x0][0x1cc], R6, 0x1, P0 ;  /* 0x0000730000093a11 */ /* 0x000fe200000f0c06 */
[----:B------:R-:W-:Y:S01]  /*2170*/  @P2 IMAD.IADD R0, R5, 0x1, R7 ;  /* 0x0000000105002824 */ /* 0x000fe200078e0207 */
[----:B------:R-:W-:Y:S01]  /*2180*/  @P2 LEA R6, P0, R4, c[0x0][0x1c8], 0x1 ;  /* 0x0000720004062a11 */ /* 0x000fe200078008ff */
[----:B------:R-:W-:-:S02]  /*2190*/  @P1 IMAD R12, R252, 0x60, RZ ;  /* 0x00000060fc0c1824 */ /* 0x000fc400078e02ff */
[----:B------:R-:W-:Y:S01]  /*21a0*/  @P1 IMAD.WIDE.U32 R2, R247, 0x60, R2 ;  /* 0x00000060f7021825 */ /* 0x000fe200078e0002 */
[----:B------:R-:W-:Y:S01]  /*21b0*/  @P2 LEA.HI.X R7, R4, c[0x0][0x1cc], R0, 0x1, P0 ;  /* 0x0000730004072a11 */ /* 0x000fe200000f0c00 */
[----:B------:R1:W-:Y:S02]  /*21c0*/  @P3 LDGSTS.E.BYPASS.LTC128B.128 [R246+0x5900], [R8.64], !P6 ;  /* 0x0590000008f63fae */ /* 0x0003e4000f101d48 */
[----:B------:R-:W-:Y:S01]  /*21d0*/  @P1 IMAD.IADD R0, R3, 0x1, R12 ;  /* 0x0000000103001824 */ /* 0x000fe200078e020c */
[C---:B------:R-:W-:Y:S01]  /*21e0*/  @P1 LEA R4, P0, R2.reuse, c[0x0][0x1c8], 0x1 ;  /* 0x0000720002041a11 */ /* 0x040fe200078008ff */
[----:B------:R2:W-:Y:S03]  /*21f0*/  @P2 LDGSTS.E.BYPASS.LTC128B.128 [R246+0x6100], [R6.64], !P6 ;  /* 0x0610000006f62fae */ /* 0x0005e6000f101d48 */
[----:B------:R-:W-:-:S05]  /*2200*/  @P1 LEA.HI.X R5, R2, c[0x0][0x1cc], R0, 0x1, P0 ;  /* 0x0000730002051a11 */ /* 0x000fca00000f0c00 */
[----:B------:R2:W-:Y:S04]  /*2210*/  @P1 LDGSTS.E.BYPASS.LTC128B.128 [R246+0x6900], [R4.64], !P6 ;  /* 0x0690000004f61fae */ /* 0x0005e8000f101d48 */
[----:B------:R-:W0:Y:S01]  /*2220*/  LDGDEPBAR ;  /* 0x00000000000079af */ /* 0x000e220000000000 */
[----:B------:R-:W-:-:S04]  /*2230*/  DEPBAR.LE SB0, 0x1 ;  /* 0x000080400000791a */ /* 0x000fc80000000000 */
[----:B------:R-:W-:-:S04]  /*2240*/  DEPBAR.LE SB0, 0x0 ;  /* 0x000080000000791a */ /* 0x000fc80000000000 */
[----:B------:R-:W-:Y:S06]  /*2250*/  BAR.SYNC.DEFER_BLOCKING 0x0 ;  /* 0x0000000000007b1d */ /* 0x000fec0000010000 */
[----:B------:R-:W-:Y:S04]  /*2260*/  LDSM.16.M88.4 R28, [R228] ;  /* 0x00000000e41c783b */ /* 0x000fe80000000200 */
[----:B------:R-:W-:Y:S04]  /*2270*/  LDSM.16.M88.4 R20, [R228+0x800] ;  /* 0x00080000e414783b */ /* 0x000fe80000000200 */
[----:B------:R-:W-:Y:S04]  /*2280*/  LDSM.16.M88.4 R16, [R228+0x1000] ;  /* 0x00100000e410783b */ /* 0x000fe80000000200 */
[----:B------:R-:W-:Y:S04]  /*2290*/  LDSM.16.M88.4 R12, [R228+0x1800] ;  /* 0x00180000e40c783b */ /* 0x000fe80000000200 */
[----:B------:R-:W-:Y:S04]  /*22a0*/  LDSM.16.M88.4 R32, [R228+0x2000] ;  /* 0x00200000e420783b */ /* 0x000fe80000000200 */
[----:B------:R-:W-:Y:S04]  /*22b0*/  LDSM.16.M88.4 R36, [R228+0x2800] ;  /* 0x00280000e424783b */ /* 0x000fe80000000200 */
[----:B------:R-:W-:Y:S04]  /*22c0*/  LDSM.16.M88.4 R40, [R228+0x3000] ;  /* 0x00300000e428783b */ /* 0x000fe80000000200 */
[----:B-1----:R-:W1:Y:S04]  /*22d0*/  LDSM.16.M88.4 R8, [R235] ;  /* 0x00000000eb08783b */ /* 0x002e680000000200 */
[----:B--2---:R-:W2:Y:S01]  /*22e0*/  LDSM.16.M88.4 R4, [R235+0x2000] ;  /* 0x00200000eb04783b */ /* 0x004ea20000000200 */
[----:B------:R-:W-:-:S02]  /*22f0*/  IMAD R0, R25, c[0x0][0x208], RZ ;  /* 0x0000820019007a24 */ /* 0x000fc400078e02ff */
[C---:B------:R-:W-:Y:S01]  /*2300*/  IMAD.WIDE.U32 R2, R80.reuse, c[0x0][0x208], RZ ;  /* 0x0000820050027a25 */ /* 0x040fe200078e00ff */
[----:B------:R-:W-:Y:S03]  /*2310*/  LDSM.16.M88.4 R56, [R239] ;  /* 0x00000000ef38783b */ /* 0x000fe60000000200 */
[----:B------:R-:W-:Y:S01]  /*2320*/  IMAD R0, R80, c[0x0][0x20c], R0 ;  /* 0x0000830050007a24 */ /* 0x000fe200078e0200 */
[----:B------:R-:W-:Y:S03]  /*2330*/  LDSM.16.M88.4 R52, [R245] ;  /* 0x00000000f534783b */ /* 0x000fe60000000200 */
[----:B------:R-:W-:Y:S01]  /*2340*/  IMAD.IADD R0, R3, 0x1, R0 ;  /* 0x0000000103007824 */ /* 0x000fe200078e0200 */
[----:B------:R-:W-:Y:S03]  /*2350*/  LDSM.16.M88.4 R48, [R244] ;  /* 0x00000000f430783b */ /* 0x000fe60000000200 */
[----:B------:R-:W-:Y:S01]  /*2360*/  IMAD R0, R0, 0x70, RZ ;  /* 0x0000007000007824 */ /* 0x000fe200078e02ff */
        /* <DEDUP_REMOVED lines=15> */
[----:B-----5:R-:W-:-:S02]  /*2460*/  IMAD.MOV.U32 R8, RZ, RZ, R102 ;  /* 0x000000ffff087224 */ /* 0x020fc400078e0066 */
[----:B------:R-:W-:-:S04]  /*2470*/  IMAD.MOV.U32 R9, RZ, RZ, R27 ;  /* 0x000000ffff097224 */ /* 0x000fc800078e001b */
[----:B------:R-:W-:Y:S01]  /*2480*/  IMAD.WIDE.U32 R2, R2, 0x70, R8 ;  /* 0x0000007002027825 */ /* 0x000fe200078e0008 */
[----:B--2---:R-:W-:Y:S01]  /*2490*/  HMMA.16816.F32.BF16 R64, R4, R20, RZ ;  /* 0x000000140440723c */ /* 0x004fe200000418ff */
[----:B------:R-:W-:Y:S02]  /*24a0*/  LDSM.16.M88.4 R8, [R238] ;  /* 0x00000000ee08783b */ /* 0x000fe40000000200 */
[----:B------:R-:W-:-:S04]  /*24b0*/  IMAD.IADD R0, R3, 0x1, R0 ;  /* 0x0000000103007824 */ /* 0x000fc800078e0200 */
[C---:B------:R-:W-:Y:S01]  /*24c0*/  LEA R20, P0, R2.reuse, c[0x0][0x1f8], 0x1 ;  /* 0x00007e0002147a11 */ /* 0x040fe200078008ff */
[----:B------:R-:W-:Y:S03]  /*24d0*/  HMMA.16816.F32.BF16 R184, R4, R18, RZ ;  /* 0x0000001204b8723c */ /* 0x000fe600000418ff */
[----:B------:R-:W-:-:S04]  /*24e0*/  LEA.HI.X R21, R2, c[0x0][0x1fc], R0, 0x1, P0 ;  /* 0x00007f0002157a11 */ /* 0x000fc800000f0c00 */
[----:B------:R-:W-:Y:S01]  /*24f0*/  IADD3 R18, P1, R20, UR7, RZ ;  /* 0x0000000714127c10 */ /* 0x000fe2000ff3e0ff */
[----:B------:R-:W-:Y:S03]  /*2500*/  HMMA.16816.F32.BF16 R60, R4, R28, RZ ;  /* 0x0000001c043c723c */ /* 0x000fe600000418ff */
[----:B------:R-:W-:-:S05]  /*2510*/  IADD3.X R19, R21, UR5, RZ, P1, !PT ;  /* 0x0000000515137c10 */ /* 0x000fca0008ffe4ff */
[C---:B------:R-:W-:Y:S08]  /*2520*/  HMMA.16816.F32.BF16 R68, R4.reuse, R16, RZ ;  /* 0x000000100444723c */ /* 0x040ff000000418ff */
[----:B------:R-:W-:Y:S01]  /*2530*/  HMMA.16816.F32.BF16 R96, R4, R12, RZ ;  /* 0x0000000c0460723c */ /* 0x000fe200000418ff */
[----:B------:R-:W-:-:S07]  /*2540*/  IADD3 R16, P0, R18, UR7, RZ ;  /* 0x0000000712107c10 */ /* 0x000fce000ff1e0ff */
        /* <DEDUP_REMOVED lines=10> */
[----:B------:R-:W-:-:S02]  /*25f0*/  ISETP.GE.AND P1, PT, R100, c[0x0][0x1d4], PT ;  /* 0x0000750064007a0c */ /* 0x000fc40003f26270 */
[----:B------:R-:W-:Y:S01]  /*2600*/  IADD3 R14, P2, R16, UR7, RZ ;  /* 0x00000007100e7c10 */ /* 0x000fe2000ff5e0ff */
[----:B------:R-:W2:Y:S01]  /*2610*/  LDSM.16.M88.4 R32, [R241] ;  /* 0x00000000f120783b */ /* 0x000ea20000000200 */
[----:B------:R-:W-:Y:S02]  /*2620*/  IADD3.X R17, R19, UR5, RZ, P0, !PT ;  /* 0x0000000513117c10 */ /* 0x000fe400087fe4ff */
[----:B------:R-:W-:Y:S01]  /*2630*/  ISETP.LT.OR P3, PT, R24, 0x1, P1 ;  /* 0x000000011800780c */ /* 0x000fe20000f61670 */
[----:B------:R-:W-:Y:S01]  /*2640*/  LDSM.16.M88.4 R36, [R242] ;  /* 0x00000000f224783b */ /* 0x000fe20000000200 */
[----:B------:R-:W-:Y:S02]  /*2650*/  IADD3.X R15, R17, UR5, RZ, P2, !PT ;  /* 0x00000005110f7c10 */ /* 0x000fe400097fe4ff */
[----:B------:R-:W-:Y:S01]  /*2660*/  IADD3 R12, P0, R14, UR7, RZ ;  /* 0x000000070e0c7c10 */ /* 0x000fe2000ff1e0ff */
[----:B------:R-:W3:Y:S01]  /*2670*/  LDSM.16.M88.4 R28, [R240] ;  /* 0x00000000f01c783b */ /* 0x000ee20000000200 */
[----:B------:R-:W-:-:S02]  /*2680*/  ISETP.LT.OR P2, PT, R24, 0x11, P1 ;  /* 0x000000111800780c */ /* 0x000fc40000f41670 */
[----:B------:R-:W-:Y:S02]  /*2690*/  IADD3.X R13, R15, UR5, RZ, P0, !PT ;  /* 0x000000050f0d7c10 */ /* 0x000fe400087fe4ff */
[----:B------:R-:W-:Y:S02]  /*26a0*/  ISETP.LT.OR P0, PT, R24, 0x21, P1 ;  /* 0x000000211800780c */ /* 0x000fe40000f01670 */
[----:B------:R-:W-:Y:S01]  /*26b0*/  IADD3 R2, P5, R12, UR7, RZ ;  /* 0x000000070c027c10 */ /* 0x000fe2000ffbe0ff */
[----:B------:R-:W-:Y:S01]  /*26c0*/  @!PT LDS RZ, [RZ] ;  /* 0x00000000fffff984 */ /* 0x000fe20000000800 */
[----:B------:R-:W-:Y:S01]  /*26d0*/  @!PT LDS RZ, [RZ] ;  /* 0x00000000fffff984 */ /* 0x000fe20000000800 */
[----:B------:R-:W-:Y:S01]  /*26e0*/  @!PT LDS RZ, [RZ] ;  /* 0x00000000fffff984 */ /* 0x000fe20000000800 */
[----:B------:R4:W-:Y:S01]  /*26f0*/  LDGSTS.E.BYPASS.LTC128B.128 [R246+0x100], [R20.64], !P3 ;  /* 0x0010000014f67fae */ /* 0x0009e2000d901d48 */
[C---:B------:R-:W-:Y:S02]  /*2700*/  ISETP.LT.OR P3, PT, R24.reuse, 0x41, P1 ;  /* 0x000000411800780c */ /* 0x040fe40000f61670 */
[----:B------:R-:W-:Y:S02]  /*2710*/  IADD3.X R3, R13, UR5, RZ, P5, !PT ;  /* 0x000000050d037c10 */ /* 0x000fe4000affe4ff */
[C---:B------:R-:W-:Y:S01]  /*2720*/  ISETP.LT.OR P5, PT, R24.reuse, 0x31, P1 ;  /* 0x000000311800780c */ /* 0x040fe20000fa1670 */
[----:B------:R5:W-:Y:S01]  /*2730*/  LDGSTS.E.BYPASS.LTC128B.128 [R246+0x900], [R18.64], !P2 ;  /* 0x0090000012f67fae */ /* 0x000be2000d101d48 */
[----:B------:R-:W-:-:S02]  /*2740*/  ISETP.LT.OR P2, PT, R24, 0x51, P1 ;  /* 0x000000511800780c */ /* 0x000fc40000f41670 */
[----:B------:R-:W-:Y:S01]  /*2750*/  ISETP.LT.OR P1, PT, R24, 0x61, P1 ;  /* 0x000000611800780c */ /* 0x000fe20000f21670 */
[----:B------:R2:W-:Y:S01]  /*2760*/  LDGSTS.E.BYPASS.LTC128B.128 [R246+0x1100], [R16.64], !P0 ;  /* 0x0110000010f67fae */ /* 0x0005e2000c101d48 */
[----:B------:R-:W-:-:S07]  /*2770*/  IMAD.MOV.U32 R0, RZ, RZ, R26 ;  /* 0x000000ffff007224 */ /* 0x000fce00078e001a */
[----:B------:R3:W-:Y:S01]  /*2780*/  LDGSTS.E.BYPASS.LTC128B.128 [R246+0x1900], [R14.64], !P5 ;  /* 0x019000000ef67fae */ /* 0x0007e2000e901d48 */
[----:B-1----:R-:W-:Y:S03]  /*2790*/  HMMA.16816.F32.BF16 R24, R4, R58, R84 ;  /* 0x0000003a0418723c */ /* 0x002fe60000041854 */
[----:B------:R3:W-:Y:S04]  /*27a0*/  LDGSTS.E.BYPASS.LTC128B.128 [R246+0x2100], [R12.64], !P3 ;  /* 0x021000000cf67fae */ /* 0x0007e8000d901d48 */
[----:B------:R1:W-:Y:S01]  /*27b0*/  LDGSTS.E.BYPASS.LTC128B.128 [R246+0x2900], [R2.64], !P2 ;  /* 0x0290000002f67fae */ /* 0x0003e2000d101d48 */
[----:B--2---:R-:W-:-:S04]  /*27c0*/  IADD3 R16, P0, R2, UR7, RZ ;  /* 0x0000000702107c10 */ /* 0x004fc8000ff1e0ff */
[----:B------:R-:W-:-:S05]  /*27d0*/  IADD3.X R17, R3, UR5, RZ, P0, !PT ;  /* 0x0000000503117c10 */ /* 0x000fca00087fe4ff */
[----:B------:R5:W-:Y:S04]  /*27e0*/  LDGSTS.E.BYPASS.LTC128B.128 [R246+0x3100], [R16.64], !P1 ;  /* 0x0310000010f67fae */ /* 0x000be8000c901d48 */
[----:B------:R-:W-:Y:S01]  /*27f0*/  LDSM.16.M88.4 R84, [R234+0x2800] ;  /* 0x00280000ea54783b */ /* 0x000fe20000000200 */
[----:B------:R-:W-:Y:S03]  /*2800*/  HMMA.16816.F32.BF16 R200, R4, R34, R172 ;  /* 0x0000002204c8723c */ /* 0x000fe600000418ac */
[----:B---3--:R-:W-:Y:S04]  /*2810*/  LDSM.16.M88.4 R12, [R236] ;  /* 0x00000000ec0c783b */ /* 0x008fe80000000200 */
[----:B------:R-:W0:Y:S04]  /*2820*/  LDGDEPBAR ;  /* 0x00000000000079af */ /* 0x000e280000000000 */
[----:B-----5:R-:W2:Y:S01]  /*2830*/  LDSM.16.M88.4 R16, [R236+0x2000] ;  /* 0x00200000ec10783b */ /* 0x020ea20000000200 */
[----:B------:R-:W-:Y:S11]  /*2840*/  HMMA.16816.F32.BF16 R248, R8, R28, R112 ;  /* 0x0000001c08f8723c */ /* 0x000ff60000041870 */
[----:B------:R-:W-:Y:S01]  /*2850*/  @!UPT UIADD3 URZ, URZ, URZ, URZ ;  /* 0x0000003f3f3ff290 */ /* 0x000fe2000fffe03f */
[----:B--2---:R-:W-:Y:S01]  /*2860*/  HMMA.16816.F32.BF16 R112, R16, R86, R200 ;  /* 0x000000561070723c */ /* 0x004fe200000418c8 */
[----:B------:R-:W2:Y:S07]  /*2870*/  LDL R200, [R1+0x28] ;  /* 0x0000280001c87983 */ /* 0x000eae0000100800 */
[C---:B----4-:R-:W-:Y:S01]  /*2880*/  HMMA.16816.F32.BF16 R20, R4.reuse, R28, R76 ;  /* 0x0000001c0414723c */ /* 0x050fe2000004184c */
[----:B------:R-:W-:Y:S07]  /*2890*/  LDSM.16.M88.4 R76, [R234] ;  /* 0x00000000ea4c783b */ /* 0x000fee0000000200 */
[C---:B------:R-:W-:Y:S01]  /*28a0*/  HMMA.16816.F32.BF16 R188, R4.reuse, R54, R88 ;  /* 0x0000003604bc723c */ /* 0x040fe20000041858 */
[----:B------:R-:W3:Y:S07]  /*28b0*/  LDSM.16.M88.4 R88, [R234+0x3000] ;  /* 0x00300000ea58783b */ /* 0x000eee0000000200 */
[C---:B------:R-:W-:Y:S01]  /*28c0*/  HMMA.16816.F32.BF16 R108, R4.reuse, R56, R60 ;  /* 0x00000038046c723c */ /* 0x040fe2000004183c */
[----:B------:R-:W-:Y:S07]  /*28d0*/  LDSM.16.M88.4 R60, [R234+0x2000] ;  /* 0x00200000ea3c783b */ /* 0x000fee0000000200 */
[C---:B------:R-:W-:Y:S01]  /*28e0*/  HMMA.16816.F32.BF16 R104, R4.reuse, R52, R64 ;  /* 0x000000340468723c */ /* 0x040fe20000041840 */
[----:B------:R-:W-:Y:S07]  /*28f0*/  LDSM.16.M88.4 R64, [R234+0x1800] ;  /* 0x00180000ea40783b */ /* 0x000fee0000000200 */
[C---:B------:R-:W-:Y:S01]  /*2900*/  HMMA.16816.F32.BF16 R100, R4.reuse, R48, R68 ;  /* 0x000000300464723c */ /* 0x040fe20000041844 */
[----:B------:R-:W-:Y:S07]  /*2910*/  LDSM.16.M88.4 R68, [R234+0x1000] ;  /* 0x00100000ea44783b */ /* 0x000fee0000000200 */
[C---:B------:R-:W-:Y:S01]  /*2920*/  HMMA.16816.F32.BF16 R40, R4.reuse, R32, R72 ;  /* 0x000000200428723c */ /* 0x040fe20000041848 */
[----:B------:R-:W4:Y:S07]  /*2930*/  LDSM.16.M88.4 R72, [R234+0x800] ;  /* 0x00080000ea48783b */ /* 0x000f2e0000000200 */
[C---:B------:R-:W-:Y:S08]  /*2940*/  HMMA.16816.F32.BF16 R208, R4.reuse, R46, R180 ;  /* 0x0000002e04d0723c */ /* 0x040ff000000418b4 */
[C---:B------:R-:W-:Y:S08]  /*2950*/  HMMA.16816.F32.BF16 R96, R4.reuse, R44, R96 ;  /* 0x0000002c0460723c */ /* 0x040ff00000041860 */
[----:B------:R-:W-:Y:S08]  /*2960*/  HMMA.16816.F32.BF16 R92, R4, R36, R92 ;  /* 0x00000024045c723c */ /* 0x000ff0000004185c */
[C---:B------:R-:W-:Y:S08]  /*2970*/  HMMA.16816.F32.BF16 R180, R8.reuse, R56, R164 ;  /* 0x0000003808b4723c */ /* 0x040ff000000418a4 */
[----:B------:R-:W-:Y:S08]  /*2980*/  HMMA.16816.F32.BF16 R192, R8, R52, R140 ;  /* 0x0000003408c0723c */ /* 0x000ff0000004188c */
[----:B------:R-:W-:Y:S08]  /*2990*/  HMMA.16816.F32.BF16 R216, R4, R50, R184 ;  /* 0x0000003204d8723c */ /* 0x000ff000000418b8 */
[C---:B------:R-:W-:Y:S08]  /*29a0*/  HMMA.16816.F32.BF16 R196, R8.reuse, R48, R132 ;  /* 0x0000003008c4723c */ /* 0x040ff00000041884 */
[C---:B------:R-:W-:Y:S08]  /*29b0*/  HMMA.16816.F32.BF16 R56, R8.reuse, R58, R160 ;  /* 0x0000003a0838723c */ /* 0x040ff000000418a0 */
[C---:B------:R-:W-:Y:S08]  /*29c0*/  HMMA.16816.F32.BF16 R52, R8.reuse, R54, R156 ;  /* 0x000000360834723c */ /* 0x040ff0000004189c */
[----:B------:R-:W-:Y:S08]  /*29d0*/  HMMA.16816.F32.BF16 R48, R8, R50, R148 ;  /* 0x000000320830723c */ /* 0x000ff00000041894 */
[C---:B------:R-:W-:Y:S08]  /*29e0*/  HMMA.16816.F32.BF16 R204, R4.reuse, R38, R176 ;  /* 0x0000002604cc723c */ /* 0x040ff000000418b0 */
[----:B------:R-:W-:Y:S01]  /*29f0*/  HMMA.16816.F32.BF16 R184, R4, R30, R168 ;  /* 0x0000001e04b8723c */ /* 0x000fe200000418a8 */
[----:B------:R-:W-:Y:S07]  /*2a00*/  LDSM.16.M88.4 R4, [R237+0x2000] ;  /* 0x00200000ed04783b */ /* 0x000fee0000000200 */
[C---:B------:R-:W-:Y:S08]  /*2a10*/  HMMA.16816.F32.BF16 R212, R8.reuse, R44, R128 ;  /* 0x0000002c08d4723c */ /* 0x040ff00000041880 */
[C---:B------:R-:W-:Y:S08]  /*2a20*/  HMMA.16816.F32.BF16 R220, R8.reuse, R36, R124 ;  /* 0x0000002408dc723c */ /* 0x040ff0000004187c */
[C---:B------:R-:W-:Y:S08]  /*2a30*/  HMMA.16816.F32.BF16 R224, R8.reuse, R32, R120 ;  /* 0x0000002008e0723c */ /* 0x040ff00000041878 */
[C---:B------:R-:W-:Y:S01]  /*2a40*/  HMMA.16816.F32.BF16 R152, R8.reuse, R46, R152 ;  /* 0x0000002e0898723c */ /* 0x040fe20000041898 */
[----:B------:R-:W5:Y:S07]  /*2a50*/  LDSM.16.M88.4 R44, [R231] ;  /* 0x00000000e72c783b */ /* 0x000f6e0000000200 */
[C---:B------:R-:W-:Y:S01]  /*2a60*/  HMMA.16816.F32.BF16 R172, R8.reuse, R38, R144 ;  /* 0x0000002608ac723c */ /* 0x040fe20000041890 */
[----:B------:R-:W-:Y:S07]  /*2a70*/  LDSM.16.M88.4 R36, [R231+0x1000] ;  /* 0x00100000e724783b */ /* 0x000fee0000000200 */
[C---:B------:R-:W-:Y:S01]  /*2a80*/  HMMA.16816.F32.BF16 R176, R8.reuse, R34, R136 ;  /* 0x0000002208b0723c */ /* 0x040fe20000041888 */
[----:B------:R-:W-:Y:S07]  /*2a90*/  LDSM.16.M88.4 R32, [R231+0x1800] ;  /* 0x00180000e720783b */ /* 0x000fee0000000200 */
[----:B------:R-:W-:Y:S01]  /*2aa0*/  HMMA.16816.F32.BF16 R168, R8, R30, R116 ;  /* 0x0000001e08a8723c */ /* 0x000fe20000041874 */
[----:B------:R-:W1:Y:S04]  /*2ab0*/  LDSM.16.M88.4 R8, [R237] ;  /* 0x00000000ed08783b */ /* 0x000e680000000200 */
[----:B------:R-:W-:Y:S03]  /*2ac0*/  LDSM.16.M88.4 R28, [R231+0x2000] ;  /* 0x00200000e71c783b */ /* 0x000fe60000000200 */
[C---:B------:R-:W-:Y:S01]  /*2ad0*/  HMMA.16816.F32.BF16 R140, R16.reuse, R84, R40 ;  /* 0x00000054108c723c */ /* 0x040fe20000041828 */
[----:B------:R-:W1:Y:S07]  /*2ae0*/  LDSM.16.M88.4 R40, [R231+0x800] ;  /* 0x00080000e728783b */ /* 0x000e6e0000000200 */
[C---:B---3--:R-:W-:Y:S01]  /*2af0*/  HMMA.16816.F32.BF16 R136, R16.reuse, R88, R20 ;  /* 0x000000581088723c */ /* 0x048fe20000041814 */
[----:B------:R-:W-:Y:S07]  /*2b00*/  LDSM.16.M88.4 R20, [R231+0x3000] ;  /* 0x00300000e714783b */ /* 0x000fee0000000200 */
[----:B------:R-:W-:Y:S01]  /*2b10*/  HMMA.16816.F32.BF16 R132, R16, R78, R24 ;  /* 0x0000004e1084723c */ /* 0x000fe20000041818 */
[----:B------:R-:W3:Y:S01]  /*2b20*/  LDSM.16.M88.4 R24, [R231+0x2800] ;  /* 0x00280000e718783b */ /* 0x000ee20000000200 */
[----:B------:R-:W-:-:S06]  /*2b30*/  DEPBAR.LE SB0, 0x0 ;  /* 0x000080000000791a */ /* 0x000fcc0000000000 */
        /* <DEDUP_REMOVED lines=24> */
[----:B--2---:R-:W-:Y:S01]  /*2cc0*/  ISETP.GT.AND P0, PT, R80, R200, PT ;  /* 0x000000c85000720c */ /* 0x004fe20003f04270 */
[----:B------:R-:W-:Y:S01]  /*2cd0*/  BSSY B0, `(.L_x_1138) ;  /* 0x0000044000007945 */ /* 0x000fe20003800000 */
[----:B------:R-:W-:-:S05]  /*2ce0*/  IMAD.MOV.U32 R209, RZ, RZ, R0 ;  /* 0x000000ffffd17224 */ /* 0x000fca00078e0000 */
[C---:B-----5:R-:W-:Y:S08]  /*2cf0*/  HMMA.16816.F32.BF16 R164, R4.reuse, R44, R164 ;  /* 0x0000002c04a4723c */ /* 0x060ff000000418a4 */
[----:B------:R-:W-:Y:S08]  /*2d00*/  HMMA.16816.F32.BF16 R132, R4, R46, R132 ;  /* 0x0000002e0484723c */ /* 0x000ff00000041884 */
[C---:B-1----:R-:W-:Y:S08]  /*2d10*/  HMMA.16816.F32.BF16 R104, R8.reuse, R44, R104 ;  /* 0x0000002c0868723c */ /* 0x042ff00000041868 */
        /* <DEDUP_REMOVED lines=15> */
[C---:B---3--:R-:W-:Y:S08]  /*2e10*/  HMMA.16816.F32.BF16 R140, R4.reuse, R24, R140 ;  /* 0x00000018048c723c */ /* 0x048ff0000004188c */
        /* <DEDUP_REMOVED lines=22> */
[----:B------:R-:W-:-:S03]  /*2f80*/  LEA R12, P0, R2, c[0x0][0x1c8], 0x1 ;  /* 0x00007200020c7a11 */ /* 0x000fc600078008ff */
[----:B------:R-:W-:Y:S01]  /*2f90*/  IMAD.IADD R0, R3, 0x1, R0 ;  /* 0x0000000103007824 */ /* 0x000fe200078e0200 */
[----:B------:R-:W-:-:S04]  /*2fa0*/  IADD3 R10, P1, R15, R12, RZ ;  /* 0x0000000c0f0a7210 */ /* 0x000fc80007f3e0ff */
[----:B------:R-:W-:Y:S02]  /*2fb0*/  LEA.HI.X R13, R2, c[0x0][0x1cc], R0, 0x1, P0 ;  /* 0x00007300020d7a11 */ /* 0x000fe400000f0c00 */
[----:B------:R-:W-:Y:S02]  /*2fc0*/  IADD3 R8, P0, R10, R15, RZ ;  /* 0x0000000f0a087210 */ /* 0x000fe40007f1e0ff */
[----:B------:R-:W-:Y:S01]  /*2fd0*/  IADD3.X R11, R14, R13, RZ, P1, !PT ;  /* 0x0000000d0e0b7210 */ /* 0x000fe20000ffe4ff */
[----:B------:R-:W-:Y:S01]  /*2fe0*/  @!PT LDS RZ, [RZ] ;  /* 0x00000000fffff984 */ /* 0x000fe20000000800 */
[----:B------:R-:W-:Y:S01]  /*2ff0*/  @!PT LDS RZ, [RZ] ;  /* 0x00000000fffff984 */ /* 0x000fe20000000800 */
[----:B------:R-:W-:Y:S01]  /*3000*/  @!PT LDS RZ, [RZ] ;  /* 0x00000000fffff984 */ /* 0x000fe20000000800 */
[----:B------:R1:W-:Y:S01]  /*3010*/  LDGSTS.E.BYPASS.LTC128B.128 [R246+0x3900], [R12.64], !P6 ;  /* 0x039000000cf67fae */ /* 0x0003e2000f101d48 */
[----:B------:R-:W-:-:S03]  /*3020*/  IADD3 R6, P1, R8, R15, RZ ;  /* 0x0000000f08067210 */ /* 0x000fc60007f3e0ff */
[--C-:B------:R-:W-:Y:S01]  /*3030*/  IMAD.X R9, R11, 0x1, R14.reuse, P0 ;  /* 0x000000010b097824 */ /* 0x100fe200000e060e */
[-C--:B------:R-:W-:Y:S01]  /*3040*/  IADD3 R4, P0, R6, R15.reuse, RZ ;  /* 0x0000000f06047210 */ /* 0x080fe20007f1e0ff */
[----:B------:R2:W-:Y:S02]  /*3050*/  LDGSTS.E.BYPASS.LTC128B.128 [R246+0x4100], [R10.64], !P6 ;  /* 0x041000000af67fae */ /* 0x0005e4000f101d48 */
[--C-:B------:R-:W-:Y:S01]  /*3060*/  IMAD.X R7, R9, 0x1, R14.reuse, P1 ;  /* 0x0000000109077824 */ /* 0x100fe200008e060e */
[-C--:B------:R-:W-:Y:S01]  /*3070*/  IADD3 R2, P1, R4, R15.reuse, RZ ;  /* 0x0000000f04027210 */ /* 0x080fe20007f3e0ff */
[----:B------:R2:W-:Y:S03]  /*3080*/  LDGSTS.E.BYPASS.LTC128B.128 [R246+0x4900], [R8.64], !P6 ;  /* 0x0490000008f67fae */ /* 0x0005e6000f101d48 */
[----:B------:R-:W-:Y:S01]  /*3090*/  IADD3.X R5, R7, R14, RZ, P0, !PT ;  /* 0x0000000e07057210 */ /* 0x000fe200007fe4ff */
[----:B------:R2:W-:Y:S04]  /*30a0*/  LDGSTS.E.BYPASS.LTC128B.128 [R246+0x5100], [R6.64], !P6 ;  /* 0x0510000006f67fae */ /* 0x0005e8000f101d48 */
[----:B------:R-:W-:Y:S01]  /*30b0*/  IMAD.X R3, R5, 0x1, R14, P1 ;  /* 0x0000000105037824 */ /* 0x000fe200008e060e */
[----:B------:R2:W-:Y:S04]  /*30c0*/  LDGSTS.E.BYPASS.LTC128B.128 [R246+0x5900], [R4.64], !P6 ;  /* 0x0590000004f67fae */ /* 0x0005e8000f101d48 */
[----:B------:R2:W-:Y:S01]  /*30d0*/  LDGSTS.E.BYPASS.LTC128B.128 [R246+0x6100], [R2.64], !P6 ;  /* 0x0610000002f67fae */ /* 0x0005e2000f101d48 */
[----:B-1----:R-:W-:-:S04]  /*30e0*/  IADD3 R12, P0, R2, R15, RZ ;  /* 0x0000000f020c7210 */ /* 0x002fc80007f1e0ff */
[----:B------:R-:W-:-:S05]  /*30f0*/  IADD3.X R13, R3, R14, RZ, P0, !PT ;  /* 0x0000000e030d7210 */ /* 0x000fca00007fe4ff */
[----:B------:R2:W-:Y:S04]  /*3100*/  LDGSTS.E.BYPASS.LTC128B.128 [R246+0x6900], [R12.64], !P6 ;  /* 0x069000000cf67fae */ /* 0x0005e8000f101d48 */
.L_x_1139:
[----:B------:R-:W-:Y:S05]  /*3110*/  BSYNC B0 ;  /* 0x0000000000007941 */ /* 0x000fea0003800000 */
.L_x_1138:
[----:B------:R-:W3:Y:S04]  /*3120*/  LDL R0, [R1+0x70] ;  /* 0x0000700001007983 */ /* 0x000ee80000100800 */
[----:B------:R-:W3:Y:S04]  /*3130*/  LDL R196, [R1+0x68] ;  /* 0x0000680001c47983 */ /* 0x000ee80000100800 */
[----:B--2---:R-:W2:Y:S04]  /*3140*/  LDL R5, [R1+0x50] ;  /* 0x0000500001057983 */ /* 0x004ea80000100800 */
[----:B------:R-:W-:Y:S04]  /*3150*/  STL [R1+0xac], R243 ;  /* 0x0000acf301007387 */ /* 0x000fe80000100800 */
        /* <DEDUP_REMOVED lines=11> */
[----:B------:R-:W0:Y:S01]  /*3210*/  LDGDEPBAR ;  /* 0x00000000000079af */ /* 0x000e220000000000 */
[----:B---3--:R-:W-:-:S04]  /*3220*/  IMAD.IADD R2, R0, 0x1, R196 ;  /* 0x0000000100027824 */ /* 0x008fc800078e02c4 */
[----:B------:R-:W-:-:S04]  /*3230*/  @P4 IMAD.HI.U32 R0, R2, c[0x0][0x2c8], RZ ;  /* 0x0000b20002004a27 */ /* 0x000fc800078e00ff */
[----:B------:R-:W-:Y:S01]  /*3240*/  IMAD.MOV.U32 R6, RZ, RZ, R2 ;  /* 0x000000ffff067224 */ /* 0x000fe200078e0002 */
[----:B------:R-:W-:Y:S01]  /*3250*/  @P4 SHF.R.U32.HI R6, RZ, c[0x0][0x2cc], R0 ;  /* 0x0000b300ff064a19 */ /* 0x000fe20000011600 */
[----:B------:R-:W-:Y:S04]  /*3260*/  STL [R1+0x4c], R2 ;  /* 0x00004c0201007387 */ /* 0x000fe80000100800 */
[----:B------:R-:W1:Y:S01]  /*3270*/  SHFL.IDX PT, R2, R6, 0x2, 0x1c1f ;  /* 0x005c1f0006027f89 */ /* 0x000e6200000e0000 */
[----:B------:R-:W-:-:S03]  /*3280*/  IADD3 R0, R81, c[0x0][0x1d0], RZ ;  /* 0x0000740051007a10 */ /* 0x000fc60007ffe0ff */
[----:B------:R-:W3:Y:S01]  /*3290*/  SHFL.IDX PT, R4, R6, 0x3, 0x1c1f ;  /* 0x007c1f0006047f89 */ /* 0x000ee200000e0000 */
[----:B--2---:R-:W-:-:S04]  /*32a0*/  IADD3 R3, -R5, 0x1, R0 ;  /* 0x0000000105037810 */ /* 0x004fc80007ffe100 */
[----:B------:R-:W-:Y:S01]  /*32b0*/  IADD3 R7, R3, -c[0x0][0x168], RZ ;  /* 0x80005a0003077a10 */ /* 0x000fe20007ffe0ff */
[----:B------:R-:W-:Y:S01]  /*32c0*/  IMAD.IADD R8, R0, 0x1, -R5 ;  /* 0x0000000100087824 */ /* 0x000fe200078e0a05 */
[----:B------:R-:W2:Y:S03]  /*32d0*/  SHFL.IDX PT, R3, R6, RZ, 0x1c1f ;  /* 0x001c1fff06037589 */ /* 0x000ea600000e0000 */
[----:B-1----:R-:W-:-:S05]  /*32e0*/  IMAD.IADD R2, R7, 0x1, R2 ;  /* 0x0000000107027824 */ /* 0x002fca00078e0202 */
[----:B------:R-:W-:Y:S01]  /*32f0*/  IMNMX R2, R8, R2, PT ;  /* 0x0000000208027217 */ /* 0x000fe20003800200 */
[----:B---3--:R-:W-:-:S03]  /*3300*/  IMAD.IADD R0, R7, 0x1, R4 ;  /* 0x0000000107007824 */ /* 0x008fc600078e0204 */
[----:B------:R-:W-:Y:S02]  /*3310*/  ISETP.GT.AND P2, PT, R2, 0x1, PT ;  /* 0x000000010200780c */ /* 0x000fe40003f44270 */
[----:B------:R-:W-:Y:S02]  /*3320*/  IMNMX R0, R8, R0, PT ;  /* 0x0000000008007217 */ /* 0x000fe40003800200 */
[----:B------:R-:W-:Y:S02]  /*3330*/  FSEL R12, R165, -INF , P2 ;  /* 0xff800000a50c7808 */ /* 0x000fe40001000000 */
[C---:B------:R-:W-:Y:S02]  /*3340*/  ISETP.GT.AND P2, PT, R2.reuse, 0x9, PT ;  /* 0x000000090200780c */ /* 0x040fe40003f44270 */
[----:B------:R-:W-:Y:S02]  /*3350*/  ISETP.GT.AND P3, PT, R2, RZ, PT ;  /* 0x000000ff0200720c */ /* 0x000fe40003f64270 */
[----:B------:R-:W-:-:S02]  /*3360*/  FSEL R14, R133, -INF , P2 ;  /* 0xff800000850e7808 */ /* 0x000fc40001000000 */
[----:B------:R-:W-:Y:S02]  /*3370*/  ISETP.GT.AND P0, PT, R0, 0x1, PT ;  /* 0x000000010000780c */ /* 0x000fe40003f04270 */
[----:B------:R-:W-:Y:S02]  /*3380*/  ISETP.GT.AND P2, PT, R2, 0x11, PT ;  /* 0x000000110200780c */ /* 0x000fe40003f44270 */
[----:B------:R-:W-:Y:S02]  /*3390*/  ISETP.GT.AND P1, PT, R0, RZ, PT ;  /* 0x000000ff0000720c */ /* 0x000fe40003f24270 */
[----:B------:R-:W-:Y:S02]  /*33a0*/  FSEL R11, R164, -INF , P3 ;  /* 0xff800000a40b7808 */ /* 0x000fe40001800000 */
[----:B------:R-:W-:Y:S02]  /*33b0*/  FSEL R16, R167, -INF , P0 ;  /* 0xff800000a7107808 */ /* 0x000fe40000000000 */
[----:B------:R-:W-:-:S02]  /*33c0*/  FSEL R23, R161, -INF , P2 ;  /* 0xff800000a1177808 */ /* 0x000fc40001000000 */
[----:B------:R-:W-:Y:S02]  /*33d0*/  ISETP.GT.AND P3, PT, R2, 0x8, PT ;  /* 0x000000080200780c */ /* 0x000fe40003f64270 */
[----:B------:R-:W-:Y:S02]  /*33e0*/  ISETP.GT.AND P0, PT, R0, 0x9, PT ;  /* 0x000000090000780c */ /* 0x000fe40003f04270 */
[----:B------:R-:W-:Y:S02]  /*33f0*/  ISETP.GT.AND P2, PT, R2, 0x19, PT ;  /* 0x000000190200780c */ /* 0x000fe40003f44270 */
[----:B------:R-:W-:Y:S02]  /*3400*/  FSEL R15, R166, -INF , P1 ;  /* 0xff800000a60f7808 */ /* 0x000fe40000800000 */
[----:B------:R-:W-:Y:S02]  /*3410*/  ISETP.GT.AND P1, PT, R0, 0x8, PT ;  /* 0x000000080000780c */ /* 0x000fe40003f24270 */
[----:B------:R-:W-:-:S02]  /*3420*/  FSEL R13, R132, -INF , P3 ;  /* 0xff800000840d7808 */ /* 0x000fc40001800000 */
[----:B------:R-:W-:Y:S02]  /*3430*/  FSEL R21, R135, -INF , P0 ;  /* 0xff80000087157808 */ /* 0x000fe40000000000 */
[----:B------:R-:W-:Y:S01]  /*3440*/  FSEL R25, R129, -INF , P2 ;  /* 0xff80000081197808 */ /* 0x000fe20001000000 */
[----:B--2---:R-:W-:Y:S01]  /*3450*/  IMAD.IADD R3, R7, 0x1, R3 ;  /* 0x0000000107037824 */ /* 0x004fe200078e0203 */
[----:B------:R-:W-:Y:S02]  /*3460*/  ISETP.GT.AND P3, PT, R2, 0x10, PT ;  /* 0x000000100200780c */ /* 0x000fe40003f64270 */
[----:B------:R-:W-:Y:S02]  /*3470*/  ISETP.GT.AND P0, PT, R0, 0x11, PT ;  /* 0x000000110000780c */ /* 0x000fe40003f04270 */
[----:B------:R-:W-:Y:S02]  /*3480*/  ISETP.GT.AND P2, PT, R2, 0x21, PT ;  /* 0x000000210200780c */ /* 0x000fe40003f44270 */
[----:B------:R-:W-:-:S02]  /*3490*/  FSEL R20, R134, -INF , P1 ;  /* 0xff80000086147808 */ /* 0x000fc40000800000 */
[----:B------:R-:W-:Y:S02]  /*34a0*/  FSEL R22, R160, -INF , P3 ;  /* 0xff800000a0167808 */ /* 0x000fe40001800000 */
[----:B------:R-:W-:Y:S02]  /*34b0*/  FSEL R27, R163, -INF , P0 ;  /* 0xff800000a31b7808 */ /* 0x000fe40000000000 */
[----:B------:R-:W-:Y:S02]  /*34c0*/  FSEL R134, R157, -INF , P2 ;  /* 0xff8000009d867808 */ /* 0x000fe40001000000 */
[----:B------:R-:W-:Y:S02]  /*34d0*/  ISETP.GT.AND P1, PT, R0, 0x10, PT ;  /* 0x000000100000780c */ /* 0x000fe40003f24270 */
[----:B------:R-:W-:Y:S02]  /*34e0*/  ISETP.GT.AND P3, PT, R2, 0x18, PT ;  /* 0x000000180200780c */ /* 0x000fe40003f64270 */
[----:B------:R-:W-:-:S02]  /*34f0*/  ISETP.GT.AND P0, PT, R0, 0x19, PT ;  /* 0x000000190000780c */ /* 0x000fc40003f04270 */
[----:B------:R-:W-:Y:S02]  /*3500*/  ISETP.GT.AND P2, PT, R2, 0x29, PT ;  /* 0x000000290200780c */ /* 0x000fe40003f44270 */
[----:B------:R-:W-:Y:S02]  /*3510*/  IMNMX R3, R8, R3, PT ;  /* 0x0000000308037217 */ /* 0x000fe40003800200 */
[----:B------:R-:W-:Y:S02]  /*3520*/  FSEL R26, R162, -INF , P1 ;  /* 0xff800000a21a7808 */ /* 0x000fe40000800000 */
[----:B------:R-:W-:Y:S02]  /*3530*/  FSEL R24, R128, -INF , P3 ;  /* 0xff80000080187808 */ /* 0x000fe40001800000 */
[----:B------:R-:W-:Y:S02]  /*3540*/  FSEL R72, R131, -INF , P0 ;  /* 0xff80000083487808 */ /* 0x000fe40000000000 */
[----:B------:R-:W-:-:S02]  /*3550*/  FSEL R132, R125, -INF , P2 ;  /* 0xff8000007d847808 */ /* 0x000fc40001000000 */
[----:B------:R-:W-:Y:S02]  /*3560*/  ISETP.GT.AND P1, PT, R0, 0x18, PT ;  /* 0x000000180000780c */ /* 0x000fe40003f24270 */
[----:B------:R-:W-:Y:S02]  /*3570*/  ISETP.GT.AND P3, PT, R2, 0x20, PT ;  /* 0x000000200200780c */ /* 0x000fe40003f64270 */
[----:B------:R-:W-:Y:S02]  /*3580*/  ISETP.GT.AND P0, PT, R0, 0x21, PT ;  /* 0x000000210000780c */ /* 0x000fe40003f04270 */
[----:B------:R-:W-:Y:S02]  /*3590*/  ISETP.GT.AND P2, PT, R3, 0x1, PT ;  /* 0x000000010300780c */ /* 0x000fe40003f44270 */
[----:B------:R-:W-:Y:S02]  /*35a0*/  FSEL R32, R130, -INF , P1 ;  /* 0xff80000082207808 */ /* 0x000fe40000800000 */
[----:B------:R-:W-:-:S02]  /*35b0*/  FSEL R138, R156, -INF , P3 ;  /* 0xff8000009c8a7808 */ /* 0x000fc40001800000 */
[----:B------:R-:W-:Y:S02]  /*35c0*/  FSEL R139, R159, -INF , P0 ;  /* 0xff8000009f8b7808 */ /* 0x000fe40000000000 */
[----:B------:R-:W-:Y:S02]  /*35d0*/  FSEL R10, R105, -INF , P2 ;  /* 0xff800000690a7808 */ /* 0x000fe40001000000 */
[----:B------:R-:W-:Y:S02]  /*35e0*/  ISETP.GT.AND P1, PT, R0, 0x20, PT ;  /* 0x000000200000780c */ /* 0x000fe40003f24270 */
[----:B------:R-:W-:Y:S02]  /*35f0*/  ISETP.GT.AND P3, PT, R2, 0x28, PT ;  /* 0x000000280200780c */ /* 0x000fe40003f64270 */
[----:B------:R-:W-:Y:S02]  /*3600*/  ISETP.GT.AND P0, PT, R0, 0x29, PT ;  /* 0x000000290000780c */ /* 0x000fe40003f04270 */
[----:B------:R-:W-:-:S02]  /*3610*/  ISETP.GT.AND P2, PT, R3, 0x11, PT ;  /* 0x000000110300780c */ /* 0x000fc40003f44270 */
[----:B------:R-:W-:Y:S02]  /*3620*/  FSEL R152, R158, -INF , P1 ;  /* 0xff8000009e987808 */ /* 0x000fe40000800000 */
[----:B------:R-:W-:Y:S02]  /*3630*/  FSEL R133, R124, -INF , P3 ;  /* 0xff8000007c857808 */ /* 0x000fe40001800000 */
[----:B------:R-:W-:Y:S02]  /*3640*/  FSEL R154, R127, -INF , P0 ;  /* 0xff8000007f9a7808 */ /* 0x000fe40000000000 */
[----:B------:R-:W-:Y:S02]  /*3650*/  FSEL R88, R97, -INF , P2 ;  /* 0xff80000061587808 */ /* 0x000fe40001000000 */
[----:B------:R-:W-:Y:S02]  /*3660*/  ISETP.GT.AND P1, PT, R0, 0x28, PT ;  /* 0x000000280000780c */ /* 0x000fe40003f24270 */
[----:B------:R-:W-:-:S02]  /*3670*/  ISETP.GT.AND P3, PT, R3, RZ, PT ;  /* 0x000000ff0300720c */ /* 0x000fc40003f64270 */
[C---:B------:R-:W-:Y:S02]  /*3680*/  ISETP.GT.AND P0, PT, R3.reuse, 0x9, PT ;  /* 0x000000090300780c */ /* 0x040fe40003f04270 */
[----:B------:R-:W-:Y:S02]  /*3690*/  ISETP.GT.AND P2, PT, R3, 0x21, PT ;  /* 0x000000210300780c */ /* 0x000fe40003f44270 */
[----:B------:R-:W-:Y:S02]  /*36a0*/  FSEL R153, R126, -INF , P1 ;  /* 0xff8000007e997808 */ /* 0x000fe40000800000 */
[----:B------:R-:W-:Y:S02]  /*36b0*/  FSEL R9, R104, -INF , P3 ;  /* 0xff80000068097808 */ /* 0x000fe40001800000 */
[----:B------:R-:W-:Y:S02]  /*36c0*/  FSEL R85, R101, -INF , P0 ;  /* 0xff80000065557808 */ /* 0x000fe40000000000 */
[----:B------:R-:W-:-:S02]  /*36d0*/  FSEL R130, R77, -INF , P2 ;  /* 0xff8000004d827808 */ /* 0x000fc40001000000 */
[C---:B------:R-:W-:Y:S02]  /*36e0*/  ISETP.GT.AND P1, PT, R3.reuse, 0x8, PT ;  /* 0x000000080300780c */ /* 0x040fe40003f24270 */
[C---:B------:R-:W-:Y:S02]  /*36f0*/  ISETP.GT.AND P3, PT, R3.reuse, 0x10, PT ;  /* 0x000000100300780c */ /* 0x040fe40003f64270 */
[C---:B------:R-:W-:Y:S02]  /*3700*/  ISETP.GT.AND P0, PT, R3.reuse, 0x19, PT ;  /* 0x000000190300780c */ /* 0x040fe40003f04270 */
[----:B------:R-:W-:Y:S02]  /*3710*/  ISETP.GT.AND P2, PT, R3, 0x31, PT ;  /* 0x000000310300780c */ /* 0x000fe40003f44270 */
[----:B------:R-:W-:Y:S02]  /*3720*/  FSEL R84, R100, -INF , P1 ;  /* 0xff80000064547808 */ /* 0x000fe40000800000 */
[----:B------:R-:W-:-:S02]  /*3730*/  FSEL R87, R96, -INF , P3 ;  /* 0xff80000060577808 */ /* 0x000fc40001800000 */
[----:B------:R-:W-:Y:S02]  /*3740*/  FSEL R90, R93, -INF , P0 ;  /* 0xff8000005d5a7808 */ /* 0x000fe40000000000 */
[----:B------:R-:W-:Y:S02]  /*3750*/  FSEL R159, R37, -INF , P2 ;  /* 0xff800000259f7808 */ /* 0x000fe40001000000 */
[C---:B------:R-:W-:Y:S02]  /*3760*/  ISETP.GT.AND P1, PT, R3.reuse, 0x18, PT ;  /* 0x000000180300780c */ /* 0x040fe40003f24270 */
[C---:B------:R-:W-:Y:S02]  /*3770*/  ISETP.GT.AND P3, PT, R3.reuse, 0x20, PT ;  /* 0x000000200300780c */ /* 0x040fe40003f64270 */
[C---:B------:R-:W-:Y:S02]  /*3780*/  ISETP.GT.AND P0, PT, R3.reuse, 0x29, PT ;  /* 0x000000290300780c */ /* 0x040fe40003f04270 */
[----:B------:R-:W-:-:S02]  /*3790*/  ISETP.GT.AND P2, PT, R3, 0x41, PT ;  /* 0x000000410300780c */ /* 0x000fc40003f44270 */
        /* <DEDUP_REMOVED lines=14> */
[----:B------:R-:W-:Y:S02]  /*3880*/  ISETP.GT.AND P0, PT, R3, 0x49, PT ;  /* 0x000000490300780c */ /* 0x000fe40003f04270 */
[----:B------:R-:W-:Y:S02]  /*3890*/  ISETP.GT.AND P2, PT, R2, 0x30, PT ;  /* 0x000000300200780c */ /* 0x000fe40003f44270 */
[----:B------:R-:W-:Y:S02]  /*38a0*/  FSEL R158, R64, -INF , P1 ;  /* 0xff800000409e7808 */ /* 0x000fe40000800000 */
[----:B------:R-:W-:-:S02]  /*38b0*/  FSEL R182, R56, -INF , P3 ;  /* 0xff80000038b67808 */ /* 0x000fc40001800000 */
[----:B------:R-:W-:Y:S02]  /*38c0*/  FSEL R185, R61, -INF , P0 ;  /* 0xff8000003db97808 */ /* 0x000fe40000000000 */
[----:B------:R-:W-:Y:S02]  /*38d0*/  FSEL R156, R148, -INF , P2 ;  /* 0xff800000949c7808 */ /* 0x000fe40001000000 */
[C---:B------:R-:W-:Y:S02]  /*38e0*/  ISETP.GT.AND P1, PT, R3.reuse, 0x48, PT ;  /* 0x000000480300780c */ /* 0x040fe40003f24270 */
[C---:B------:R-:W-:Y:S02]  /*38f0*/  ISETP.GT.AND P3, PT, R3.reuse, 0x50, PT ;  /* 0x000000500300780c */ /* 0x040fe40003f64270 */
[----:B------:R-:W-:Y:S02]  /*3900*/  ISETP.GT.AND P0, PT, R3, 0x59, PT ;  /* 0x000000590300780c */ /* 0x000fe40003f04270 */
        /* <DEDUP_REMOVED lines=8> */
[C---:B------:R-:W-:Y:S02]  /*3990*/  ISETP.GT.AND P3, PT, R3.reuse, 0x68, PT ;  /* 0x000000680300780c */ /* 0x040fe40003f64270 */
[----:B------:R-:W-:Y:S02]  /*39a0*/  ISETP.GT.AND P2, PT, R3, 0x69, PT ;  /* 0x000000690300780c */ /* 0x000fe40003f44270 */
[----:B------:R-:W-:Y:S02]  /*39b0*/  FMNMX.FTZ R3, R9, R10, !PT ;  /* 0x0000000a09037209 */ /* 0x000fe40007810000 */
[----:B------:R-:W-:Y:S02]  /*39c0*/  FSEL R197, R48, -INF , P1 ;  /* 0xff80000030c57808 */ /* 0x000fe40000800000 */
[----:B------:R-:W-:-:S02]  /*39d0*/  FMNMX.FTZ R3, R84, R3, !PT ;  /* 0x0000000354037209 */ /* 0x000fc40007810000 */
[----:B------:R-:W-:Y:S02]  /*39e0*/  ISETP.GT.AND P1, PT, R2, 0x31, PT ;  /* 0x000000310200780c */ /* 0x000fe40003f24270 */
[----:B------:R-:W-:Y:S02]  /*39f0*/  FMNMX.FTZ R3, R85, R3, !PT ;  /* 0x0000000355037209 */ /* 0x000fe40007810000 */
[----:B------:R-:W-:Y:S02]  /*3a00*/  FSEL R155, R149, -INF , P1 ;  /* 0xff800000959b7808 */ /* 0x000fe40000800000 */
[----:B------:R-:W-:Y:S02]  /*3a10*/  ISETP.GT.AND P1, PT, R0, 0x31, PT ;  /* 0x000000310000780c */ /* 0x000fe40003f24270 */
[----:B------:R-:W-:Y:S02]  /*3a20*/  FMNMX.FTZ R3, R87, R3, !PT ;  /* 0x0000000357037209 */ /* 0x000fe40007810000 */
[----:B------:R-:W-:-:S02]  /*3a30*/  FSEL R151, R151, -INF , P1 ;  /* 0xff80000097977808 */ /* 0x000fc40000800000 */
[----:B------:R-:W-:Y:S02]  /*3a40*/  ISETP.GT.AND P1, PT, R2, 0x38, PT ;  /* 0x000000380200780c */ /* 0x000fe40003f24270 */
[----:B------:R-:W-:Y:S02]  /*3a50*/  FMNMX.FTZ R3, R88, R3, !PT ;  /* 0x0000000358037209 */ /* 0x000fe40007810000 */
[----:B------:R-:W-:Y:S02]  /*3a60*/  FMNMX.FTZ R4, R11, R12, !PT ;  /* 0x0000000c0b047209 */ /* 0x000fe40007810000 */
[----:B------:R-:W-:Y:S02]  /*3a70*/  FSEL R236, R41, -INF , P0 ;  /* 0xff80000029ec7808 */ /* 0x000fe40000000000 */
[----:B------:R-:W-:Y:S02]  /*3a80*/  FSEL R235, R28, -INF , P3 ;  /* 0xff8000001ceb7808 */ /* 0x000fe40001800000 */
[----:B------:R-:W-:-:S02]  /*3a90*/  FSEL R234, R29, -INF , P2 ;  /* 0xff8000001dea7808 */ /* 0x000fc40001000000 */
[----:B------:R-:W-:Y:S02]  /*3aa0*/  FSEL R149, R120, -INF , P1 ;  /* 0xff80000078957808 */ /* 0x000fe40000800000 */
[----:B------:R-:W-:Y:S02]  /*3ab0*/  FMNMX.FTZ R3, R89, R3, !PT ;  /* 0x0000000359037209 */ /* 0x000fe40007810000 */
[C---:B------:R-:W-:Y:S02]  /*3ac0*/  ISETP.GT.AND P0, PT, R2.reuse, 0x39, PT ;  /* 0x000000390200780c */ /* 0x040fe40003f04270 */
[C---:B------:R-:W-:Y:S02]  /*3ad0*/  ISETP.GT.AND P3, PT, R2.reuse, 0x40, PT ;  /* 0x000000400200780c */ /* 0x040fe40003f64270 */
[C---:B------:R-:W-:Y:S02]  /*3ae0*/  ISETP.GT.AND P2, PT, R2.reuse, 0x41, PT ;  /* 0x000000410200780c */ /* 0x040fe40003f44270 */
[----:B------:R-:W-:-:S02]  /*3af0*/  ISETP.GT.AND P1, PT, R2, 0x48, PT ;  /* 0x000000480200780c */ /* 0x000fc40003f24270 */
[----:B------:R-:W-:Y:S02]  /*3b00*/  FMNMX.FTZ R4, R13, R4, !PT ;  /* 0x000000040d047209 */ /* 0x000fe40007810000 */
[----:B------:R-:W-:Y:S02]  /*3b10*/  FMNMX.FTZ R3, R90, R3, !PT ;  /* 0x000000035a037209 */ /* 0x000fe40007810000 */
[----:B------:R-:W-:Y:S02]  /*3b20*/  FSEL R148, R121, -INF , P0 ;  /* 0xff80000079947808 */ /* 0x000fe40000000000 */
[----:B------:R-:W-:Y:S02]  /*3b30*/  FSEL R177, R144, -INF , P3 ;  /* 0xff80000090b17808 */ /* 0x000fe40001800000 */
[----:B------:R-:W-:Y:S02]  /*3b40*/  FSEL R176, R145, -INF , P2 ;  /* 0xff80000091b07808 */ /* 0x000fe40001000000 */
[----:B------:R-:W-:-:S02]  /*3b50*/  FSEL R181, R116, -INF , P1 ;  /* 0xff80000074b57808 */ /* 0x000fc40000800000 */
[----:B------:R-:W-:Y:S02]  /*3b60*/  FMNMX.FTZ R4, R14, R4, !PT ;  /* 0x000000040e047209 */ /* 0x000fe40007810000 */
[C---:B------:R-:W-:Y:S02]  /*3b70*/  ISETP.GT.AND P0, PT, R2.reuse, 0x49, PT ;  /* 0x000000490200780c */ /* 0x040fe40003f04270 */
[C---:B------:R-:W-:Y:S02]  /*3b80*/  ISETP.GT.AND P3, PT, R2.reuse, 0x50, PT ;  /* 0x000000500200780c */ /* 0x040fe40003f64270 */
[C---:B------:R-:W-:Y:S02]  /*3b90*/  ISETP.GT.AND P2, PT, R2.reuse, 0x51, PT ;  /* 0x000000510200780c */ /* 0x040fe40003f44270 */
[----:B------:R-:W-:Y:S02]  /*3ba0*/  ISETP.GT.AND P1, PT, R2, 0x58, PT ;  /* 0x000000580200780c */ /* 0x000fe40003f24270 */
[----:B------:R-:W-:-:S02]  /*3bb0*/  FMNMX.FTZ R3, R131, R3, !PT ;  /* 0x0000000383037209 */ /* 0x000fc40007810000 */
[----:B------:R-:W-:Y:S02]  /*3bc0*/  FMNMX.FTZ R4, R22, R4, !PT ;  /* 0x0000000416047209 */ /* 0x000fe40007810000 */
[----:B------:R-:W-:Y:S02]  /*3bd0*/  FSEL R238, R40, -INF , P5 ;  /* 0xff80000028ee7808 */ /* 0x000fe40002800000 */
[----:B------:R-:W-:Y:S02]  /*3be0*/  FSEL R180, R117, -INF , P0 ;  /* 0xff80000075b47808 */ /* 0x000fe40000000000 */
[----:B------:R-:W-:Y:S02]  /*3bf0*/  FSEL R190, R140, -INF , P3 ;  /* 0xff8000008cbe7808 */ /* 0x000fe40001800000 */
[----:B------:R-:W-:Y:S02]  /*3c00*/  FSEL R192, R141, -INF , P2 ;  /* 0xff8000008dc07808 */ /* 0x000fe40001000000 */
[----:B------:R-:W-:-:S02]  /*3c10*/  FSEL R194, R112, -INF , P1 ;  /* 0xff80000070c27808 */ /* 0x000fc40000800000 */
[C---:B------:R-:W-:Y:S02]  /*3c20*/  ISETP.GT.AND P0, PT, R2.reuse, 0x59, PT ;  /* 0x000000590200780c */ /* 0x040fe40003f04270 */
[C---:B------:R-:W-:Y:S02]  /*3c30*/  ISETP.GT.AND P5, PT, R2.reuse, 0x60, PT ;  /* 0x000000600200780c */ /* 0x040fe40003fa4270 */
[C---:B------:R-:W-:Y:S02]  /*3c40*/  ISETP.GT.AND P3, PT, R2.reuse, 0x61, PT ;  /* 0x000000610200780c */ /* 0x040fe40003f64270 */
[C---:B------:R-:W-:Y:S02]  /*3c50*/  ISETP.GT.AND P2, PT, R2.reuse, 0x68, PT ;  /* 0x000000680200780c */ /* 0x040fe40003f44270 */
[----:B------:R-:W-:Y:S02]  /*3c60*/  ISETP.GT.AND P1, PT, R2, 0x69, PT ;  /* 0x000000690200780c */ /* 0x000fe40003f24270 */
        /* <DEDUP_REMOVED lines=27> */
[----:B------:R-:W-:Y:S02]  /*3e20*/  FSEL R237, R113, -INF , P0 ;  /* 0xff80000071ed7808 */ /* 0x000fe40000000000 */
[----:B------:R-:W-:Y:S02]  /*3e30*/  ISETP.GT.AND P0, PT, R0, 0x38, PT ;  /* 0x000000380000780c */ /* 0x000fe40003f04270 */
[----:B------:R-:W-:Y:S02]  /*3e40*/  FMNMX.FTZ R3, R155, R3, !PT ;  /* 0x000000039b037209 */ /* 0x000fe40007810000 */
[----:B------:R-:W-:-:S02]  /*3e50*/  FMNMX.FTZ R4, R153, R4, !PT ;  /* 0x0000000499047209 */ /* 0x000fc40007810000 */
[----:B------:R-:W-:Y:S02]  /*3e60*/  FMNMX.FTZ R2, R185, R2, !PT ;  /* 0x00000002b9027209 */ /* 0x000fe40007810000 */
[----:B------:R-:W-:Y:S02]  /*3e70*/  FSEL R145, R122, -INF , P0 ;  /* 0xff8000007a917808 */ /* 0x000fe40000000000 */
[----:B------:R-:W-:Y:S02]  /*3e80*/  FMNMX.FTZ R3, R149, R3, !PT ;  /* 0x0000000395037209 */ /* 0x000fe40007810000 */
[----:B------:R-:W-:Y:S02]  /*3e90*/  FMNMX.FTZ R4, R154, R4, !PT ;  /* 0x000000049a047209 */ /* 0x000fe40007810000 */
[----:B------:R-:W-:Y:S02]  /*3ea0*/  ISETP.GT.AND P0, PT, R0, 0x39, PT ;  /* 0x000000390000780c */ /* 0x000fe40003f04270 */
        /* <DEDUP_REMOVED lines=10> */
[----:B------:R-:W-:Y:S02]  /*3f50*/  ISETP.GT.AND P0, PT, R0, 0x41, PT ;  /* 0x000000410000780c */ /* 0x000fe40003f04270 */
[----:B------:R-:W-:Y:S02]  /*3f60*/  FMNMX.FTZ R3, R176, R3, !PT ;  /* 0x00000003b0037209 */ /* 0x000fe40007810000 */
[----:B------:R-:W-:-:S02]  /*3f70*/  FMNMX.FTZ R4, R145, R4, !PT ;  /* 0x0000000491047209 */ /* 0x000fc40007810000 */
[----:B------:R-:W-:Y:S02]  /*3f80*/  FMNMX.FTZ R2, R239, R2, !PT ;  /* 0x00000002ef027209 */ /* 0x000fe40007810000 */
[----:B------:R-:W-:Y:S02]  /*3f90*/  FSEL R173, R147, -INF , P0 ;  /* 0xff80000093ad7808 */ /* 0x000fe40000000000 */
[----:B------:R-:W-:Y:S02]  /*3fa0*/  ISETP.GT.AND P0, PT, R0, 0x48, PT ;  /* 0x000000480000780c */ /* 0x000fe40003f04270 */
[----:B------:R-:W-:Y:S02]  /*3fb0*/  FMNMX.FTZ R3, R181, R3, !PT ;  /* 0x00000003b5037209 */ /* 0x000fe40007810000 */
[----:B------:R-:W-:Y:S02]  /*3fc0*/  FMNMX.FTZ R4, R144, R4, !PT ;  /* 0x0000000490047209 */ /* 0x000fe40007810000 */
[----:B------:R-:W-:-:S02]  /*3fd0*/  FMNMX.FTZ R2, R238, R2, !PT ;  /* 0x00000002ee027209 */ /* 0x000fc40007810000 */
[----:B------:R-:W-:Y:S02]  /*3fe0*/  FSEL R174, R118, -INF , P0 ;  /* 0xff80000076ae7808 */ /* 0x000fe40000000000 */
[----:B------:R-:W-:Y:S02]  /*3ff0*/  FMNMX.FTZ R3, R180, R3, !PT ;  /* 0x00000003b4037209 */ /* 0x000fe40007810000 */
        /* <DEDUP_REMOVED lines=11> */
[----:B------:R-:W-:Y:S01]  /*40b0*/  FMNMX.FTZ R2, R234, R2, !PT ;  /* 0x00000002ea027209 */ /* 0x000fe20007810000 */
[----:B------:R-:W1:Y:S01]  /*40c0*/  SHFL.IDX PT, R5, R6, 0x1, 0x1c1f ;  /* 0x003c1f0006057f89 */ /* 0x000e6200000e0000 */
[----:B------:R-:W-:Y:S02]  /*40d0*/  ISETP.GT.AND P0, PT, R0, 0x51, PT ;  /* 0x000000510000780c */ /* 0x000fe40003f04270 */
[----:B------:R-:W-:Y:S02]  /*40e0*/  FMNMX.FTZ R3, R194, R3, !PT ;  /* 0x00000003c2037209 */ /* 0x000fe40007810000 */
[----:B------:R-:W-:Y:S01]  /*40f0*/  FMNMX.FTZ R4, R172, R4, !PT ;  /* 0x00000004ac047209 */ /* 0x000fe20007810000 */
[----:B------:R-:W2:Y:S01]  /*4100*/  SHFL.BFLY PT, R137, R2, 0x2, 0x1f ;  /* 0x0c401f0002897f89 */ /* 0x000ea200000e0000 */
[----:B------:R-:W-:-:S02]  /*4110*/  FSEL R207, R143, -INF , P0 ;  /* 0xff8000008fcf7808 */ /* 0x000fc40000000000 */
[----:B------:R-:W-:Y:S02]  /*4120*/  FSEL R201, R168, -INF , P5 ;  /* 0xff800000a8c97808 */ /* 0x000fe40002800000 */
[C---:B------:R-:W-:Y:S02]  /*4130*/  ISETP.GT.AND P0, PT, R0.reuse, 0x58, PT ;  /* 0x000000580000780c */ /* 0x040fe40003f04270 */
[----:B------:R-:W-:Y:S02]  /*4140*/  FMNMX.FTZ R3, R237, R3, !PT ;  /* 0x00000003ed037209 */ /* 0x000fe40007810000 */
[----:B------:R-:W-:Y:S02]  /*4150*/  FMNMX.FTZ R4, R215, R4, !PT ;  /* 0x00000004d7047209 */ /* 0x000fe40007810000 */
[----:B------:R-:W-:Y:S02]  /*4160*/  FSEL R210, R169, -INF , P3 ;  /* 0xff800000a9d27808 */ /* 0x000fe40001800000 */
[----:B------:R-:W-:-:S02]  /*4170*/  ISETP.GT.AND P3, PT, R0, 0x59, PT ;  /* 0x000000590000780c */ /* 0x000fc40003f64270 */
[----:B------:R-:W-:Y:S02]  /*4180*/  FMNMX.FTZ R3, R201, R3, !PT ;  /* 0x00000003c9037209 */ /* 0x000fe40007810000 */
[----:B------:R-:W-:Y:S02]  /*4190*/  FSEL R204, R114, -INF , P0 ;  /* 0xff80000072cc7808 */ /* 0x000fe40000000000 */
[----:B------:R-:W-:Y:S02]  /*41a0*/  FMNMX.FTZ R4, R207, R4, !PT ;  /* 0x00000004cf047209 */ /* 0x000fe40007810000 */
[----:B------:R-:W-:Y:S02]  /*41b0*/  FSEL R199, R109, -INF , P1 ;  /* 0xff8000006dc77808 */ /* 0x000fe40000800000 */
[----:B------:R-:W-:Y:S02]  /*41c0*/  FSEL R193, R108, -INF , P2 ;  /* 0xff8000006cc17808 */ /* 0x000fe40001000000 */
[----:B------:R-:W-:-:S02]  /*41d0*/  FMNMX.FTZ R3, R210, R3, !PT ;  /* 0x00000003d2037209 */ /* 0x000fc40007810000 */
[----:B------:R-:W-:Y:S02]  /*41e0*/  FSEL R203, R115, -INF , P3 ;  /* 0xff80000073cb7808 */ /* 0x000fe40001800000 */
[----:B------:R-:W-:Y:S02]  /*41f0*/  ISETP.GT.AND P1, PT, R0, 0x60, PT ;  /* 0x000000600000780c */ /* 0x000fe40003f24270 */
[----:B------:R-:W-:Y:S02]  /*4200*/  FMNMX.FTZ R4, R204, R4, !PT ;  /* 0x00000004cc047209 */ /* 0x000fe40007810000 */
[----:B------:R-:W-:Y:S02]  /*4210*/  FMNMX.FTZ R3, R193, R3, !PT ;  /* 0x00000003c1037209 */ /* 0x000fe40007810000 */
[----:B------:R-:W-:Y:S02]  /*4220*/  ISETP.GT.AND P0, PT, R0, 0x61, PT ;  /* 0x000000610000780c */ /* 0x000fe40003f04270 */
[----:B------:R-:W-:-:S02]  /*4230*/  FSEL R202, R170, -INF , P1 ;  /* 0xff800000aaca7808 */ /* 0x000fc40000800000 */
[----:B------:R-:W-:Y:S02]  /*4240*/  FMNMX.FTZ R4, R203, R4, !PT ;  /* 0x00000004cb047209 */ /* 0x000fe40007810000 */
[----:B------:R-:W-:Y:S02]  /*4250*/  FMNMX.FTZ R3, R199, R3, !PT ;  /* 0x00000003c7037209 */ /* 0x000fe40007810000 */
[----:B------:R-:W-:Y:S02]  /*4260*/  FSEL R206, R171, -INF , P0 ;  /* 0xff800000abce7808 */ /* 0x000fe40000000000 */
[----:B------:R-:W-:Y:S02]  /*4270*/  ISETP.GT.AND P1, PT, R0, 0x68, PT ;  /* 0x000000680000780c */ /* 0x000fe40003f24270 */
[----:B------:R-:W-:Y:S01]  /*4280*/  FMNMX.FTZ R4, R202, R4, !PT ;  /* 0x00000004ca047209 */ /* 0x000fe20007810000 */
[----:B-1----:R-:W-:Y:S01]  /*4290*/  IMAD.IADD R5, R7, 0x1, R5 ;  /* 0x0000000107057824 */ /* 0x002fe200078e0205 */
[----:B------:R-:W-:Y:S01]  /*42a0*/  ISETP.GT.AND P0, PT, R0, 0x69, PT ;  /* 0x000000690000780c */ /* 0x000fe20003f04270 */
[----:B------:R-:W1:Y:S01]  /*42b0*/  SHFL.BFLY PT, R7, R3, 0x2, 0x1f ;  /* 0x0c401f0003077f89 */ /* 0x000e6200000e0000 */
[----:B------:R-:W-:-:S02]  /*42c0*/  FSEL R208, R110, -INF , P1 ;  /* 0xff8000006ed07808 */ /* 0x000fc40000800000 */
[----:B------:R-:W-:Y:S02]  /*42d0*/  FMNMX.FTZ R4, R206, R4, !PT ;  /* 0x00000004ce047209 */ /* 0x000fe40007810000 */
[----:B--2---:R-:W-:Y:S02]  /*42e0*/  FMNMX.FTZ R137, R2, R137, !PT ;  /* 0x0000008902897209 */ /* 0x004fe40007810000 */
[----:B------:R-:W-:Y:S02]  /*42f0*/  FSEL R216, R111, -INF , P0 ;  /* 0xff8000006fd87808 */ /* 0x000fe40000000000 */
[----:B------:R-:W-:Y:S02]  /*4300*/  FMNMX.FTZ R2, R208, R4, !PT ;  /* 0x00000004d0027209 */ /* 0x000fe40007810000 */
[----:B------:R-:W-:Y:S02]  /*4310*/  IMNMX R0, R8, R5, PT ;  /* 0x0000000508007217 */ /* 0x000fe40003800200 */
[----:B------:R-:W-:-:S02]  /*4320*/  FMNMX.FTZ R2, R216, R2, !PT ;  /* 0x00000002d8027209 */ /* 0x000fc40007810000 */
[C---:B------:R-:W-:Y:S02]  /*4330*/  ISETP.GT.AND P1, PT, R0.reuse, RZ, PT ;  /* 0x000000ff0000720c */ /* 0x040fe40003f24270 */
[----:B------:R-:W-:Y:S01]  /*4340*/  ISETP.GT.AND P0, PT, R0, 0x1, PT ;  /* 0x000000010000780c */ /* 0x000fe20003f04270 */
[----:B------:R-:W2:Y:S01]  /*4350*/  SHFL.BFLY PT, R6, R2, 0x2, 0x1f ;  /* 0x0c401f0002067f89 */ /* 0x000ea200000e0000 */
[----:B------:R-:W-:Y:S02]  /*4360*/  FSEL R69, R106, -INF , P1 ;  /* 0xff8000006a457808 */ /* 0x000fe40000800000 */
[----:B------:R-:W-:Y:S01]  /*4370*/  FSEL R68, R107, -INF , P0 ;  /* 0xff8000006b447808 */ /* 0x000fe20000000000 */
[----:B------:R-:W3:Y:S01]  /*4380*/  SHFL.BFLY PT, R4, R137, 0x1, 0x1f ;  /* 0x0c201f0089047f89 */ /* 0x000ee200000e0000 */
[C---:B------:R-:W-:Y:S02]  /*4390*/  ISETP.GT.AND P3, PT, R0.reuse, 0x8, PT ;  /* 0x000000080000780c */ /* 0x040fe40003f64270 */
[----:B------:R-:W-:-:S02]  /*43a0*/  ISETP.GT.AND P2, PT, R0, 0x9, PT ;  /* 0x000000090000780c */ /* 0x000fc40003f44270 */
[----:B------:R-:W-:Y:S02]  /*43b0*/  FSEL R71, R102, -INF , P3 ;  /* 0xff80000066477808 */ /* 0x000fe40001800000 */
[----:B------:R-:W-:Y:S02]  /*43c0*/  FMNMX.FTZ R5, R69, R68, !PT ;  /* 0x0000004445057209 */ /* 0x000fe40007810000 */
[----:B------:R-:W-:Y:S02]  /*43d0*/  ISETP.GT.AND P1, PT, R0, 0x10, PT ;  /* 0x000000100000780c */ /* 0x000fe40003f24270 */
[----:B------:R-:W-:Y:S02]  /*43e0*/  FSEL R80, R103, -INF , P2 ;  /* 0xff80000067507808 */ /* 0x000fe40001000000 */
[----:B------:R-:W-:Y:S02]  /*43f0*/  FMNMX.FTZ R5, R71, R5, !PT ;  /* 0x0000000547057209 */ /* 0x000fe40007810000 */
[----:B-1----:R-:W-:-:S02]  /*4400*/  FMNMX.FTZ R3, R3, R7, !PT ;  /* 0x0000000703037209 */ /* 0x002fc40007810000 */
[----:B------:R-:W-:Y:S02]  /*4410*/  ISETP.GT.AND P0, PT, R0, 0x11, PT ;  /* 0x000000110000780c */ /* 0x000fe40003f04270 */
[----:B------:R-:W-:Y:S02]  /*4420*/  FSEL R7, R98, -INF , P1 ;  /* 0xff80000062077808 */ /* 0x000fe40000800000 */
[----:B------:R-:W-:Y:S01]  /*4430*/  FMNMX.FTZ R5, R80, R5, !PT ;  /* 0x0000000550057209 */ /* 0x000fe20007810000 */
[----:B------:R-:W1:Y:S01]  /*4440*/  SHFL.BFLY PT, R135, R3, 0x1, 0x1f ;  /* 0x0c201f0003877f89 */ /* 0x000e6200000e0000 */
[----:B------:R-:W-:Y:S02]  /*4450*/  FSEL R81, R99, -INF , P0 ;  /* 0xff80000063517808 */ /* 0x000fe40000000000 */
[----:B------:R-:W-:Y:S02]  /*4460*/  ISETP.GT.AND P3, PT, R0, 0x18, PT ;  /* 0x000000180000780c */ /* 0x000fe40003f64270 */
[----:B------:R-:W-:-:S02]  /*4470*/  FMNMX.FTZ R5, R7, R5, !PT ;  /* 0x0000000507057209 */ /* 0x000fc40007810000 */
[----:B------:R-:W-:Y:S02]  /*4480*/  ISETP.GT.AND P2, PT, R0, 0x19, PT ;  /* 0x000000190000780c */ /* 0x000fe40003f44270 */
[----:B------:R-:W-:Y:S02]  /*4490*/  FSEL R82, R94, -INF , P3 ;  /* 0xff8000005e527808 */ /* 0x000fe40001800000 */
[----:B------:R-:W-:Y:S02]  /*44a0*/  FMNMX.FTZ R5, R81, R5, !PT ;  /* 0x0000000551057209 */ /* 0x000fe40007810000 */
[----:B------:R-:W-:Y:S02]  /*44b0*/  ISETP.GT.AND P0, PT, R0, 0x21, PT ;  /* 0x000000210000780c */ /* 0x000fe40003f04270 */
[----:B--2---:R-:W-:Y:S02]  /*44c0*/  FMNMX.FTZ R2, R2, R6, !PT ;  /* 0x0000000602027209 */ /* 0x004fe40007810000 */
[----:B------:R-:W-:-:S02]  /*44d0*/  ISETP.GT.AND P1, PT, R0, 0x20, PT ;  /* 0x000000200000780c */ /* 0x000fc40003f24270 */
[----:B------:R-:W-:Y:S02]  /*44e0*/  FSEL R83, R95, -INF , P2 ;  /* 0xff8000005f537808 */ /* 0x000fe40001000000 */
[----:B------:R-:W-:Y:S02]  /*44f0*/  FMNMX.FTZ R5, R82, R5, !PT ;  /* 0x0000000552057209 */ /* 0x000fe40007810000 */
[----:B------:R-:W-:Y:S02]  /*4500*/  FSEL R91, R79, -INF , P0 ;  /* 0xff8000004f5b7808 */ /* 0x000fe40000000000 */
[----:B---3--:R-:W-:Y:S01]  /*4510*/  FMNMX.FTZ R137, R137, R4, !PT ;  /* 0x0000000489897209 */ /* 0x008fe20007810000 */
[----:B------:R-:W2:Y:S01]  /*4520*/  SHFL.BFLY PT, R70, R2, 0x1, 0x1f ;  /* 0x0c201f0002467f89 */ /* 0x000ea200000e0000 */
[----:B------:R-:W-:Y:S02]  /*4530*/  ISETP.GT.AND P0, PT, R0, 0x29, PT ;  /* 0x000000290000780c */ /* 0x000fe40003f04270 */
[----:B------:R-:W-:-:S02]  /*4540*/  FSEL R86, R78, -INF , P1 ;  /* 0xff8000004e567808 */ /* 0x000fc40000800000 */
[----:B------:R-:W-:Y:S01]  /*4550*/  FMNMX.FTZ R5, R83, R5, !PT ;  /* 0x0000000553057209 */ /* 0x000fe20007810000 */
[----:B------:R-:W-:Y:S01]  /*4560*/  FMUL.FTZ R4, R137, c[0x0][0x2d0] ;  /* 0x0000b40089047a20 */ /* 0x000fe20000410000 */
[----:B------:R-:W-:Y:S02]  /*4570*/  FSEL R97, R47, -INF , P0 ;  /* 0xff8000002f617808 */ /* 0x000fe40000000000 */
[----:B------:R-:W-:Y:S02]  /*4580*/  FSETP.NEU.FTZ.AND P0, PT, R137, -INF , PT ;  /* 0xff8000008900780b */ /* 0x000fe40003f1d000 */
[----:B------:R-:W-:Y:S02]  /*4590*/  ISETP.GT.AND P1, PT, R0, 0x28, PT ;  /* 0x000000280000780c */ /* 0x000fe40003f24270 */
[----:B------:R-:W-:Y:S02]  /*45a0*/  FMNMX.FTZ R5, R86, R5, !PT ;  /* 0x0000000556057209 */ /* 0x000fe40007810000 */
[----:B------:R-:W-:-:S02]  /*45b0*/  FSEL R4, R4, RZ, P0 ;  /* 0x000000ff04047208 */ /* 0x000fc40000000000 */
[----:B------:R-:W-:Y:S02]  /*45c0*/  FSEL R96, R46, -INF , P1 ;  /* 0xff8000002e607808 */ /* 0x000fe40000800000 */
[----:B------:R-:W-:Y:S02]  /*45d0*/  FMNMX.FTZ R5, R91, R5, !PT ;  /* 0x000000055b057209 */ /* 0x000fe40007810000 */
[----:B-1----:R-:W-:Y:S01]  /*45e0*/  FMNMX.FTZ R135, R3, R135, !PT ;  /* 0x0000008703877209 */ /* 0x002fe20007810000 */
[--C-:B------:R-:W-:Y:S01]  /*45f0*/  FFMA.FTZ R3, R9, c[0x0][0x2d0], -R4.reuse ;  /* 0x0000b40009037a23 */ /* 0x100fe20000010804 */
[----:B------:R-:W-:Y:S02]  /*4600*/  ISETP.GT.AND P2, PT, R0, 0x30, PT ;  /* 0x000000300000780c */ /* 0x000fe40003f44270 */
[----:B--2---:R-:W-:Y:S01]  /*4610*/  FMNMX.FTZ R70, R2, R70, !PT ;  /* 0x0000004602467209 */ /* 0x004fe20007810000 */
[----:B------:R-:W-:Y:S01]  /*4620*/  FFMA.FTZ R6, R10, c[0x0][0x2d0], -R4 ;  /* 0x0000b4000a067a23 */ /* 0x000fe20000010804 */
[----:B------:R-:W-:Y:S01]  /*4630*/  FMNMX.FTZ R5, R96, R5, !PT ;  /* 0x0000000560057209 */ /* 0x000fe20007810000 */
[----:B------:R1:W-:Y:S01]  /*4640*/  MUFU.EX2 R225, R3 ;  /* 0x0000000300e17308 */ /* 0x0003e20000000800 */
[----:B------:R-:W-:Y:S01]  /*4650*/  ISETP.GT.AND P1, PT, R0, 0x31, PT ;  /* 0x000000310000780c */ /* 0x000fe20003f24270 */
[----:B------:R-:W-:Y:S01]  /*4660*/  LDSM.16.MT88.4 R44, [R232] ;  /* 0x00000000e82c783b */ /* 0x000fe20000004200 */
[----:B------:R-:W-:-:S02]  /*4670*/  FSEL R124, R38, -INF , P2 ;  /* 0xff800000267c7808 */ /* 0x000fc40001000000 */
[----:B------:R-:W-:Y:S02]  /*4680*/  FMNMX.FTZ R5, R97, R5, !PT ;  /* 0x0000000561057209 */ /* 0x000fe40007810000 */
[----:B------:R-:W-:Y:S02]  /*4690*/  FSETP.NEU.FTZ.AND P0, PT, R135, -INF , PT ;  /* 0xff8000008700780b */ /* 0x000fe40003f1d000 */
[----:B------:R-:W-:Y:S02]  /*46a0*/  FSEL R127, R39, -INF , P1 ;  /* 0xff800000277f7808 */ /* 0x000fe40000800000 */
[----:B------:R-:W-:Y:S01]  /*46b0*/  ISETP.GT.AND P2, PT, R0, 0x38, PT ;  /* 0x000000380000780c */ /* 0x000fe20003f44270 */
[----:B------:R2:W-:Y:S01]  /*46c0*/  MUFU.EX2 R186, R6 ;  /* 0x0000000600ba7308 */ /* 0x0005e20000000800 */
[----:B------:R-:W-:Y:S01]  /*46d0*/  FMNMX.FTZ R5, R124, R5, !PT ;  /* 0x000000057c057209 */ /* 0x000fe20007810000 */
[----:B------:R-:W-:Y:S01]  /*46e0*/  LDSM.16.MT88.4 R36, [R233] ;  /* 0x00000000e924783b */ /* 0x000fe20000004200 */
[----:B-1----:R-:W-:Y:S01]  /*46f0*/  FMUL.FTZ R3, R135, c[0x0][0x2d0] ;  /* 0x0000b40087037a20 */ /* 0x002fe20000410000 */
[----:B------:R-:W-:-:S02]  /*4700*/  ISETP.GT.AND P1, PT, R0, 0x39, PT ;  /* 0x000000390000780c */ /* 0x000fc40003f24270 */
[----:B------:R-:W-:Y:S02]  /*4710*/  FSEL R125, R66, -INF , P2 ;  /* 0xff800000427d7808 */ /* 0x000fe40001000000 */
[----:B------:R-:W-:Y:S02]  /*4720*/  FSEL R3, R3, RZ, P0 ;  /* 0x000000ff03037208 */ /* 0x000fe40000000000 */
[----:B------:R-:W-:Y:S02]  /*4730*/  FMNMX.FTZ R2, R127, R5, !PT ;  /* 0x000000057f027209 */ /* 0x000fe40007810000 */
[----:B------:R-:W-:Y:S01]  /*4740*/  FSEL R126, R67, -INF , P1 ;  /* 0xff800000437e7808 */ /* 0x000fe20000800000 */
[----:B------:R-:W-:Y:S01]  /*4750*/  FFMA.FTZ R5, R13, c[0x0][0x2d0], -R3 ;  /* 0x0000b4000d057a23 */ /* 0x000fe20000010803 */
[C---:B------:R-:W-:Y:S02]  /*4760*/  ISETP.GT.AND P1, PT, R0.reuse, 0x40, PT ;  /* 0x000000400000780c */ /* 0x040fe40003f24270 */
[----:B------:R-:W-:Y:S01]  /*4770*/  FMNMX.FTZ R2, R125, R2, !PT ;  /* 0x000000027d027209 */ /* 0x000fe20007810000 */
[----:B------:R1:W-:Y:S01]  /*4780*/  MUFU.EX2 R214, R5 ;  /* 0x0000000500d67308 */ /* 0x0003e20000000800 */
[----:B------:R-:W-:-:S02]  /*4790*/  ISETP.GT.AND P0, PT, R0, 0x41, PT ;  /* 0x000000410000780c */ /* 0x000fc40003f04270 */
[----:B------:R-:W-:Y:S02]  /*47a0*/  FSEL R140, R58, -INF , P1 ;  /* 0xff8000003a8c7808 */ /* 0x000fe40000800000 */
[----:B------:R-:W-:Y:S02]  /*47b0*/  FSEL R142, R59, -INF , P0 ;  /* 0xff8000003b8e7808 */ /* 0x000fe40000000000 */
[C---:B------:R-:W-:Y:S02]  /*47c0*/  ISETP.GT.AND P1, PT, R0.reuse, 0x48, PT ;  /* 0x000000480000780c */ /* 0x040fe40003f24270 */
[----:B------:R-:W-:Y:S01]  /*47d0*/  ISETP.GT.AND P2, PT, R0, 0x50, PT ;  /* 0x000000500000780c */ /* 0x000fe20003f44270 */
[----:B--2---:R-:W-:Y:S01]  /*47e0*/  FFMA.FTZ R6, R11, c[0x0][0x2d0], -R3 ;  /* 0x0000b4000b067a23 */ /* 0x004fe20000010803 */
[----:B-1----:R-:W-:Y:S01]  /*47f0*/  FMNMX.FTZ R5, R126, R2, !PT ;  /* 0x000000027e057209 */ /* 0x002fe20007810000 */
[----:B------:R-:W-:Y:S03]  /*4800*/  LDSM.16.MT88.4 R56, [R229+0x800] ;  /* 0x00080000e538783b */ /* 0x000fe60000004200 */
[----:B------:R-:W-:-:S02]  /*4810*/  FMNMX.FTZ R5, R140, R5, !PT ;  /* 0x000000058c057209 */ /* 0x000fc40007810000 */
[----:B------:R-:W-:Y:S02]  /*4820*/  ISETP.GT.AND P0, PT, R0, 0x49, PT ;  /* 0x000000490000780c */ /* 0x000fe40003f04270 */
[----:B------:R-:W-:Y:S02]  /*4830*/  FSEL R141, R62, -INF , P1 ;  /* 0xff8000003e8d7808 */ /* 0x000fe40000800000 */
[----:B------:R-:W-:Y:S02]  /*4840*/  FMNMX.FTZ R5, R142, R5, !PT ;  /* 0x000000058e057209 */ /* 0x000fe40007810000 */
[----:B------:R-:W-:Y:S02]  /*4850*/  FSEL R143, R63, -INF , P0 ;  /* 0xff8000003f8f7808 */ /* 0x000fe40000000000 */
[----:B------:R-:W-:Y:S02]  /*4860*/  FMNMX.FTZ R5, R141, R5, !PT ;  /* 0x000000058d057209 */ /* 0x000fe40007810000 */
[----:B------:R-:W-:Y:S01]  /*4870*/  ISETP.GT.AND P1, PT, R0, 0x51, PT ;  /* 0x000000510000780c */ /* 0x000fe20003f24270 */
[----:B------:R-:W-:Y:S01]  /*4880*/  FMUL.FTZ R2, R70, c[0x0][0x2d0] ;  /* 0x0000b40046027a20 */ /* 0x000fe20000410000 */
[----:B------:R-:W-:-:S02]  /*4890*/  FSEL R168, R54, -INF , P2 ;  /* 0xff80000036a87808 */ /* 0x000fc40001000000 */
[----:B------:R-:W-:Y:S02]  /*48a0*/  FMNMX.FTZ R5, R143, R5, !PT ;  /* 0x000000058f057209 */ /* 0x000fe40007810000 */
[----:B------:R-:W-:Y:S02]  /*48b0*/  FSETP.NEU.FTZ.AND P0, PT, R70, -INF , PT ;  /* 0xff8000004600780b */ /* 0x000fe40003f1d000 */
[----:B------:R-:W-:Y:S02]  /*48c0*/  FSEL R167, R55, -INF , P1 ;  /* 0xff80000037a77808 */ /* 0x000fe40000800000 */
[----:B------:R-:W-:Y:S01]  /*48d0*/  ISETP.GT.AND P1, PT, R0, 0x58, PT ;  /* 0x000000580000780c */ /* 0x000fe20003f24270 */
[----:B------:R1:W-:Y:S01]  /*48e0*/  MUFU.EX2 R205, R6 ;  /* 0x0000000600cd7308 */ /* 0x0003e20000000800 */
[----:B------:R-:W-:Y:S01]  /*48f0*/  FMNMX.FTZ R5, R168, R5, !PT ;  /* 0x00000005a8057209 */ /* 0x000fe20007810000 */
[----:B------:R-:W-:Y:S01]  /*4900*/  LDSM.16.MT88.4 R52, [R233+0x800] ;  /* 0x00080000e934783b */ /* 0x000fe20000004200 */
[----:B------:R-:W-:-:S02]  /*4910*/  FSEL R2, R2, RZ, P0 ;  /* 0x000000ff02027208 */ /* 0x000fc40000000000 */
[----:B------:R-:W-:Y:S02]  /*4920*/  ISETP.GT.AND P0, PT, R0, 0x59, PT ;  /* 0x000000590000780c */ /* 0x000fe40003f04270 */
[----:B------:R-:W-:Y:S02]  /*4930*/  FSEL R164, R50, -INF , P1 ;  /* 0xff80000032a47808 */ /* 0x000fe40000800000 */
[----:B------:R-:W-:Y:S02]  /*4940*/  FMNMX.FTZ R5, R167, R5, !PT ;  /* 0x00000005a7057209 */ /* 0x000fe40007810000 */
[----:B------:R-:W-:Y:S02]  /*4950*/  FSEL R165, R51, -INF , P0 ;  /* 0xff80000033a57808 */ /* 0x000fe40000000000 */
[----:B------:R-:W-:Y:S01]  /*4960*/  ISETP.GT.AND P0, PT, R0, 0x60, PT ;  /* 0x000000600000780c */ /* 0x000fe20003f04270 */
[----:B------:R-:W-:Y:S01]  /*4970*/  LDSM.16.MT88.4 R48, [R230+0x800] ;  /* 0x00080000e630783b */ /* 0x000fe20000004200 */
[----:B------:R-:W-:Y:S01]  /*4980*/  FMNMX.FTZ R5, R164, R5, !PT ;  /* 0x00000005a4057209 */ /* 0x000fe20007810000 */
[----:B-1----:R-:W-:Y:S01]  /*4990*/  FFMA.FTZ R6, R12, c[0x0][0x2d0], -R3 ;  /* 0x0000b4000c067a23 */ /* 0x002fe20000010803 */
[----:B------:R-:W-:-:S02]  /*49a0*/  ISETP.GT.AND P2, PT, R0, 0x61, PT ;  /* 0x000000610000780c */ /* 0x000fc40003f44270 */
[----:B------:R-:W-:Y:S01]  /*49b0*/  FSEL R163, R42, -INF , P0 ;  /* 0xff8000002aa37808 */ /* 0x000fe20000000000 */
[----:B------:R1:W2:Y:S01]  /*49c0*/  MUFU.EX2 R198, R6 ;  /* 0x0000000600c67308 */ /* 0x0002a20000000800 */
[----:B------:R-:W-:Y:S02]  /*49d0*/  FMNMX.FTZ R5, R165, R5, !PT ;  /* 0x00000005a5057209 */ /* 0x000fe40007810000 */
[C---:B------:R-:W-:Y:S02]  /*49e0*/  ISETP.GT.AND P1, PT, R0.reuse, 0x68, PT ;  /* 0x000000680000780c */ /* 0x040fe40003f24270 */
[----:B------:R-:W-:Y:S01]  /*49f0*/  ISETP.GT.AND P0, PT, R0, 0x69, PT ;  /* 0x000000690000780c */ /* 0x000fe20003f04270 */
[----:B------:R-:W-:Y:S01]  /*4a00*/  FFMA.FTZ R0, R21, c[0x0][0x2d0], -R2 ;  /* 0x0000b40015007a23 */ /* 0x000fe20000010802 */
[----:B------:R-:W-:Y:S02]  /*4a10*/  FSEL R162, R43, -INF , P2 ;  /* 0xff8000002ba27808 */ /* 0x000fe40001000000 */
[----:B------:R-:W-:Y:S01]  /*4a20*/  FMNMX.FTZ R5, R163, R5, !PT ;  /* 0x00000005a3057209 */ /* 0x000fe20007810000 */
[----:B-1----:R-:W-:Y:S01]  /*4a30*/  FFMA.FTZ R6, R14, c[0x0][0x2d0], -R3 ;  /* 0x0000b4000e067a23 */ /* 0x002fe20000010803 */
[----:B------:R1:W-:Y:S01]  /*4a40*/  MUFU.EX2 R242, R0 ;  /* 0x0000000000f27308 */ /* 0x0003e20000000800 */
[----:B------:R-:W-:Y:S01]  /*4a50*/  FSEL R161, R30, -INF , P1 ;  /* 0xff8000001ea17808 */ /* 0x000fe20000800000 */
[----:B------:R-:W-:Y:S06]  /*4a60*/  LDSM.16.MT88.4 R40, [R230] ;  /* 0x00000000e628783b */ /* 0x000fec0000004200 */
[----:B------:R3:W4:Y:S01]  /*4a70*/  MUFU.EX2 R191, R6 ;  /* 0x0000000600bf7308 */ /* 0x0007220000000800 */
[----:B------:R-:W-:-:S02]  /*4a80*/  FSEL R147, R31, -INF , P0 ;  /* 0xff8000001f937808 */ /* 0x000fc40000000000 */
[----:B-1----:R-:W-:Y:S01]  /*4a90*/  FMNMX.FTZ R0, R162, R5, !PT ;  /* 0x00000005a2007209 */ /* 0x002fe20007810000 */
[----:B---3--:R-:W-:-:S03]  /*4aa0*/  FFMA.FTZ R6, R15, c[0x0][0x2d0], -R2 ;  /* 0x0000b4000f067a23 */ /* 0x008fc60000010802 */
[----:B------:R-:W-:Y:S01]  /*4ab0*/  FMNMX.FTZ R0, R161, R0, !PT ;  /* 0x00000000a1007209 */ /* 0x000fe20007810000 */
[----:B------:R1:W-:Y:S03]  /*4ac0*/  MUFU.EX2 R227, R6 ;  /* 0x0000000600e37308 */ /* 0x0003e60000000800 */
[----:B------:R-:W-:Y:S01]  /*4ad0*/  FMNMX.FTZ R0, R147, R0, !PT ;  /* 0x0000000093007209 */ /* 0x000fe20007810000 */
[--C-:B-1----:R-:W-:Y:S02]  /*4ae0*/  FFMA.FTZ R6, R16, c[0x0][0x2d0], -R2.reuse ;  /* 0x0000b40010067a23 */ /* 0x102fe40000010802 */
[----:B------:R-:W-:Y:S01]  /*4af0*/  FFMA.FTZ R5, R22, c[0x0][0x2d0], -R3 ;  /* 0x0000b40016057a23 */ /* 0x000fe20000010803 */
[----:B------:R-:W-:Y:S01]  /*4b00*/  LDSM.16.MT88.4 R16, [R229] ;  /* 0x00000000e510783b */ /* 0x000fe20000004200 */
[----:B------:R1:W3:Y:S02]  /*4b10*/  MUFU.EX2 R187, R6 ;  /* 0x0000000600bb7308 */ /* 0x0002e40000000800 */
[----:B-1----:R-:W-:-:S06]  /*4b20*/  FFMA.FTZ R6, R20, c[0x0][0x2d0], -R2 ;  /* 0x0000b40014067a23 */ /* 0x002fcc0000010802 */
[----:B------:R1:W1:Y:S02]  /*4b30*/  MUFU.EX2 R223, R6 ;  /* 0x0000000600df7308 */ /* 0x0002640000000800 */
[----:B-1----:R-:W1:Y:S06]  /*4b40*/  SHFL.BFLY PT, R6, R0, 0x2, 0x1f ;  /* 0x0c401f0000067f89 */ /* 0x002e6c00000e0000 */
[----:B------:R2:W-:Y:S02]  /*4b50*/  MUFU.EX2 R217, R5 ;  /* 0x0000000500d97308 */ /* 0x0005e40000000800 */
[----:B--2---:R-:W-:-:S06]  /*4b60*/  FFMA.FTZ R5, R23, c[0x0][0x2d0], -R3 ;  /* 0x0000b40017057a23 */ /* 0x004fcc0000010803 */
[----:B------:R2:W2:Y:S01]  /*4b70*/  MUFU.EX2 R240, R5 ;  /* 0x0000000500f07308 */ /* 0x0004a20000000800 */
[----:B-1----:R-:W-:Y:S01]  /*4b80*/  FMNMX.FTZ R0, R0, R6, !PT ;  /* 0x0000000600007209 */ /* 0x002fe20007810000 */
[----:B--2---:R-:W-:-:S06]  /*4b90*/  FFMA.FTZ R5, R24, c[0x0][0x2d0], -R3 ;  /* 0x0000b40018057a23 */ /* 0x004fcc0000010803 */
[----:B------:R1:W-:Y:S01]  /*4ba0*/  MUFU.EX2 R212, R5 ;  /* 0x0000000500d47308 */ /* 0x0003e20000000800 */
[----:B------:R-:W2:Y:S01]  /*4bb0*/  SHFL.BFLY PT, R6, R0, 0x1, 0x1f ;  /* 0x0c201f0000067f89 */ /* 0x000ea200000e0000 */
[----:B-1----:R-:W-:-:S06]  /*4bc0*/  FFMA.FTZ R5, R25, c[0x0][0x2d0], -R3 ;  /* 0x0000b40019057a23 */ /* 0x002fcc0000010803 */
[----:B------:R1:W-:Y:S02]  /*4bd0*/  MUFU.EX2 R195, R5 ;  /* 0x0000000500c37308 */ /* 0x0003e40000000800 */
[----:B-1----:R-:W-:-:S06]  /*4be0*/  FFMA.FTZ R5, R26, c[0x0][0x2d0], -R2 ;  /* 0x0000b4001a057a23 */ /* 0x002fcc0000010802 */
[----:B------:R1:W-:Y:S02]  /*4bf0*/  MUFU.EX2 R189, R5 ;  /* 0x0000000500bd7308 */ /* 0x0003e40000000800 */
[----:B-1----:R-:W-:-:S06]  /*4c00*/  FFMA.FTZ R5, R27, c[0x0][0x2d0], -R2 ;  /* 0x0000b4001b057a23 */ /* 0x002fcc0000010802 */
[----:B------:R1:W1:Y:S01]  /*4c10*/  MUFU.EX2 R231, R5 ;  /* 0x0000000500e77308 */ /* 0x0002620000000800 */
[----:B--2---:R-:W-:Y:S01]  /*4c20*/  FMNMX.FTZ R136, R0, R6, !PT ;  /* 0x0000000600887209 */ /* 0x004fe20007810000 */
[----:B-1----:R-:W-:-:S06]  /*4c30*/  FFMA.FTZ R5, R32, c[0x0][0x2d0], -R2 ;  /* 0x0000b40020057a23 */ /* 0x002fcc0000010802 */
[----:B------:R1:W-:Y:S01]  /*4c40*/  MUFU.EX2 R213, R5 ;  /* 0x0000000500d57308 */ /* 0x0003e20000000800 */
[----:B------:R-:W-:Y:S02]  /*4c50*/  FMUL.FTZ R0, R136, c[0x0][0x2d0] ;  /* 0x0000b40088007a20 */ /* 0x000fe40000410000 */
[----:B-1----:R-:W-:Y:S01]  /*4c60*/  FFMA.FTZ R5, R72, c[0x0][0x2d0], -R2 ;  /* 0x0000b40048057a23 */ /* 0x002fe20000010802 */
[----:B------:R-:W-:Y:S01]  /*4c70*/  FSETP.NEU.FTZ.AND P0, PT, R136, -INF , PT ;  /* 0xff8000008800780b */ /* 0x000fe20003f1d000 */
[----:B------:R-:W1:Y:S03]  /*4c80*/  LDSM.16.MT88.4 R72, [R232+0x800] ;  /* 0x00080000e848783b */ /* 0x000e660000004200 */
[----:B------:R2:W1:Y:S01]  /*4c90*/  MUFU.EX2 R228, R5 ;  /* 0x0000000500e47308 */ /* 0x0004620000000800 */
[----:B------:R-:W-:Y:S01]  /*4ca0*/  FSEL R0, R0, RZ, P0 ;  /* 0x000000ff00007208 */ /* 0x000fe20000000000 */
[----:B--2---:R-:W-:-:S06]  /*4cb0*/  FFMA.FTZ R5, R84, c[0x0][0x2d0], -R4 ;  /* 0x0000b40054057a23 */ /* 0x004fcc0000010804 */
[----:B------:R2:W-:Y:S02]  /*4cc0*/  MUFU.EX2 R170, R5 ;  /* 0x0000000500aa7308 */ /* 0x0005e40000000800 */
[----:B--2---:R-:W-:-:S06]  /*4cd0*/  FFMA.FTZ R5, R85, c[0x0][0x2d0], -R4 ;  /* 0x0000b40055057a23 */ /* 0x004fcc0000010804 */
[----:B------:R2:W1:Y:S02]  /*4ce0*/  MUFU.EX2 R171, R5 ;  /* 0x0000000500ab7308 */ /* 0x0004640000000800 */
[----:B--2---:R-:W-:-:S06]  /*4cf0*/  FFMA.FTZ R5, R87, c[0x0][0x2d0], -R4 ;  /* 0x0000b40057057a23 */ /* 0x004fcc0000010804 */
[----:B------:R2:W-:Y:S02]  /*4d00*/  MUFU.EX2 R243, R5 ;  /* 0x0000000500f37308 */ /* 0x0005e40000000800 */
[----:B--2---:R-:W-:-:S06]  /*4d10*/  FFMA.FTZ R5, R88, c[0x0][0x2d0], -R4 ;  /* 0x0000b40058057a23 */ /* 0x004fcc0000010804 */
[----:B------:R2:W-:Y:S02]  /*4d20*/  MUFU.EX2 R6, R5 ;  /* 0x0000000500067308 */ /* 0x0005e40000000800 */
[----:B--2---:R-:W-:-:S06]  /*4d30*/  FFMA.FTZ R5, R69, c[0x0][0x2d0], -R0 ;  /* 0x0000b40045057a23 */ /* 0x004fcc0000010800 */
[----:B------:R2:W-:Y:S02]  /*4d40*/  MUFU.EX2 R146, R5 ;  /* 0x0000000500927308 */ /* 0x0005e40000000800 */
[----:B--2---:R-:W-:-:S06]  /*4d50*/  FFMA.FTZ R5, R68, c[0x0][0x2d0], -R0 ;  /* 0x0000b40044057a23 */ /* 0x004fcc0000010800 */
[----:B------:R2:W1:Y:S02]  /*4d60*/  MUFU.EX2 R69, R5 ;  /* 0x0000000500457308 */ /* 0x0004640000000800 */
        /* <DEDUP_REMOVED lines=27> */
[----:B------:R2:W-:Y:S01]  /*4f20*/  MUFU.EX2 R222, R5 ;  /* 0x0000000500de7308 */ /* 0x0005e20000000800 */
[----:B------:R-:W-:Y:S02]  /*4f30*/  F2FP.BF16.PACK_AB R8, R198, R205 ;  /* 0x000000cdc608723e */ /* 0x000fe400000010ff */
[----:B----4-:R-:W-:Y:S02]  /*4f40*/  F2FP.BF16.PACK_AB R10, R191, R214 ;  /* 0x000000d6bf0a723e */ /* 0x010fe400000010ff */
[----:B---3--:R-:W-:Y:S01]  /*4f50*/  F2FP.BF16.PACK_AB R9, R187, R227 ;  /* 0x000000e3bb09723e */ /* 0x008fe200000010ff */
[----:B--2---:R-:W-:-:S04]  /*4f60*/  FFMA.FTZ R5, R134, c[0x0][0x2d0], -R3 ;  /* 0x0000b40086057a23 */ /* 0x004fc80000010803 */
[----:B------:R2:W3:Y:S01]  /*4f70*/  MUFU.EX2 R226, R5 ;  /* 0x0000000500e27308 */ /* 0x0004e20000000800 */
[----:B------:R-:W-:Y:S01]  /*4f80*/  F2FP.BF16.PACK_AB R11, R242, R223 ;  /* 0x000000dff20b723e */ /* 0x000fe200000010ff */
[----:B--2---:R-:W-:-:S06]  /*4f90*/  FFMA.FTZ R5, R133, c[0x0][0x2d0], -R3 ;  /* 0x0000b40085057a23 */ /* 0x004fcc0000010803 */
[----:B------:R2:W-:Y:S01]  /*4fa0*/  MUFU.EX2 R247, R5 ;  /* 0x0000000500f77308 */ /* 0x0005e20000000800 */
[----:B------:R-:W-:Y:S01]  /*4fb0*/  HMMA.16816.F32.BF16 R60, R8, R16, RZ ;  /* 0x00000010083c723c */ /* 0x000fe200000418ff */
[----:B--2---:R-:W-:-:S06]  /*4fc0*/  FFMA.FTZ R5, R132, c[0x0][0x2d0], -R3 ;  /* 0x0000b40084057a23 */ /* 0x004fcc0000010803 */
[----:B------:R2:W-:Y:S01]  /*4fd0*/  MUFU.EX2 R248, R5 ;  /* 0x0000000500f87308 */ /* 0x0005e20000000800 */
[C---:B------:R-:W-:Y:S08]  /*4fe0*/  HMMA.16816.F32.BF16 R76, R8.reuse, R36, RZ ;  /* 0x00000024084c723c */ /* 0x040ff000000418ff */
[----:B------:R-:W-:Y:S01]  /*4ff0*/  HMMA.16816.F32.BF16 R64, R8, R40, RZ ;  /* 0x000000280840723c */ /* 0x000fe200000418ff */
[----:B--2---:R-:W-:-:S07]  /*5000*/  FFMA.FTZ R5, R152, c[0x0][0x2d0], -R2 ;  /* 0x0000b40098057a23 */ /* 0x004fce0000010802 */
[C---:B------:R-:W-:Y:S01]  /*5010*/  HMMA.16816.F32.BF16 R20, R8.reuse, R44, RZ ;  /* 0x0000002c0814723c */ /* 0x040fe200000418ff */
[----:B------:R2:W-:Y:S07]  /*5020*/  MUFU.EX2 R220, R5 ;  /* 0x0000000500dc7308 */ /* 0x0005ee0000000800 */
[C---:B------:R-:W-:Y:S08]  /*5030*/  HMMA.16816.F32.BF16 R32, R8.reuse, R18, RZ ;  /* 0x000000120820723c */ /* 0x040ff000000418ff */
[----:B------:R-:W-:Y:S01]  /*5040*/  HMMA.16816.F32.BF16 R28, R8, R38, RZ ;  /* 0x00000026081c723c */ /* 0x000fe200000418ff */
[----:B--2---:R-:W-:-:S07]  /*5050*/  FFMA.FTZ R5, R139, c[0x0][0x2d0], -R2 ;  /* 0x0000b4008b057a23 */ /* 0x004fce0000010802 */
[C---:B------:R-:W-:Y:S01]  /*5060*/  HMMA.16816.F32.BF16 R24, R8.reuse, R42, RZ ;  /* 0x0000002a0818723c */ /* 0x040fe200000418ff */
[----:B------:R2:W4:Y:S07]  /*5070*/  MUFU.EX2 R221, R5 ;  /* 0x0000000500dd7308 */ /* 0x00052e0000000800 */
[----:B------:R-:W-:Y:S01]  /*5080*/  HMMA.16816.F32.BF16 R8, R8, R46, RZ ;  /* 0x0000002e0808723c */ /* 0x000fe200000418ff */
[----:B--2---:R-:W-:-:S04]  /*5090*/  FFMA.FTZ R5, R153, c[0x0][0x2d0], -R2 ;  /* 0x0000b40099057a23 */ /* 0x004fc80000010802 */
[----:B------:R2:W-:Y:S01]  /*50a0*/  MUFU.EX2 R218, R5 ;  /* 0x0000000500da7308 */ /* 0x0005e20000000800 */
[----:B------:R-:W-:Y:S02]  /*50b0*/  F2FP.BF16.PACK_AB R12, R240, R217 ;  /* 0x000000d9f00c723e */ /* 0x000fe400000010ff */
[----:B------:R-:W-:Y:S02]  /*50c0*/  F2FP.BF16.PACK_AB R13, R231, R189 ;  /* 0x000000bde70d723e */ /* 0x000fe400000010ff */
[----:B------:R-:W-:Y:S02]  /*50d0*/  F2FP.BF16.PACK_AB R14, R195, R212 ;  /* 0x000000d4c30e723e */ /* 0x000fe400000010ff */
[----:B-1----:R-:W-:Y:S01]  /*50e0*/  F2FP.BF16.PACK_AB R15, R228, R213 ;  /* 0x000000d5e40f723e */ /* 0x002fe200000010ff */
[----:B------:R-:W-:Y:S02]  /*50f0*/  IMAD.MOV.U32 R152, RZ, RZ, R217 ;  /* 0x000000ffff987224 */ /* 0x000fe400078e00d9 */
[----:B--2---:R-:W-:-:S04]  /*5100*/  FFMA.FTZ R5, R154, c[0x0][0x2d0], -R2 ;  /* 0x0000b4009a057a23 */ /* 0x004fc80000010802 */
[----:B------:R1:W2:Y:S05]  /*5110*/  MUFU.EX2 R219, R5 ;  /* 0x0000000500db7308 */ /* 0x0002aa0000000800 */
[----:B------:R-:W-:Y:S01]  /*5120*/  HMMA.16816.F32.BF16 R92, R12, R74, R8 ;  /* 0x0000004a0c5c723c */ /* 0x000fe20000041808 */
[----:B------:R-:W-:Y:S02]  /*5130*/  IMAD.MOV.U32 R153, RZ, RZ, R216 ;  /* 0x000000ffff997224 */ /* 0x000fe400078e00d8 */
[----:B-1----:R-:W-:-:S04]  /*5140*/  FFMA.FTZ R5, R91, c[0x0][0x2d0], -R0 ;  /* 0x0000b4005b057a23 */ /* 0x002fc80000010800 */
[----:B------:R1:W1:Y:S01]  /*5150*/  MUFU.EX2 R217, R5 ;  /* 0x0000000500d97308 */ /* 0x0002620000000800 */
[----:B------:R-:W-:Y:S02]  /*5160*/  F2FP.BF16.PACK_AB R8, R186, R225 ;  /* 0x000000e1ba08723e */ /* 0x000fe400000010ff */
[----:B------:R-:W-:Y:S02]  /*5170*/  F2FP.BF16.PACK_AB R10, R171, R170 ;  /* 0x000000aaab0a723e */ /* 0x000fe400000010ff */
[----:B------:R-:W-:Y:S02]  /*5180*/  F2FP.BF16.PACK_AB R9, R69, R146 ;  /* 0x000000924509723e */ /* 0x000fe400000010ff */
[----:B------:R-:W-:Y:S01]  /*5190*/  F2FP.BF16.PACK_AB R11, R169, R166 ;  /* 0x000000a6a90b723e */ /* 0x000fe200000010ff */
[----:B------:R-:W-:Y:S02]  /*51a0*/  IMAD.MOV.U32 R130, RZ, RZ, R215 ;  /* 0x000000ffff827224 */ /* 0x000fe400078e00d7 */
[----:B-1----:R-:W-:-:S04]  /*51b0*/  FFMA.FTZ R5, R96, c[0x0][0x2d0], -R0 ;  /* 0x0000b40060057a23 */ /* 0x002fc80000010800 */
[----:B------:R1:W-:Y:S01]  /*51c0*/  MUFU.EX2 R216, R5 ;  /* 0x0000000500d87308 */ /* 0x0003e20000000800 */
[----:B------:R-:W-:Y:S01]  /*51d0*/  HMMA.16816.F32.BF16 R116, R12, R52, R76 ;  /* 0x000000340c74723c */ /* 0x000fe2000004184c */
[----:B------:R-:W-:-:S07]  /*51e0*/  IMAD.MOV.U32 R134, RZ, RZ, R211 ;  /* 0x000000ffff867224 */ /* 0x000fce00078e00d3 */
[----:B------:R-:W-:Y:S01]  /*51f0*/  HMMA.16816.F32.BF16 R120, R12, R56, R60 ;  /* 0x000000380c78723c */ /* 0x000fe2000004183c */
[----:B-1----:R-:W-:-:S07]  /*5200*/  FFMA.FTZ R5, R97, c[0x0][0x2d0], -R0 ;  /* 0x0000b40061057a23 */ /* 0x002fce0000010800 */
[C---:B------:R-:W-:Y:S01]  /*5210*/  HMMA.16816.F32.BF16 R104, R12.reuse, R58, R32 ;  /* 0x0000003a0c68723c */ /* 0x040fe20000041820 */
[----:B------:R1:W1:Y:S07]  /*5220*/  MUFU.EX2 R215, R5 ;  /* 0x0000000500d77308 */ /* 0x00026e0000000800 */
[C---:B------:R-:W-:Y:S08]  /*5230*/  HMMA.16816.F32.BF16 R76, R12.reuse, R54, R28 ;  /* 0x000000360c4c723c */ /* 0x040ff0000004181c */
[----:B------:R-:W-:Y:S01]  /*5240*/  HMMA.16816.F32.BF16 R100, R12, R50, R24 ;  /* 0x000000320c64723c */ /* 0x000fe20000041818 */
[----:B-1----:R-:W-:-:S07]  /*5250*/  FFMA.FTZ R5, R160, c[0x0][0x2d0], -R4 ;  /* 0x0000b400a0057a23 */ /* 0x002fce0000010804 */
[----:B------:R-:W-:Y:S01]  /*5260*/  HMMA.16816.F32.BF16 R112, R12, R48, R64 ;  /* 0x000000300c70723c */ /* 0x000fe20000041840 */
[----:B------:R-:W-:-:S07]  /*5270*/  IMAD.MOV.U32 R138, RZ, RZ, R212 ;  /* 0x000000ffff8a7224 */ /* 0x000fce00078e00d4 */
[----:B------:R-:W-:Y:S08]  /*5280*/  HMMA.16816.F32.BF16 R108, R12, R72, R20 ;  /* 0x000000480c6c723c */ /* 0x000ff00000041814 */
        /* <DEDUP_REMOVED lines=8> */
[----:B------:R-:W-:-:S02]  /*5310*/  F2FP.BF16.PACK_AB R11, R251, R211 ;  /* 0x000000d3fb0b723e */ /* 0x000fc400000010ff */
[----:B------:R1:W-:Y:S01]  /*5320*/  MUFU.EX2 R211, R5 ;  /* 0x0000000500d37308 */ /* 0x0003e20000000800 */
[----:B------:R-:W-:Y:S02]  /*5330*/  IMAD.MOV.U32 R128, RZ, RZ, R213 ;  /* 0x000000ffff807224 */ /* 0x000fe400078e00d5 */
[----:B------:R-:W-:Y:S02]  /*5340*/  IMAD.MOV.U32 R129, RZ, RZ, R214 ;  /* 0x000000ffff817224 */ /* 0x000fe400078e00d6 */
[----:B-1----:R-:W-:-:S04]  /*5350*/  FFMA.FTZ R5, R159, c[0x0][0x2d0], -R4 ;  /* 0x0000b4009f057a23 */ /* 0x002fc80000010804 */
[----:B------:R1:W-:Y:S01]  /*5360*/  MUFU.EX2 R212, R5 ;  /* 0x0000000500d47308 */ /* 0x0003e20000000800 */
[----:B------:R-:W-:Y:S02]  /*5370*/  IMAD.MOV.U32 R133, RZ, RZ, R207 ;  /* 0x000000ffff857224 */ /* 0x000fe400078e00cf */
[----:B-1----:R-:W-:-:S05]  /*5380*/  FFMA.FTZ R5, R158, c[0x0][0x2d0], -R4 ;  /* 0x0000b4009e057a23 */ /* 0x002fca0000010804 */
[----:B------:R1:W-:Y:S01]  /*5390*/  MUFU.EX2 R213, R5 ;  /* 0x0000000500d57308 */ /* 0x0003e20000000800 */
[----:B------:R-:W-:Y:S02]  /*53a0*/  F2FP.BF16.PACK_AB R8, R6, R243 ;  /* 0x000000f30608723e */ /* 0x000fe400000010ff */
[----:B------:R-:W-:Y:S02]  /*53b0*/  F2FP.BF16.PACK_AB R9, R178, R179 ;  /* 0x000000b3b209723e */ /* 0x000fe400000010ff */
[----:B------:R-:W-:Y:S01]  /*53c0*/  F2FP.BF16.PACK_AB R10, R71, R68 ;  /* 0x00000044470a723e */ /* 0x000fe200000010ff */
[----:B-1----:R-:W-:-:S04]  /*53d0*/  FFMA.FTZ R5, R157, c[0x0][0x2d0], -R4 ;  /* 0x0000b4009d057a23 */ /* 0x002fc80000010804 */
[----:B------:R1:W-:Y:S01]  /*53e0*/  MUFU.EX2 R214, R5 ;  /* 0x0000000500d67308 */ /* 0x0003e20000000800 */
[----:B------:R-:W-:Y:S01]  /*53f0*/  IMAD.MOV.U32 R132, RZ, RZ, R206 ;  /* 0x000000ffff847224 */ /* 0x000fe200078e00ce */
[----:B------:R-:W-:Y:S01]  /*5400*/  HMMA.16816.F32.BF16 R80, R8, R56, R60 ;  /* 0x000000380850723c */ /* 0x000fe2000004183c */
[----:B-1----:R-:W-:-:S05]  /*5410*/  FFMA.FTZ R5, R124, c[0x0][0x2d0], -R0 ;  /* 0x0000b4007c057a23 */ /* 0x002fca0000010800 */
[----:B------:R1:W-:Y:S02]  /*5420*/  MUFU.EX2 R207, R5 ;  /* 0x0000000500cf7308 */ /* 0x0003e40000000800 */
[----:B------:R-:W-:Y:S01]  /*5430*/  HMMA.16816.F32.BF16 R64, R8, R52, R28 ;  /* 0x000000340840723c */ /* 0x000fe2000004181c */
[----:B------:R-:W-:Y:S02]  /*5440*/  IMAD.MOV.U32 R7, RZ, RZ, R209 ;  /* 0x000000ffff077224 */ /* 0x000fe400078e00d1 */
[----:B-1----:R-:W-:-:S04]  /*5450*/  FFMA.FTZ R5, R156, c[0x0][0x2d0], -R3 ;  /* 0x0000b4009c057a23 */ /* 0x002fc80000010803 */
[----:B------:R1:W-:Y:S01]  /*5460*/  MUFU.EX2 R206, R5 ;  /* 0x0000000500ce7308 */ /* 0x0003e20000000800 */
[C---:B------:R-:W-:Y:S01]  /*5470*/  HMMA.16816.F32.BF16 R40, R8.reuse, R48, R20 ;  /* 0x000000300828723c */ /* 0x040fe20000041814 */
[----:B------:R-:W2:Y:S07]  /*5480*/  LDSM.16.MT88.4 R20, [R229+0x1000] ;  /* 0x00100000e514783b */ /* 0x000eae0000004200 */
[----:B------:R-:W-:Y:S01]  /*5490*/  HMMA.16816.F32.BF16 R60, R8, R72, R12 ;  /* 0x00000048083c723c */ /* 0x000fe2000004180c */
[----:B------:R-:W-:Y:S01]  /*54a0*/  LDSM.16.MT88.4 R12, [R230+0x1000] ;  /* 0x00100000e60c783b */ /* 0x000fe20000004200 */
[----:B-1----:R-:W-:-:S06]  /*54b0*/  FFMA.FTZ R5, R155, c[0x0][0x2d0], -R3 ;  /* 0x0000b4009b057a23 */ /* 0x002fcc0000010803 */
[C---:B------:R-:W-:Y:S01]  /*54c0*/  HMMA.16816.F32.BF16 R52, R8.reuse, R54, R24 ;  /* 0x000000360834723c */ /* 0x040fe20000041818 */
[----:B------:R-:W-:Y:S01]  /*54d0*/  IMAD.MOV.U32 R155, RZ, RZ, R208 ;  /* 0x000000ffff9b7224 */ /* 0x000fe200078e00d0 */
[----:B------:R-:W-:Y:S01]  /*54e0*/  LDSM.16.MT88.4 R24, [R232+0x1000] ;  /* 0x00100000e818783b */ /* 0x000fe20000004200 */
[----:B------:R1:W1:Y:S05]  /*54f0*/  MUFU.EX2 R208, R5 ;  /* 0x0000000500d07308 */ /* 0x00026a0000000800 */
[----:B------:R-:W-:Y:S01]  /*5500*/  HMMA.16816.F32.BF16 R28, R8, R50, R16 ;  /* 0x00000032081c723c */ /* 0x000fe20000041810 */
[----:B------:R-:W2:Y:S01]  /*5510*/  LDSM.16.MT88.4 R16, [R233+0x1000] ;  /* 0x00100000e910783b */ /* 0x000ea20000004200 */
[----:B-1----:R-:W-:-:S04]  /*5520*/  FFMA.FTZ R5, R149, c[0x0][0x2d0], -R3 ;  /* 0x0000b40095057a23 */ /* 0x002fc80000010803 */
[----:B------:R1:W-:Y:S02]  /*5530*/  MUFU.EX2 R209, R5 ;  /* 0x0000000500d17308 */ /* 0x0003e40000000800 */
[----:B-1----:R-:W-:Y:S02]  /*5540*/  FFMA.FTZ R5, R148, c[0x0][0x2d0], -R3 ;  /* 0x0000b40094057a23 */ /* 0x002fe40000010803 */
[----:B------:R-:W-:-:S04]  /*5550*/  IMAD.MOV.U32 R148, RZ, RZ, R210 ;  /* 0x000000ffff947224 */ /* 0x000fc800078e00d2 */
[----:B------:R1:W-:Y:S02]  /*5560*/  MUFU.EX2 R210, R5 ;  /* 0x0000000500d27308 */ /* 0x0003e40000000800 */
[----:B-1----:R-:W-:Y:S02]  /*5570*/  FFMA.FTZ R5, R150, c[0x0][0x2d0], -R2 ;  /* 0x0000b40096057a23 */ /* 0x002fe40000010802 */
[----:B------:R-:W-:Y:S02]  /*5580*/  IMAD.MOV.U32 R150, RZ, RZ, R132 ;  /* 0x000000ffff967224 */ /* 0x000fe400078e0084 */
[----:B------:R-:W-:Y:S02]  /*5590*/  IMAD.MOV.U32 R132, RZ, RZ, R133 ;  /* 0x000000ffff847224 */ /* 0x000fe400078e0085 */
[----:B------:R-:W-:Y:S02]  /*55a0*/  IMAD.MOV.U32 R133, RZ, RZ, R134 ;  /* 0x000000ffff857224 */ /* 0x000fe400078e0086 */
[----:B------:R-:W-:-:S02]  /*55b0*/  IMAD.MOV.U32 R134, RZ, RZ, R138 ;  /* 0x000000ffff867224 */ /* 0x000fc400078e008a */
[----:B------:R-:W-:Y:S02]  /*55c0*/  IMAD.MOV.U32 R138, RZ, RZ, R128 ;  /* 0x000000ffff8a7224 */ /* 0x000fe400078e0080 */
[----:B------:R-:W-:Y:S01]  /*55d0*/  IMAD.MOV.U32 R128, RZ, RZ, R130 ;  /* 0x000000ffff807224 */ /* 0x000fe200078e0082 */
[----:B------:R-:W-:Y:S01]  /*55e0*/  MOV R130, R68 ;  /* 0x0000004400827202 */ /* 0x000fe20000000f00 */
[----:B------:R-:W-:Y:S02]  /*55f0*/  IMAD.MOV.U32 R68, RZ, RZ, R205 ;  /* 0x000000ffff447224 */ /* 0x000fe400078e00cd */
[----:B------:R1:W-:Y:S01]  /*5600*/  MUFU.EX2 R205, R5 ;  /* 0x0000000500cd7308 */ /* 0x0003e20000000800 */
[----:B------:R-:W-:Y:S01]  /*5610*/  HMMA.16816.F32.BF16 R32, R8, R58, R32 ;  /* 0x0000003a0820723c */ /* 0x000fe20000041820 */
[----:B-1----:R-:W-:Y:S02]  /*5620*/  FFMA.FTZ R5, R151, c[0x0][0x2d0], -R2 ;  /* 0x0000b40097057a23 */ /* 0x002fe40000010802 */
[----:B------:R-:W-:-:S04]  /*5630*/  IMAD.MOV.U32 R151, RZ, RZ, R202 ;  /* 0x000000ffff977224 */ /* 0x000fc800078e00ca */
[----:B------:R1:W1:Y:S01]  /*5640*/  MUFU.EX2 R202, R5 ;  /* 0x0000000500ca7308 */ /* 0x0002620000000800 */
[----:B------:R-:W-:Y:S07]  /*5650*/  HMMA.16816.F32.BF16 R36, R8, R74, R36 ;  /* 0x0000004a0824723c */ /* 0x000fee0000041824 */
[----:B---3--:R-:W-:Y:S01]  /*5660*/  F2FP.BF16.PACK_AB R8, R226, R222 ;  /* 0x000000dee208723e */ /* 0x008fe200000010ff */
[----:B-1----:R-:W-:Y:S02]  /*5670*/  FFMA.FTZ R5, R145, c[0x0][0x2d0], -R2 ;  /* 0x0000b40091057a23 */ /* 0x002fe40000010802 */
[----:B------:R-:W-:-:S02]  /*5680*/  IMAD.MOV.U32 R145, RZ, RZ, R203 ;  /* 0x000000ffff917224 */ /* 0x000fc400078e00cb */
[----:B------:R1:W-:Y:S01]  /*5690*/  MUFU.EX2 R203, R5 ;  /* 0x0000000500cb7308 */ /* 0x0003e20000000800 */
[----:B----4-:R-:W-:Y:S02]  /*56a0*/  F2FP.BF16.PACK_AB R9, R221, R220 ;  /* 0x000000dcdd09723e */ /* 0x010fe400000010ff */
[----:B------:R-:W-:Y:S02]  /*56b0*/  F2FP.BF16.PACK_AB R10, R248, R247 ;  /* 0x000000f7f80a723e */ /* 0x000fe400000010ff */
[----:B--2---:R-:W-:Y:S01]  /*56c0*/  F2FP.BF16.PACK_AB R11, R219, R218 ;  /* 0x000000dadb0b723e */ /* 0x004fe200000010ff */
[----:B------:R-:W-:Y:S02]  /*56d0*/  IMAD.MOV.U32 R160, RZ, RZ, R138 ;  /* 0x000000ffffa07224 */ /* 0x000fe400078e008a */
[----:B-1----:R-:W-:Y:S02]  /*56e0*/  FFMA.FTZ R5, R144, c[0x0][0x2d0], -R2 ;  /* 0x0000b40090057a23 */ /* 0x002fe40000010802 */
[----:B------:R-:W-:-:S02]  /*56f0*/  IMAD.MOV.U32 R144, RZ, RZ, R204 ;  /* 0x000000ffff907224 */ /* 0x000fc400078e00cc */
[----:B------:R1:W2:Y:S01]  /*5700*/  MUFU.EX2 R204, R5 ;  /* 0x0000000500cc7308 */ /* 0x0002a20000000800 */
[----:B------:R-:W-:Y:S01]  /*5710*/  HMMA.16816.F32.BF16 R56, R8, R20, R120 ;  /* 0x000000140838723c */ /* 0x000fe20000041878 */
[----:B------:R-:W-:Y:S02]  /*5720*/  IMAD.MOV.U32 R138, RZ, RZ, R128 ;  /* 0x000000ffff8a7224 */ /* 0x000fe400078e0080 */
[----:B------:R-:W-:Y:S02]  /*5730*/  IMAD.MOV.U32 R128, RZ, RZ, R130 ;  /* 0x000000ffff807224 */ /* 0x000fe400078e0082 */
[----:B------:R-:W-:-:S03]  /*5740*/  IMAD.MOV.U32 R130, RZ, RZ, R200 ;  /* 0x000000ffff827224 */ /* 0x000fc600078e00c8 */
[----:B------:R-:W-:Y:S01]  /*5750*/  HMMA.16816.F32.BF16 R48, R8, R16, R116 ;  /* 0x000000100830723c */ /* 0x000fe20000041874 */
[----:B-1----:R-:W-:Y:S02]  /*5760*/  FFMA.FTZ R5, R127, c[0x0][0x2d0], -R0 ;  /* 0x0000b4007f057a23 */ /* 0x002fe40000010800 */
[----:B------:R-:W-:-:S05]  /*5770*/  IMAD.MOV.U32 R127, RZ, RZ, R201 ;  /* 0x000000ffff7f7224 */ /* 0x000fca00078e00c9 */
[C---:B------:R-:W-:Y:S01]  /*5780*/  HMMA.16816.F32.BF16 R84, R8.reuse, R12, R112 ;  /* 0x0000000c0854723c */ /* 0x040fe20000041870 */
[----:B------:R1:W3:Y:S07]  /*5790*/  MUFU.EX2 R201, R5 ;  /* 0x0000000500c97308 */ /* 0x0002ee0000000800 */
[C---:B------:R-:W-:Y:S08]  /*57a0*/  HMMA.16816.F32.BF16 R96, R8.reuse, R24, R108 ;  /* 0x000000180860723c */ /* 0x040ff0000004186c */
[----:B------:R-:W-:Y:S01]  /*57b0*/  HMMA.16816.F32.BF16 R44, R8, R22, R104 ;  /* 0x00000016082c723c */ /* 0x000fe20000041868 */
[----:B-1----:R-:W-:-:S07]  /*57c0*/  FFMA.FTZ R5, R125, c[0x0][0x2d0], -R0 ;  /* 0x0000b4007d057a23 */ /* 0x002fce0000010800 */
[C---:B------:R-:W-:Y:S01]  /*57d0*/  HMMA.16816.F32.BF16 R76, R8.reuse, R18, R76 ;  /* 0x00000012084c723c */ /* 0x040fe2000004184c */
[----:B------:R1:W-:Y:S07]  /*57e0*/  MUFU.EX2 R200, R5 ;  /* 0x0000000500c87308 */ /* 0x0003ee0000000800 */
[C---:B------:R-:W-:Y:S08]  /*57f0*/  HMMA.16816.F32.BF16 R88, R8.reuse, R14, R100 ;  /* 0x0000000e0858723c */ /* 0x040ff00000041864 */
[----:B------:R-:W-:Y:S01]  /*5800*/  HMMA.16816.F32.BF16 R92, R8, R26, R92 ;  /* 0x0000001a085c723c */ /* 0x000fe2000004185c */
[----:B-1----:R-:W-:-:S06]  /*5810*/  FFMA.FTZ R5, R126, c[0x0][0x2d0], -R0 ;  /* 0x0000b4007e057a23 */ /* 0x002fcc0000010800 */
[----:B------:R-:W-:Y:S02]  /*5820*/  F2FP.BF16.PACK_AB R8, R250, R249 ;  /* 0x000000f9fa08723e */ /* 0x000fe400000010ff */
[----:B------:R-:W-:Y:S02]  /*5830*/  F2FP.BF16.PACK_AB R9, R217, R224 ;  /* 0x000000e0d909723e */ /* 0x000fe400000010ff */
[----:B------:R-:W-:Y:S02]  /*5840*/  F2FP.BF16.PACK_AB R10, R131, R252 ;  /* 0x000000fc830a723e */ /* 0x000fe400000010ff */
[----:B------:R-:W-:Y:S01]  /*5850*/  F2FP.BF16.PACK_AB R11, R215, R216 ;  /* 0x000000d8d70b723e */ /* 0x000fe200000010ff */
[----:B------:R-:W-:Y:S02]  /*5860*/  IMAD.MOV.U32 R126, RZ, RZ, R199 ;  /* 0x000000ffff7e7224 */ /* 0x000fe400078e00c7 */
[----:B------:R1:W4:Y:S04]  /*5870*/  MUFU.EX2 R199, R5 ;  /* 0x0000000500c77308 */ /* 0x0003280000000800 */
[C---:B------:R-:W-:Y:S08]  /*5880*/  HMMA.16816.F32.BF16 R100, R8.reuse, R20, R80 ;  /* 0x000000140864723c */ /* 0x040ff00000041850 */
[----:B------:R-:W-:Y:S01]  /*5890*/  HMMA.16816.F32.BF16 R80, R8, R16, R64 ;  /* 0x000000100850723c */ /* 0x000fe20000041840 */
[----:B-1----:R-:W-:-:S07]  /*58a0*/  FFMA.FTZ R5, R182, c[0x0][0x2d0], -R4 ;  /* 0x0000b400b6057a23 */ /* 0x002fce0000010804 */
[C---:B------:R-:W-:Y:S01]  /*58b0*/  HMMA.16816.F32.BF16 R64, R8.reuse, R12, R40 ;  /* 0x0000000c0840723c */ /* 0x040fe20000041828 */
[----:B------:R-:W-:Y:S02]  /*58c0*/  IMAD.MOV.U32 R182, RZ, RZ, R193 ;  /* 0x000000ffffb67224 */ /* 0x000fe400078e00c1 */
[----:B------:R1:W-:Y:S05]  /*58d0*/  MUFU.EX2 R193, R5 ;  /* 0x0000000500c17308 */ /* 0x0003ea0000000800 */
[----:B------:R-:W-:Y:S01]  /*58e0*/  HMMA.16816.F32.BF16 R104, R8, R22, R32 ;  /* 0x000000160868723c */ /* 0x000fe20000041820 */
[----:B------:R-:W2:Y:S01]  /*58f0*/  LDSM.16.MT88.4 R20, [R229+0x1800] ;  /* 0x00180000e514783b */ /* 0x000ea20000004200 */
[----:B------:R-:W-:-:S06]  /*5900*/  IMAD.MOV.U32 R156, RZ, RZ, R128 ;  /* 0x000000ffff9c7224 */ /* 0x000fcc00078e0080 */
[----:B------:R-:W-:Y:S01]  /*5910*/  HMMA.16816.F32.BF16 R72, R8, R18, R52 ;  /* 0x000000120848723c */ /* 0x000fe20000041834 */
[----:B------:R-:W2:Y:S01]  /*5920*/  LDSM.16.MT88.4 R16, [R233+0x1800] ;  /* 0x00180000e910783b */ /* 0x000ea20000004200 */
[----:B-1----:R-:W-:-:S06]  /*5930*/  FFMA.FTZ R5, R183, c[0x0][0x2d0], -R4 ;  /* 0x0000b400b7057a23 */ /* 0x002fcc0000010804 */
[----:B------:R-:W-:Y:S01]  /*5940*/  HMMA.16816.F32.BF16 R40, R8, R14, R28 ;  /* 0x0000000e0828723c */ /* 0x000fe2000004181c */
[----:B------:R-:W1:Y:S01]  /*5950*/  LDSM.16.MT88.4 R12, [R230+0x1800] ;  /* 0x00180000e60c783b */ /* 0x000e620000004200 */
[----:B------:R-:W-:-:S06]  /*5960*/  IMAD.MOV.U32 R128, RZ, RZ, R195 ;  /* 0x000000ffff807224 */ /* 0x000fcc00078e00c3 */
[C---:B------:R-:W-:Y:S01]  /*5970*/  HMMA.16816.F32.BF16 R32, R8.reuse, R24, R60 ;  /* 0x000000180820723c */ /* 0x040fe2000004183c */
[----:B------:R3:W-:Y:S07]  /*5980*/  MUFU.EX2 R195, R5 ;  /* 0x0000000500c37308 */ /* 0x0007ee0000000800 */
[----:B------:R-:W-:Y:S01]  /*5990*/  HMMA.16816.F32.BF16 R28, R8, R26, R36 ;  /* 0x0000001a081c723c */ /* 0x000fe20000041824 */
[----:B------:R-:W1:Y:S01]  /*59a0*/  LDSM.16.MT88.4 R24, [R232+0x1800] ;  /* 0x00180000e818783b */ /* 0x000e620000004200 */
[----:B---3--:R-:W-:-:S02]  /*59b0*/  FFMA.FTZ R5, R184, c[0x0][0x2d0], -R4 ;  /* 0x0000b400b8057a23 */ /* 0x008fc40000010804 */
[----:B------:R-:W-:Y:S02]  /*59c0*/  IMAD.MOV.U32 R184, RZ, RZ, R197 ;  /* 0x000000ffffb87224 */ /* 0x000fe400078e00c5 */
[----:B------:R3:W-:Y:S01]  /*59d0*/  MUFU.EX2 R197, R5 ;  /* 0x0000000500c57308 */ /* 0x0007e20000000800 */
[----:B------:R-:W-:Y:S02]  /*59e0*/  IMAD.MOV.U32 R157, RZ, RZ, R198 ;  /* 0x000000ffff9d7224 */ /* 0x000fe400078e00c6 */
[----:B------:R-:W-:Y:S02]  /*59f0*/  IMAD.MOV.U32 R149, RZ, RZ, R191 ;  /* 0x000000ffff957224 */ /* 0x000fe400078e00bf */
[----:B---3--:R-:W-:-:S04]  /*5a00*/  FFMA.FTZ R5, R185, c[0x0][0x2d0], -R4 ;  /* 0x0000b400b9057a23 */ /* 0x008fc80000010804 */
[----:B------:R3:W-:Y:S01]  /*5a10*/  MUFU.EX2 R198, R5 ;  /* 0x0000000500c67308 */ /* 0x0007e20000000800 */
[----:B------:R-:W-:Y:S01]  /*5a20*/  F2FP.BF16.PACK_AB R8, R208, R206 ;  /* 0x000000ced008723e */ /* 0x000fe200000010ff */
[----:B---3--:R-:W-:-:S06]  /*5a30*/  FFMA.FTZ R5, R140, c[0x0][0x2d0], -R0 ;  /* 0x0000b4008c057a23 */ /* 0x008fcc0000010800 */
[----:B------:R3:W-:Y:S01]  /*5a40*/  MUFU.EX2 R191, R5 ;  /* 0x0000000500bf7308 */ /* 0x0007e20000000800 */
[----:B------:R-:W-:Y:S02]  /*5a50*/  MOV R140, R192 ;  /* 0x000000c0008c7202 */ /* 0x000fe40000000f00 */
[----:B------:R-:W-:Y:S02]  /*5a60*/  F2FP.BF16.PACK_AB R9, R202, R205 ;  /* 0x000000cdca09723e */ /* 0x000fe400000010ff */
[----:B------:R-:W-:Y:S01]  /*5a70*/  F2FP.BF16.PACK_AB R10, R210, R209 ;  /* 0x000000d1d20a723e */ /* 0x000fe200000010ff */
[----:B---3--:R-:W-:Y:S02]  /*5a80*/  FFMA.FTZ R5, R177, c[0x0][0x2d0], -R3 ;  /* 0x0000b400b1057a23 */ /* 0x008fe40000010803 */
[----:B------:R-:W-:Y:S02]  /*5a90*/  IMAD.MOV.U32 R177, RZ, RZ, R190 ;  /* 0x000000ffffb17224 */ /* 0x000fe400078e00be */
[----:B------:R3:W-:Y:S01]  /*5aa0*/  MUFU.EX2 R190, R5 ;  /* 0x0000000500be7308 */ /* 0x0007e20000000800 */
[----:B--2---:R-:W-:Y:S01]  /*5ab0*/  F2FP.BF16.PACK_AB R11, R204, R203 ;  /* 0x000000cbcc0b723e */ /* 0x004fe200000010ff */
[----:B------:R-:W-:-:S02]  /*5ac0*/  IMAD.MOV.U32 R185, RZ, RZ, R194 ;  /* 0x000000ffffb97224 */ /* 0x000fc400078e00c2 */
[----:B------:R-:W-:Y:S02]  /*5ad0*/  IMAD.MOV.U32 R124, RZ, RZ, R68 ;  /* 0x000000ffff7c7224 */ /* 0x000fe400078e0044 */
[----:B---3--:R-:W-:-:S04]  /*5ae0*/  FFMA.FTZ R5, R176, c[0x0][0x2d0], -R3 ;  /* 0x0000b400b0057a23 */ /* 0x008fc80000010803 */
[----:B------:R2:W3:Y:S01]  /*5af0*/  MUFU.EX2 R192, R5 ;  /* 0x0000000500c07308 */ /* 0x0004e20000000800 */
[----:B------:R-:W-:Y:S01]  /*5b00*/  HMMA.16816.F32.BF16 R112, R8, R20, R56 ;  /* 0x000000140870723c */ /* 0x000fe20000041838 */
[----:B------:R-:W-:-:S07]  /*5b10*/  IMAD.MOV.U32 R68, RZ, RZ, R196 ;  /* 0x000000ffff447224 */ /* 0x000fce00078e00c4 */
[----:B------:R-:W-:Y:S01]  /*5b20*/  HMMA.16816.F32.BF16 R108, R8, R22, R44 ;  /* 0x00000016086c723c */ /* 0x000fe2000004182c */
[----:B--2---:R-:W-:-:S07]  /*5b30*/  FFMA.FTZ R5, R181, c[0x0][0x2d0], -R3 ;  /* 0x0000b400b5057a23 */ /* 0x004fce0000010803 */
[C---:B------:R-:W-:Y:S01]  /*5b40*/  HMMA.16816.F32.BF16 R60, R8.reuse, R16, R48 ;  /* 0x00000010083c723c */ /* 0x040fe20000041830 */
[----:B------:R2:W-:Y:S07]  /*5b50*/  MUFU.EX2 R194, R5 ;  /* 0x0000000500c27308 */ /* 0x0005ee0000000800 */
[----:B------:R-:W-:Y:S01]  /*5b60*/  HMMA.16816.F32.BF16 R56, R8, R18, R76 ;  /* 0x000000120838723c */ /* 0x000fe2000004184c */
[----:B------:R-:W-:-:S07]  /*5b70*/  IMAD.MOV.U32 R154, RZ, RZ, R189 ;  /* 0x000000ffff9a7224 */ /* 0x000fce00078e00bd */
[----:B-1----:R-:W-:Y:S01]  /*5b80*/  HMMA.16816.F32.BF16 R52, R8, R12, R84 ;  /* 0x0000000c0834723c */ /* 0x002fe20000041854 */
[----:B--2---:R-:W-:-:S04]  /*5b90*/  FFMA.FTZ R5, R180, c[0x0][0x2d0], -R3 ;  /* 0x0000b400b4057a23 */ /* 0x004fc80000010803 */
[----:B------:R1:W-:Y:S03]  /*5ba0*/  MUFU.EX2 R196, R5 ;  /* 0x0000000500c47308 */ /* 0x0003e60000000800 */
[C---:B------:R-:W-:Y:S08]  /*5bb0*/  HMMA.16816.F32.BF16 R48, R8.reuse, R14, R88 ;  /* 0x0000000e0830723c */ /* 0x040ff00000041858 */
[C---:B------:R-:W-:Y:S08]  /*5bc0*/  HMMA.16816.F32.BF16 R44, R8.reuse, R24, R96 ;  /* 0x00000018082c723c */ /* 0x040ff00000041860 */
[----:B------:R-:W-:Y:S01]  /*5bd0*/  HMMA.16816.F32.BF16 R36, R8, R26, R92 ;  /* 0x0000001a0824723c */ /* 0x000fe2000004185c */
[----:B-1----:R-:W-:-:S06]  /*5be0*/  FFMA.FTZ R5, R175, c[0x0][0x2d0], -R2 ;  /* 0x0000b400af057a23 */ /* 0x002fcc0000010802 */
[----:B------:R-:W-:Y:S02]  /*5bf0*/  F2FP.BF16.PACK_AB R8, R212, R211 ;  /* 0x000000d3d408723e */ /* 0x000fe400000010ff */
[----:B------:R-:W-:Y:S02]  /*5c00*/  F2FP.BF16.PACK_AB R9, R201, R207 ;  /* 0x000000cfc909723e */ /* 0x000fe400000010ff */
[----:B------:R-:W-:Y:S02]  /*5c10*/  F2FP.BF16.PACK_AB R10, R214, R213 ;  /* 0x000000d5d60a723e */ /* 0x000fe400000010ff */
[----:B----4-:R-:W-:Y:S01]  /*5c20*/  F2FP.BF16.PACK_AB R11, R199, R200 ;  /* 0x000000c8c70b723e */ /* 0x010fe200000010ff */
[----:B------:R1:W-:Y:S01]  /*5c30*/  MUFU.EX2 R189, R5 ;  /* 0x0000000500bd7308 */ /* 0x0003e20000000800 */
[----:B------:R-:W-:-:S05]  /*5c40*/  IMAD.MOV.U32 R183, RZ, RZ, R138 ;  /* 0x000000ffffb77224 */ /* 0x000fca00078e008a */
[C---:B------:R-:W-:Y:S08]  /*5c50*/  HMMA.16816.F32.BF16 R88, R8.reuse, R18, R72 ;  /* 0x000000120858723c */ /* 0x040ff00000041848 */
[----:B------:R-:W-:Y:S01]  /*5c60*/  HMMA.16816.F32.BF16 R100, R8, R20, R100 ;  /* 0x000000140864723c */ /* 0x000fe20000041864 */
[----:B-1----:R-:W-:-:S04]  /*5c70*/  FFMA.FTZ R5, R173, c[0x0][0x2d0], -R2 ;  /* 0x0000b400ad057a23 */ /* 0x002fc80000010802 */
[----:B------:R1:W2:Y:S03]  /*5c80*/  MUFU.EX2 R138, R5 ;  /* 0x00000005008a7308 */ /* 0x0002a60000000800 */
[C---:B------:R-:W-:Y:S01]  /*5c90*/  HMMA.16816.F32.BF16 R104, R8.reuse, R22, R104 ;  /* 0x000000160868723c */ /* 0x040fe20000041868 */
[----:B------:R-:W4:Y:S07]  /*5ca0*/  LDSM.16.MT88.4 R20, [R229+0x2000] ;  /* 0x00200000e514783b */ /* 0x000f2e0000004200 */
[C---:B------:R-:W-:Y:S08]  /*5cb0*/  HMMA.16816.F32.BF16 R84, R8.reuse, R12, R64 ;  /* 0x0000000c0854723c */ /* 0x040ff00000041840 */
[----:B------:R-:W-:Y:S01]  /*5cc0*/  HMMA.16816.F32.BF16 R72, R8, R14, R40 ;  /* 0x0000000e0848723c */ /* 0x000fe20000041828 */
[----:B------:R-:W2:Y:S01]  /*5cd0*/  LDSM.16.MT88.4 R12, [R230+0x2000] ;  /* 0x00200000e60c783b */ /* 0x000ea20000004200 */
[----:B-1----:R-:W-:-:S06]  /*5ce0*/  FFMA.FTZ R5, R174, c[0x0][0x2d0], -R2 ;  /* 0x0000b400ae057a23 */ /* 0x002fcc0000010802 */
[C---:B------:R-:W-:Y:S01]  /*5cf0*/  HMMA.16816.F32.BF16 R96, R8.reuse, R16, R80 ;  /* 0x000000100860723c */ /* 0x040fe20000041850 */
[----:B------:R-:W1:Y:S01]  /*5d00*/  LDSM.16.MT88.4 R16, [R233+0x2000] ;  /* 0x00200000e910783b */ /* 0x000e620000004200 */
[----:B------:R3:W-:Y:S06]  /*5d10*/  MUFU.EX2 R139, R5 ;  /* 0x00000005008b7308 */ /* 0x0007ec0000000800 */
[C---:B------:R-:W-:Y:S08]  /*5d20*/  HMMA.16816.F32.BF16 R32, R8.reuse, R24, R32 ;  /* 0x000000180820723c */ /* 0x040ff00000041820 */
[----:B------:R-:W-:Y:S01]  /*5d30*/  HMMA.16816.F32.BF16 R28, R8, R26, R28 ;  /* 0x0000001a081c723c */ /* 0x000fe2000004181c */
[----:B------:R-:W1:Y:S01]  /*5d40*/  LDSM.16.MT88.4 R24, [R232+0x2000] ;  /* 0x00200000e818783b */ /* 0x000e620000004200 */
[----:B---3--:R-:W-:-:S02]  /*5d50*/  FFMA.FTZ R5, R172, c[0x0][0x2d0], -R2 ;  /* 0x0000b400ac057a23 */ /* 0x008fc40000010802 */
[----:B------:R-:W-:Y:S02]  /*5d60*/  IMAD.MOV.U32 R176, RZ, RZ, R188 ;  /* 0x000000ffffb07224 */ /* 0x000fe400078e00bc */
[----:B------:R3:W1:Y:S01]  /*5d70*/  MUFU.EX2 R188, R5 ;  /* 0x0000000500bc7308 */ /* 0x0006620000000800 */
[----:B------:R-:W-:Y:S02]  /*5d80*/  IMAD.MOV.U32 R159, RZ, RZ, R134 ;  /* 0x000000ffff9f7224 */ /* 0x000fe400078e0086 */
[----:B------:R-:W-:Y:S02]  /*5d90*/  IMAD.MOV.U32 R158, RZ, RZ, R133 ;  /* 0x000000ffff9e7224 */ /* 0x000fe400078e0085 */
[----:B---3--:R-:W-:-:S04]  /*5da0*/  FFMA.FTZ R5, R142, c[0x0][0x2d0], -R0 ;  /* 0x0000b4008e057a23 */ /* 0x008fc80000010800 */
[----:B------:R3:W1:Y:S01]  /*5db0*/  MUFU.EX2 R134, R5 ;  /* 0x0000000500867308 */ /* 0x0006620000000800 */
[----:B------:R-:W-:Y:S02]  /*5dc0*/  IMAD.MOV.U32 R125, RZ, RZ, R132 ;  /* 0x000000ffff7d7224 */ /* 0x000fe400078e0084 */
[----:B---3--:R-:W-:-:S05]  /*5dd0*/  FFMA.FTZ R5, R141, c[0x0][0x2d0], -R0 ;  /* 0x0000b4008d057a23 */ /* 0x008fca0000010800 */
[----:B------:R3:W-:Y:S01]  /*5de0*/  MUFU.EX2 R133, R5 ;  /* 0x0000000500857308 */ /* 0x0007e20000000800 */
[----:B------:R-:W-:Y:S02]  /*5df0*/  F2FP.BF16.PACK_AB R8, R192, R190 ;  /* 0x000000bec008723e */ /* 0x000fe400000010ff */
[----:B--2---:R-:W-:Y:S02]  /*5e00*/  F2FP.BF16.PACK_AB R9, R138, R189 ;  /* 0x000000bd8a09723e */ /* 0x004fe400000010ff */
[----:B------:R-:W-:Y:S01]  /*5e10*/  F2FP.BF16.PACK_AB R10, R196, R194 ;  /* 0x000000c2c40a723e */ /* 0x000fe200000010ff */
[----:B---3--:R-:W-:-:S04]  /*5e20*/  FFMA.FTZ R5, R143, c[0x0][0x2d0], -R0 ;  /* 0x0000b4008f057a23 */ /* 0x008fc80000010800 */
[----:B------:R2:W3:Y:S01]  /*5e30*/  MUFU.EX2 R132, R5 ;  /* 0x0000000500847308 */ /* 0x0004e20000000800 */
[----:B-1----:R-:W-:-:S07]  /*5e40*/  F2FP.BF16.PACK_AB R11, R188, R139 ;  /* 0x0000008bbc0b723e */ /* 0x002fce00000010ff */
[C---:B----4-:R-:W-:Y:S08]  /*5e50*/  HMMA.16816.F32.BF16 R120, R8.reuse, R20, R112 ;  /* 0x000000140878723c */ /* 0x050ff00000041870 */
[----:B------:R-:W-:Y:S01]  /*5e60*/  HMMA.16816.F32.BF16 R116, R8, R22, R108 ;  /* 0x000000160874723c */ /* 0x000fe2000004186c */
[----:B--2---:R-:W-:-:S07]  /*5e70*/  FFMA.FTZ R5, R176, c[0x0][0x2d0], -R4 ;  /* 0x0000b400b0057a23 */ /* 0x004fce0000010804 */
[----:B------:R-:W-:Y:S01]  /*5e80*/  HMMA.16816.F32.BF16 R92, R8, R12, R52 ;  /* 0x0000000c085c723c */ /* 0x000fe20000041834 */
[----:B------:R-:W-:-:S07]  /*5e90*/  IMAD.MOV.U32 R176, RZ, RZ, R177 ;  /* 0x000000ffffb07224 */ /* 0x000fce00078e00b1 */
[----:B------:R-:W-:Y:S01]  /*5ea0*/  HMMA.16816.F32.BF16 R112, R8, R16, R60 ;  /* 0x000000100870723c */ /* 0x000fe2000004183c */
[----:B------:R-:W-:-:S07]  /*5eb0*/  IMAD.MOV.U32 R177, RZ, RZ, R140 ;  /* 0x000000ffffb17224 */ /* 0x000fce00078e008c */
[C---:B------:R-:W-:Y:S08]  /*5ec0*/  HMMA.16816.F32.BF16 R108, R8.reuse, R18, R56 ;  /* 0x00000012086c723c */ /* 0x040ff00000041838 */
[C---:B------:R-:W-:Y:S08]  /*5ed0*/  HMMA.16816.F32.BF16 R80, R8.reuse, R14, R48 ;  /* 0x0000000e0850723c */ /* 0x040ff00000041830 */
[C---:B------:R-:W-:Y:S08]  /*5ee0*/  HMMA.16816.F32.BF16 R76, R8.reuse, R24, R44 ;  /* 0x00000018084c723c */ /* 0x040ff0000004182c */
[----:B------:R-:W-:Y:S07]  /*5ef0*/  HMMA.16816.F32.BF16 R52, R8, R26, R36 ;  /* 0x0000001a0834723c */ /* 0x000fee0000041824 */
[----:B------:R-:W-:-:S02]  /*5f00*/  F2FP.BF16.PACK_AB R8, R195, R193 ;  /* 0x000000c1c308723e */ /* 0x000fc400000010ff */
[----:B------:R-:W-:Y:S02]  /*5f10*/  F2FP.BF16.PACK_AB R9, R134, R191 ;  /* 0x000000bf8609723e */ /* 0x000fe400000010ff */
[----:B------:R-:W-:Y:S02]  /*5f20*/  F2FP.BF16.PACK_AB R10, R198, R197 ;  /* 0x000000c5c60a723e */ /* 0x000fe400000010ff */
[----:B---3--:R-:W-:Y:S01]  /*5f30*/  F2FP.BF16.PACK_AB R11, R132, R133 ;  /* 0x00000085840b723e */ /* 0x008fe200000010ff */
[----:B------:R-:W-:Y:S02]  /*5f40*/  IMAD.MOV.U32 R140, RZ, RZ, R185 ;  /* 0x000000ffff8c7224 */ /* 0x000fe400078e00b9 */
[----:B------:R-:W-:-:S04]  /*5f50*/  IMAD.MOV.U32 R185, RZ, RZ, R184 ;  /* 0x000000ffffb97224 */ /* 0x000fc800078e00b8 */
[C---:B------:R-:W-:Y:S01]  /*5f60*/  HMMA.16816.F32.BF16 R48, R8.reuse, R16, R96 ;  /* 0x000000100830723c */ /* 0x040fe20000041860 */
[----:B------:R1:W-:Y:S01]  /*5f70*/  MUFU.EX2 R98, R5 ;  /* 0x0000000500627308 */ /* 0x0003e20000000800 */
[----:B------:R-:W-:Y:S02]  /*5f80*/  IMAD.MOV.U32 R184, RZ, RZ, R183 ;  /* 0x000000ffffb87224 */ /* 0x000fe400078e00b7 */
[----:B------:R-:W-:Y:S02]  /*5f90*/  IMAD.MOV.U32 R183, RZ, RZ, R182 ;  /* 0x000000ffffb77224 */ /* 0x000fe400078e00b6 */
[----:B------:R-:W-:Y:S02]  /*5fa0*/  IMAD.MOV.U32 R182, RZ, RZ, R126 ;  /* 0x000000ffffb67224 */ /* 0x000fe400078e007e */
[----:B------:R-:W-:Y:S01]  /*5fb0*/  IMAD.MOV.U32 R126, RZ, RZ, R125 ;  /* 0x000000ffff7e7224 */ /* 0x000fe200078e007d */
[----:B------:R-:W-:Y:S01]  /*5fc0*/  HMMA.16816.F32.BF16 R64, R8, R20, R100 ;  /* 0x000000140840723c */ /* 0x000fe20000041864 */
[----:B------:R-:W-:-:S02]  /*5fd0*/  IMAD.MOV.U32 R125, RZ, RZ, R127 ;  /* 0x000000ffff7d7224 */ /* 0x000fc400078e007f */
[----:B-1----:R-:W-:Y:S02]  /*5fe0*/  FFMA.FTZ R5, R176, c[0x0][0x2d0], -R3 ;  /* 0x0000b400b0057a23 */ /* 0x002fe40000010803 */
[----:B------:R-:W-:Y:S01]  /*5ff0*/  IMAD.MOV.U32 R176, RZ, RZ, R177 ;  /* 0x000000ffffb07224 */ /* 0x000fe200078e00b1 */
[----:B------:R-:W-:Y:S01]  /*6000*/  MOV R177, R140 ;  /* 0x0000008c00b17202 */ /* 0x000fe20000000f00 */
[----:B------:R1:W-:Y:S01]  /*6010*/  MUFU.EX2 R99, R5 ;  /* 0x0000000500637308 */ /* 0x0003e20000000800 */
[----:B------:R-:W-:Y:S02]  /*6020*/  IMAD.MOV.U32 R140, RZ, RZ, R185 ;  /* 0x000000ffff8c7224 */ /* 0x000fe400078e00b9 */
[----:B------:R-:W-:Y:S02]  /*6030*/  IMAD.MOV.U32 R185, RZ, RZ, R184 ;  /* 0x000000ffffb97224 */ /* 0x000fe400078e00b8 */
[----:B------:R-:W-:Y:S02]  /*6040*/  IMAD.MOV.U32 R127, RZ, RZ, R144 ;  /* 0x000000ffff7f7224 */ /* 0x000fe400078e0090 */
[----:B------:R-:W-:-:S02]  /*6050*/  IMAD.MOV.U32 R184, RZ, RZ, R183 ;  /* 0x000000ffffb87224 */ /* 0x000fc400078e00b7 */
[----:B------:R-:W-:Y:S02]  /*6060*/  IMAD.MOV.U32 R144, RZ, RZ, R145 ;  /* 0x000000ffff907224 */ /* 0x000fe400078e0091 */
[----:B------:R-:W-:Y:S02]  /*6070*/  IMAD.MOV.U32 R183, RZ, RZ, R182 ;  /* 0x000000ffffb77224 */ /* 0x000fe400078e00b6 */
[----:B-1----:R-:W-:Y:S02]  /*6080*/  FFMA.FTZ R5, R176, c[0x0][0x2d0], -R3 ;  /* 0x0000b400b0057a23 */ /* 0x002fe40000010803 */
[----:B------:R-:W-:Y:S02]  /*6090*/  IMAD.MOV.U32 R145, RZ, RZ, R151 ;  /* 0x000000ffff917224 */ /* 0x000fe400078e0097 */
[----:B------:R1:W2:Y:S01]  /*60a0*/  MUFU.EX2 R101, R5 ;  /* 0x0000000500657308 */ /* 0x0002a20000000800 */
[----:B------:R-:W-:Y:S02]  /*60b0*/  IMAD.MOV.U32 R182, RZ, RZ, R126 ;  /* 0x000000ffffb67224 */ /* 0x000fe400078e007e */
[----:B------:R-:W-:-:S02]  /*60c0*/  IMAD.MOV.U32 R126, RZ, RZ, R125 ;  /* 0x000000ffff7e7224 */ /* 0x000fc400078e007d */
[----:B------:R-:W-:Y:S02]  /*60d0*/  IMAD.MOV.U32 R125, RZ, RZ, R127 ;  /* 0x000000ffff7d7224 */ /* 0x000fe400078e007f */
[----:B------:R-:W-:Y:S02]  /*60e0*/  IMAD.MOV.U32 R151, RZ, RZ, R150 ;  /* 0x000000ffff977224 */ /* 0x000fe400078e0096 */
[----:B------:R-:W-:Y:S02]  /*60f0*/  IMAD.MOV.U32 R127, RZ, RZ, R144 ;  /* 0x000000ffff7f7224 */ /* 0x000fe400078e0090 */
[----:B------:R-:W-:Y:S02]  /*6100*/  IMAD.MOV.U32 R150, RZ, RZ, R148 ;  /* 0x000000ffff967224 */ /* 0x000fe400078e0094 */
[----:B-1----:R-:W-:Y:S02]  /*6110*/  FFMA.FTZ R5, R177, c[0x0][0x2d0], -R3 ;  /* 0x0000b400b1057a23 */ /* 0x002fe40000010803 */
[----:B------:R-:W-:-:S02]  /*6120*/  IMAD.MOV.U32 R177, RZ, RZ, R140 ;  /* 0x000000ffffb17224 */ /* 0x000fc400078e008c */
[----:B------:R-:W-:Y:S02]  /*6130*/  IMAD.MOV.U32 R140, RZ, RZ, R185 ;  /* 0x000000ffff8c7224 */ /* 0x000fe400078e00b9 */
[----:B------:R-:W-:Y:S02]  /*6140*/  IMAD.MOV.U32 R185, RZ, RZ, R184 ;  /* 0x000000ffffb97224 */ /* 0x000fe400078e00b8 */
[----:B------:R-:W-:Y:S02]  /*6150*/  IMAD.MOV.U32 R144, RZ, RZ, R145 ;  /* 0x000000ffff907224 */ /* 0x000fe400078e0091 */
[----:B------:R-:W-:Y:S02]  /*6160*/  IMAD.MOV.U32 R184, RZ, RZ, R183 ;  /* 0x000000ffffb87224 */ /* 0x000fe400078e00b7 */
[----:B------:R-:W-:Y:S02]  /*6170*/  IMAD.MOV.U32 R148, RZ, RZ, R155 ;  /* 0x000000ffff947224 */ /* 0x000fe400078e009b */
[----:B------:R-:W-:-:S02]  /*6180*/  IMAD.MOV.U32 R183, RZ, RZ, R182 ;  /* 0x000000ffffb77224 */ /* 0x000fc400078e00b6 */
[----:B------:R-:W-:Y:S02]  /*6190*/  IMAD.MOV.U32 R176, RZ, RZ, R177 ;  /* 0x000000ffffb07224 */ /* 0x000fe400078e00b1 */
[----:B------:R-:W-:Y:S02]  /*61a0*/  IMAD.MOV.U32 R155, RZ, RZ, R153 ;  /* 0x000000ffff9b7224 */ /* 0x000fe400078e0099 */
[----:B------:R-:W-:Y:S02]  /*61b0*/  IMAD.MOV.U32 R182, RZ, RZ, R126 ;  /* 0x000000ffffb67224 */ /* 0x000fe400078e007e */
[----:B------:R-:W-:Y:S01]  /*61c0*/  IMAD.MOV.U32 R177, RZ, RZ, R140 ;  /* 0x000000ffffb17224 */ /* 0x000fe200078e008c */
[----:B------:R-:W-:Y:S01]  /*61d0*/  HMMA.16816.F32.BF16 R40, R8, R12, R84 ;  /* 0x0000000c0828723c */ /* 0x000fe20000041854 */
[----:B------:R-:W-:Y:S02]  /*61e0*/  IMAD.MOV.U32 R145, RZ, RZ, R151 ;  /* 0x000000ffff917224 */ /* 0x000fe400078e0097 */
[----:B------:R-:W-:-:S02]  /*61f0*/  IMAD.MOV.U32 R126, RZ, RZ, R125 ;  /* 0x000000ffff7e7224 */ /* 0x000fc400078e007d */
[----:B------:R-:W-:Y:S02]  /*6200*/  IMAD.MOV.U32 R151, RZ, RZ, R150 ;  /* 0x000000ffff977224 */ /* 0x000fe400078e0096 */
[----:B------:R-:W-:Y:S01]  /*6210*/  IMAD.MOV.U32 R125, RZ, RZ, R127 ;  /* 0x000000ffff7d7224 */ /* 0x000fe200078e007f */
[----:B------:R-:W-:Y:S01]  /*6220*/  HMMA.16816.F32.BF16 R84, R8, R24, R32 ;  /* 0x000000180854723c */ /* 0x000fe20000041820 */
[----:B------:R-:W-:Y:S01]  /*6230*/  IMAD.MOV.U32 R140, RZ, RZ, R185 ;  /* 0x000000ffff8c7224 */ /* 0x000fe200078e00b9 */
[----:B------:R-:W-:Y:S01]  /*6240*/  MOV R127, R144 ;  /* 0x00000090007f7202 */ /* 0x000fe20000000f00 */
[----:B------:R-:W-:Y:S02]  /*6250*/  IMAD.MOV.U32 R150, RZ, RZ, R148 ;  /* 0x000000ffff967224 */ /* 0x000fe400078e0094 */
[----:B------:R-:W-:Y:S02]  /*6260*/  IMAD.MOV.U32 R185, RZ, RZ, R184 ;  /* 0x000000ffffb97224 */ /* 0x000fe400078e00b8 */
[----:B------:R-:W-:-:S02]  /*6270*/  IMAD.MOV.U32 R148, RZ, RZ, R155 ;  /* 0x000000ffff947224 */ /* 0x000fc400078e009b */
[----:B------:R-:W-:Y:S02]  /*6280*/  IMAD.MOV.U32 R184, RZ, RZ, R183 ;  /* 0x000000ffffb87224 */ /* 0x000fe400078e00b7 */
[----:B------:R-:W-:Y:S01]  /*6290*/  FFMA.FTZ R35, R176, c[0x0][0x2d0], -R4 ;  /* 0x0000b400b0237a23 */ /* 0x000fe20000010804 */
[----:B------:R-:W-:Y:S01]  /*62a0*/  MOV R176, R177 ;  /* 0x000000b100b07202 */ /* 0x000fe20000000f00 */
[----:B------:R-:W-:Y:S02]  /*62b0*/  IMAD.MOV.U32 R144, RZ, RZ, R145 ;  /* 0x000000ffff907224 */ /* 0x000fe400078e0091 */
[----:B------:R-:W-:Y:S02]  /*62c0*/  IMAD.MOV.U32 R183, RZ, RZ, R182 ;  /* 0x000000ffffb77224 */ /* 0x000fe400078e00b6 */
[----:B------:R-:W-:Y:S02]  /*62d0*/  IMAD.MOV.U32 R145, RZ, RZ, R151 ;  /* 0x000000ffff917224 */ /* 0x000fe400078e0097 */
        /* <DEDUP_REMOVED lines=32> */
[----:B------:R-:W-:Y:S01]  /*64e0*/  IMAD.MOV.U32 R182, RZ, RZ, R126 ;  /* 0x000000ffffb67224 */ /* 0x000fe200078e007e */
[C---:B------:R-:W-:Y:S01]  /*64f0*/  HMMA.16816.F32.BF16 R60, R8.reuse, R22, R104 ;  /* 0x00000016083c723c */ /* 0x040fe20000041868 */
[----:B------:R-:W-:Y:S01]  /*6500*/  IMAD.MOV.U32 R148, RZ, RZ, R149 ;  /* 0x000000ffff947224 */ /* 0x000fe200078e0095 */
[----:B------:R-:W1:Y:S01]  /*6510*/  LDSM.16.MT88.4 R20, [R229+0x2800] ;  /* 0x00280000e514783b */ /* 0x000e620000004200 */
[----:B------:R-:W-:Y:S01]  /*6520*/  IMAD.MOV.U32 R126, RZ, RZ, R125 ;  /* 0x000000ffff7e7224 */ /* 0x000fe200078e007d */
[----:B------:R-:W-:Y:S01]  /*6530*/  MOV R125, R127 ;  /* 0x0000007f007d7202 */ /* 0x000fe20000000f00 */
[----:B------:R-:W-:Y:S02]  /*6540*/  IMAD.MOV.U32 R149, RZ, RZ, R68 ;  /* 0x000000ffff957224 */ /* 0x000fe400078e0044 */
[--C-:B------:R-:W-:Y:S01]  /*6550*/  FFMA.FTZ R6, R241, c[0x0][0x2d0], -R4.reuse ;  /* 0x0000b400f1067a23 */ /* 0x100fe20000010804 */
[----:B------:R-:W-:Y:S01]  /*6560*/  HMMA.16816.F32.BF16 R44, R8, R18, R88 ;  /* 0x00000012082c723c */ /* 0x000fe20000041858 */
[--C-:B------:R-:W-:Y:S01]  /*6570*/  FFMA.FTZ R34, R239, c[0x0][0x2d0], -R4.reuse ;  /* 0x0000b400ef227a23 */ /* 0x100fe20000010804 */
[----:B------:R-:W3:Y:S01]  /*6580*/  LDSM.16.MT88.4 R16, [R233+0x2800] ;  /* 0x00280000e910783b */ /* 0x000ee20000004200 */
[----:B------:R-:W-:-:S02]  /*6590*/  FFMA.FTZ R68, R238, c[0x0][0x2d0], -R4 ;  /* 0x0000b400ee447a23 */ /* 0x000fc40000010804 */
[--C-:B------:R-:W-:Y:S02]  /*65a0*/  FFMA.FTZ R100, R235, c[0x0][0x2d0], -R4.reuse ;  /* 0x0000b400eb647a23 */ /* 0x100fe40000010804 */
[--C-:B------:R-:W-:Y:S02]  /*65b0*/  FFMA.FTZ R89, R236, c[0x0][0x2d0], -R4.reuse ;  /* 0x0000b400ec597a23 */ /* 0x100fe40000010804 */
[----:B------:R-:W-:Y:S02]  /*65c0*/  FFMA.FTZ R104, R234, c[0x0][0x2d0], -R4 ;  /* 0x0000b400ea687a23 */ /* 0x000fe40000010804 */
[----:B------:R-:W-:Y:S02]  /*65d0*/  IMAD.MOV.U32 R127, RZ, RZ, R144 ;  /* 0x000000ffff7f7224 */ /* 0x000fe400078e0090 */
[----:B------:R-:W-:Y:S02]  /*65e0*/  IMAD.MOV.U32 R144, RZ, RZ, R145 ;  /* 0x000000ffff907224 */ /* 0x000fe400078e0091 */
[----:B------:R-:W-:-:S02]  /*65f0*/  FFMA.FTZ R4, R181, c[0x0][0x2d0], -R2 ;  /* 0x0000b400b5047a23 */ /* 0x000fc40000010802 */
[----:B------:R-:W-:Y:S02]  /*6600*/  IMAD.MOV.U32 R145, RZ, RZ, R151 ;  /* 0x000000ffff917224 */ /* 0x000fe400078e0097 */
[----:B------:R-:W-:Y:S01]  /*6610*/  IMAD.MOV.U32 R181, RZ, RZ, R185 ;  /* 0x000000ffffb57224 */ /* 0x000fe200078e00b9 */
[C---:B------:R-:W-:Y:S01]  /*6620*/  HMMA.16816.F32.BF16 R56, R8.reuse, R14, R72 ;  /* 0x0000000e0838723c */ /* 0x040fe20000041848 */
[----:B------:R-:W-:Y:S01]  /*6630*/  IMAD.MOV.U32 R151, RZ, RZ, R150 ;  /* 0x000000ffff977224 */ /* 0x000fe200078e0096 */
[----:B------:R-:W4:Y:S01]  /*6640*/  LDSM.16.MT88.4 R12, [R230+0x2800] ;  /* 0x00280000e60c783b */ /* 0x000f220000004200 */
[----:B------:R-:W-:Y:S02]  /*6650*/  IMAD.MOV.U32 R185, RZ, RZ, R184 ;  /* 0x000000ffffb97224 */ /* 0x000fe400078e00b8 */
[----:B------:R-:W-:Y:S02]  /*6660*/  IMAD.MOV.U32 R150, RZ, RZ, R148 ;  /* 0x000000ffff967224 */ /* 0x000fe400078e0094 */
[----:B------:R-:W-:Y:S01]  /*6670*/  IMAD.MOV.U32 R184, RZ, RZ, R183 ;  /* 0x000000ffffb87224 */ /* 0x000fe200078e00b7 */
[----:B------:R-:W-:Y:S01]  /*6680*/  HMMA.16816.F32.BF16 R72, R8, R26, R28 ;  /* 0x0000001a0848723c */ /* 0x000fe2000004181c */
[----:B------:R-:W-:Y:S01]  /*6690*/  IMAD.MOV.U32 R148, RZ, RZ, R149 ;  /* 0x000000ffff947224 */ /* 0x000fe200078e0095 */
[----:B------:R-:W1:Y:S01]  /*66a0*/  LDSM.16.MT88.4 R8, [R232+0x2800] ;  /* 0x00280000e808783b */ /* 0x000e620000004200 */
[----:B------:R-:W-:-:S02]  /*66b0*/  IMAD.MOV.U32 R183, RZ, RZ, R182 ;  /* 0x000000ffffb77224 */ /* 0x000fc400078e00b6 */
[----:B------:R-:W-:Y:S02]  /*66c0*/  IMAD.MOV.U32 R149, RZ, RZ, R231 ;  /* 0x000000ffff957224 */ /* 0x000fe400078e00e7 */
[----:B------:R-:W-:Y:S02]  /*66d0*/  IMAD.MOV.U32 R182, RZ, RZ, R126 ;  /* 0x000000ffffb67224 */ /* 0x000fe400078e007e */
[----:B------:R-:W-:Y:S02]  /*66e0*/  IMAD.MOV.U32 R126, RZ, RZ, R127 ;  /* 0x000000ffff7e7224 */ /* 0x000fe400078e007f */
[----:B------:R-:W-:Y:S02]  /*66f0*/  IMAD.MOV.U32 R127, RZ, RZ, R145 ;  /* 0x000000ffff7f7224 */ /* 0x000fe400078e0091 */
[----:B------:R-:W-:Y:S02]  /*6700*/  IMAD.MOV.U32 R145, RZ, RZ, R150 ;  /* 0x000000ffff917224 */ /* 0x000fe400078e0096 */
[----:B------:R-:W-:-:S02]  /*6710*/  IMAD.MOV.U32 R180, RZ, RZ, R176 ;  /* 0x000000ffffb47224 */ /* 0x000fc400078e00b0 */
[----:B------:R-:W-:Y:S01]  /*6720*/  IMAD.MOV.U32 R150, RZ, RZ, R149 ;  /* 0x000000ffff967224 */ /* 0x000fe200078e0095 */
[----:B------:R-:W-:Y:S01]  /*6730*/  MOV R149, R124 ;  /* 0x0000007c00957202 */ /* 0x000fe20000000f00 */
[----:B------:R-:W-:Y:S02]  /*6740*/  IMAD.MOV.U32 R124, RZ, RZ, R128 ;  /* 0x000000ffff7c7224 */ /* 0x000fe400078e0080 */
[--C-:B------:R-:W-:Y:S02]  /*6750*/  FFMA.FTZ R33, R168, c[0x0][0x2d0], -R0.reuse ;  /* 0x0000b400a8217a23 */ /* 0x100fe40000010800 */
[--C-:B------:R-:W-:Y:S02]  /*6760*/  FFMA.FTZ R32, R167, c[0x0][0x2d0], -R0.reuse ;  /* 0x0000b400a7207a23 */ /* 0x100fe40000010800 */
[--C-:B------:R-:W-:Y:S02]  /*6770*/  FFMA.FTZ R25, R164, c[0x0][0x2d0], -R0.reuse ;  /* 0x0000b400a4197a23 */ /* 0x100fe40000010800 */
[----:B------:R-:W-:-:S02]  /*6780*/  FFMA.FTZ R24, R165, c[0x0][0x2d0], -R0 ;  /* 0x0000b400a5187a23 */ /* 0x000fc40000010800 */
[--C-:B------:R-:W-:Y:S02]  /*6790*/  FFMA.FTZ R105, R163, c[0x0][0x2d0], -R0.reuse ;  /* 0x0000b400a3697a23 */ /* 0x100fe40000010800 */
[--C-:B------:R-:W-:Y:S02]  /*67a0*/  FFMA.FTZ R106, R162, c[0x0][0x2d0], -R0.reuse ;  /* 0x0000b400a26a7a23 */ /* 0x100fe40000010800 */
[--C-:B------:R-:W-:Y:S02]  /*67b0*/  FFMA.FTZ R107, R161, c[0x0][0x2d0], -R0.reuse ;  /* 0x0000b400a16b7a23 */ /* 0x100fe40000010800 */
[----:B------:R-:W-:Y:S02]  /*67c0*/  FFMA.FTZ R128, R147, c[0x0][0x2d0], -R0 ;  /* 0x0000b40093807a23 */ /* 0x000fe40000010800 */
[----:B------:R-:W-:Y:S02]  /*67d0*/  IMAD.MOV.U32 R176, RZ, RZ, R125 ;  /* 0x000000ffffb07224 */ /* 0x000fe400078e007d */
[----:B------:R-:W-:-:S02]  /*67e0*/  FFMA.FTZ R0, R180, c[0x0][0x2d0], -R2 ;  /* 0x0000b400b4007a23 */ /* 0x000fc40000010802 */
[----:B------:R-:W-:Y:S01]  /*67f0*/  IMAD.MOV.U32 R125, RZ, RZ, R144 ;  /* 0x000000ffff7d7224 */ /* 0x000fe200078e0090 */
[----:B------:R1:W-:Y:S01]  /*6800*/  MUFU.EX2 R102, R5 ;  /* 0x0000000500667308 */ /* 0x0003e20000000800 */
[----:B------:R-:W-:Y:S02]  /*6810*/  IMAD.MOV.U32 R144, RZ, RZ, R151 ;  /* 0x000000ffff907224 */ /* 0x000fe400078e0097 */
[----:B------:R-:W-:Y:S02]  /*6820*/  IMAD.MOV.U32 R151, RZ, RZ, R148 ;  /* 0x000000ffff977224 */ /* 0x000fe400078e0094 */
[----:B------:R-:W-:Y:S02]  /*6830*/  IMAD.MOV.U32 R148, RZ, RZ, R156 ;  /* 0x000000ffff947224 */ /* 0x000fe400078e009c */
[--C-:B------:R-:W-:Y:S01]  /*6840*/  FFMA.FTZ R26, R181, c[0x0][0x2d0], -R3.reuse ;  /* 0x0000b400b51a7a23 */ /* 0x100fe20000010803 */
[----:B------:R2:W-:Y:S01]  /*6850*/  MUFU.EX2 R90, R0 ;  /* 0x00000000005a7308 */ /* 0x0005e20000000800 */
[----:B------:R-:W-:-:S02]  /*6860*/  FFMA.FTZ R27, R176, c[0x0][0x2d0], -R3 ;  /* 0x0000b400b01b7a23 */ /* 0x000fc40000010803 */
[--C-:B------:R-:W-:Y:S02]  /*6870*/  FFMA.FTZ R31, R177, c[0x0][0x2d0], -R3.reuse ;  /* 0x0000b400b11f7a23 */ /* 0x100fe40000010803 */
[----:B------:R-:W-:Y:S02]  /*6880*/  FFMA.FTZ R30, R140, c[0x0][0x2d0], -R3 ;  /* 0x0000b4008c1e7a23 */ /* 0x000fe40000010803 */
[----:B------:R-:W-:Y:S02]  /*6890*/  IMAD.MOV.U32 R156, RZ, RZ, R157 ;  /* 0x000000ffff9c7224 */ /* 0x000fe400078e009d */
[----:B-1----:R-:W-:Y:S02]  /*68a0*/  FFMA.FTZ R5, R237, c[0x0][0x2d0], -R3 ;  /* 0x0000b400ed057a23 */ /* 0x002fe40000010803 */
[----:B------:R-:W-:Y:S02]  /*68b0*/  FFMA.FTZ R3, R184, c[0x0][0x2d0], -R2 ;  /* 0x0000b400b8037a23 */ /* 0x000fe40000010802 */
[----:B------:R-:W-:-:S02]  /*68c0*/  IMAD.MOV.U32 R157, RZ, RZ, R228 ;  /* 0x000000ffff9d7224 */ /* 0x000fc400078e00e4 */
[----:B--2---:R-:W-:Y:S01]  /*68d0*/  FFMA.FTZ R0, R185, c[0x0][0x2d0], -R2 ;  /* 0x0000b400b9007a23 */ /* 0x004fe20000010802 */
[----:B------:R-:W-:Y:S01]  /*68e0*/  MUFU.EX2 R103, R5 ;  /* 0x0000000500677308 */ /* 0x000fe20000000800 */
[----:B------:R-:W-:Y:S02]  /*68f0*/  IMAD.MOV.U32 R185, RZ, RZ, R156 ;  /* 0x000000ffffb97224 */ /* 0x000fe400078e009c */
[----:B------:R-:W-:Y:S02]  /*6900*/  IMAD.MOV.U32 R156, RZ, RZ, R124 ;  /* 0x000000ffff9c7224 */ /* 0x000fe400078e007c */
[----:B------:R-:W-:-:S03]  /*6910*/  IMAD.MOV.U32 R124, RZ, RZ, R157 ;  /* 0x000000ffff7c7224 */ /* 0x000fc600078e009d */
[----:B------:R-:W1:Y:S01]  /*6920*/  MUFU.EX2 R97, R4 ;  /* 0x0000000400617308 */ /* 0x000e620000000800 */
[----:B------:R-:W-:Y:S02]  /*6930*/  IMAD.MOV.U32 R157, RZ, RZ, R158 ;  /* 0x000000ffff9d7224 */ /* 0x000fe400078e009e */
[----:B------:R-:W-:-:S05]  /*6940*/  IMAD.MOV.U32 R158, RZ, RZ, R159 ;  /* 0x000000ffff9e7224 */ /* 0x000fca00078e009f */
[----:B------:R2:W-:Y:S01]  /*6950*/  MUFU.EX2 R91, R0 ;  /* 0x00000000005b7308 */ /* 0x0005e20000000800 */
[----:B------:R-:W-:-:S07]  /*6960*/  IMAD.MOV.U32 R159, RZ, RZ, R160 ;  /* 0x000000ffff9f7224 */ /* 0x000fce00078e00a0 */
[----:B------:R1:W1:Y:S01]  /*6970*/  MUFU.EX2 R96, R3 ;  /* 0x0000000300607308 */ /* 0x0002620000000800 */
[----:B------:R-:W-:Y:S02]  /*6980*/  IMAD.MOV.U32 R160, RZ, RZ, R71 ;  /* 0x000000ffffa07224 */ /* 0x000fe400078e0047 */
[----:B------:R-:W-:-:S05]  /*6990*/  FFMA.FTZ R29, R183, c[0x0][0x2d0], -R2 ;  /* 0x0000b400b71d7a23 */ /* 0x000fca0000010802 */
[----:B------:R-:W-:Y:S01]  /*69a0*/  MUFU.EX2 R71, R35 ;  /* 0x0000002300477308 */ /* 0x000fe20000000800 */
[----:B--2---:R-:W-:Y:S02]  /*69b0*/  FADD.FTZ R0, R225, R186 ;  /* 0x000000bae1007221 */ /* 0x004fe40000010000 */
[----:B-1----:R-:W-:-:S05]  /*69c0*/  FADD.FTZ R3, R146, R69 ;  /* 0x0000004592037221 */ /* 0x002fca0000010000 */
[----:B------:R1:W2:Y:S01]  /*69d0*/  MUFU.EX2 R88, R6 ;  /* 0x0000000600587308 */ /* 0x0002a20000000800 */
[--C-:B------:R-:W-:Y:S02]  /*69e0*/  FFMA.FTZ R28, R182, c[0x0][0x2d0], -R2.reuse ;  /* 0x0000b400b61c7a23 */ /* 0x100fe40000010802 */
[----:B------:R-:W-:-:S05]  /*69f0*/  FFMA.FTZ R36, R126, c[0x0][0x2d0], -R2 ;  /* 0x0000b4007e247a23 */ /* 0x000fca0000010802 */
[----:B------:R-:W-:Y:S01]  /*6a00*/  MUFU.EX2 R69, R34 ;  /* 0x0000002200457308 */ /* 0x000fe20000000800 */
[----:B------:R-:W-:Y:S02]  /*6a10*/  FFMA.FTZ R37, R125, c[0x0][0x2d0], -R2 ;  /* 0x0000b4007d257a23 */ /* 0x000fe40000010802 */
[----:B------:R-:W-:-:S05]  /*6a20*/  IMAD.MOV.U32 R153, RZ, RZ, R243 ;  /* 0x000000ffff997224 */ /* 0x000fca00078e00f3 */
[----:B------:R-:W-:Y:S01]  /*6a30*/  MUFU.EX2 R39, R33 ;  /* 0x0000002100277308 */ /* 0x000fe20000000800 */
[----:B------:R-:W-:-:S07]  /*6a40*/  FADD.FTZ R2, R170, R0 ;  /* 0x00000000aa027221 */ /* 0x000fce0000010000 */
[----:B------:R-:W1:Y:S01]  /*6a50*/  MUFU.EX2 R38, R32 ;  /* 0x0000002000267308 */ /* 0x000e620000000800 */
[----:B------:R-:W-:-:S07]  /*6a60*/  IMAD.MOV.U32 R183, RZ, RZ, R129 ;  /* 0x000000ffffb77224 */ /* 0x000fce00078e0081 */
[----:B------:R-:W-:Y:S01]  /*6a70*/  MUFU.EX2 R35, R25 ;  /* 0x0000001900237308 */ /* 0x000fe20000000800 */
[----:B------:R-:W-:-:S07]  /*6a80*/  IMAD.MOV.U32 R129, RZ, RZ, R7 ;  /* 0x000000ffff817224 */ /* 0x000fce00078e0007 */
[----:B------:R2:W2:Y:S01]  /*6a90*/  MUFU.EX2 R34, R24 ;  /* 0x0000001800227308 */ /* 0x0004a20000000800 */
[----:B------:R-:W-:Y:S01]  /*6aa0*/  F2FP.BF16.PACK_AB R4, R101, R99 ;  /* 0x000000636504723e */ /* 0x000fe200000010ff */
[----:B------:R-:W-:Y:S01]  /*6ab0*/  FADD.FTZ R0, R166, R3 ;  /* 0x00000003a6007221 */ /* 0x000fe20000010000 */
[----:B------:R-:W-:Y:S01]  /*6ac0*/  F2FP.BF16.PACK_AB R5, R90, R97 ;  /* 0x000000615a05723e */ /* 0x000fe200000010ff */
[----:B------:R-:W-:Y:S01]  /*6ad0*/  IMAD.MOV.U32 R140, RZ, RZ, R153 ;  /* 0x000000ffff8c7224 */ /* 0x000fe200078e0099 */
[----:B-1----:R-:W-:Y:S01]  /*6ae0*/  F2FP.BF16.PACK_AB R6, R103, R102 ;  /* 0x000000666706723e */ /* 0x002fe200000010ff */
[----:B------:R-:W-:Y:S01]  /*6af0*/  FADD.FTZ R2, R171, R2 ;  /* 0x00000002ab027221 */ /* 0x000fe20000010000 */
[----:B------:R-:W-:Y:S01]  /*6b00*/  F2FP.BF16.PACK_AB R7, R96, R91 ;  /* 0x0000005b6007723e */ /* 0x000fe200000010ff */
[----:B------:R-:W-:Y:S02]  /*6b10*/  IMAD.MOV.U32 R125, RZ, RZ, R145 ;  /* 0x000000ffff7d7224 */ /* 0x000fe400078e0091 */
[----:B------:R-:W-:-:S02]  /*6b20*/  IMAD.MOV.U32 R182, RZ, RZ, R127 ;  /* 0x000000ffffb67224 */ /* 0x000fc400078e007f */
[----:B------:R-:W-:Y:S02]  /*6b30*/  IMAD.MOV.U32 R184, RZ, RZ, R149 ;  /* 0x000000ffffb87224 */ /* 0x000fe400078e0095 */
[----:B------:R-:W-:Y:S02]  /*6b40*/  IMAD.MOV.U32 R155, RZ, RZ, R242 ;  /* 0x000000ffff9b7224 */ /* 0x000fe400078e00f2 */
[----:B------:R-:W-:Y:S01]  /*6b50*/  IMAD.MOV.U32 R173, RZ, RZ, R156 ;  /* 0x000000ffffad7224 */ /* 0x000fe200078e009c */
[----:B------:R-:W-:Y:S01]  /*6b60*/  MUFU.EX2 R29, R29 ;  /* 0x0000001d001d7308 */ /* 0x000fe20000000800 */
[----:B------:R-:W-:Y:S01]  /*6b70*/  IMAD.MOV.U32 R126, RZ, RZ, R144 ;  /* 0x000000ffff7e7224 */ /* 0x000fe200078e0090 */
[----:B------:R1:W5:Y:S01]  /*6b80*/  LDL.LU R243, [R1+0xac] ;  /* 0x0000ac0001f37983 */ /* 0x0003620000300800 */
[----:B------:R-:W-:Y:S02]  /*6b90*/  IMAD.MOV.U32 R145, RZ, RZ, R148 ;  /* 0x000000ffff917224 */ /* 0x000fe400078e0094 */
[----:B------:R-:W-:-:S02]  /*6ba0*/  FADD.FTZ R0, R169, R0 ;  /* 0x00000000a9007221 */ /* 0x000fc40000010000 */
[----:B------:R-:W-:Y:S01]  /*6bb0*/  FADD.FTZ R2, R140, R2 ;  /* 0x000000028c027221 */ /* 0x000fe20000010000 */
[----:B------:R-:W-:Y:S01]  /*6bc0*/  HMMA.16816.F32.BF16 R120, R4, R20, R120 ;  /* 0x000000140478723c */ /* 0x000fe20000041878 */
[----:B------:R-:W-:Y:S01]  /*6bd0*/  IMAD.MOV.U32 R127, RZ, RZ, R151 ;  /* 0x000000ffff7f7224 */ /* 0x000fe200078e0097 */
[----:B------:R-:W-:Y:S01]  /*6be0*/  MUFU.EX2 R33, R26 ;  /* 0x0000001a00217308 */ /* 0x000fe20000000800 */
[----:B------:R-:W-:Y:S01]  /*6bf0*/  IMAD.MOV.U32 R144, RZ, RZ, R150 ;  /* 0x000000ffff907224 */ /* 0x000fe200078e0096 */
[----:B------:R-:W-:Y:S01]  /*6c00*/  LDSM.16.MT88.4 R168, [R233+0x3000] ;  /* 0x00300000e9a8783b */ /* 0x000fe20000004200 */
[----:B--2---:R-:W-:-:S03]  /*6c10*/  FADD.FTZ R24, R227, R187 ;  /* 0x000000bbe3187221 */ /* 0x004fc60000010000 */
[----:B------:R-:W-:Y:S01]  /*6c20*/  HMMA.16816.F32.BF16 R148, R4, R22, R116 ;  /* 0x000000160494723c */ /* 0x000fe20000041874 */
[----:B------:R-:W-:Y:S01]  /*6c30*/  FADD.FTZ R0, R179, R0 ;  /* 0x00000000b3007221 */ /* 0x000fe20000010000 */
[----:B------:R-:W-:Y:S01]  /*6c40*/  MUFU.EX2 R32, R27 ;  /* 0x0000001b00207308 */ /* 0x000fe20000000800 */
[----:B------:R-:W-:Y:S01]  /*6c50*/  FADD.FTZ R2, R126, R2 ;  /* 0x000000027e027221 */ /* 0x000fe20000010000 */
[----:B------:R1:W5:Y:S01]  /*6c60*/  LDL.LU R242, [R1+0xa8] ;  /* 0x0000a80001f27983 */ /* 0x0003620000300800 */
[----:B------:R-:W-:-:S03]  /*6c70*/  IMAD.MOV.U32 R174, RZ, RZ, R145 ;  /* 0x000000ffffae7224 */ /* 0x000fc600078e0091 */
[----:B---3--:R-:W-:Y:S01]  /*6c80*/  HMMA.16816.F32.BF16 R112, R4, R16, R112 ;  /* 0x000000100470723c */ /* 0x008fe20000041870 */
[----:B------:R-:W-:Y:S02]  /*6c90*/  IMAD.MOV.U32 R156, RZ, RZ, R157 ;  /* 0x000000ffff9c7224 */ /* 0x000fe400078e009d */
[----:B------:R-:W-:-:S05]  /*6ca0*/  IMAD.MOV.U32 R177, RZ, RZ, R155 ;  /* 0x000000ffffb17224 */ /* 0x000fca00078e009b */
[----:B------:R-:W-:Y:S01]  /*6cb0*/  HMMA.16816.F32.BF16 R108, R4, R18, R108 ;  /* 0x00000012046c723c */ /* 0x000fe2000004186c */
[----:B------:R-:W-:Y:S02]  /*6cc0*/  IMAD.MOV.U32 R157, RZ, RZ, R158 ;  /* 0x000000ffff9d7224 */ /* 0x000fe400078e009e */
[----:B------:R-:W-:-:S05]  /*6cd0*/  FADD.FTZ R3, R223, R24 ;  /* 0x00000018df037221 */ /* 0x000fca0000010000 */
[----:B----4-:R-:W-:Y:S01]  /*6ce0*/  HMMA.16816.F32.BF16 R92, R4, R12, R92 ;  /* 0x0000000c045c723c */ /* 0x010fe2000004185c */
[----:B------:R-:W-:-:S07]  /*6cf0*/  IMAD.MOV.U32 R158, RZ, RZ, R159 ;  /* 0x000000ffff9e7224 */ /* 0x000fce00078e009f */
[----:B------:R-:W-:Y:S01]  /*6d00*/  HMMA.16816.F32.BF16 R80, R4, R14, R80 ;  /* 0x0000000e0450723c */ /* 0x000fe20000041850 */
[----:B------:R-:W-:-:S07]  /*6d10*/  IMAD.MOV.U32 R159, RZ, RZ, R160 ;  /* 0x000000ffff9f7224 */ /* 0x000fce00078e00a0 */
[----:B------:R-:W-:Y:S01]  /*6d20*/  HMMA.16816.F32.BF16 R76, R4, R8, R76 ;  /* 0x00000008044c723c */ /* 0x000fe2000004184c */
[----:B------:R-:W-:-:S07]  /*6d30*/  FADD.FTZ R0, R178, R0 ;  /* 0x00000000b2007221 */ /* 0x000fce0000010000 */
[----:B------:R-:W-:Y:S01]  /*6d40*/  HMMA.16816.F32.BF16 R52, R4, R10, R52 ;  /* 0x0000000a0434723c */ /* 0x000fe20000041834 */
[----:B------:R-:W-:Y:S02]  /*6d50*/  FADD.FTZ R2, R174, R2 ;  /* 0x00000002ae027221 */ /* 0x000fe40000010000 */
[----:B------:R-:W-:Y:S02]  /*6d60*/  IMAD.MOV.U32 R176, RZ, RZ, R182 ;  /* 0x000000ffffb07224 */ /* 0x000fe400078e00b6 */
[----:B------:R-:W-:Y:S02]  /*6d70*/  IMAD.MOV.U32 R175, RZ, RZ, R127 ;  /* 0x000000ffffaf7224 */ /* 0x000fe400078e007f */
[----:B------:R-:W-:Y:S01]  /*6d80*/  FADD.FTZ R25, R184, R185 ;  /* 0x000000b9b8197221 */ /* 0x000fe20000010000 */
[----:B------:R-:W-:Y:S01]  /*6d90*/  F2FP.BF16.PACK_AB R4, R88, R98 ;  /* 0x000000625804723e */ /* 0x000fe200000010ff */
[----:B------:R-:W-:Y:S01]  /*6da0*/  FADD.FTZ R3, R177, R3 ;  /* 0x00000003b1037221 */ /* 0x000fe20000010000 */
[----:B------:R-:W-:Y:S01]  /*6db0*/  F2FP.BF16.PACK_AB R5, R38, R39 ;  /* 0x000000272605723e */ /* 0x000fe200000010ff */
[----:B------:R-:W-:Y:S01]  /*6dc0*/  IMAD.MOV.U32 R172, RZ, RZ, R144 ;  /* 0x000000ffffac7224 */ /* 0x000fe200078e0090 */
[----:B------:R-:W-:Y:S01]  /*6dd0*/  F2FP.BF16.PACK_AB R6, R69, R71 ;  /* 0x000000474506723e */ /* 0x000fe200000010ff */
[----:B------:R-:W-:Y:S01]  /*6de0*/  IMAD.MOV.U32 R142, RZ, RZ, R125 ;  /* 0x000000ffff8e7224 */ /* 0x000fe200078e007d */
[----:B------:R-:W-:Y:S01]  /*6df0*/  F2FP.BF16.PACK_AB R7, R34, R35 ;  /* 0x000000232207723e */ /* 0x000fe200000010ff */
[----:B------:R-:W-:Y:S01]  /*6e00*/  FADD.FTZ R0, R156, R0 ;  /* 0x000000009c007221 */ /* 0x000fe20000010000 */
[----:B------:R-:W-:Y:S01]  /*6e10*/  MOV R182, R154 ;  /* 0x0000009a00b67202 */ /* 0x000fe20000000f00 */
[----:B------:R-:W-:Y:S01]  /*6e20*/  IMAD.MOV.U32 R140, RZ, RZ, R124 ;  /* 0x000000ffff8c7224 */ /* 0x000fe200078e007c */
[----:B------:R2:W-:Y:S08]  /*6e30*/  MUFU.EX2 R26, R37 ;  /* 0x00000025001a7308 */ /* 0x0005f00000000800 */
[----:B------:R3:W-:Y:S01]  /*6e40*/  MUFU.EX2 R27, R36 ;  /* 0x00000024001b7308 */ /* 0x0007e20000000800 */
[C---:B------:R-:W-:Y:S01]  /*6e50*/  HMMA.16816.F32.BF16 R48, R4.reuse, R16, R48 ;  /* 0x000000100430723c */ /* 0x040fe20000041830 */
[----:B------:R-:W-:Y:S01]  /*6e60*/  FADD.FTZ R3, R182, R3 ;  /* 0x00000003b6037221 */ /* 0x000fe20000010000 */
[----:B------:R-:W-:Y:S05]  /*6e70*/  LDSM.16.MT88.4 R184, [R230+0x3000] ;  /* 0x00300000e6b8783b */ /* 0x000fea0000004200 */
[----:B------:R-:W-:Y:S01]  /*6e80*/  MUFU.EX2 R28, R28 ;  /* 0x0000001c001c7308 */ /* 0x000fe20000000800 */
[C---:B------:R-:W-:Y:S01]  /*6e90*/  HMMA.16816.F32.BF16 R44, R4.reuse, R18, R44 ;  /* 0x00000012042c723c */ /* 0x040fe2000004182c */
[----:B------:R1:W5:Y:S07]  /*6ea0*/  LDL.LU R241, [R1+0xa4] ;  /* 0x0000a40001f17983 */ /* 0x00036e0000300800 */
[C---:B------:R-:W-:Y:S08]  /*6eb0*/  HMMA.16816.F32.BF16 R64, R4.reuse, R20, R64 ;  /* 0x000000140440723c */ /* 0x040ff00000041840 */
[C---:B------:R-:W-:Y:S08]  /*6ec0*/  HMMA.16816.F32.BF16 R60, R4.reuse, R22, R60 ;  /* 0x00000016043c723c */ /* 0x040ff0000004183c */
[C---:B------:R-:W-:Y:S08]  /*6ed0*/  HMMA.16816.F32.BF16 R40, R4.reuse, R12, R40 ;  /* 0x0000000c0428723c */ /* 0x040ff00000041828 */
[C---:B------:R-:W-:Y:S08]  /*6ee0*/  HMMA.16816.F32.BF16 R56, R4.reuse, R14, R56 ;  /* 0x0000000e0438723c */ /* 0x040ff00000041838 */
[C---:B------:R-:W-:Y:S08]  /*6ef0*/  HMMA.16816.F32.BF16 R116, R4.reuse, R8, R84 ;  /* 0x000000080474723c */ /* 0x040ff00000041854 */
[----:B------:R-:W-:Y:S01]  /*6f00*/  HMMA.16816.F32.BF16 R16, R4, R10, R72 ;  /* 0x0000000a0410723c */ /* 0x000fe20000041848 */
[----:B------:R-:W-:-:S02]  /*6f10*/  FADD.FTZ R25, R183, R25 ;  /* 0x00000019b7197221 */ /* 0x000fc40000010000 */
[----:B------:R-:W-:Y:S02]  /*6f20*/  FADD.FTZ R3, R172, R3 ;  /* 0x00000003ac037221 */ /* 0x000fe40000010000 */
[----:B--2---:R-:W-:Y:S02]  /*6f30*/  IMAD.MOV.U32 R37, RZ, RZ, R173 ;  /* 0x000000ffff257224 */ /* 0x004fe400078e00ad */
[----:B---3--:R-:W-:Y:S02]  /*6f40*/  IMAD.MOV.U32 R36, RZ, RZ, R140 ;  /* 0x000000ffff247224 */ /* 0x008fe400078e008c */
[----:B------:R-:W-:Y:S01]  /*6f50*/  IMAD.MOV.U32 R223, RZ, RZ, R131 ;  /* 0x000000ffffdf7224 */ /* 0x000fe200078e0083 */
[----:B------:R-:W2:Y:S01]  /*6f60*/  MUFU.EX2 R22, R68 ;  /* 0x0000004400167308 */ /* 0x000ea20000000800 */
[----:B------:R-:W-:Y:S01]  /*6f70*/  FADD.FTZ R7, R159, R2 ;  /* 0x000000029f077221 */ /* 0x000fe20000010000 */
[----:B------:R-:W-:Y:S01]  /*6f80*/  LDSM.16.MT88.4 R12, [R232+0x3000] ;  /* 0x00300000e80c783b */ /* 0x000fe20000004200 */
[----:B------:R-:W-:-:S03]  /*6f90*/  @P4 IMAD.HI.U32 R2, R175, c[0x0][0x2c8], RZ ;  /* 0x0000b200af024a27 */ /* 0x000fc600078e00ff */
[----:B------:R1:W5:Y:S01]  /*6fa0*/  LDL.LU R240, [R1+0xa0] ;  /* 0x0000a00001f07983 */ /* 0x0003620000300800 */
[----:B------:R-:W-:Y:S02]  /*6fb0*/  FADD.FTZ R6, R251, R0 ;  /* 0x00000000fb067221 */ /* 0x000fe40000010000 */
[----:B------:R-:W-:Y:S01]  /*6fc0*/  IMAD.MOV.U32 R0, RZ, RZ, R175 ;  /* 0x000000ffff007224 */ /* 0x000fe200078e00af */
[----:B------:R-:W-:Y:S01]  /*6fd0*/  @P4 SHF.R.U32.HI R0, RZ, c[0x0][0x2cc], R2 ;  /* 0x0000b300ff004a19 */ /* 0x000fe20000011602 */
[----:B------:R-:W-:Y:S01]  /*6fe0*/  IMAD.MOV.U32 R2, RZ, RZ, c[0x0][0x168] ;  /* 0x00005a00ff027624 */ /* 0x000fe200078e00ff */
[----:B------:R-:W3:Y:S01]  /*6ff0*/  MUFU.EX2 R9, R105 ;  /* 0x0000006900097308 */ /* 0x000ee20000000800 */
[----:B------:R-:W-:Y:S01]  /*7000*/  IMAD.MOV.U32 R183, RZ, RZ, R152 ;  /* 0x000000ffffb77224 */ /* 0x000fe200078e0098 */
[----:B------:R1:W5:Y:S01]  /*7010*/  LDL.LU R239, [R1+0x9c] ;  /* 0x00009c0001ef7983 */ /* 0x0003620000300800 */
[----:B------:R-:W-:Y:S02]  /*7020*/  FADD.FTZ R8, R176, R25 ;  /* 0x00000019b0087221 */ /* 0x000fe40000010000 */
[----:B------:R-:W-:Y:S01]  /*7030*/  FADD.FTZ R5, R158, R3 ;  /* 0x000000039e057221 */ /* 0x000fe20000010000 */
[----:B------:R-:W-:Y:S01]  /*7040*/  IADD3 R3, R0, c[0x0][0x1d0], -R2 ;  /* 0x0000740000037a10 */ /* 0x000fe20007ffe802 */
[----:B------:R-:W-:Y:S01]  /*7050*/  IMAD.MOV.U32 R2, RZ, RZ, RZ ;  /* 0x000000ffff027224 */ /* 0x000fe200078e00ff */
[----:B------:R-:W4:Y:S01]  /*7060*/  MUFU.EX2 R10, R89 ;  /* 0x00000059000a7308 */ /* 0x000f220000000800 */
[----:B------:R-:W-:Y:S01]  /*7070*/  FADD.FTZ R8, R183, R8 ;  /* 0x00000008b7087221 */ /* 0x000fe20000010000 */
[----:B------:R-:W1:Y:S01]  /*7080*/  LDSM.16.MT88.4 R152, [R229+0x3000] ;  /* 0x00300000e598783b */ /* 0x000e620000004200 */
[----:B------:R-:W-:-:S03]  /*7090*/  IMAD.HI R2, R3, -0x6db6db6d, R2 ;  /* 0x9249249303027827 */ /* 0x000fc600078e0202 */
[----:B------:R1:W5:Y:S01]  /*70a0*/  LDL.LU R238, [R1+0x98] ;  /* 0x0000980001ee7983 */ /* 0x0003620000300800 */
[----:B------:R-:W-:Y:S01]  /*70b0*/  FADD.FTZ R4, R142, R8 ;  /* 0x000000088e047221 */ /* 0x000fe20000010000 */
[----:B------:R-:W-:Y:S01]  /*70c0*/  SHF.R.U32.HI R0, RZ, 0x1f, R2 ;  /* 0x0000001fff007819 */ /* 0x000fe20000011602 */
[----:B------:R-:W-:Y:S01]  /*70d0*/  FADD.FTZ R5, R36, R5 ;  /* 0x0000000524057221 */ /* 0x000fe20000010000 */
[----:B------:R-:W1:Y:S01]  /*70e0*/  MUFU.EX2 R11, R106 ;  /* 0x0000006a000b7308 */ /* 0x000e620000000800 */
[----:B------:R-:W-:Y:S01]  /*70f0*/  FADD.FTZ R4, R157, R4 ;  /* 0x000000049d047221 */ /* 0x000fe20000010000 */
[----:B------:R-:W-:Y:S01]  /*7100*/  LEA.HI.SX32 R8, R2, R0, 0x1a ;  /* 0x0000000002087211 */ /* 0x000fe200078fd2ff */
[----:B------:R-:W-:Y:S01]  /*7110*/  FADD.FTZ R0, R249, R7 ;  /* 0x00000007f9007221 */ /* 0x000fe20000010000 */
[----:B------:R1:W5:Y:S01]  /*7120*/  LDL.LU R237, [R1+0x94] ;  /* 0x0000940001ed7983 */ /* 0x0003620000300800 */
[----:B------:R-:W-:Y:S02]  /*7130*/  FADD.FTZ R2, R37, R4 ;  /* 0x0000000425027221 */ /* 0x000fe40000010000 */
[----:B------:R-:W-:Y:S01]  /*7140*/  FADD.FTZ R3, R224, R6 ;  /* 0x00000006e0037221 */ /* 0x000fe20000010000 */
[----:B------:R-:W1:Y:S01]  /*7150*/  MUFU.EX2 R20, R100 ;  /* 0x0000006400147308 */ /* 0x000e620000000800 */
[----:B------:R-:W-:Y:S01]  /*7160*/  FADD.FTZ R4, R222, R2 ;  /* 0x00000002de047221 */ /* 0x000fe20000010000 */
[----:B------:R1:W5:Y:S01]  /*7170*/  LDL.LU R236, [R1+0x90] ;  /* 0x0000900001ec7983 */ /* 0x0003620000300800 */
[----:B------:R-:W-:-:S02]  /*7180*/  FADD.FTZ R5, R220, R5 ;  /* 0x00000005dc057221 */ /* 0x000fc40000010000 */
[----:B------:R-:W-:Y:S01]  /*7190*/  FADD.FTZ R0, R250, R0 ;  /* 0x00000000fa007221 */ /* 0x000fe20000010000 */
[----:B------:R1:W5:Y:S01]  /*71a0*/  LDL.LU R235, [R1+0x8c] ;  /* 0x00008c0001eb7983 */ /* 0x0003620000300800 */
[----:B------:R-:W-:Y:S02]  /*71b0*/  FADD.FTZ R3, R217, R3 ;  /* 0x00000003d9037221 */ /* 0x000fe40000010000 */
[----:B------:R-:W-:Y:S01]  /*71c0*/  FADD.FTZ R4, R226, R4 ;  /* 0x00000004e2047221 */ /* 0x000fe20000010000 */
[----:B------:R-:W1:Y:S01]  /*71d0*/  MUFU.EX2 R21, R107 ;  /* 0x0000006b00157308 */ /* 0x000e620000000800 */
[----:B------:R-:W-:Y:S01]  /*71e0*/  FADD.FTZ R5, R221, R5 ;  /* 0x00000005dd057221 */ /* 0x000fe20000010000 */
[----:B------:R1:W5:Y:S01]  /*71f0*/  LDL.LU R234, [R1+0x88] ;  /* 0x0000880001ea7983 */ /* 0x0003620000300800 */
[----:B------:R-:W-:Y:S02]  /*7200*/  FADD.FTZ R0, R252, R0 ;  /* 0x00000000fc007221 */ /* 0x000fe40000010000 */
[----:B------:R-:W-:Y:S01]  /*7210*/  FADD.FTZ R3, R216, R3 ;  /* 0x00000003d8037221 */ /* 0x000fe20000010000 */
[----:B------:R1:W5:Y:S01]  /*7220*/  LDL.LU R231, [R1+0x84] ;  /* 0x0000840001e77983 */ /* 0x0003620000300800 */
[----:B------:R-:W-:-:S02]  /*7230*/  FADD.FTZ R4, R247, R4 ;  /* 0x00000004f7047221 */ /* 0x000fc40000010000 */
[----:B------:R-:W-:Y:S01]  /*7240*/  FADD.FTZ R5, R218, R5 ;  /* 0x00000005da057221 */ /* 0x000fe20000010000 */
[----:B------:R-:W1:Y:S01]  /*7250*/  MUFU.EX2 R31, R31 ;  /* 0x0000001f001f7308 */ /* 0x000e620000000800 */
[----:B------:R-:W-:Y:S01]  /*7260*/  FADD.FTZ R0, R223, R0 ;  /* 0x00000000df007221 */ /* 0x000fe20000010000 */
[----:B------:R1:W5:Y:S01]  /*7270*/  LDL.LU R228, [R1+0x80] ;  /* 0x0000800001e47983 */ /* 0x0003620000300800 */
        /* <DEDUP_REMOVED lines=45> */
[----:B------:R-:W-:Y:S01]  /*7550*/  FADD.FTZ R4, R102, R4 ;  /* 0x0000000466047221 */ /* 0x000fe20000010000 */
[----:B------:R-:W-:Y:S01]  /*7560*/  MUFU.EX2 R23, R104 ;  /* 0x0000006800177308 */ /* 0x000fe20000000800 */
[----:B------:R-:W-:-:S02]  /*7570*/  FADD.FTZ R5, R91, R5 ;  /* 0x000000055b057221 */ /* 0x000fc40000010000 */
[----:B------:R-:W-:Y:S02]  /*7580*/  FADD.FTZ R2, R69, R0 ;  /* 0x0000000045027221 */ /* 0x000fe40000010000 */
[----:B------:R-:W-:Y:S02]  /*7590*/  FADD.FTZ R0, R34, R3 ;  /* 0x0000000322007221 */ /* 0x000fe40000010000 */
[----:B------:R-:W-:Y:S01]  /*75a0*/  FADD.FTZ R4, R103, R4 ;  /* 0x0000000467047221 */ /* 0x000fe20000010000 */
[----:B------:R-:W-:Y:S01]  /*75b0*/  MUFU.EX2 R24, R128 ;  /* 0x0000008000187308 */ /* 0x000fe20000000800 */
[----:B------:R-:W-:Y:S02]  /*75c0*/  FADD.FTZ R5, R96, R5 ;  /* 0x0000000560057221 */ /* 0x000fe40000010000 */
[----:B--2---:R-:W-:Y:S02]  /*75d0*/  FADD.FTZ R3, R22, R2 ;  /* 0x0000000216037221 */ /* 0x004fe40000010000 */
[----:B------:R-:W-:-:S03]  /*75e0*/  IMAD.MOV.U32 R225, RZ, RZ, R130 ;  /* 0x000000ffffe17224 */ /* 0x000fc600078e0082 */
[----:B------:R-:W2:Y:S01]  /*75f0*/  MUFU.EX2 R30, R30 ;  /* 0x0000001e001e7308 */ /* 0x000ea20000000800 */
[----:B---3--:R-:W-:Y:S02]  /*7600*/  FADD.FTZ R2, R9, R0 ;  /* 0x0000000009027221 */ /* 0x008fe40000010000 */
[----:B------:R-:W-:Y:S02]  /*7610*/  IMAD.MOV.U32 R227, RZ, RZ, R129 ;  /* 0x000000ffffe37224 */ /* 0x000fe400078e0081 */
[----:B------:R-:W-:Y:S02]  /*7620*/  FADD.FTZ R0, R33, R4 ;  /* 0x0000000421007221 */ /* 0x000fe40000010000 */
[----:B------:R-:W-:Y:S02]  /*7630*/  FADD.FTZ R4, R29, R5 ;  /* 0x000000051d047221 */ /* 0x000fe40000010000 */
[----:B----4-:R-:W-:Y:S01]  /*7640*/  FADD.FTZ R3, R10, R3 ;  /* 0x000000030a037221 */ /* 0x010fe20000010000 */
[----:B------:R-:W-:Y:S01]  /*7650*/  IMNMX R5, R225, R8, !PT ;  /* 0x00000008e1057217 */ /* 0x000fe20007800200 */
[----:B-1----:R-:W-:Y:S01]  /*7660*/  FADD.FTZ R2, R11, R2 ;  /* 0x000000020b027221 */ /* 0x002fe20000010000 */
[----:B------:R-:W-:Y:S01]  /*7670*/  IADD3 R247, R227, -0x2, RZ ;  /* 0xfffffffee3f77810 */ /* 0x000fe20007ffe0ff */
[----:B------:R-:W-:-:S02]  /*7680*/  FADD.FTZ R0, R32, R0 ;  /* 0x0000000020007221 */ /* 0x000fc40000010000 */
[----:B------:R-:W-:Y:S02]  /*7690*/  FADD.FTZ R4, R28, R4 ;  /* 0x000000041c047221 */ /* 0x000fe40000010000 */
[----:B------:R-:W-:Y:S02]  /*76a0*/  FADD.FTZ R3, R20, R3 ;  /* 0x0000000314037221 */ /* 0x000fe40000010000 */
[----:B------:R-:W-:Y:S01]  /*76b0*/  FADD.FTZ R2, R21, R2 ;  /* 0x0000000215027221 */ /* 0x000fe20000010000 */
[----:B------:R1:W-:Y:S01]  /*76c0*/  STL [R1+0x2c], R5 ;  /* 0x00002c0501007387 */ /* 0x0003e20000100800 */
[----:B------:R-:W-:Y:S01]  /*76d0*/  FADD.FTZ R0, R31, R0 ;  /* 0x000000001f007221 */ /* 0x000fe20000010000 */
[----:B------:R-:W-:Y:S01]  /*76e0*/  ISETP.GE.AND P0, PT, R247, R5, PT ;  /* 0x00000005f700720c */ /* 0x000fe20003f06270 */
[----:B------:R-:W-:Y:S01]  /*76f0*/  FADD.FTZ R4, R27, R4 ;  /* 0x000000041b047221 */ /* 0x000fe20000010000 */
[----:B------:R-:W-:Y:S02]  /*7700*/  F2FP.BF16.PACK_AB R124, R32, R33 ;  /* 0x00000021207c723e */ /* 0x000fe400000010ff */
[----:B------:R-:W-:-:S02]  /*7710*/  F2FP.BF16.PACK_AB R125, R28, R29 ;  /* 0x0000001d1c7d723e */ /* 0x000fc400000010ff */
[----:B--2---:R-:W-:Y:S01]  /*7720*/  F2FP.BF16.PACK_AB R126, R30, R31 ;  /* 0x0000001f1e7e723e */ /* 0x004fe200000010ff */
[----:B-1----:R-:W-:Y:S02]  /*7730*/  FADD.FTZ R5, R23, R3 ;  /* 0x0000000317057221 */ /* 0x002fe40000010000 */
[----:B------:R-:W-:Y:S02]  /*7740*/  FADD.FTZ R3, R24, R2 ;  /* 0x0000000218037221 */ /* 0x000fe40000010000 */
[----:B------:R-:W-:Y:S02]  /*7750*/  FADD.FTZ R2, R30, R0 ;  /* 0x000000001e027221 */ /* 0x000fe40000010000 */
[C---:B------:R-:W-:Y:S01]  /*7760*/  FADD.FTZ R0, R26.reuse, R4 ;  /* 0x000000041a007221 */ /* 0x040fe20000010000 */
[----:B------:R1:W-:Y:S04]  /*7770*/  STL [R1+0x18], R5 ;  /* 0x0000180501007387 */ /* 0x0003e80000100800 */
[----:B------:R1:W-:Y:S04]  /*7780*/  STL [R1+0x1c], R3 ;  /* 0x00001c0301007387 */ /* 0x0003e80000100800 */
[----:B------:R1:W-:Y:S04]  /*7790*/  STL [R1+0x20], R0 ;  /* 0x0000200001007387 */ /* 0x0003e80000100800 */
[----:B------:R1:W-:Y:S01]  /*77a0*/  STL [R1+0x24], R2 ;  /* 0x0000240201007387 */ /* 0x0003e20000100800 */
[----:B------:R-:W-:-:S02]  /*77b0*/  F2FP.BF16.PACK_AB R127, R26, R27 ;  /* 0x0000001b1a7f723e */ /* 0x000fc400000010ff */
[----:B------:R-:W-:Y:S02]  /*77c0*/  F2FP.BF16.PACK_AB R128, R10, R22 ;  /* 0x000000160a80723e */ /* 0x000fe400000010ff */
[----:B------:R-:W-:Y:S02]  /*77d0*/  F2FP.BF16.PACK_AB R129, R11, R9 ;  /* 0x000000090b81723e */ /* 0x000fe400000010ff */
[----:B------:R-:W-:Y:S02]  /*77e0*/  F2FP.BF16.PACK_AB R130, R23, R20 ;  /* 0x000000141782723e */ /* 0x000fe400000010ff */
[----:B------:R-:W-:Y:S01]  /*77f0*/  F2FP.BF16.PACK_AB R131, R24, R21 ;  /* 0x000000151883723e */ /* 0x000fe200000010ff */
        /* <DEDUP_REMOVED lines=8> */
[----:B------:R-:W-:Y:S08]  /*7880*/  HMMA.16816.F32.BF16 R172, R128, R184, R40 ;  /* 0x000000b880ac723c */ /* 0x000ff00000041828 */
[----:B------:R-:W-:Y:S08]  /*7890*/  HMMA.16816.F32.BF16 R120, R124, R12, R76 ;  /* 0x0000000c7c78723c */ /* 0x000ff0000004184c */
[C---:B------:R-:W-:Y:S08]  /*78a0*/  HMMA.16816.F32.BF16 R152, R128.reuse, R154, R60 ;  /* 0x0000009a8098723c */ /* 0x040ff0000004183c */
[C---:B------:R-:W-:Y:S08]  /*78b0*/  HMMA.16816.F32.BF16 R168, R128.reuse, R170, R44 ;  /* 0x000000aa80a8723c */ /* 0x040ff0000004182c */
[C---:B------:R-:W-:Y:S08]  /*78c0*/  HMMA.16816.F32.BF16 R184, R128.reuse, R186, R56 ;  /* 0x000000ba80b8723c */ /* 0x040ff00000041838 */
[----:B------:R-:W-:Y:S08]  /*78d0*/  HMMA.16816.F32.BF16 R116, R128, R12, R116 ;  /* 0x0000000c8074723c */ /* 0x000ff00000041874 */
[-C--:B------:R-:W-:Y:S08]  /*78e0*/  HMMA.16816.F32.BF16 R124, R124, R14.reuse, R52 ;  /* 0x0000000e7c7c723c */ /* 0x080ff00000041834 */
[----:B------:R-:W-:Y:S01]  /*78f0*/  HMMA.16816.F32.BF16 R128, R128, R14, R16 ;  /* 0x0000000e8080723c */ /* 0x000fe20000041810 */
[----:B------:R-:W-:Y:S07]  /*7900*/  @!P0 BRA `(.L_x_1140) ;  /* 0x0000680000008947 */ /* 0x000fee0003800000 */
[----:B-1----:R-:W2:Y:S01]  /*7910*/  LDL R225, [R1+0x4c] ;  /* 0x00004c0001e17983 */ /* 0x002ea20000100800 */
[----:B------:R-:W-:Y:S01]  /*7920*/  MOV R132, R136 ;  /* 0x0000008800847202 */ /* 0x000fe20000000f00 */
[----:B------:R-:W-:Y:S01]  /*7930*/  IMAD.MOV.U32 R134, RZ, RZ, R70 ;  /* 0x000000ffff867224 */ /* 0x000fe200078e0046 */
[----:B------:R-:W-:Y:S01]  /*7940*/  MOV R3, R137 ;  /* 0x0000008900037202 */ /* 0x000fe20000000f00 */
[----:B------:R-:W-:Y:S01]  /*7950*/  IMAD.MOV.U32 R204, RZ, RZ, R247 ;  /* 0x000000ffffcc7224 */ /* 0x000fe200078e00f7 */
[----:B------:R-:W-:Y:S01]  /*7960*/  MOV R133, R135 ;  /* 0x0000008700857202 */ /* 0x000fe20000000f00 */
[----:B--2---:R-:W-:-:S05]  /*7970*/  @P4 IMAD.HI.U32 R0, R225, c[0x0][0x2c8], RZ ;  /* 0x0000b200e1004a27 */ /* 0x004fca00078e00ff */
[----:B------:R-:W-:-:S05]  /*7980*/  @P4 SHF.R.U32.HI R0, RZ, c[0x0][0x2cc], R0 ;  /* 0x0000b300ff004a19 */ /* 0x000fca0000011600 */
[----:B------:R1:W-:Y:S02]  /*7990*/  @P4 STL [R1+0x30], R0 ;  /* 0x0000300001004387 */ /* 0x0003e40000100800 */
.L_x_1141:
[----:B------:R-:W-:Y:S04]  /*79a0*/  DEPBAR.LE SB0, 0x0 ;  /* 0x000080000000791a */ /* 0x000fe80000000000 */
[----:B------:R-:W-:Y:S01]  /*79b0*/  WARPSYNC 0xffffffff ;  /* 0xffffffff00007948 */ /* 0x000fe20003800000 */
[----:B------:R-:W-:Y:S08]  /*79c0*/  BAR.SYNC.DEFER_BLOCKING 0x0 ;  /* 0x0000000000007b1d */ /* 0x000ff00000010000 */
[----:B-----5:R-:W-:Y:S08]  /*79d0*/  LDSM.16.M88.4 R112, [R235] ;  /* 0x00000000eb70783b */ /* 0x020ff00000000200 */
[----:B--2---:R-:W2:Y:S08]  /*79e0*/  LDSM.16.M88.4 R16, [R228] ;  /* 0x00000000e410783b */ /* 0x004eb00000000200 */
[----:B------:R-:W3:Y:S08]  /*79f0*/  LDSM.16.M88.4 R108, [R235+0x2000] ;  /* 0x00200000eb6c783b */ /* 0x000ef00000000200 */
[----:B------:R-:W3:Y:S08]  /*7a00*/  LDSM.16.M88.4 R32, [R228+0x800] ;  /* 0x00080000e420783b */ /* 0x000ef00000000200 */
[----:B------:R-:W4:Y:S04]  /*7a10*/  LDL R247, [R1+0x28] ;  /* 0x0000280001f77983 */ /* 0x000f280000100800 */
[----:B------:R-:W1:Y:S08]  /*7a20*/  LDSM.16.M88.4 R48, [R228+0x1000] ;  /* 0x00100000e430783b */ /* 0x000e700000000200 */
[----:B------:R-:W4:Y:S01]  /*7a30*/  LDL R2, [R1+0x48] ;  /* 0x0000480001027983 */ /* 0x000f220000100800 */
[-C--:B--2---:R-:W-:Y:S03]  /*7a40*/  HMMA.16816.F32.BF16 R4, R112, R16.reuse, RZ ;  /* 0x000000107004723c */ /* 0x084fe600000418ff */
[----:B------:R-:W2:Y:S05]  /*7a50*/  LDSM.16.M88.4 R64, [R228+0x1800] ;  /* 0x00180000e440783b */ /* 0x000eaa0000000200 */
[C---:B---3--:R-:W-:Y:S03]  /*7a60*/  HMMA.16816.F32.BF16 R8, R108.reuse, R16, RZ ;  /* 0x000000106c08723c */ /* 0x048fe600000418ff */
[----:B------:R-:W3:Y:S05]  /*7a70*/  LDSM.16.M88.4 R80, [R228+0x2000] ;  /* 0x00200000e450783b */ /* 0x000eea0000000200 */
[-C--:B------:R-:W-:Y:S03]  /*7a80*/  HMMA.16816.F32.BF16 R12, R108, R18.reuse, RZ ;  /* 0x000000126c0c723c */ /* 0x080fe600000418ff */
[----:B------:R-:W4:Y:S06]  /*7a90*/  LDL.64 R206, [R1+0x40] ;  /* 0x0000400001ce7983 */ /* 0x000f2c0000100a00 */
[----:B------:R-:W1:Y:S01]  /*7aa0*/  LDSM.16.M88.4 R96, [R228+0x2800] ;  /* 0x00280000e460783b */ /* 0x000e620000000200 */
[C---:B------:R-:W-:Y:S07]  /*7ab0*/  HMMA.16816.F32.BF16 R16, R112.reuse, R18, RZ ;  /* 0x000000127010723c */ /* 0x040fee00000418ff */
[----:B------:R-:W2:Y:S01]  /*7ac0*/  LDSM.16.M88.4 R136, [R228+0x3000] ;  /* 0x00300000e488783b */ /* 0x000ea20000000200 */
[-C--:B------:R-:W-:Y:S07]  /*7ad0*/  HMMA.16816.F32.BF16 R20, R112, R32.reuse, RZ ;  /* 0x000000207014723c */ /* 0x080fee00000418ff */
[----:B------:R-:W-:Y:S01]  /*7ae0*/  LDSM.16.M88.4 R188, [R238] ;  /* 0x00000000eebc783b */ /* 0x000fe20000000200 */
[C---:B------:R-:W-:Y:S07]  /*7af0*/  HMMA.16816.F32.BF16 R24, R108.reuse, R32, RZ ;  /* 0x000000206c18723c */ /* 0x040fee00000418ff */
[----:B------:R-:W2:Y:S01]  /*7b00*/  LDSM.16.M88.4 R192, [R239] ;  /* 0x00000000efc0783b */ /* 0x000ea20000000200 */
[-C--:B------:R-:W-:Y:S07]  /*7b10*/  HMMA.16816.F32.BF16 R28, R108, R34.reuse, RZ ;  /* 0x000000226c1c723c */ /* 0x080fee00000418ff */
[----:B------:R-:W2:Y:S01]  /*7b20*/  LDSM.16.M88.4 R196, [R238+0x2000] ;  /* 0x00200000eec4783b */ /* 0x000ea20000000200 */
[C---:B------:R-:W-:Y:S07]  /*7b30*/  HMMA.16816.F32.BF16 R32, R112.reuse, R34, RZ ;  /* 0x000000227020723c */ /* 0x040fee00000418ff */
[----:B------:R-:W3:Y:S01]  /*7b40*/  LDSM.16.M88.4 R200, [R245] ;  /* 0x00000000f5c8783b */ /* 0x000ee20000000200 */
[-C--:B-1----:R-:W-:Y:S07]  /*7b50*/  HMMA.16816.F32.BF16 R36, R112, R48.reuse, RZ ;  /* 0x000000307024723c */ /* 0x082fee00000418ff */
[----:B------:R-:W-:Y:S01]  /*7b60*/  STL [R1+0x80], R235 ;  /* 0x000080eb01007387 */ /* 0x000fe20000100800 */
[C---:B------:R-:W-:Y:S03]  /*7b70*/  HMMA.16816.F32.BF16 R40, R108.reuse, R48, RZ ;  /* 0x000000306c28723c */ /* 0x040fe600000418ff */
[----:B------:R-:W-:Y:S04]  /*7b80*/  STL [R1+0x84], R228 ;  /* 0x000084e401007387 */ /* 0x000fe80000100800 */
[----:B------:R-:W-:Y:S01]  /*7b90*/  STL [R1+0x88], R239 ;  /* 0x000088ef01007387 */ /* 0x000fe20000100800 */
[-C--:B------:R-:W-:Y:S03]  /*7ba0*/  HMMA.16816.F32.BF16 R44, R108, R50.reuse, RZ ;  /* 0x000000326c2c723c */ /* 0x080fe600000418ff */
[----:B------:R-:W-:Y:S04]  /*7bb0*/  STL [R1+0x8c], R238 ;  /* 0x00008cee01007387 */ /* 0x000fe80000100800 */
[----:B------:R-:W-:Y:S01]  /*7bc0*/  STL [R1+0x90], R245 ;  /* 0x000090f501007387 */ /* 0x000fe20000100800 */
[C---:B------:R-:W-:Y:S03]  /*7bd0*/  HMMA.16816.F32.BF16 R48, R112.reuse, R50, RZ ;  /* 0x000000327030723c */ /* 0x040fe600000418ff */
[----:B------:R-:W-:Y:S04]  /*7be0*/  STL [R1+0x94], R244 ;  /* 0x000094f401007387 */ /* 0x000fe80000100800 */
[----:B------:R-:W-:Y:S01]  /*7bf0*/  STL [R1+0x98], R243 ;  /* 0x000098f301007387 */ /* 0x000fe20000100800 */
[-C--:B--2---:R-:W-:Y:S03]  /*7c00*/  HMMA.16816.F32.BF16 R52, R112, R64.reuse, RZ ;  /* 0x000000407034723c */ /* 0x084fe600000418ff */
[----:B------:R-:W-:Y:S04]  /*7c10*/  STL [R1+0x9c], R242 ;  /* 0x00009cf201007387 */ /* 0x000fe80000100800 */
[----:B------:R-:W-:Y:S01]  /*7c20*/  STL [R1+0xa0], R241 ;  /* 0x0000a0f101007387 */ /* 0x000fe20000100800 */
[C---:B------:R-:W-:Y:S03]  /*7c30*/  HMMA.16816.F32.BF16 R56, R108.reuse, R64, RZ ;  /* 0x000000406c38723c */ /* 0x040fe600000418ff */
[----:B------:R-:W-:Y:S04]  /*7c40*/  STL [R1+0xa4], R240 ;  /* 0x0000a4f001007387 */ /* 0x000fe80000100800 */
[----:B------:R-:W2:Y:S01]  /*7c50*/  LDL R205, [R1+0x50] ;  /* 0x0000500001cd7983 */ /* 0x000ea20000100800 */
[-C--:B------:R-:W-:Y:S08]  /*7c60*/  HMMA.16816.F32.BF16 R60, R108, R66.reuse, RZ ;  /* 0x000000426c3c723c */ /* 0x080ff000000418ff */
[C---:B------:R-:W-:Y:S08]  /*7c70*/  HMMA.16816.F32.BF16 R64, R112.reuse, R66, RZ ;  /* 0x000000427040723c */ /* 0x040ff000000418ff */
[-C--:B---3--:R-:W-:Y:S08]  /*7c80*/  HMMA.16816.F32.BF16 R68, R112, R80.reuse, RZ ;  /* 0x000000507044723c */ /* 0x088ff000000418ff */
        /* <DEDUP_REMOVED lines=14> */
[-C--:B------:R-:W-:Y:S08]  /*7d70*/  HMMA.16816.F32.BF16 R12, R196, R194.reuse, R12 ;  /* 0x000000c2c40c723c */ /* 0x080ff0000004180c */
[C---:B------:R-:W-:Y:S01]  /*7d80*/  HMMA.16816.F32.BF16 R16, R188.reuse, R194, R16 ;  /* 0x000000c2bc10723c */ /* 0x040fe20000041810 */
[----:B------:R-:W3:Y:S07]  /*7d90*/  LDSM.16.M88.4 R192, [R243] ;  /* 0x00000000f3c0783b */ /* 0x000eee0000000200 */
[-C--:B------:R-:W-:Y:S08]  /*7da0*/  HMMA.16816.F32.BF16 R20, R188, R200.reuse, R20 ;  /* 0x000000c8bc14723c */ /* 0x080ff00000041814 */
[C---:B------:R-:W-:Y:S08]  /*7db0*/  HMMA.16816.F32.BF16 R24, R196.reuse, R200, R24 ;  /* 0x000000c8c418723c */ /* 0x040ff00000041818 */
[-C--:B------:R-:W-:Y:S08]  /*7dc0*/  HMMA.16816.F32.BF16 R28, R196, R202.reuse, R28 ;  /* 0x000000cac41c723c */ /* 0x080ff0000004181c */
[C---:B------:R-:W-:Y:S01]  /*7dd0*/  HMMA.16816.F32.BF16 R32, R188.reuse, R202, R32 ;  /* 0x000000cabc20723c */ /* 0x040fe20000041820 */
[----:B------:R-:W3:Y:S01]  /*7de0*/  LDSM.16.M88.4 R200, [R242] ;  /* 0x00000000f2c8783b */ /* 0x000ee20000000200 */
[----:B----4-:R-:W-:Y:S06]  /*7df0*/  ISETP.GT.AND P2, PT, R247, R204, PT ;  /* 0x000000ccf700720c */ /* 0x010fec0003f44270 */
[-C--:B-1----:R-:W-:Y:S08]  /*7e00*/  HMMA.16816.F32.BF16 R36, R188, R136.reuse, R36 ;  /* 0x00000088bc24723c */ /* 0x082ff00000041824 */
[C---:B------:R-:W-:Y:S01]  /*7e10*/  HMMA.16816.F32.BF16 R40, R196.reuse, R136, R40 ;  /* 0x00000088c428723c */ /* 0x040fe20000041828 */
[----:B------:R-:W-:Y:S03]  /*7e20*/  @!P2 IMAD.MOV.U32 R135, RZ, RZ, c[0x0][0x208] ;  /* 0x00008200ff87a624 */ /* 0x000fe600078e00ff */
[----:B------:R-:W-:Y:S04]  /*7e30*/  @!P2 SHF.R.S32.HI R0, RZ, 0x1f, R204 ;  /* 0x0000001fff00a819 */ /* 0x000fe800000114cc */
[-C--:B------:R-:W-:Y:S01]  /*7e40*/  HMMA.16816.F32.BF16 R44, R196, R138.reuse, R44 ;  /* 0x0000008ac42c723c */ /* 0x080fe2000004182c */
[----:B------:R-:W-:Y:S04]  /*7e50*/  @!P2 IMAD R0, R0, c[0x0][0x208], RZ ;  /* 0x000082000000aa24 */ /* 0x000fe800078e02ff */
[C---:B------:R-:W-:Y:S03]  /*7e60*/  @!P2 IMAD R0, R204.reuse, c[0x0][0x20c], R0 ;  /* 0x00008300cc00aa24 */ /* 0x040fe600078e0200 */
[C---:B------:R-:W-:Y:S01]  /*7e70*/  HMMA.16816.F32.BF16 R48, R188.reuse, R138, R48 ;  /* 0x0000008abc30723c */ /* 0x040fe20000041830 */
[----:B------:R-:W1:Y:S07]  /*7e80*/  LDSM.16.M88.4 R136, [R241] ;  /* 0x00000000f188783b */ /* 0x000e6e0000000200 */
[-C--:B---3--:R-:W-:Y:S08]  /*7e90*/  HMMA.16816.F32.BF16 R52, R188, R192.reuse, R52 ;  /* 0x000000c0bc34723c */ /* 0x088ff00000041834 */
[C---:B------:R-:W-:Y:S08]  /*7ea0*/  HMMA.16816.F32.BF16 R56, R196.reuse, R192, R56 ;  /* 0x000000c0c438723c */ /* 0x040ff00000041838 */
[-C--:B------:R-:W-:Y:S08]  /*7eb0*/  HMMA.16816.F32.BF16 R60, R196, R194.reuse, R60 ;  /* 0x000000c2c43c723c */ /* 0x080ff0000004183c */
[C---:B------:R-:W-:Y:S01]  /*7ec0*/  HMMA.16816.F32.BF16 R64, R188.reuse, R194, R64 ;  /* 0x000000c2bc40723c */ /* 0x040fe20000041840 */
[----:B------:R-:W3:Y:S07]  /*7ed0*/  LDSM.16.M88.4 R192, [R240] ;  /* 0x00000000f0c0783b */ /* 0x000eee0000000200 */
[-C--:B------:R-:W-:Y:S08]  /*7ee0*/  HMMA.16816.F32.BF16 R68, R188, R200.reuse, R68 ;  /* 0x000000c8bc44723c */ /* 0x080ff00000041844 */
[C---:B------:R-:W-:Y:S07]  /*7ef0*/  HMMA.16816.F32.BF16 R72, R196.reuse, R200, R72 ;  /* 0x000000c8c448723c */ /* 0x040fee0000041848 */
[----:B------:R-:W-:Y:S01]  /*7f00*/  @!P2 IMAD.MOV.U32 R200, RZ, RZ, R206 ;  /* 0x000000ffffc8a224 */ /* 0x000fe200078e00ce */
[-C--:B------:R-:W-:Y:S01]  /*7f10*/  HMMA.16816.F32.BF16 R76, R196, R202.reuse, R76 ;  /* 0x000000cac44c723c */ /* 0x080fe2000004184c */
[----:B------:R-:W4:Y:S03]  /*7f20*/  LDL R206, [R1+0x30] ;  /* 0x0000300001ce7983 */ /* 0x000f260000100800 */
[----:B------:R-:W-:Y:S01]  /*7f30*/  @!P2 MOV R201, R2 ;  /* 0x0000000200c9a202 */ /* 0x000fe20000000f00 */
[----:B------:R-:W-:Y:S01]  /*7f40*/  STL [R1+0xa8], R236 ;  /* 0x0000a8ec01007387 */ /* 0x000fe20000100800 */
[----:B------:R-:W-:Y:S02]  /*7f50*/  @!P2 IMAD.SHL.U32 R2, R135, 0x20, RZ ;  /* 0x000000208702a824 */ /* 0x000fe400078e00ff */
[C---:B------:R-:W-:Y:S01]  /*7f60*/  HMMA.16816.F32.BF16 R80, R188.reuse, R202, R80 ;  /* 0x000000cabc50723c */ /* 0x040fe20000041850 */
[----:B------:R-:W-:Y:S04]  /*7f70*/  STL [R1+0xac], R234 ;  /* 0x0000acea01007387 */ /* 0x000fe80000100800 */
[----:B------:R-:W-:Y:S02]  /*7f80*/  STL [R1+0xb0], R237 ;  /* 0x0000b0ed01007387 */ /* 0x000fe40000100800 */
[----:B------:R-:W-:Y:S01]  /*7f90*/  @!P2 IMAD.WIDE.U32 R202, R204, c[0x0][0x208], RZ ;  /* 0x00008200cccaaa25 */ /* 0x000fe200078e00ff */
[-C--:B-1----:R-:W-:Y:S04]  /*7fa0*/  HMMA.16816.F32.BF16 R84, R188, R136.reuse, R84 ;  /* 0x00000088bc54723c */ /* 0x082fe80000041854 */
[----:B------:R-:W-:Y:S02]  /*7fb0*/  @!P2 IMAD.IADD R0, R203, 0x1, R0 ;  /* 0x00000001cb00a824 */ /* 0x000fe400078e0200 */
[----:B------:R-:W-:Y:S02]  /*7fc0*/  @!P2 IMAD.WIDE.U32 R200, R202, 0x70, R200 ;  /* 0x00000070cac8a825 */ /* 0x000fe400078e00c8 */
[C---:B------:R-:W-:Y:S04]  /*7fd0*/  HMMA.16816.F32.BF16 R88, R196.reuse, R136, R88 ;  /* 0x00000088c458723c */ /* 0x040fe80000041858 */
[----:B------:R-:W-:Y:S03]  /*7fe0*/  @!P2 IMAD R0, R0, 0x70, RZ ;  /* 0x000000700000a824 */ /* 0x000fe600078e02ff */
[C---:B------:R-:W-:Y:S01]  /*7ff0*/  @!P2 LEA R136, P0, R200.reuse, c[0x0][0x1f8], 0x1 ;  /* 0x00007e00c888aa11 */ /* 0x040fe200078008ff */
[-C--:B------:R-:W-:Y:S01]  /*8000*/  HMMA.16816.F32.BF16 R92, R196, R138.reuse, R92 ;  /* 0x0000008ac45c723c */ /* 0x080fe2000004185c */
[----:B------:R-:W-:Y:S05]  /*8010*/  @!P2 IMAD.IADD R0, R201, 0x1, R0 ;  /* 0x00000001c900a824 */ /* 0x000fea00078e0200 */
[----:B------:R-:W-:Y:S02]  /*8020*/  @!P2 LEA.HI.X R137, R200, c[0x0][0x1fc], R0, 0x1, P0 ;  /* 0x00007f00c889aa11 */ /* 0x000fe400000f0c00 */
[C---:B------:R-:W-:Y:S01]  /*8030*/  HMMA.16816.F32.BF16 R96, R188.reuse, R138, R96 ;  /* 0x0000008abc60723c */ /* 0x040fe20000041860 */
[----:B------:R-:W-:Y:S02]  /*8040*/  @!P2 MOV R0, 0x5 ;  /* 0x000000050000a802 */ /* 0x000fe40000000f00 */
[----:B------:R-:W-:Y:S01]  /*8050*/  @!PT LDS RZ, [RZ] ;  /* 0x00000000fffff984 */ /* 0x000fe20000000800 */
[----:B------:R-:W-:Y:S01]  /*8060*/  @!PT LDS RZ, [RZ] ;  /* 0x00000000fffff984 */ /* 0x000fe20000000800 */
[----:B------:R-:W-:Y:S01]  /*8070*/  @!PT LDS RZ, [RZ] ;  /* 0x00000000fffff984 */ /* 0x000fe20000000800 */
[----:B------:R1:W-:Y:S01]  /*8080*/  @!P2 LDGSTS.E.BYPASS.LTC128B.128 [R246+0x100], [R136.64], !P6 ;  /* 0x0010000088f6afae */ /* 0x0003e2000f101d48 */
[----:B------:R-:W-:Y:S02]  /*8090*/  @!P2 IADD3 R200, P0, R136, R2, RZ ;  /* 0x0000000288c8a210 */ /* 0x000fe40007f1e0ff */
[----:B------:R-:W-:Y:S02]  /*80a0*/  @!P2 SHF.L.U64.HI R0, R135, R0, c[0x0][0x20c] ;  /* 0x000083008700a619 */ /* 0x000fe40000010200 */
[-C--:B---3--:R-:W-:Y:S04]  /*80b0*/  HMMA.16816.F32.BF16 R100, R188, R192.reuse, R100 ;  /* 0x000000c0bc64723c */ /* 0x088fe80000041864 */
[--C-:B------:R-:W-:Y:S04]  /*80c0*/  @!P2 IMAD.X R201, R137, 0x1, R0.reuse, P0 ;  /* 0x0000000189c9a824 */ /* 0x100fe800000e0600 */
[C---:B------:R-:W-:Y:S01]  /*80d0*/  HMMA.16816.F32.BF16 R104, R196.reuse, R192, R104 ;  /* 0x000000c0c468723c */ /* 0x040fe20000041868 */
[----:B------:R3:W-:Y:S07]  /*80e0*/  @!P2 LDGSTS.E.BYPASS.LTC128B.128 [R246+0x900], [R200.64], !P6 ;  /* 0x00900000c8f6afae */ /* 0x0007ee000f101d48 */
[-C--:B------:R-:W-:Y:S01]  /*80f0*/  HMMA.16816.F32.BF16 R108, R196, R194.reuse, R108 ;  /* 0x000000c2c46c723c */ /* 0x080fe2000004186c */
[----:B-1----:R-:W-:Y:S07]  /*8100*/  @!P2 IADD3 R136, P0, R200, R2, RZ ;  /* 0x00000002c888a210 */ /* 0x002fee0007f1e0ff */
[----:B------:R-:W-:Y:S01]  /*8110*/  HMMA.16816.F32.BF16 R112, R188, R194, R112 ;  /* 0x000000c2bc70723c */ /* 0x000fe20000041870 */
[----:B------:R-:W-:Y:S05]  /*8120*/  @!P2 IADD3.X R137, R201, R0, RZ, P0, !PT ;  /* 0x00000000c989a210 */ /* 0x000fea00007fe4ff */
[----:B------:R1:W-:Y:S01]  /*8130*/  @!P2 LDGSTS.E.BYPASS.LTC128B.128 [R246+0x1100], [R136.64], !P6 ;  /* 0x0110000088f6afae */ /* 0x0003e2000f101d48 */
[-C--:B---3--:R-:W-:Y:S05]  /*8140*/  @!P2 IADD3 R200, P1, R136, R2.reuse, RZ ;  /* 0x0000000288c8a210 */ /* 0x088fea0007f3e0ff */
[-C--:B------:R-:W-:Y:S01]  /*8150*/  @!P2 IADD3 R138, P0, R200, R2.reuse, RZ ;  /* 0x00000002c88aa210 */ /* 0x080fe20007f1e0ff */
[--C-:B------:R-:W-:Y:S04]  /*8160*/  @!P2 IMAD.X R201, R137, 0x1, R0.reuse, P1 ;  /* 0x0000000189c9a824 */ /* 0x100fe800008e0600 */
[--C-:B------:R-:W-:Y:S01]  /*8170*/  @!P2 IMAD.X R139, R201, 0x1, R0.reuse, P0 ;  /* 0x00000001c98ba824 */ /* 0x100fe200000e0600 */
[----:B------:R3:W-:Y:S08]  /*8180*/  @!P2 LDGSTS.E.BYPASS.LTC128B.128 [R246+0x1900], [R200.64], !P6 ;  /* 0x01900000c8f6afae */ /* 0x0007f0000f101d48 */
[----:B------:R2:W-:Y:S01]  /*8190*/  @!P2 LDGSTS.E.BYPASS.LTC128B.128 [R246+0x2100], [R138.64], !P6 ;  /* 0x021000008af6afae */ /* 0x0005e2000f101d48 */
[----:B-1----:R-:W-:Y:S04]  /*81a0*/  @!P2 IADD3 R136, P1, R138, R2, RZ ;  /* 0x000000028a88a210 */ /* 0x002fe80007f3e0ff */
[----:B------:R-:W-:Y:S02]  /*81b0*/  @!P2 IADD3.X R137, R139, R0, RZ, P1, !PT ;  /* 0x000000008b89a210 */ /* 0x000fe40000ffe4ff */
[----:B------:R-:W-:Y:S03]  /*81c0*/  @!P2 IADD3 R202, P0, R136, R2, RZ ;  /* 0x0000000288caa210 */ /* 0x000fe60007f1e0ff */
[----:B------:R2:W-:Y:S02]  /*81d0*/  @!P2 LDGSTS.E.BYPASS.LTC128B.128 [R246+0x2900], [R136.64], !P6 ;  /* 0x0290000088f6afae */ /* 0x0005e4000f101d48 */
[----:B------:R-:W-:Y:S06]  /*81e0*/  @!P2 IMAD.X R203, R137, 0x1, R0, P0 ;  /* 0x0000000189cba824 */ /* 0x000fec00000e0600 */
[----:B------:R3:W-:Y:S08]  /*81f0*/  @!P2 LDGSTS.E.BYPASS.LTC128B.128 [R246+0x3100], [R202.64], !P6 ;  /* 0x03100000caf6afae */ /* 0x0007f0000f101d48 */
[----:B------:R1:W4:Y:S04]  /*8200*/  LDL R0, [R1+0x4c] ;  /* 0x00004c0001007983 */ /* 0x0003280000100800 */
[----:B------:R-:W-:Y:S08]  /*8210*/  LDSM.16.M88.4 R196, [R236+0x2000] ;  /* 0x00200000ecc4783b */ /* 0x000ff00000000200 */
[----:B--2---:R-:W-:Y:S08]  /*8220*/  LDSM.16.M88.4 R136, [R236] ;  /* 0x00000000ec88783b */ /* 0x004ff00000000200 */
[----:B---3--:R-:W2:Y:S08]  /*8230*/  LDSM.16.M88.4 R200, [R234] ;  /* 0x00000000eac8783b */ /* 0x008eb00000000200 */
[----:B------:R-:W3:Y:S08]  /*8240*/  LDSM.16.M88.4 R188, [R234+0x800] ;  /* 0x00080000eabc783b */ /* 0x000ef00000000200 */
[----:B------:R-:W0:Y:S08]  /*8250*/  LDGDEPBAR ;  /* 0x00000000000079af */ /* 0x000e300000000000 */
[----:B------:R-:W1:Y:S01]  /*8260*/  LDSM.16.M88.4 R192, [R234+0x1000] ;  /* 0x00100000eac0783b */ /* 0x000e620000000200 */
[-C--:B--2---:R-:W-:Y:S08]  /*8270*/  HMMA.16816.F32.BF16 R4, R136, R200.reuse, R4 ;  /* 0x000000c88804723c */ /* 0x084ff00000041804 */
[C---:B------:R-:W-:Y:S08]  /*8280*/  HMMA.16816.F32.BF16 R8, R196.reuse, R200, R8 ;  /* 0x000000c8c408723c */ /* 0x040ff00000041808 */
[-C--:B------:R-:W-:Y:S08]  /*8290*/  HMMA.16816.F32.BF16 R12, R196, R202.reuse, R12 ;  /* 0x000000cac40c723c */ /* 0x080ff0000004180c */
[C---:B------:R-:W-:Y:S01]  /*82a0*/  HMMA.16816.F32.BF16 R16, R136.reuse, R202, R16 ;  /* 0x000000ca8810723c */ /* 0x040fe20000041810 */
[----:B------:R-:W2:Y:S07]  /*82b0*/  LDSM.16.M88.4 R200, [R234+0x1800] ;  /* 0x00180000eac8783b */ /* 0x000eae0000000200 */
[-C--:B---3--:R-:W-:Y:S08]  /*82c0*/  HMMA.16816.F32.BF16 R20, R136, R188.reuse, R20 ;  /* 0x000000bc8814723c */ /* 0x088ff00000041814 */
[C---:B------:R-:W-:Y:S08]  /*82d0*/  HMMA.16816.F32.BF16 R24, R196.reuse, R188, R24 ;  /* 0x000000bcc418723c */ /* 0x040ff00000041818 */
[-C--:B------:R-:W-:Y:S08]  /*82e0*/  HMMA.16816.F32.BF16 R28, R196, R190.reuse, R28 ;  /* 0x000000bec41c723c */ /* 0x080ff0000004181c */
[C---:B------:R-:W-:Y:S01]  /*82f0*/  HMMA.16816.F32.BF16 R32, R136.reuse, R190, R32 ;  /* 0x000000be8820723c */ /* 0x040fe20000041820 */
[----:B------:R-:W3:Y:S07]  /*8300*/  LDSM.16.M88.4 R188, [R234+0x2000] ;  /* 0x00200000eabc783b */ /* 0x000eee0000000200 */
        /* <DEDUP_REMOVED lines=14> */
[----:B------:R-:W-:Y:S07]  /*83f0*/  LDSM.16.M88.4 R188, [R237] ;  /* 0x00000000edbc783b */ /* 0x000fee0000000200 */
[-C--:B-1----:R-:W-:Y:S08]  /*8400*/  HMMA.16816.F32.BF16 R84, R136, R192.reuse, R84 ;  /* 0x000000c08854723c */ /* 0x082ff00000041854 */
[C---:B------:R-:W-:Y:S08]  /*8410*/  HMMA.16816.F32.BF16 R88, R196.reuse, R192, R88 ;  /* 0x000000c0c458723c */ /* 0x040ff00000041858 */
[-C--:B------:R-:W-:Y:S08]  /*8420*/  HMMA.16816.F32.BF16 R92, R196, R194.reuse, R92 ;  /* 0x000000c2c45c723c */ /* 0x080ff0000004185c */
[C---:B------:R-:W-:Y:S01]  /*8430*/  HMMA.16816.F32.BF16 R96, R136.reuse, R194, R96 ;  /* 0x000000c28860723c */ /* 0x040fe20000041860 */
[----:B------:R-:W1:Y:S07]  /*8440*/  LDSM.16.M88.4 R192, [R231] ;  /* 0x00000000e7c0783b */ /* 0x000e6e0000000200 */
[-C--:B--2---:R-:W-:Y:S08]  /*8450*/  HMMA.16816.F32.BF16 R100, R136, R200.reuse, R100 ;  /* 0x000000c88864723c */ /* 0x084ff00000041864 */
[C---:B------:R-:W-:Y:S07]  /*8460*/  HMMA.16816.F32.BF16 R104, R196.reuse, R200, R104 ;  /* 0x000000c8c468723c */ /* 0x040fee0000041868 */
[----:B------:R-:W-:Y:S01]  /*8470*/  IMAD R200, R204, -0x70, RZ ;  /* 0xffffff90ccc87824 */ /* 0x000fe200078e02ff */
[-C--:B------:R-:W-:Y:S01]  /*8480*/  HMMA.16816.F32.BF16 R108, R196, R202.reuse, R108 ;  /* 0x000000cac46c723c */ /* 0x080fe2000004186c */
[----:B------:R-:W2:Y:S03]  /*8490*/  LDSM.16.M88.4 R196, [R237+0x2000] ;  /* 0x00200000edc4783b */ /* 0x000ea60000000200 */
[----:B------:R-:W-:Y:S04]  /*84a0*/  IADD3 R200, -R205, 0x1, R200 ;  /* 0x00000001cdc87810 */ /* 0x000fe80007ffe1c8 */
[----:B------:R-:W-:Y:S01]  /*84b0*/  HMMA.16816.F32.BF16 R112, R136, R202, R112 ;  /* 0x000000ca8870723c */ /* 0x000fe20000041870 */
[----:B------:R-:W-:Y:S03]  /*84c0*/  LDSM.16.M88.4 R136, [R231+0x800] ;  /* 0x00080000e788783b */ /* 0x000fe60000000200 */
[----:B------:R-:W-:Y:S04]  /*84d0*/  IADD3 R200, R200, c[0x0][0x1d0], RZ ;  /* 0x00007400c8c87a10 */ /* 0x000fe80007ffe0ff */
[----:B------:R-:W-:Y:S01]  /*84e0*/  IADD3 R200, R200, -c[0x0][0x168], RZ ;  /* 0x80005a00c8c87a10 */ /* 0x000fe20007ffe0ff */
[-C--:B-1----:R-:W-:Y:S03]  /*84f0*/  HMMA.16816.F32.BF16 R4, R188, R192.reuse, R4 ;  /* 0x000000c0bc04723c */ /* 0x082fe60000041804 */
[----:B----4-:R-:W-:Y:S05]  /*8500*/  @P4 IMAD.MOV.U32 R0, RZ, RZ, R206 ;  /* 0x000000ffff004224 */ /* 0x010fea00078e00ce */
[----:B------:R-:W1:Y:S01]  /*8510*/  SHFL.IDX PT, R135, R0, 0x1, 0x1c1f ;  /* 0x003c1f0000877f89 */ /* 0x000e6200000e0000 */
[C---:B--2---:R-:W-:Y:S07]  /*8520*/  HMMA.16816.F32.BF16 R8, R196.reuse, R192, R8 ;  /* 0x000000c0c408723c */ /* 0x044fee0000041808 */
[----:B------:R-:W2:Y:S01]  /*8530*/  SHFL.IDX PT, R202, R0, RZ, 0x1c1f ;  /* 0x001c1fff00ca7589 */ /* 0x000ea200000e0000 */
[-C--:B------:R-:W-:Y:S07]  /*8540*/  HMMA.16816.F32.BF16 R12, R196, R194.reuse, R12 ;  /* 0x000000c2c40c723c */ /* 0x080fee000004180c */
[----:B------:R-:W-:Y:S01]  /*8550*/  SHFL.IDX PT, R201, R0, 0x3, 0x1c1f ;  /* 0x007c1f0000c97f89 */ /* 0x000fe200000e0000 */
[C---:B------:R-:W-:Y:S07]  /*8560*/  HMMA.16816.F32.BF16 R16, R188.reuse, R194, R16 ;  /* 0x000000c2bc10723c */ /* 0x040fee0000041810 */
[----:B------:R2:W3:Y:S01]  /*8570*/  SHFL.IDX PT, R2, R0, 0x2, 0x1c1f ;  /* 0x005c1f0000027f89 */ /* 0x0004e200000e0000 */
[----:B-1----:R-:W-:Y:S01]  /*8580*/  IMAD.IADD R135, R200, 0x1, R135 ;  /* 0x00000001c8877824 */ /* 0x002fe200078e0287 */
[-C--:B------:R-:W-:Y:S04]  /*8590*/  HMMA.16816.F32.BF16 R20, R188, R136.reuse, R20 ;  /* 0x00000088bc14723c */ /* 0x080fe80000041814 */
[C---:B------:R-:W-:Y:S02]  /*85a0*/  ISETP.GT.AND P1, PT, R135.reuse, RZ, PT ;  /* 0x000000ff8700720c */ /* 0x040fe40003f24270 */
[----:B------:R-:W1:Y:S01]  /*85b0*/  LDSM.16.M88.4 R192, [R231+0x1000] ;  /* 0x00100000e7c0783b */ /* 0x000e620000000200 */
[----:B------:R-:W-:Y:S02]  /*85c0*/  ISETP.GT.AND P0, PT, R135, 0x1, PT ;  /* 0x000000018700780c */ /* 0x000fe40003f04270 */
[----:B------:R-:W-:Y:S01]  /*85d0*/  FSEL R205, R6, -INF , P1 ;  /* 0xff80000006cd7808 */ /* 0x000fe20000800000 */
[C---:B------:R-:W-:Y:S02]  /*85e0*/  HMMA.16816.F32.BF16 R24, R196.reuse, R136, R24 ;  /* 0x00000088c418723c */ /* 0x040fe40000041818 */
[----:B------:R-:W-:Y:S06]  /*85f0*/  FSEL R203, R7, -INF , P0 ;  /* 0xff80000007cb7808 */ /* 0x000fec0000000000 */
[-C--:B------:R-:W-:Y:S01]  /*8600*/  HMMA.16816.F32.BF16 R28, R196, R138.reuse, R28 ;  /* 0x0000008ac41c723c */ /* 0x080fe2000004181c */
[C---:B--2---:R-:W-:Y:S03]  /*8610*/  IADD3 R0, R200.reuse, R202, RZ ;  /* 0x000000cac8007210 */ /* 0x044fe60007ffe0ff */
[C---:B---3--:R-:W-:Y:S01]  /*8620*/  IMAD.IADD R2, R200.reuse, 0x1, R2 ;  /* 0x00000001c8027824 */ /* 0x048fe200078e0202 */
[----:B------:R-:W-:Y:S02]  /*8630*/  IADD3 R200, R200, R201, RZ ;  /* 0x000000c9c8c87210 */ /* 0x000fe40007ffe0ff */
[C---:B------:R-:W-:Y:S01]  /*8640*/  ISETP.GT.AND P3, PT, R0.reuse, RZ, PT ;  /* 0x000000ff0000720c */ /* 0x040fe20003f64270 */
[C---:B------:R-:W-:Y:S01]  /*8650*/  HMMA.16816.F32.BF16 R32, R188.reuse, R138, R32 ;  /* 0x0000008abc20723c */ /* 0x040fe20000041820 */
[----:B------:R-:W-:Y:S03]  /*8660*/  ISETP.GT.AND P2, PT, R0, 0x1, PT ;  /* 0x000000010000780c */ /* 0x000fe60003f44270 */
[----:B------:R-:W-:Y:S02]  /*8670*/  FSEL R201, R4, -INF , P3 ;  /* 0xff80000004c97808 */ /* 0x000fe40001800000 */
[----:B------:R-:W-:Y:S02]  /*8680*/  FSEL R202, R5, -INF , P2 ;  /* 0xff80000005ca7808 */ /* 0x000fe40001000000 */
[----:B------:R-:W2:Y:S01]  /*8690*/  LDSM.16.M88.4 R4, [R231+0x1800] ;  /* 0x00180000e704783b */ /* 0x000ea20000000200 */
[C---:B------:R-:W-:Y:S02]  /*86a0*/  ISETP.GT.AND P3, PT, R2.reuse, RZ, PT ;  /* 0x000000ff0200720c */ /* 0x040fe40003f64270 */
[----:B------:R-:W-:Y:S02]  /*86b0*/  ISETP.GT.AND P2, PT, R2, 0x1, PT ;  /* 0x000000010200780c */ /* 0x000fe40003f44270 */
[C---:B------:R-:W-:Y:S02]  /*86c0*/  ISETP.GT.AND P1, PT, R200.reuse, RZ, PT ;  /* 0x000000ffc800720c */ /* 0x040fe40003f24270 */
[----:B------:R-:W-:Y:S02]  /*86d0*/  ISETP.GT.AND P0, PT, R200, 0x1, PT ;  /* 0x00000001c800780c */ /* 0x000fe40003f04270 */
[----:B------:R-:W-:Y:S02]  /*86e0*/  FSEL R206, R8, -INF , P3 ;  /* 0xff80000008ce7808 */ /* 0x000fe40001800000 */
[----:B------:R-:W-:Y:S01]  /*86f0*/  FSEL R207, R9, -INF , P2 ;  /* 0xff80000009cf7808 */ /* 0x000fe20001000000 */
[-C--:B-1----:R-:W-:Y:S01]  /*8700*/  HMMA.16816.F32.BF16 R36, R188, R192.reuse, R36 ;  /* 0x000000c0bc24723c */ /* 0x082fe20000041824 */
[----:B------:R-:W-:Y:S02]  /*8710*/  FSEL R209, R10, -INF , P1 ;  /* 0xff8000000ad17808 */ /* 0x000fe40000800000 */
[----:B------:R-:W-:Y:S02]  /*8720*/  FSEL R208, R11, -INF , P0 ;  /* 0xff8000000bd07808 */ /* 0x000fe40000000000 */
[----:B------:R-:W1:Y:S01]  /*8730*/  LDSM.16.M88.4 R8, [R231+0x2000] ;  /* 0x00200000e708783b */ /* 0x000e620000000200 */
[----:B------:R-:W-:Y:S02]  /*8740*/  ISETP.GT.AND P2, PT, R2, 0x9, PT ;  /* 0x000000090200780c */ /* 0x000fe40003f44270 */
[C---:B------:R-:W-:Y:S01]  /*8750*/  HMMA.16816.F32.BF16 R40, R196.reuse, R192, R40 ;  /* 0x000000c0c428723c */ /* 0x040fe20000041828 */
[C---:B------:R-:W-:Y:S02]  /*8760*/  ISETP.GT.AND P1, PT, R200.reuse, 0x8, PT ;  /* 0x00000008c800780c */ /* 0x040fe40003f24270 */
[----:B------:R-:W-:Y:S02]  /*8770*/  ISETP.GT.AND P0, PT, R200, 0x9, PT ;  /* 0x00000009c800780c */ /* 0x000fe40003f04270 */
[----:B------:R-:W-:Y:S02]  /*8780*/  FSEL R139, R13, -INF , P2 ;  /* 0xff8000000d8b7808 */ /* 0x000fe40001000000 */
[----:B------:R-:W-:Y:S01]  /*8790*/  ISETP.GT.AND P2, PT, R0, 0x9, PT ;  /* 0x000000090000780c */ /* 0x000fe20003f44270 */
[-C--:B------:R-:W-:Y:S01]  /*87a0*/  HMMA.16816.F32.BF16 R44, R196, R194.reuse, R44 ;  /* 0x000000c2c42c723c */ /* 0x080fe2000004182c */
[----:B------:R-:W-:Y:S02]  /*87b0*/  FSEL R14, R14, -INF , P1 ;  /* 0xff8000000e0e7808 */ /* 0x000fe40000800000 */
[----:B------:R-:W-:Y:S02]  /*87c0*/  ISETP.GT.AND P1, PT, R135, 0x8, PT ;  /* 0x000000088700780c */ /* 0x000fe40003f24270 */
[----:B------:R-:W-:Y:S02]  /*87d0*/  FSEL R17, R17, -INF , P2 ;  /* 0xff80000011117808 */ /* 0x000fe40001000000 */
[----:B------:R-:W-:Y:S01]  /*87e0*/  ISETP.GT.AND P2, PT, R0, 0x11, PT ;  /* 0x000000110000780c */ /* 0x000fe20003f44270 */
[C---:B------:R-:W-:Y:S01]  /*87f0*/  HMMA.16816.F32.BF16 R48, R188.reuse, R194, R48 ;  /* 0x000000c2bc30723c */ /* 0x040fe20000041830 */
[----:B------:R-:W-:Y:S02]  /*8800*/  FSEL R15, R15, -INF , P0 ;  /* 0xff8000000f0f7808 */ /* 0x000fe40000000000 */
[----:B------:R-:W-:Y:S02]  /*8810*/  ISETP.GT.AND P0, PT, R135, 0x9, PT ;  /* 0x000000098700780c */ /* 0x000fe40003f04270 */
[----:B------:R-:W-:Y:S02]  /*8820*/  FSEL R211, R21, -INF , P2 ;  /* 0xff80000015d37808 */ /* 0x000fe40001000000 */
[----:B------:R-:W-:Y:S01]  /*8830*/  ISETP.GT.AND P2, PT, R2, 0x11, PT ;  /* 0x000000110200780c */ /* 0x000fe20003f44270 */
[-C--:B--2---:R-:W-:Y:S01]  /*8840*/  HMMA.16816.F32.BF16 R52, R188, R4.reuse, R52 ;  /* 0x00000004bc34723c */ /* 0x084fe20000041834 */
        /* <DEDUP_REMOVED lines=8> */
[C---:B------:R-:W-:Y:S01]  /*88d0*/  ISETP.GT.AND P2, PT, R0.reuse, 0x19, PT ;  /* 0x000000190000780c */ /* 0x040fe20003f44270 */
[-C--:B------:R-:W-:Y:S01]  /*88e0*/  HMMA.16816.F32.BF16 R60, R196, R6.reuse, R60 ;  /* 0x00000006c43c723c */ /* 0x080fe2000004183c */
[----:B------:R-:W-:Y:S02]  /*88f0*/  FSEL R19, R19, -INF , P0 ;  /* 0xff80000013137808 */ /* 0x000fe40000000000 */
[----:B------:R-:W-:Y:S02]  /*8900*/  ISETP.GT.AND P0, PT, R135, 0x11, PT ;  /* 0x000000118700780c */ /* 0x000fe40003f04270 */
[----:B------:R-:W-:Y:S02]  /*8910*/  FSEL R193, R33, -INF , P2 ;  /* 0xff80000021c17808 */ /* 0x000fe40001000000 */
[----:B------:R-:W-:Y:S01]  /*8920*/  ISETP.GT.AND P2, PT, R0, 0x21, PT ;  /* 0x000000210000780c */ /* 0x000fe20003f44270 */
[C---:B------:R-:W-:Y:S01]  /*8930*/  HMMA.16816.F32.BF16 R64, R188.reuse, R6, R64 ;  /* 0x00000006bc40723c */ /* 0x040fe20000041840 */
[----:B------:R-:W2:Y:S01]  /*8940*/  LDSM.16.M88.4 R4, [R231+0x2800] ;  /* 0x00280000e704783b */ /* 0x000ea20000000200 */
[C---:B------:R-:W-:Y:S02]  /*8950*/  ISETP.GT.AND P3, PT, R2.reuse, 0x8, PT ;  /* 0x000000080200780c */ /* 0x040fe40003f64270 */
[----:B------:R-:W-:Y:S02]  /*8960*/  FSEL R250, R37, -INF , P2 ;  /* 0xff80000025fa7808 */ /* 0x000fe40001000000 */
[----:B------:R-:W-:Y:S02]  /*8970*/  ISETP.GT.AND P2, PT, R2, 0x21, PT ;  /* 0x000000210200780c */ /* 0x000fe40003f44270 */
[-C--:B-1----:R-:W-:Y:S01]  /*8980*/  HMMA.16816.F32.BF16 R68, R188, R8.reuse, R68 ;  /* 0x00000008bc44723c */ /* 0x082fe20000041844 */
        /* <DEDUP_REMOVED lines=9> */
[-C--:B------:R-:W-:Y:S01]  /*8a20*/  HMMA.16816.F32.BF16 R76, R196, R10.reuse, R76 ;  /* 0x0000000ac44c723c */ /* 0x080fe2000004184c */
[----:B------:R-:W-:Y:S02]  /*8a30*/  FSEL R221, R27, -INF , P0 ;  /* 0xff8000001bdd7808 */ /* 0x000fe40000000000 */
[----:B------:R-:W-:Y:S02]  /*8a40*/  ISETP.GT.AND P0, PT, R200, 0x19, PT ;  /* 0x00000019c800780c */ /* 0x000fe40003f04270 */
[----:B------:R-:W-:Y:S01]  /*8a50*/  FSEL R248, R49, -INF , P2 ;  /* 0xff80000031f87808 */ /* 0x000fe20001000000 */
[----:B------:R-:W-:Y:S01]  /*8a60*/  IMAD.MOV.U32 R49, RZ, RZ, R226 ;  /* 0x000000ffff317224 */ /* 0x000fe200078e00e2 */
[----:B------:R-:W-:Y:S01]  /*8a70*/  ISETP.GT.AND P2, PT, R0, 0x31, PT ;  /* 0x000000310000780c */ /* 0x000fe20003f44270 */
[C---:B------:R-:W-:Y:S01]  /*8a80*/  HMMA.16816.F32.BF16 R80, R188.reuse, R10, R80 ;  /* 0x0000000abc50723c */ /* 0x040fe20000041850 */
[----:B------:R-:W-:Y:S02]  /*8a90*/  FSEL R219, R30, -INF , P1 ;  /* 0xff8000001edb7808 */ /* 0x000fe40000800000 */
[----:B------:R-:W-:Y:S02]  /*8aa0*/  ISETP.GT.AND P1, PT, R135, 0x18, PT ;  /* 0x000000188700780c */ /* 0x000fe40003f24270 */
[----:B------:R-:W-:Y:S02]  /*8ab0*/  FSEL R53, R53, -INF , P2 ;  /* 0xff80000035357808 */ /* 0x000fe40001000000 */
[----:B------:R-:W-:Y:S02]  /*8ac0*/  ISETP.GT.AND P2, PT, R2, 0x31, PT ;  /* 0x000000310200780c */ /* 0x000fe40003f44270 */
[----:B------:R-:W-:Y:S01]  /*8ad0*/  FSEL R220, R31, -INF , P0 ;  /* 0xff8000001fdc7808 */ /* 0x000fe20000000000 */
[-C--:B--2---:R-:W-:Y:S01]  /*8ae0*/  HMMA.16816.F32.BF16 R84, R188, R4.reuse, R84 ;  /* 0x00000004bc54723c */ /* 0x084fe20000041854 */
[----:B------:R-:W-:Y:S02]  /*8af0*/  ISETP.GT.AND P0, PT, R135, 0x19, PT ;  /* 0x000000198700780c */ /* 0x000fe40003f04270 */
[----:B------:R-:W-:Y:S02]  /*8b00*/  FSEL R8, R57, -INF , P2 ;  /* 0xff80000039087808 */ /* 0x000fe40001000000 */
[----:B------:R-:W-:Y:S02]  /*8b10*/  FSEL R195, R34, -INF , P1 ;  /* 0xff80000022c37808 */ /* 0x000fe40000800000 */
[----:B------:R-:W-:Y:S01]  /*8b20*/  ISETP.GT.AND P1, PT, R135, 0x20, PT ;  /* 0x000000208700780c */ /* 0x000fe20003f24270 */
[----:B------:R1:W-:Y:S01]  /*8b30*/  STL [R1], R8 ;  /* 0x0000000801007387 */ /* 0x0003e20000100800 */
[----:B------:R-:W-:Y:S01]  /*8b40*/  FSEL R194, R35, -INF , P0 ;  /* 0xff80000023c27808 */ /* 0x000fe20000000000 */
[C---:B------:R-:W-:Y:S01]  /*8b50*/  HMMA.16816.F32.BF16 R88, R196.reuse, R4, R88 ;  /* 0x00000004c458723c */ /* 0x040fe20000041858 */
[----:B------:R-:W-:Y:S02]  /*8b60*/  ISETP.GT.AND P0, PT, R135, 0x21, PT ;  /* 0x000000218700780c */ /* 0x000fe40003f04270 */
[----:B------:R-:W-:Y:S02]  /*8b70*/  FSEL R34, R38, -INF , P1 ;  /* 0xff80000026227808 */ /* 0x000fe40000800000 */
[----:B------:R-:W-:Y:S02]  /*8b80*/  ISETP.GT.AND P1, PT, R200, 0x20, PT ;  /* 0x00000020c800780c */ /* 0x000fe40003f24270 */
[----:B------:R-:W-:Y:S01]  /*8b90*/  FSEL R235, R39, -INF , P0 ;  /* 0xff80000027eb7808 */ /* 0x000fe20000000000 */
[-C--:B------:R-:W-:Y:S01]  /*8ba0*/  HMMA.16816.F32.BF16 R92, R196, R6.reuse, R92 ;  /* 0x00000006c45c723c */ /* 0x080fe2000004185c */
[----:B------:R-:W-:Y:S02]  /*8bb0*/  FSEL R224, R42, -INF , P1 ;  /* 0xff8000002ae07808 */ /* 0x000fe40000800000 */
[C---:B------:R-:W-:Y:S01]  /*8bc0*/  ISETP.GT.AND P1, PT, R200.reuse, 0x28, PT ;  /* 0x00000028c800780c */ /* 0x040fe20003f24270 */
[----:B------:R-:W-:Y:S01]  /*8bd0*/  IMAD.MOV.U32 R41, RZ, RZ, R235 ;  /* 0x000000ffff297224 */ /* 0x000fe200078e00eb */
[----:B------:R-:W-:Y:S02]  /*8be0*/  ISETP.GT.AND P0, PT, R200, 0x21, PT ;  /* 0x00000021c800780c */ /* 0x000fe40003f04270 */
[----:B------:R-:W-:Y:S01]  /*8bf0*/  FSEL R222, R46, -INF , P1 ;  /* 0xff8000002ede7808 */ /* 0x000fe20000800000 */
[C---:B------:R-:W-:Y:S01]  /*8c00*/  HMMA.16816.F32.BF16 R96, R188.reuse, R6, R96 ;  /* 0x00000006bc60723c */ /* 0x040fe20000041860 */
[----:B------:R-:W-:Y:S02]  /*8c10*/  ISETP.GT.AND P1, PT, R135, 0x28, PT ;  /* 0x000000288700780c */ /* 0x000fe40003f24270 */
[----:B------:R-:W-:Y:S01]  /*8c20*/  ISETP.GT.AND P2, PT, R2, 0x39, PT ;  /* 0x000000390200780c */ /* 0x000fe20003f44270 */
[----:B------:R-:W-:Y:S01]  /*8c30*/  IMAD.MOV.U32 R57, RZ, RZ, R222 ;  /* 0x000000ffff397224 */ /* 0x000fe200078e00de */
[----:B------:R-:W-:Y:S02]  /*8c40*/  FSEL R223, R43, -INF , P0 ;  /* 0xff8000002bdf7808 */ /* 0x000fe40000000000 */
[----:B------:R-:W-:Y:S02]  /*8c50*/  ISETP.GT.AND P0, PT, R200, 0x29, PT ;  /* 0x00000029c800780c */ /* 0x000fe40003f04270 */
[----:B------:R-:W-:Y:S02]  /*8c60*/  FSEL R251, R50, -INF , P1 ;  /* 0xff80000032fb7808 */ /* 0x000fe40000800000 */
[----:B------:R-:W-:Y:S02]  /*8c70*/  ISETP.GT.AND P1, PT, R135, 0x30, PT ;  /* 0x000000308700780c */ /* 0x000fe40003f24270 */
[----:B------:R-:W-:Y:S02]  /*8c80*/  FSEL R25, R47, -INF , P0 ;  /* 0xff8000002f197808 */ /* 0x000fe40000000000 */
[----:B------:R-:W-:Y:S02]  /*8c90*/  ISETP.GT.AND P0, PT, R135, 0x29, PT ;  /* 0x000000298700780c */ /* 0x000fe40003f04270 */
[----:B------:R-:W-:Y:S02]  /*8ca0*/  FSEL R54, R54, -INF , P1 ;  /* 0xff80000036367808 */ /* 0x000fe40000800000 */
[----:B------:R-:W-:Y:S01]  /*8cb0*/  FSEL R252, R51, -INF , P0 ;  /* 0xff80000033fc7808 */ /* 0x000fe20000000000 */
[----:B------:R-:W-:Y:S01]  /*8cc0*/  IMAD.MOV.U32 R51, RZ, RZ, R223 ;  /* 0x000000ffff337224 */ /* 0x000fe200078e00df */
[----:B------:R-:W-:Y:S02]  /*8cd0*/  ISETP.GT.AND P0, PT, R135, 0x31, PT ;  /* 0x000000318700780c */ /* 0x000fe40003f04270 */
[----:B------:R-:W-:Y:S02]  /*8ce0*/  ISETP.GT.AND P1, PT, R200, 0x30, PT ;  /* 0x00000030c800780c */ /* 0x000fe40003f24270 */
[----:B------:R-:W-:Y:S02]  /*8cf0*/  FSEL R55, R55, -INF , P0 ;  /* 0xff80000037377808 */ /* 0x000fe40000000000 */
[----:B------:R-:W-:Y:S02]  /*8d00*/  FSEL R138, R12, -INF , P3 ;  /* 0xff8000000c8a7808 */ /* 0x000fe40001800000 */
[----:B------:R-:W-:Y:S02]  /*8d10*/  FSEL R30, R58, -INF , P1 ;  /* 0xff8000003a1e7808 */ /* 0x000fe40000800000 */
[----:B------:R-:W-:Y:S02]  /*8d20*/  ISETP.GT.AND P1, PT, R200, 0x38, PT ;  /* 0x00000038c800780c */ /* 0x000fe40003f24270 */
[----:B------:R-:W-:Y:S02]  /*8d30*/  ISETP.GT.AND P3, PT, R0, 0x8, PT ;  /* 0x000000080000780c */ /* 0x000fe40003f64270 */
[----:B------:R-:W-:Y:S02]  /*8d40*/  ISETP.GT.AND P0, PT, R200, 0x31, PT ;  /* 0x00000031c800780c */ /* 0x000fe40003f04270 */
[----:B-1----:R-:W-:Y:S02]  /*8d50*/  FSEL R8, R62, -INF , P1 ;  /* 0xff8000003e087808 */ /* 0x002fe40000800000 */
[----:B------:R-:W-:Y:S02]  /*8d60*/  FSEL R16, R16, -INF , P3 ;  /* 0xff80000010107808 */ /* 0x000fe40001800000 */
[----:B------:R-:W-:Y:S01]  /*8d70*/  ISETP.GT.AND P3, PT, R0, 0x10, PT ;  /* 0x000000100000780c */ /* 0x000fe20003f64270 */
[----:B------:R1:W-:Y:S01]  /*8d80*/  STL [R1+0x4], R8 ;  /* 0x0000040801007387 */ /* 0x0003e20000100800 */
[----:B------:R-:W-:Y:S02]  /*8d90*/  FSEL R31, R59, -INF , P0 ;  /* 0xff8000003b1f7808 */ /* 0x000fe40000000000 */
[----:B------:R-:W-:Y:S01]  /*8da0*/  ISETP.GT.AND P0, PT, R200, 0x39, PT ;  /* 0x00000039c800780c */ /* 0x000fe20003f04270 */
[----:B------:R-:W-:Y:S01]  /*8db0*/  STL [R1+0xb4], R231 ;  /* 0x0000b4e701007387 */ /* 0x000fe20000100800 */
[----:B------:R-:W-:Y:S02]  /*8dc0*/  FSEL R210, R20, -INF , P3 ;  /* 0xff80000014d27808 */ /* 0x000fe40001800000 */
[----:B------:R-:W-:Y:S02]  /*8dd0*/  ISETP.GT.AND P3, PT, R2, 0x10, PT ;  /* 0x000000100200780c */ /* 0x000fe40003f64270 */
[----:B------:R-:W-:Y:S02]  /*8de0*/  FSEL R42, R63, -INF , P0 ;  /* 0xff8000003f2a7808 */ /* 0x000fe40000000000 */
[----:B------:R-:W-:Y:S02]  /*8df0*/  ISETP.GT.AND P0, PT, R135, 0x39, PT ;  /* 0x000000398700780c */ /* 0x000fe40003f04270 */
[----:B------:R-:W-:Y:S02]  /*8e00*/  FSEL R214, R24, -INF , P3 ;  /* 0xff80000018d67808 */ /* 0x000fe40001800000 */
[----:B------:R-:W-:Y:S02]  /*8e10*/  FSEL R24, R67, -INF , P0 ;  /* 0xff80000043187808 */ /* 0x000fe40000000000 */
[----:B------:R-:W-:Y:S02]  /*8e20*/  ISETP.GT.AND P0, PT, R135, 0x41, PT ;  /* 0x000000418700780c */ /* 0x000fe40003f04270 */
[----:B------:R-:W-:Y:S02]  /*8e30*/  ISETP.GT.AND P3, PT, R2, 0x18, PT ;  /* 0x000000180200780c */ /* 0x000fe40003f64270 */
[----:B------:R-:W-:Y:S02]  /*8e40*/  FSEL R5, R71, -INF , P0 ;  /* 0xff80000047057808 */ /* 0x000fe40000000000 */
[----:B------:R-:W-:Y:S02]  /*8e50*/  FSEL R213, R28, -INF , P3 ;  /* 0xff8000001cd57808 */ /* 0x000fe40001800000 */
[----:B------:R-:W-:Y:S01]  /*8e60*/  ISETP.GT.AND P3, PT, R0, 0x18, PT ;  /* 0x000000180000780c */ /* 0x000fe20003f64270 */
[----:B------:R2:W-:Y:S01]  /*8e70*/  STL [R1+0x8], R5 ;  /* 0x0000080501007387 */ /* 0x0005e20000100800 */
[----:B------:R-:W-:Y:S02]  /*8e80*/  FSEL R241, R61, -INF , P2 ;  /* 0xff8000003df17808 */ /* 0x000fe40001000000 */
[----:B------:R-:W-:Y:S02]  /*8e90*/  FSEL R192, R32, -INF , P3 ;  /* 0xff80000020c07808 */ /* 0x000fe40001800000 */
[C---:B------:R-:W-:Y:S02]  /*8ea0*/  ISETP.GT.AND P3, PT, R0.reuse, 0x20, PT ;  /* 0x000000200000780c */ /* 0x040fe40003f64270 */
[----:B------:R-:W-:Y:S02]  /*8eb0*/  ISETP.GT.AND P2, PT, R0, 0x39, PT ;  /* 0x000000390000780c */ /* 0x000fe40003f44270 */
[----:B------:R-:W-:Y:S02]  /*8ec0*/  FSEL R249, R36, -INF , P3 ;  /* 0xff80000024f97808 */ /* 0x000fe40001800000 */
[----:B------:R-:W-:Y:S02]  /*8ed0*/  ISETP.GT.AND P3, PT, R2, 0x20, PT ;  /* 0x000000200200780c */ /* 0x000fe40003f64270 */
[----:B-1----:R-:W-:Y:S02]  /*8ee0*/  FMNMX.FTZ R8, R201, R3, !PT ;  /* 0x00000003c9087209 */ /* 0x002fe40007810000 */
[----:B------:R-:W-:Y:S02]  /*8ef0*/  FSEL R234, R40, -INF , P3 ;  /* 0xff80000028ea7808 */ /* 0x000fe40001800000 */
[----:B------:R-:W-:Y:S02]  /*8f00*/  ISETP.GT.AND P3, PT, R2, 0x28, PT ;  /* 0x000000280200780c */ /* 0x000fe40003f64270 */
[----:B------:R-:W-:Y:S01]  /*8f10*/  FMNMX.FTZ R12, R202, R8, !PT ;  /* 0x00000008ca0c7209 */ /* 0x000fe20007810000 */
[----:B------:R-:W-:Y:S01]  /*8f20*/  IMAD.MOV.U32 R46, RZ, RZ, R234 ;  /* 0x000000ffff2e7224 */ /* 0x000fe200078e00ea */
[----:B------:R-:W-:Y:S01]  /*8f30*/  FSEL R227, R44, -INF , P3 ;  /* 0xff8000002ce37808 */ /* 0x000fe20001800000 */
[----:B------:R-:W1:Y:S01]  /*8f40*/  LDSM.16.M88.4 R8, [R231+0x3000] ;  /* 0x00300000e708783b */ /* 0x000e620000000200 */
[----:B------:R-:W-:Y:S01]  /*8f50*/  FSEL R44, R65, -INF , P2 ;  /* 0xff800000412c7808 */ /* 0x000fe20001000000 */
[----:B------:R-:W-:Y:S04]  /*8f60*/  DEPBAR.LE SB0, 0x0 ;  /* 0x000080000000791a */ /* 0x000fe80000000000 */
[----:B------:R-:W-:Y:S02]  /*8f70*/  ISETP.GT.AND P2, PT, R0, 0x41, PT ;  /* 0x000000410000780c */ /* 0x000fe40003f44270 */
[----:B------:R-:W-:Y:S01]  /*8f80*/  FMNMX.FTZ R4, R16, R12, !PT ;  /* 0x0000000c10047209 */ /* 0x000fe20007810000 */
[----:B------:R-:W-:Y:S01]  /*8f90*/  BAR.SYNC.DEFER_BLOCKING 0x0 ;  /* 0x0000000000007b1d */ /* 0x000fe20000010000 */
[----:B------:R-:W-:Y:S02]  /*8fa0*/  FSEL R242, R69, -INF , P2 ;  /* 0xff80000045f27808 */ /* 0x000fe40001000000 */
[----:B------:R-:W-:Y:S02]  /*8fb0*/  ISETP.GT.AND P2, PT, R2, 0x41, PT ;  /* 0x000000410200780c */ /* 0x000fe40003f44270 */
[----:B------:R-:W-:Y:S02]  /*8fc0*/  ISETP.GT.AND P0, PT, R200, 0x41, PT ;  /* 0x00000041c800780c */ /* 0x000fe40003f04270 */
[----:B------:R-:W-:Y:S02]  /*8fd0*/  FSEL R12, R73, -INF , P2 ;  /* 0xff800000490c7808 */ /* 0x000fe40001000000 */
[----:B--2---:R-:W-:Y:S02]  /*8fe0*/  FSEL R5, R75, -INF , P0 ;  /* 0xff8000004b057808 */ /* 0x004fe40000000000 */
[----:B------:R-:W-:Y:S01]  /*8ff0*/  ISETP.GT.AND P2, PT, R2, 0x49, PT ;  /* 0x000000490200780c */ /* 0x000fe20003f44270 */
[----:B------:R-:W-:Y:S01]  /*9000*/  STL [R1+0xc], R12 ;  /* 0x00000c0c01007387 */ /* 0x000fe20000100800 */
[----:B------:R-:W-:Y:S02]  /*9010*/  ISETP.GT.AND P3, PT, R0, 0x28, PT ;  /* 0x000000280000780c */ /* 0x000fe40003f64270 */
[----:B------:R-:W-:Y:S01]  /*9020*/  FMNMX.FTZ R4, R17, R4, !PT ;  /* 0x0000000411047209 */ /* 0x000fe20007810000 */
[----:B------:R2:W-:Y:S01]  /*9030*/  STL [R1+0x14], R5 ;  /* 0x0000140501007387 */ /* 0x0005e20000100800 */
[----:B------:R-:W-:Y:S01]  /*9040*/  FSEL R225, R48, -INF , P3 ;  /* 0xff80000030e17808 */ /* 0x000fe20001800000 */
[----:B------:R-:W-:Y:S01]  /*9050*/  IMAD.MOV.U32 R48, RZ, RZ, R227 ;  /* 0x000000ffff307224 */ /* 0x000fe200078e00e3 */
[----:B------:R-:W-:Y:S02]  /*9060*/  ISETP.GT.AND P3, PT, R0, 0x30, PT ;  /* 0x000000300000780c */ /* 0x000fe40003f64270 */
[----:B------:R-:W-:Y:S02]  /*9070*/  FMNMX.FTZ R4, R210, R4, !PT ;  /* 0x00000004d2047209 */ /* 0x000fe40007810000 */
[----:B------:R-:W-:Y:S02]  /*9080*/  FSEL R36, R52, -INF , P3 ;  /* 0xff80000034247808 */ /* 0x000fe40001800000 */
[----:B------:R-:W-:Y:S02]  /*9090*/  ISETP.GT.AND P3, PT, R2, 0x30, PT ;  /* 0x000000300200780c */ /* 0x000fe40003f64270 */
[----:B------:R-:W-:Y:S02]  /*90a0*/  FMNMX.FTZ R4, R211, R4, !PT ;  /* 0x00000004d3047209 */ /* 0x000fe40007810000 */
[----:B------:R-:W-:Y:S02]  /*90b0*/  FSEL R26, R56, -INF , P3 ;  /* 0xff800000381a7808 */ /* 0x000fe40001800000 */
[----:B------:R-:W-:Y:S01]  /*90c0*/  ISETP.GT.AND P3, PT, R2, 0x38, PT ;  /* 0x000000380200780c */ /* 0x000fe20003f64270 */
[-C--:B-1----:R-:W-:Y:S01]  /*90d0*/  HMMA.16816.F32.BF16 R100, R188, R8.reuse, R100 ;  /* 0x00000008bc64723c */ /* 0x082fe20000041864 */
[----:B------:R-:W-:Y:S02]  /*90e0*/  FMNMX.FTZ R4, R192, R4, !PT ;  /* 0x00000004c0047209 */ /* 0x000fe40007810000 */
[----:B------:R-:W-:Y:S02]  /*90f0*/  FSEL R236, R60, -INF , P3 ;  /* 0xff8000003cec7808 */ /* 0x000fe40001800000 */
[C---:B------:R-:W-:Y:S02]  /*9100*/  ISETP.GT.AND P3, PT, R0.reuse, 0x38, PT ;  /* 0x000000380000780c */ /* 0x040fe40003f64270 */
[----:B------:R-:W-:Y:S01]  /*9110*/  FMNMX.FTZ R4, R193, R4, !PT ;  /* 0x00000004c1047209 */ /* 0x000fe20007810000 */
[C---:B------:R-:W-:Y:S01]  /*9120*/  HMMA.16816.F32.BF16 R104, R196.reuse, R8, R104 ;  /* 0x00000008c468723c */ /* 0x040fe20000041868 */
[----:B--2---:R-:W-:Y:S02]  /*9130*/  FSEL R5, R77, -INF , P2 ;  /* 0xff8000004d057808 */ /* 0x004fe40001000000 */
[----:B------:R-:W-:Y:S02]  /*9140*/  ISETP.GT.AND P2, PT, R0, 0x49, PT ;  /* 0x000000490000780c */ /* 0x000fe40003f44270 */
[----:B------:R-:W-:Y:S01]  /*9150*/  FSEL R35, R64, -INF , P3 ;  /* 0xff80000040237808 */ /* 0x000fe20001800000 */
[----:B------:R1:W-:Y:S01]  /*9160*/  STL [R1+0x10], R5 ;  /* 0x0000100501007387 */ /* 0x0003e20000100800 */
[----:B------:R-:W-:Y:S01]  /*9170*/  ISETP.GT.AND P3, PT, R0, 0x40, PT ;  /* 0x000000400000780c */ /* 0x000fe20003f64270 */
[-C--:B------:R-:W-:Y:S01]  /*9180*/  HMMA.16816.F32.BF16 R108, R196, R10.reuse, R108 ;  /* 0x0000000ac46c723c */ /* 0x080fe2000004186c */
[----:B------:R-:W-:Y:S01]  /*9190*/  FMNMX.FTZ R4, R249, R4, !PT ;  /* 0x00000004f9047209 */ /* 0x000fe20007810000 */
[----:B------:R-:W-:Y:S01]  /*91a0*/  STL [R1+0xb8], R242 ;  /* 0x0000b8f201007387 */ /* 0x000fe20000100800 */
[----:B------:R-:W-:Y:S02]  /*91b0*/  ISETP.GT.AND P0, PT, R200, 0x49, PT ;  /* 0x00000049c800780c */ /* 0x000fe40003f04270 */
[----:B------:R-:W-:Y:S01]  /*91c0*/  FSEL R43, R68, -INF , P3 ;  /* 0xff800000442b7808 */ /* 0x000fe20001800000 */
[----:B------:R2:W-:Y:S01]  /*91d0*/  STL [R1+0xd0], R251 ;  /* 0x0000d0fb01007387 */ /* 0x0005e20000100800 */
[----:B------:R-:W-:Y:S01]  /*91e0*/  ISETP.GT.AND P3, PT, R2, 0x40, PT ;  /* 0x000000400200780c */ /* 0x000fe20003f64270 */
[----:B------:R-:W-:Y:S01]  /*91f0*/  HMMA.16816.F32.BF16 R112, R188, R10, R112 ;  /* 0x0000000abc70723c */ /* 0x000fe20000041870 */
[----:B------:R-:W-:Y:S02]  /*9200*/  FMNMX.FTZ R4, R250, R4, !PT ;  /* 0x00000004fa047209 */ /* 0x000fe40007810000 */
[----:B------:R-:W-:Y:S02]  /*9210*/  ISETP.GT.AND P1, PT, R135, 0x38, PT ;  /* 0x000000388700780c */ /* 0x000fe40003f24270 */
[----:B------:R-:W-:Y:S02]  /*9220*/  FSEL R32, R72, -INF , P3 ;  /* 0xff80000048207808 */ /* 0x000fe40001800000 */
[----:B------:R-:W-:Y:S02]  /*9230*/  ISETP.GT.AND P3, PT, R2, 0x48, PT ;  /* 0x000000480200780c */ /* 0x000fe40003f64270 */
[----:B------:R-:W-:Y:S02]  /*9240*/  FMNMX.FTZ R4, R225, R4, !PT ;  /* 0x00000004e1047209 */ /* 0x000fe40007810000 */
[----:B------:R-:W-:Y:S02]  /*9250*/  ISETP.GT.AND P5, PT, R0, 0x60, PT ;  /* 0x000000600000780c */ /* 0x000fe40003fa4270 */
[----:B------:R-:W-:Y:S02]  /*9260*/  FSEL R244, R76, -INF , P3 ;  /* 0xff8000004cf47808 */ /* 0x000fe40001800000 */
[----:B-1----:R-:W-:Y:S02]  /*9270*/  FMNMX.FTZ R5, R205, R132, !PT ;  /* 0x00000084cd057209 */ /* 0x002fe40007810000 */
[----:B------:R-:W-:Y:S02]  /*9280*/  ISETP.GT.AND P3, PT, R0, 0x48, PT ;  /* 0x000000480000780c */ /* 0x000fe40003f64270 */
[----:B------:R-:W-:Y:S02]  /*9290*/  FMNMX.FTZ R5, R203, R5, !PT ;  /* 0x00000005cb057209 */ /* 0x000fe40007810000 */
[----:B------:R-:W-:Y:S02]  /*92a0*/  FSEL R231, R80, -INF , P3 ;  /* 0xff80000050e77808 */ /* 0x000fe40001800000 */
        /* <DEDUP_REMOVED lines=17> */
[----:B--2---:R-:W2:Y:S01]  /*93c0*/  LDL.LU R251, [R1] ;  /* 0x0000000001fb7983 */ /* 0x004ea20000300800 */
[----:B------:R-:W-:Y:S02]  /*93d0*/  FSEL R235, R81, -INF , P2 ;  /* 0xff80000051eb7808 */ /* 0x000fe40001000000 */
[----:B------:R-:W-:Y:S01]  /*93e0*/  ISETP.GT.AND P3, PT, R0, 0x50, PT ;  /* 0x000000500000780c */ /* 0x000fe20003f64270 */
[----:B------:R1:W-:Y:S01]  /*93f0*/  STL [R1+0xbc], R231 ;  /* 0x0000bce701007387 */ /* 0x0003e20000100800 */
[----:B------:R-:W-:Y:S02]  /*9400*/  FSEL R29, R79, -INF , P0 ;  /* 0xff8000004f1d7808 */ /* 0x000fe40000000000 */
[----:B------:R-:W-:Y:S02]  /*9410*/  FSEL R243, R84, -INF , P3 ;  /* 0xff80000054f37808 */ /* 0x000fe40001800000 */
[----:B------:R-:W-:Y:S02]  /*9420*/  ISETP.GT.AND P0, PT, R135, 0x49, PT ;  /* 0x000000498700780c */ /* 0x000fe40003f04270 */
[----:B------:R-:W-:Y:S02]  /*9430*/  MOV R47, R228 ;  /* 0x000000e4002f7202 */ /* 0x000fe40000000f00 */
[----:B------:R-:W-:Y:S02]  /*9440*/  FSEL R228, R83, -INF , P0 ;  /* 0xff80000053e47808 */ /* 0x000fe40000000000 */
[----:B------:R-:W-:Y:S02]  /*9450*/  ISETP.GT.AND P0, PT, R135, 0x51, PT ;  /* 0x000000518700780c */ /* 0x000fe40003f04270 */
[----:B------:R-:W-:Y:S02]  /*9460*/  FMNMX.FTZ R137, R235, R4, !PT ;  /* 0x00000004eb897209 */ /* 0x000fe40007810000 */
[----:B------:R-:W-:Y:S02]  /*9470*/  FSEL R237, R87, -INF , P0 ;  /* 0xff80000057ed7808 */ /* 0x000fe40000000000 */
[----:B------:R-:W-:Y:S02]  /*9480*/  FSEL R56, R66, -INF , P1 ;  /* 0xff80000042387808 */ /* 0x000fe40000800000 */
[----:B------:R-:W-:Y:S02]  /*9490*/  ISETP.GT.AND P1, PT, R135, 0x40, PT ;  /* 0x000000408700780c */ /* 0x000fe40003f24270 */
[----:B------:R-:W-:Y:S02]  /*94a0*/  ISETP.GT.AND P0, PT, R0, 0x59, PT ;  /* 0x000000590000780c */ /* 0x000fe40003f04270 */
[----:B------:R-:W-:Y:S01]  /*94b0*/  FMNMX.FTZ R137, R243, R137, !PT ;  /* 0x00000089f3897209 */ /* 0x000fe20007810000 */
[----:B-1----:R-:W3:Y:S01]  /*94c0*/  LDL.LU R231, [R1+0x8] ;  /* 0x0000080001e77983 */ /* 0x002ee20000300800 */
[----:B------:R-:W-:Y:S02]  /*94d0*/  FSEL R97, R97, -INF , P0 ;  /* 0xff80000061617808 */ /* 0x000fe40000000000 */
[----:B------:R-:W-:Y:S01]  /*94e0*/  FSEL R33, R70, -INF , P1 ;  /* 0xff80000046217808 */ /* 0x000fe20000800000 */
[----:B------:R-:W-:Y:S01]  /*94f0*/  STL [R1+0xc0], R235 ;  /* 0x0000c0eb01007387 */ /* 0x000fe20000100800 */
[----:B------:R-:W-:Y:S02]  /*9500*/  ISETP.GT.AND P1, PT, R200, 0x40, PT ;  /* 0x00000040c800780c */ /* 0x000fe40003f24270 */
[----:B------:R-:W-:Y:S01]  /*9510*/  FSEL R198, R100, -INF , P5 ;  /* 0xff80000064c67808 */ /* 0x000fe20002800000 */
[----:B------:R1:W-:Y:S01]  /*9520*/  STL [R1+0xc4], R243 ;  /* 0x0000c4f301007387 */ /* 0x0003e20000100800 */
[----:B------:R-:W-:Y:S02]  /*9530*/  FSEL R13, R74, -INF , P1 ;  /* 0xff8000004a0d7808 */ /* 0x000fe40000800000 */
[----:B------:R-:W-:Y:S02]  /*9540*/  ISETP.GT.AND P1, PT, R200, 0x48, PT ;  /* 0x00000048c800780c */ /* 0x000fe40003f24270 */
[----:B------:R-:W-:Y:S01]  /*9550*/  ISETP.GT.AND P2, PT, R0, 0x51, PT ;  /* 0x000000510000780c */ /* 0x000fe20003f44270 */
[----:B------:R-:W-:Y:S01]  /*9560*/  IMAD.MOV.U32 R197, RZ, RZ, R13 ;  /* 0x000000ffffc57224 */ /* 0x000fe200078e000d */
[----:B------:R-:W-:Y:S02]  /*9570*/  FSEL R12, R78, -INF , P1 ;  /* 0xff8000004e0c7808 */ /* 0x000fe40000800000 */
[----:B------:R-:W-:Y:S02]  /*9580*/  ISETP.GT.AND P1, PT, R135, 0x48, PT ;  /* 0x000000488700780c */ /* 0x000fe40003f24270 */
[----:B------:R-:W-:Y:S01]  /*9590*/  FSEL R28, R85, -INF , P2 ;  /* 0xff800000551c7808 */ /* 0x000fe20001000000 */
[----:B------:R-:W-:Y:S01]  /*95a0*/  IMAD.MOV.U32 R199, RZ, RZ, R12 ;  /* 0x000000ffffc77224 */ /* 0x000fe200078e000c */
[----:B------:R-:W-:Y:S02]  /*95b0*/  FSEL R27, R82, -INF , P1 ;  /* 0xff800000521b7808 */ /* 0x000fe40000800000 */
[----:B------:R-:W-:Y:S02]  /*95c0*/  ISETP.GT.AND P1, PT, R135, 0x50, PT ;  /* 0x000000508700780c */ /* 0x000fe40003f24270 */
[----:B------:R-:W-:Y:S02]  /*95d0*/  FMNMX.FTZ R137, R28, R137, !PT ;  /* 0x000000891c897209 */ /* 0x000fe40007810000 */
[----:B------:R-:W-:Y:S02]  /*95e0*/  FSEL R245, R86, -INF , P1 ;  /* 0xff80000056f57808 */ /* 0x000fe40000800000 */
[----:B------:R-:W-:Y:S02]  /*95f0*/  ISETP.GT.AND P1, PT, R0, 0x58, PT ;  /* 0x000000580000780c */ /* 0x000fe40003f24270 */
[----:B------:R-:W-:Y:S01]  /*9600*/  FMNMX.FTZ R4, R206, R133, !PT ;  /* 0x00000085ce047209 */ /* 0x000fe20007810000 */
[----:B-1----:R-:W4:Y:S01]  /*9610*/  LDL.LU R243, [R1+0xc] ;  /* 0x00000c0001f37983 */ /* 0x002f220000300800 */
[----:B------:R-:W-:Y:S02]  /*9620*/  FSEL R52, R96, -INF , P1 ;  /* 0xff80000060347808 */ /* 0x000fe40000800000 */
[----:B------:R-:W-:Y:S01]  /*9630*/  ISETP.GT.AND P3, PT, R0, 0x61, PT ;  /* 0x000000610000780c */ /* 0x000fe20003f64270 */
[----:B------:R-:W-:Y:S01]  /*9640*/  STL [R1+0xc8], R97 ;  /* 0x0000c86101007387 */ /* 0x000fe20000100800 */
[----:B------:R-:W-:Y:S02]  /*9650*/  FMNMX.FTZ R137, R52, R137, !PT ;  /* 0x0000008934897209 */ /* 0x000fe40007810000 */
[C---:B------:R-:W-:Y:S01]  /*9660*/  ISETP.GT.AND P2, PT, R0.reuse, 0x68, PT ;  /* 0x000000680000780c */ /* 0x040fe20003f44270 */
[----:B------:R1:W-:Y:S01]  /*9670*/  STL [R1+0xcc], R198 ;  /* 0x0000ccc601007387 */ /* 0x0003e20000100800 */
[----:B------:R-:W-:Y:S02]  /*9680*/  FMNMX.FTZ R137, R97, R137, !PT ;  /* 0x0000008961897209 */ /* 0x000fe40007810000 */
[----:B------:R-:W-:Y:S01]  /*9690*/  ISETP.GT.AND P1, PT, R0, 0x69, PT ;  /* 0x000000690000780c */ /* 0x000fe20003f24270 */
[----:B------:R-:W4:Y:S01]  /*96a0*/  LDL.64 R8, [R1+0x38] ;  /* 0x0000380001087983 */ /* 0x000f220000100a00 */
[----:B------:R-:W-:Y:S02]  /*96b0*/  FMNMX.FTZ R137, R198, R137, !PT ;  /* 0x00000089c6897209 */ /* 0x000fe40007810000 */
[----:B------:R-:W-:Y:S02]  /*96c0*/  FMNMX.FTZ R0, R252, R5, !PT ;  /* 0x00000005fc007209 */ /* 0x000fe40007810000 */
[----:B------:R-:W-:Y:S01]  /*96d0*/  FMNMX.FTZ R4, R207, R4, !PT ;  /* 0x00000004cf047209 */ /* 0x000fe20007810000 */
[----:B------:R-:W4:Y:S01]  /*96e0*/  LDL R10, [R1+0x34] ;  /* 0x00003400010a7983 */ /* 0x000f220000100800 */
[----:B------:R-:W-:Y:S02]  /*96f0*/  FMNMX.FTZ R0, R54, R0, !PT ;  /* 0x0000000036007209 */ /* 0x000fe40007810000 */
[----:B------:R-:W-:Y:S02]  /*9700*/  FMNMX.FTZ R4, R138, R4, !PT ;  /* 0x000000048a047209 */ /* 0x000fe40007810000 */
[----:B------:R-:W-:Y:S02]  /*9710*/  FMNMX.FTZ R0, R55, R0, !PT ;  /* 0x0000000037007209 */ /* 0x000fe40007810000 */
[----:B------:R-:W-:Y:S02]  /*9720*/  FSEL R196, R101, -INF , P3 ;  /* 0xff80000065c47808 */ /* 0x000fe40001800000 */
[----:B------:R-:W-:Y:S02]  /*9730*/  FMNMX.FTZ R0, R56, R0, !PT ;  /* 0x0000000038007209 */ /* 0x000fe40007810000 */
[----:B------:R-:W-:Y:S02]  /*9740*/  FMNMX.FTZ R4, R139, R4, !PT ;  /* 0x000000048b047209 */ /* 0x000fe40007810000 */
[----:B------:R-:W-:Y:S01]  /*9750*/  FSEL R190, R112, -INF , P2 ;  /* 0xff80000070be7808 */ /* 0x000fe20001000000 */
[----:B-1----:R-:W4:Y:S01]  /*9760*/  LDL.LU R198, [R1+0x4] ;  /* 0x0000040001c67983 */ /* 0x002f220000300800 */
[----:B------:R-:W-:Y:S02]  /*9770*/  FMNMX.FTZ R137, R196, R137, !PT ;  /* 0x00000089c4897209 */ /* 0x000fe40007810000 */
[----:B------:R-:W-:Y:S01]  /*9780*/  FMNMX.FTZ R5, R209, R134, !PT ;  /* 0x00000086d1057209 */ /* 0x000fe20007810000 */
[----:B------:R-:W4:Y:S01]  /*9790*/  LDL.LU R97, [R1+0x10] ;  /* 0x0000100001617983 */ /* 0x000f220000300800 */
[----:B------:R-:W-:Y:S02]  /*97a0*/  FMNMX.FTZ R0, R24, R0, !PT ;  /* 0x0000000018007209 */ /* 0x000fe40007810000 */
[----:B------:R-:W-:Y:S01]  /*97b0*/  FMNMX.FTZ R4, R214, R4, !PT ;  /* 0x00000004d6047209 */ /* 0x000fe20007810000 */
[----:B------:R-:W4:Y:S01]  /*97c0*/  LDL.LU R242, [R1+0x14] ;  /* 0x0000140001f27983 */ /* 0x000f220000300800 */
[----:B------:R-:W-:Y:S02]  /*97d0*/  FSEL R96, R113, -INF , P1 ;  /* 0xff80000071607808 */ /* 0x000fe40000800000 */
        /* <DEDUP_REMOVED lines=15> */
[----:B------:R-:W-:Y:S02]  /*98d0*/  MOV R50, R224 ;  /* 0x000000e000327202 */ /* 0x000fe40000000f00 */
[----:B------:R-:W-:Y:S02]  /*98e0*/  FMNMX.FTZ R4, R220, R4, !PT ;  /* 0x00000004dc047209 */ /* 0x000fe40007810000 */
[----:B------:R-:W-:Y:S02]  /*98f0*/  ISETP.GT.AND P0, PT, R135, 0x58, PT ;  /* 0x000000588700780c */ /* 0x000fe40003f04270 */
[----:B------:R-:W-:Y:S02]  /*9900*/  FMNMX.FTZ R4, R50, R4, !PT ;  /* 0x0000000432047209 */ /* 0x000fe40007810000 */
[----:B------:R-:W-:Y:S02]  /*9910*/  FSEL R238, R98, -INF , P0 ;  /* 0xff80000062ee7808 */ /* 0x000fe40000000000 */
[----:B------:R-:W-:Y:S02]  /*9920*/  FMNMX.FTZ R4, R51, R4, !PT ;  /* 0x0000000433047209 */ /* 0x000fe40007810000 */
[----:B-1----:R-:W-:Y:S02]  /*9930*/  FMNMX.FTZ R137, R137, R7, !PT ;  /* 0x0000000789897209 */ /* 0x002fe40007810000 */
[----:B------:R-:W-:Y:S02]  /*9940*/  FMNMX.FTZ R4, R57, R4, !PT ;  /* 0x0000000439047209 */ /* 0x000fe40007810000 */
[C---:B------:R-:W-:Y:S02]  /*9950*/  ISETP.GT.AND P5, PT, R135.reuse, 0x59, PT ;  /* 0x000000598700780c */ /* 0x040fe40003fa4270 */
[C---:B------:R-:W-:Y:S02]  /*9960*/  ISETP.GT.AND P3, PT, R135.reuse, 0x60, PT ;  /* 0x000000608700780c */ /* 0x040fe40003f64270 */
[C---:B------:R-:W-:Y:S02]  /*9970*/  ISETP.GT.AND P2, PT, R135.reuse, 0x61, PT ;  /* 0x000000618700780c */ /* 0x040fe40003f44270 */
[C---:B------:R-:W-:Y:S02]  /*9980*/  ISETP.GT.AND P1, PT, R135.reuse, 0x68, PT ;  /* 0x000000688700780c */ /* 0x040fe40003f24270 */
[----:B------:R-:W-:Y:S02]  /*9990*/  ISETP.GT.AND P0, PT, R135, 0x69, PT ;  /* 0x000000698700780c */ /* 0x000fe40003f04270 */
[----:B------:R-:W-:Y:S02]  /*99a0*/  FSEL R98, R99, -INF , P5 ;  /* 0xff80000063627808 */ /* 0x000fe40002800000 */
[----:B------:R-:W-:Y:S02]  /*99b0*/  FSEL R20, R103, -INF , P2 ;  /* 0xff80000067147808 */ /* 0x000fe40001000000 */
[----:B------:R-:W-:Y:S02]  /*99c0*/  FSEL R40, R102, -INF , P3 ;  /* 0xff80000066287808 */ /* 0x000fe40001800000 */
[----:B------:R-:W-:Y:S02]  /*99d0*/  ISETP.GT.AND P3, PT, R2, 0x50, PT ;  /* 0x000000500200780c */ /* 0x000fe40003f64270 */
[----:B------:R-:W-:Y:S02]  /*99e0*/  FSEL R239, R114, -INF , P1 ;  /* 0xff80000072ef7808 */ /* 0x000fe40000800000 */
[----:B------:R-:W-:Y:S02]  /*99f0*/  MOV R114, R20 ;  /* 0x0000001400727202 */ /* 0x000fe40000000f00 */
[----:B------:R-:W-:Y:S01]  /*9a00*/  FSEL R99, R88, -INF , P3 ;  /* 0xff80000058637808 */ /* 0x000fe20001800000 */
[----:B------:R-:W-:Y:S01]  /*9a10*/  IMAD.MOV.U32 R88, RZ, RZ, R34 ;  /* 0x000000ffff587224 */ /* 0x000fe200078e0022 */
[----:B------:R-:W-:Y:S02]  /*9a20*/  ISETP.GT.AND P3, PT, R2, 0x60, PT ;  /* 0x000000600200780c */ /* 0x000fe40003f64270 */
[----:B------:R-:W-:Y:S02]  /*9a30*/  FSEL R235, R115, -INF , P0 ;  /* 0xff80000073eb7808 */ /* 0x000fe40000000000 */
[----:B------:R-:W-:Y:S02]  /*9a40*/  FSEL R188, R104, -INF , P3 ;  /* 0xff80000068bc7808 */ /* 0x000fe40001800000 */
[C---:B------:R-:W-:Y:S02]  /*9a50*/  ISETP.GT.AND P0, PT, R200.reuse, 0x51, PT ;  /* 0x00000051c800780c */ /* 0x040fe40003f04270 */
[----:B------:R-:W-:Y:S02]  /*9a60*/  ISETP.GT.AND P1, PT, R200, 0x50, PT ;  /* 0x00000050c800780c */ /* 0x000fe40003f24270 */
[----:B------:R-:W-:Y:S02]  /*9a70*/  FSEL R240, R91, -INF , P0 ;  /* 0xff8000005bf07808 */ /* 0x000fe40000000000 */
[----:B------:R-:W-:Y:S02]  /*9a80*/  FSEL R45, R90, -INF , P1 ;  /* 0xff8000005a2d7808 */ /* 0x000fe40000800000 */
[C---:B------:R-:W-:Y:S02]  /*9a90*/  ISETP.GT.AND P2, PT, R2.reuse, 0x51, PT ;  /* 0x000000510200780c */ /* 0x040fe40003f44270 */
        /* <DEDUP_REMOVED lines=8> */
[----:B------:R-:W-:Y:S02]  /*9b20*/  ISETP.GT.AND P2, PT, R200, 0x58, PT ;  /* 0x00000058c800780c */ /* 0x000fe40003f44270 */
[----:B------:R-:W-:Y:S01]  /*9b30*/  FSEL R191, R93, -INF , P5 ;  /* 0xff8000005dbf7808 */ /* 0x000fe20002800000 */
[----:B------:R-:W-:Y:S01]  /*9b40*/  IMAD.MOV.U32 R93, RZ, RZ, R24 ;  /* 0x000000ffff5d7224 */ /* 0x000fe200078e0018 */
[----:B------:R-:W-:Y:S01]  /*9b50*/  FSEL R227, R94, -INF , P2 ;  /* 0xff8000005ee37808 */ /* 0x000fe20001000000 */
[----:B------:R-:W-:Y:S01]  /*9b60*/  IMAD.MOV.U32 R94, RZ, RZ, R52 ;  /* 0x000000ffff5e7224 */ /* 0x000fe200078e0034 */
        /* <DEDUP_REMOVED lines=8> */
[----:B------:R-:W-:Y:S01]  /*9bf0*/  FSEL R222, R107, -INF , P0 ;  /* 0xff8000006bde7808 */ /* 0x000fe20000000000 */
[----:B------:R-:W-:Y:S01]  /*9c00*/  IMAD.MOV.U32 R107, RZ, RZ, R40 ;  /* 0x000000ffff6b7224 */ /* 0x000fe200078e0028 */
[----:B------:R-:W-:Y:S01]  /*9c10*/  ISETP.GT.AND P0, PT, R200, 0x69, PT ;  /* 0x00000069c800780c */ /* 0x000fe20003f04270 */
[----:B------:R-:W-:Y:S01]  /*9c20*/  IMAD.MOV.U32 R200, RZ, RZ, R45 ;  /* 0x000000ffffc87224 */ /* 0x000fe200078e002d */
[----:B------:R-:W-:Y:S01]  /*9c30*/  FSEL R189, R110, -INF , P1 ;  /* 0xff8000006ebd7808 */ /* 0x000fe20000800000 */
[----:B------:R-:W-:Y:S01]  /*9c40*/  IMAD.MOV.U32 R110, RZ, RZ, R36 ;  /* 0x000000ffff6e7224 */ /* 0x000fe200078e0024 */
[----:B------:R-:W-:Y:S02]  /*9c50*/  FSEL R71, R111, -INF , P0 ;  /* 0xff8000006f477808 */ /* 0x000fe40000000000 */
[C---:B------:R-:W-:Y:S02]  /*9c60*/  ISETP.GT.AND P5, PT, R204.reuse, R247, PT ;  /* 0x000000f7cc00720c */ /* 0x040fe40003fa4270 */
[----:B------:R-:W-:Y:S02]  /*9c70*/  IADD3 R247, R204, -0x1, RZ ;  /* 0xffffffffccf77810 */ /* 0x000fe40007ffe0ff */
[----:B------:R-:W-:Y:S09]  /*9c80*/  MOV R89, R43 ;  /* 0x0000002b00597202 */ /* 0x000ff20000000f00 */
[----:B------:R-:W-:Y:S05]  /*9c90*/  @P5 SHF.R.S32.HI R7, RZ, 0x1f, R247 ;  /* 0x0000001fff075819 */ /* 0x000fea00000114f7 */
[----:B------:R-:W-:Y:S04]  /*9ca0*/  @P5 IMAD R7, R7, c[0x0][0x1e0], RZ ;  /* 0x0000780007075a24 */ /* 0x000fe800078e02ff */
[----:B------:R-:W-:Y:S01]  /*9cb0*/  @P5 IMAD R7, R247, c[0x0][0x1e4], R7 ;  /* 0x00007900f7075a24 */ /* 0x000fe200078e0207 */
[----:B---3--:R-:W-:Y:S04]  /*9cc0*/  FMNMX.FTZ R0, R231, R0, !PT ;  /* 0x00000000e7007209 */ /* 0x008fe80007810000 */
[----:B------:R-:W-:Y:S04]  /*9cd0*/  FMNMX.FTZ R0, R27, R0, !PT ;  /* 0x000000001b007209 */ /* 0x000fe80007810000 */
[----:B------:R-:W-:Y:S04]  /*9ce0*/  FMNMX.FTZ R0, R228, R0, !PT ;  /* 0x00000000e4007209 */ /* 0x000fe80007810000 */
[----:B------:R-:W-:Y:S04]  /*9cf0*/  FMNMX.FTZ R0, R245, R0, !PT ;  /* 0x00000000f5007209 */ /* 0x000fe80007810000 */
[----:B------:R-:W-:Y:S02]  /*9d00*/  FMNMX.FTZ R136, R237, R0, !PT ;  /* 0x00000000ed887209 */ /* 0x000fe40007810000 */
[----:B------:R-:W-:Y:S02]  /*9d10*/  FMNMX.FTZ R0, R48, R5, !PT ;  /* 0x0000000530007209 */ /* 0x000fe40007810000 */
[----:B------:R-:W1:Y:S01]  /*9d20*/  SHFL.BFLY PT, R5, R137, 0x1, 0x1f ;  /* 0x0c201f0089057f89 */ /* 0x000e6200000e0000 */
[----:B------:R-:W-:Y:S02]  /*9d30*/  FMNMX.FTZ R136, R238, R136, !PT ;  /* 0x00000088ee887209 */ /* 0x000fe40007810000 */
[----:B------:R-:W-:Y:S02]  /*9d40*/  FMNMX.FTZ R0, R49, R0, !PT ;  /* 0x0000000031007209 */ /* 0x000fe40007810000 */
[----:B------:R-:W-:Y:S02]  /*9d50*/  FMNMX.FTZ R136, R98, R136, !PT ;  /* 0x0000008862887209 */ /* 0x000fe40007810000 */
[----:B------:R-:W-:Y:S02]  /*9d60*/  FMNMX.FTZ R0, R26, R0, !PT ;  /* 0x000000001a007209 */ /* 0x000fe40007810000 */
[----:B------:R-:W-:Y:S02]  /*9d70*/  FMNMX.FTZ R136, R40, R136, !PT ;  /* 0x0000008828887209 */ /* 0x000fe40007810000 */
[----:B--2---:R-:W-:Y:S02]  /*9d80*/  FMNMX.FTZ R0, R251, R0, !PT ;  /* 0x00000000fb007209 */ /* 0x004fe40007810000 */
[----:B------:R-:W-:Y:S02]  /*9d90*/  FMNMX.FTZ R136, R114, R136, !PT ;  /* 0x0000008872887209 */ /* 0x000fe40007810000 */
[----:B------:R-:W-:Y:S02]  /*9da0*/  FMNMX.FTZ R0, R236, R0, !PT ;  /* 0x00000000ec007209 */ /* 0x000fe40007810000 */
[----:B------:R-:W-:Y:S02]  /*9db0*/  FMNMX.FTZ R136, R239, R136, !PT ;  /* 0x00000088ef887209 */ /* 0x000fe40007810000 */
[----:B------:R-:W-:Y:S02]  /*9dc0*/  FMNMX.FTZ R135, R241, R0, !PT ;  /* 0x00000000f1877209 */ /* 0x000fe40007810000 */
[----:B------:R-:W-:Y:S02]  /*9dd0*/  FMNMX.FTZ R0, R25, R4, !PT ;  /* 0x0000000419007209 */ /* 0x000fe40007810000 */
[----:B------:R-:W-:Y:S02]  /*9de0*/  FMNMX.FTZ R136, R235, R136, !PT ;  /* 0x00000088eb887209 */ /* 0x000fe40007810000 */
[----:B------:R-:W-:Y:S02]  /*9df0*/  FMNMX.FTZ R0, R30, R0, !PT ;  /* 0x000000001e007209 */ /* 0x000fe40007810000 */
[----:B-1----:R-:W-:Y:S01]  /*9e00*/  FMNMX.FTZ R137, R137, R5, !PT ;  /* 0x0000000589897209 */ /* 0x002fe20007810000 */
[----:B------:R-:W1:Y:S01]  /*9e10*/  SHFL.BFLY PT, R4, R136, 0x2, 0x1f ;  /* 0x0c401f0088047f89 */ /* 0x000e6200000e0000 */
[----:B------:R-:W-:Y:S02]  /*9e20*/  FMNMX.FTZ R0, R31, R0, !PT ;  /* 0x000000001f007209 */ /* 0x000fe40007810000 */
[C---:B------:R-:W-:Y:S01]  /*9e30*/  FSETP.NEU.FTZ.AND P3, PT, R137.reuse, -INF , PT ;  /* 0xff8000008900780b */ /* 0x040fe20003f7d000 */
[----:B------:R-:W-:Y:S01]  /*9e40*/  FMUL.FTZ R85, R137, c[0x0][0x2d0] ;  /* 0x0000b40089557a20 */ /* 0x000fe20000410000 */
[----:B------:R-:W-:Y:S02]  /*9e50*/  FMNMX.FTZ R135, R32, R135, !PT ;  /* 0x0000008720877209 */ /* 0x000fe40007810000 */
[----:B----4-:R-:W-:Y:S02]  /*9e60*/  @P5 MOV R9, c[0x0][0x1e0] ;  /* 0x0000780000095a02 */ /* 0x010fe40000000f00 */
[----:B------:R-:W-:Y:S02]  /*9e70*/  FSEL R85, R85, RZ, P3 ;  /* 0x000000ff55557208 */ /* 0x000fe40001800000 */
[----:B------:R-:W-:Y:S03]  /*9e80*/  FMNMX.FTZ R135, R243, R135, !PT ;  /* 0x00000087f3877209 */ /* 0x000fe60007810000 */
[--C-:B------:R-:W-:Y:S01]  /*9e90*/  FFMA.FTZ R89, R89, c[0x0][0x2d0], -R85.reuse ;  /* 0x0000b40059597a23 */ /* 0x100fe20000010855 */
[----:B------:R-:W-:Y:S01]  /*9ea0*/  FMNMX.FTZ R135, R244, R135, !PT ;  /* 0x00000087f4877209 */ /* 0x000fe20007810000 */
[--C-:B------:R-:W-:Y:S01]  /*9eb0*/  FFMA.FTZ R94, R94, c[0x0][0x2d0], -R85.reuse ;  /* 0x0000b4005e5e7a23 */ /* 0x100fe20000010855 */
        /* <DEDUP_REMOVED lines=12> */
[--C-:B------:R-:W-:Y:S01]  /*9f80*/  FFMA.FTZ R0, R201, c[0x0][0x2d0], -R85.reuse ;  /* 0x0000b400c9007a23 */ /* 0x100fe20000010855 */
[----:B-1----:R-:W-:Y:S01]  /*9f90*/  FMNMX.FTZ R136, R136, R4, !PT ;  /* 0x0000000488887209 */ /* 0x002fe20007810000 */
[----:B------:R-:W-:Y:S01]  /*9fa0*/  IMAD.MOV.U32 R201, RZ, RZ, R28 ;  /* 0x000000ffffc97224 */ /* 0x000fe200078e001c */
[----:B------:R-:W-:Y:S01]  /*9fb0*/  FMNMX.FTZ R2, R240, R2, !PT ;  /* 0x00000002f0027209 */ /* 0x000fe20007810000 */
[----:B------:R1:W-:Y:S01]  /*9fc0*/  MUFU.EX2 R100, R0 ;  /* 0x0000000000647308 */ /* 0x0003e20000000800 */
[----:B------:R-:W-:Y:S01]  /*9fd0*/  FMNMX.FTZ R135, R188, R135, !PT ;  /* 0x00000087bc877209 */ /* 0x000fe20007810000 */
[----:B------:R-:W2:Y:S03]  /*9fe0*/  SHFL.BFLY PT, R5, R136, 0x1, 0x1f ;  /* 0x0c201f0088057f89 */ /* 0x000ea600000e0000 */
[----:B------:R-:W-:Y:S04]  /*9ff0*/  FMNMX.FTZ R135, R105, R135, !PT ;  /* 0x0000008769877209 */ /* 0x000fe80007810000 */
[----:B------:R-:W-:Y:S04]  /*a000*/  FMNMX.FTZ R135, R103, R135, !PT ;  /* 0x0000008767877209 */ /* 0x000fe80007810000 */
[----:B------:R-:W-:Y:S05]  /*a010*/  FMNMX.FTZ R135, R91, R135, !PT ;  /* 0x000000875b877209 */ /* 0x000fea0007810000 */
[----:B------:R-:W3:Y:S01]  /*a020*/  SHFL.BFLY PT, R4, R135, 0x2, 0x1f ;  /* 0x0c401f0087047f89 */ /* 0x000ee200000e0000 */
[----:B-1----:R-:W-:Y:S01]  /*a030*/  FMNMX.FTZ R0, R227, R2, !PT ;  /* 0x00000002e3007209 */ /* 0x002fe20007810000 */
[--C-:B------:R-:W-:Y:S01]  /*a040*/  FFMA.FTZ R2, R202, c[0x0][0x2d0], -R85.reuse ;  /* 0x0000b400ca027a23 */ /* 0x100fe20000010855 */
[----:B--2---:R-:W-:Y:S01]  /*a050*/  FMNMX.FTZ R136, R136, R5, !PT ;  /* 0x0000000588887209 */ /* 0x004fe20007810000 */
[----:B------:R-:W-:Y:S01]  /*a060*/  IMAD.MOV.U32 R202, RZ, RZ, R30 ;  /* 0x000000ffffca7224 */ /* 0x000fe200078e001e */
[----:B------:R-:W-:Y:S01]  /*a070*/  FMNMX.FTZ R0, R226, R0, !PT ;  /* 0x00000000e2007209 */ /* 0x000fe20007810000 */
[----:B------:R-:W1:Y:S01]  /*a080*/  MUFU.EX2 R223, R2 ;  /* 0x0000000200df7308 */ /* 0x000e620000000800 */
[C---:B------:R-:W-:Y:S01]  /*a090*/  FSETP.NEU.FTZ.AND P2, PT, R136.reuse, -INF , PT ;  /* 0xff8000008800780b */ /* 0x040fe20003f5d000 */
[----:B------:R-:W-:Y:S01]  /*a0a0*/  FMUL.FTZ R84, R136, c[0x0][0x2d0] ;  /* 0x0000b40088547a20 */ /* 0x000fe20000410000 */
[----:B------:R-:W-:Y:S04]  /*a0b0*/  FMNMX.FTZ R0, R224, R0, !PT ;  /* 0x00000000e0007209 */ /* 0x000fe80007810000 */
[----:B------:R-:W-:Y:S02]  /*a0c0*/  FSEL R84, R84, RZ, P2 ;  /* 0x000000ff54547208 */ /* 0x000fe40001000000 */
[----:B------:R-:W-:Y:S03]  /*a0d0*/  FMNMX.FTZ R0, R222, R0, !PT ;  /* 0x00000000de007209 */ /* 0x000fe60007810000 */
[--C-:B------:R-:W-:Y:S01]  /*a0e0*/  FFMA.FTZ R6, R19, c[0x0][0x2d0], -R84.reuse ;  /* 0x0000b40013067a23 */ /* 0x100fe20000010854 */
[----:B---3--:R-:W-:Y:S01]  /*a0f0*/  FMNMX.FTZ R135, R135, R4, !PT ;  /* 0x0000000487877209 */ /* 0x008fe20007810000 */
[--C-:B------:R-:W-:Y:S01]  /*a100*/  FFMA.FTZ R4, R205, c[0x0][0x2d0], -R84.reuse ;  /* 0x0000b400cd047a23 */ /* 0x100fe20000010854 */
[----:B------:R-:W-:Y:S01]  /*a110*/  FMNMX.FTZ R0, R189, R0, !PT ;  /* 0x00000000bd007209 */ /* 0x000fe20007810000 */
[----:B------:R2:W-:Y:S01]  /*a120*/  MUFU.EX2 R87, R6 ;  /* 0x0000000600577308 */ /* 0x0005e20000000800 */
[--C-:B------:R-:W-:Y:S01]  /*a130*/  FFMA.FTZ R88, R88, c[0x0][0x2d0], -R84.reuse ;  /* 0x0000b40058587a23 */ /* 0x100fe20000010854 */
[----:B------:R-:W3:Y:S01]  /*a140*/  SHFL.BFLY PT, R5, R135, 0x1, 0x1f ;  /* 0x0c201f0087057f89 */ /* 0x000ee200000e0000 */
[--C-:B------:R-:W-:Y:S01]  /*a150*/  FFMA.FTZ R98, R98, c[0x0][0x2d0], -R84.reuse ;  /* 0x0000b40062627a23 */ /* 0x100fe20000010854 */
[----:B------:R-:W-:Y:S01]  /*a160*/  FMNMX.FTZ R0, R71, R0, !PT ;  /* 0x0000000047007209 */ /* 0x000fe20007810000 */
[----:B------:R-:W-:Y:S02]  /*a170*/  FFMA.FTZ R114, R114, c[0x0][0x2d0], -R84 ;  /* 0x0000b40072727a23 */ /* 0x000fe40000010854 */
[----:B------:R-:W-:Y:S01]  /*a180*/  IMAD.MOV.U32 R205, RZ, RZ, R32 ;  /* 0x000000ffffcd7224 */ /* 0x000fe200078e0020 */
[----:B-1----:R-:W-:Y:S01]  /*a190*/  F2FP.BF16.PACK_AB R72, R223, R100 ;  /* 0x00000064df48723e */ /* 0x002fe200000010ff */
[--C-:B------:R-:W-:Y:S01]  /*a1a0*/  FFMA.FTZ R2, R16, c[0x0][0x2d0], -R85.reuse ;  /* 0x0000b40010027a23 */ /* 0x100fe20000010855 */
[----:B------:R1:W-:Y:S10]  /*a1b0*/  MUFU.EX2 R90, R4 ;  /* 0x00000004005a7308 */ /* 0x0003f40000000800 */
[----:B------:R4:W-:Y:S01]  /*a1c0*/  MUFU.EX2 R13, R2 ;  /* 0x00000002000d7308 */ /* 0x0009e20000000800 */
[----:B--2---:R-:W-:Y:S01]  /*a1d0*/  @P5 IMAD.MOV.U32 R6, RZ, RZ, R8 ;  /* 0x000000ffff065224 */ /* 0x004fe200078e0008 */
[----:B---3--:R-:W-:Y:S04]  /*a1e0*/  FMNMX.FTZ R135, R135, R5, !PT ;  /* 0x0000000587877209 */ /* 0x008fe80007810000 */
[C---:B------:R-:W-:Y:S01]  /*a1f0*/  FSETP.NEU.FTZ.AND P1, PT, R135.reuse, -INF , PT ;  /* 0xff8000008700780b */ /* 0x040fe20003f3d000 */
[----:B------:R-:W-:Y:S02]  /*a200*/  FMUL.FTZ R86, R135, c[0x0][0x2d0] ;  /* 0x0000b40087567a20 */ /* 0x000fe40000410000 */
[----:B-1----:R-:W-:Y:S03]  /*a210*/  FFMA.FTZ R4, R203, c[0x0][0x2d0], -R84 ;  /* 0x0000b400cb047a23 */ /* 0x002fe60000010854 */
[----:B------:R-:W-:Y:S01]  /*a220*/  FSEL R86, R86, RZ, P1 ;  /* 0x000000ff56567208 */ /* 0x000fe20000800000 */
[----:B------:R1:W2:Y:S04]  /*a230*/  MUFU.EX2 R115, R4 ;  /* 0x0000000400737308 */ /* 0x0002a80000000800 */
[--C-:B------:R-:W-:Y:S02]  /*a240*/  FFMA.FTZ R99, R99, c[0x0][0x2d0], -R86.reuse ;  /* 0x0000b40063637a23 */ /* 0x100fe40000010856 */
[--C-:B------:R-:W-:Y:S02]  /*a250*/  FFMA.FTZ R101, R101, c[0x0][0x2d0], -R86.reuse ;  /* 0x0000b40065657a23 */ /* 0x100fe40000010856 */
[----:B----4-:R-:W-:Y:S02]  /*a260*/  FFMA.FTZ R2, R17, c[0x0][0x2d0], -R85 ;  /* 0x0000b40011027a23 */ /* 0x010fe40000010855 */
[----:B------:R-:W-:Y:S02]  /*a270*/  FFMA.FTZ R102, R102, c[0x0][0x2d0], -R86 ;  /* 0x0000b40066667a23 */ /* 0x000fe40000010856 */
[----:B------:R3:W4:Y:S01]  /*a280*/  MUFU.EX2 R12, R2 ;  /* 0x00000002000c7308 */ /* 0x0007220000000800 */
[----:B-1----:R-:W-:Y:S01]  /*a290*/  FFMA.FTZ R4, R18, c[0x0][0x2d0], -R84 ;  /* 0x0000b40012047a23 */ /* 0x002fe20000010854 */
[----:B--2---:R-:W-:Y:S08]  /*a2a0*/  F2FP.BF16.PACK_AB R73, R115, R90 ;  /* 0x0000005a7349723e */ /* 0x004ff000000010ff */
[----:B------:R1:W-:Y:S01]  /*a2b0*/  MUFU.EX2 R16, R4 ;  /* 0x0000000400107308 */ /* 0x0003e20000000800 */
[----:B---3--:R-:W2:Y:S01]  /*a2c0*/  SHFL.BFLY PT, R2, R0, 0x2, 0x1f ;  /* 0x0c401f0000027f89 */ /* 0x008ea200000e0000 */
[----:B-1----:R-:W-:Y:S05]  /*a2d0*/  @P5 IMAD.WIDE.U32 R4, R247, c[0x0][0x1e0], RZ ;  /* 0x00007800f7045a25 */ /* 0x002fea00078e00ff */
[----:B------:R-:W-:Y:S01]  /*a2e0*/  @P5 IADD3 R5, R5, R7, RZ ;  /* 0x0000000705055210 */ /* 0x000fe20007ffe0ff */
[----:B------:R-:W-:Y:S01]  /*a2f0*/  @P5 IMAD.MOV.U32 R7, RZ, RZ, R10 ;  /* 0x000000ffff075224 */ /* 0x000fe200078e000a */
[----:B--2---:R-:W-:Y:S01]  /*a300*/  FMNMX.FTZ R0, R0, R2, !PT ;  /* 0x0000000200007209 */ /* 0x004fe20007810000 */
[----:B------:R-:W-:Y:S02]  /*a310*/  @P5 IMAD.MOV.U32 R10, RZ, RZ, 0x5 ;  /* 0x00000005ff0a5424 */ /* 0x000fe400078e00ff */
[----:B------:R-:W-:Y:S02]  /*a320*/  @P5 IMAD.WIDE.U32 R6, R4, 0x70, R6 ;  /* 0x0000007004065825 */ /* 0x000fe400078e0006 */
[----:B------:R-:W1:Y:S02]  /*a330*/  SHFL.BFLY PT, R2, R0, 0x1, 0x1f ;  /* 0x0c201f0000027f89 */ /* 0x000e6400000e0000 */
[----:B------:R-:W-:Y:S01]  /*a340*/  @P5 IMAD R4, R5, 0x70, RZ ;  /* 0x0000007005045824 */ /* 0x000fe200078e02ff */
[----:B------:R-:W-:Y:S01]  /*a350*/  @P5 LEA R8, P0, R6, c[0x0][0x1c8], 0x1 ;  /* 0x0000720006085a11 */ /* 0x000fe200078008ff */
[----:B------:R-:W-:Y:S02]  /*a360*/  FFMA.FTZ R5, R206, c[0x0][0x2d0], -R86 ;  /* 0x0000b400ce057a23 */ /* 0x000fe40000010856 */
[----:B------:R-:W-:Y:S02]  /*a370*/  IMAD.MOV.U32 R206, RZ, RZ, R55 ;  /* 0x000000ffffce7224 */ /* 0x000fe400078e0037 */
[----:B------:R2:W-:Y:S01]  /*a380*/  MUFU.EX2 R112, R5 ;  /* 0x0000000500707308 */ /* 0x0005e20000000800 */
[----:B------:R-:W-:Y:S01]  /*a390*/  @P5 IMAD.IADD R7, R7, 0x1, R4 ;  /* 0x0000000107075824 */ /* 0x000fe200078e0204 */
[----:B------:R-:W-:Y:S01]  /*a3a0*/  @P5 SHF.L.U64.HI R4, R9, R10, c[0x0][0x1e4] ;  /* 0x0000790009045619 */ /* 0x000fe2000001020a */
[----:B------:R-:W-:Y:S02]  /*a3b0*/  FFMA.FTZ R10, R207, c[0x0][0x2d0], -R86 ;  /* 0x0000b400cf0a7a23 */ /* 0x000fe40000010856 */
[----:B----4-:R-:W-:Y:S05]  /*a3c0*/  IMAD.MOV.U32 R207, RZ, RZ, R12 ;  /* 0x000000ffffcf7224 */ /* 0x010fea00078e000c */
[----:B------:R3:W4:Y:S01]  /*a3d0*/  MUFU.EX2 R113, R10 ;  /* 0x0000000a00717308 */ /* 0x0007220000000800 */
[----:B-1----:R-:W-:Y:S01]  /*a3e0*/  FMNMX.FTZ R70, R0, R2, !PT ;  /* 0x0000000200467209 */ /* 0x002fe20007810000 */
[----:B------:R-:W-:Y:S01]  /*a3f0*/  FFMA.FTZ R0, R138, c[0x0][0x2d0], -R86 ;  /* 0x0000b4008a007a23 */ /* 0x000fe20000010856 */
[----:B------:R-:W-:Y:S07]  /*a400*/  MOV R138, R13 ;  /* 0x0000000d008a7202 */ /* 0x000fee0000000f00 */
[----:B------:R1:W-:Y:S01]  /*a410*/  MUFU.EX2 R106, R0 ;  /* 0x00000000006a7308 */ /* 0x0003e20000000800 */
[----:B------:R-:W-:Y:S01]  /*a420*/  FMUL.FTZ R92, R70, c[0x0][0x2d0] ;  /* 0x0000b400465c7a20 */ /* 0x000fe20000410000 */
[----:B------:R-:W-:Y:S02]  /*a430*/  F2FP.BF16.PACK_AB R74, R207, R138 ;  /* 0x0000008acf4a723e */ /* 0x000fe400000010ff */
[----:B--2---:R-:W-:Y:S02]  /*a440*/  @P5 SHF.L.U32 R5, R9, 0x5, RZ ;  /* 0x0000000509055819 */ /* 0x004fe400000006ff */
[----:B------:R-:W-:Y:S02]  /*a450*/  @P5 LEA.HI.X R9, R6, c[0x0][0x1cc], R7, 0x1, P0 ;  /* 0x0000730006095a11 */ /* 0x000fe400000f0c07 */
[-C--:B------:R-:W-:Y:S03]  /*a460*/  @P5 IADD3 R6, P0, R8, R5.reuse, RZ ;  /* 0x0000000508065210 */ /* 0x080fe60007f1e0ff */
[----:B------:R2:W-:Y:S02]  /*a470*/  @P5 LDGSTS.E.BYPASS.LTC128B.128 [R246+0x3900], [R8.64], !P6 ;  /* 0x0390000008f65fae */ /* 0x0005e4000f101d48 */
[----:B------:R-:W-:Y:S01]  /*a480*/  @P5 IMAD.X R7, R4, 0x1, R9, P0 ;  /* 0x0000000104075824 */ /* 0x000fe200000e0609 */
[-C--:B---3--:R-:W-:Y:S02]  /*a490*/  @P5 IADD3 R10, P0, R6, R5.reuse, RZ ;  /* 0x00000005060a5210 */ /* 0x088fe40007f1e0ff */
[----:B----4-:R-:W-:Y:S03]  /*a4a0*/  F2FP.BF16.PACK_AB R64, R113, R112 ;  /* 0x000000707140723e */ /* 0x010fe600000010ff */
[----:B------:R-:W-:Y:S01]  /*a4b0*/  @P5 IMAD.X R11, R7, 0x1, R4, P0 ;  /* 0x00000001070b5824 */ /* 0x000fe200000e0604 */
[----:B------:R-:W-:Y:S01]  /*a4c0*/  @P5 IADD3 R12, P0, R10, R5, RZ ;  /* 0x000000050a0c5210 */ /* 0x000fe20007f1e0ff */
[----:B------:R3:W-:Y:S01]  /*a4d0*/  @P5 LDGSTS.E.BYPASS.LTC128B.128 [R246+0x4100], [R6.64], !P6 ;  /* 0x0410000006f65fae */ /* 0x0007e2000f101d48 */
[----:B-1----:R-:W-:Y:S03]  /*a4e0*/  FFMA.FTZ R0, R139, c[0x0][0x2d0], -R86 ;  /* 0x0000b4008b007a23 */ /* 0x002fe60000010856 */
[----:B------:R-:W-:Y:S01]  /*a4f0*/  @P5 IMAD.X R13, R11, 0x1, R4, P0 ;  /* 0x000000010b0d5824 */ /* 0x000fe200000e0604 */
[----:B------:R-:W-:Y:S01]  /*a500*/  FSETP.NEU.FTZ.AND P0, PT, R70, -INF , PT ;  /* 0xff8000004600780b */ /* 0x000fe20003f1d000 */
[----:B------:R1:W4:Y:S02]  /*a510*/  MUFU.EX2 R234, R0 ;  /* 0x0000000000ea7308 */ /* 0x0003240000000800 */
[----:B------:R2:W-:Y:S01]  /*a520*/  @P5 LDGSTS.E.BYPASS.LTC128B.128 [R246+0x4900], [R10.64], !P6 ;  /* 0x049000000af65fae */ /* 0x0005e2000f101d48 */
[----:B------:R-:W-:Y:S05]  /*a530*/  FSEL R92, R92, RZ, P0 ;  /* 0x000000ff5c5c7208 */ /* 0x000fea0000000000 */
[--C-:B------:R-:W-:Y:S02]  /*a540*/  FFMA.FTZ R2, R15, c[0x0][0x2d0], -R92.reuse ;  /* 0x0000b4000f027a23 */ /* 0x100fe4000001085c */
[----:B------:R2:W-:Y:S02]  /*a550*/  @P5 LDGSTS.E.BYPASS.LTC128B.128 [R246+0x5100], [R12.64], !P6 ;  /* 0x051000000cf65fae */ /* 0x0005e4000f101d48 */
[----:B------:R-:W-:Y:S01]  /*a560*/  MUFU.EX2 R104, R2 ;  /* 0x0000000200687308 */ /* 0x000fe20000000800 */
[--C-:B-1----:R-:W-:Y:S01]  /*a570*/  FFMA.FTZ R0, R209, c[0x0][0x2d0], -R92.reuse ;  /* 0x0000b400d1007a23 */ /* 0x102fe2000001085c */
[----:B----4-:R-:W-:Y:S01]  /*a580*/  F2FP.BF16.PACK_AB R66, R234, R106 ;  /* 0x0000006aea42723e */ /* 0x010fe200000010ff */
[----:B------:R-:W-:Y:S07]  /*a590*/  IMAD.MOV.U32 R209, RZ, RZ, R29 ;  /* 0x000000ffffd17224 */ /* 0x000fee00078e001d */
[----:B------:R1:W-:Y:S02]  /*a5a0*/  MUFU.EX2 R95, R0 ;  /* 0x00000000005f7308 */ /* 0x0003e40000000800 */
[--C-:B-1----:R-:W-:Y:S02]  /*a5b0*/  FFMA.FTZ R0, R208, c[0x0][0x2d0], -R92.reuse ;  /* 0x0000b400d0007a23 */ /* 0x102fe4000001085c */
[----:B------:R-:W-:Y:S06]  /*a5c0*/  IMAD.MOV.U32 R208, RZ, RZ, R27 ;  /* 0x000000ffffd07224 */ /* 0x000fec00078e001b */
[----:B------:R1:W4:Y:S02]  /*a5d0*/  MUFU.EX2 R111, R0 ;  /* 0x00000000006f7308 */ /* 0x0003240000000800 */
[----:B-1----:R-:W-:Y:S01]  /*a5e0*/  FFMA.FTZ R0, R14, c[0x0][0x2d0], -R92 ;  /* 0x0000b4000e007a23 */ /* 0x002fe2000001085c */
[----:B----4-:R-:W-:Y:S07]  /*a5f0*/  F2FP.BF16.PACK_AB R65, R111, R95 ;  /* 0x0000005f6f41723e */ /* 0x010fee00000010ff */
[----:B------:R1:W4:Y:S02]  /*a600*/  MUFU.EX2 R203, R0 ;  /* 0x0000000000cb7308 */ /* 0x0003240000000800 */
[----:B-1----:R-:W-:Y:S02]  /*a610*/  FSEL R0, R137, RZ, P3 ;  /* 0x000000ff89007208 */ /* 0x002fe40001800000 */
[----:B--2---:R-:W-:Y:S02]  /*a620*/  @P5 IADD3 R8, P3, R12, R5, RZ ;  /* 0x000000050c085210 */ /* 0x004fe40007f7e0ff */
[----:B----4-:R-:W-:Y:S01]  /*a630*/  F2FP.BF16.PACK_AB R67, R104, R203 ;  /* 0x000000cb6843723e */ /* 0x010fe200000010ff */
[----:B------:R-:W-:Y:S01]  /*a640*/  FADD.FTZ R2, -R0, R3 ;  /* 0x0000000300027221 */ /* 0x000fe20000010100 */
[----:B------:R-:W-:Y:S02]  /*a650*/  FSEL R0, R136, RZ, P2 ;  /* 0x000000ff88007208 */ /* 0x000fe40001000000 */
[----:B------:R-:W-:Y:S01]  /*a660*/  @P5 IADD3.X R9, R13, R4, RZ, P3, !PT ;  /* 0x000000040d095210 */ /* 0x000fe20001ffe4ff */
[----:B------:R-:W-:Y:S01]  /*a670*/  FMUL.FTZ R2, R2, c[0x0][0x2d0] ;  /* 0x0000b40002027a20 */ /* 0x000fe20000410000 */
[-C--:B---3--:R-:W-:Y:S01]  /*a680*/  @P5 IADD3 R6, P2, R8, R5.reuse, RZ ;  /* 0x0000000508065210 */ /* 0x088fe20007f5e0ff */
[----:B------:R-:W-:Y:S02]  /*a690*/  FADD.FTZ R0, -R0, R132 ;  /* 0x0000008400007221 */ /* 0x000fe40000010100 */
[----:B------:R1:W2:Y:S01]  /*a6a0*/  MUFU.EX2 R69, R2 ;  /* 0x0000000200457308 */ /* 0x0002a20000000800 */
[----:B------:R3:W-:Y:S01]  /*a6b0*/  @P5 LDGSTS.E.BYPASS.LTC128B.128 [R246+0x5900], [R8.64], !P6 ;  /* 0x0590000008f65fae */ /* 0x0007e2000f101d48 */
[----:B------:R-:W-:Y:S01]  /*a6c0*/  FMUL.FTZ R0, R0, c[0x0][0x2d0] ;  /* 0x0000b40000007a20 */ /* 0x000fe20000410000 */
[----:B------:R-:W-:Y:S01]  /*a6d0*/  @P5 IADD3 R10, P3, R6, R5, RZ ;  /* 0x00000005060a5210 */ /* 0x000fe20007f7e0ff */
[--C-:B------:R-:W-:Y:S04]  /*a6e0*/  @P5 IMAD.X R7, R9, 0x1, R4.reuse, P2 ;  /* 0x0000000109075824 */ /* 0x100fe800010e0604 */
[----:B------:R-:W-:Y:S01]  /*a6f0*/  @P5 IMAD.X R11, R7, 0x1, R4, P3 ;  /* 0x00000001070b5824 */ /* 0x000fe200018e0604 */
[----:B------:R4:W-:Y:S01]  /*a700*/  @P5 LDGSTS.E.BYPASS.LTC128B.128 [R246+0x6100], [R6.64], !P6 ;  /* 0x0610000006f65fae */ /* 0x0009e2000f101d48 */
[----:B------:R3:W4:Y:S07]  /*a710*/  MUFU.EX2 R3, R0 ;  /* 0x0000000000037308 */ /* 0x00072e0000000800 */
[----:B------:R4:W-:Y:S01]  /*a720*/  @P5 LDGSTS.E.BYPASS.LTC128B.128 [R246+0x6900], [R10.64], !P6 ;  /* 0x069000000af65fae */ /* 0x0009e2000f101d48 */
[----:B-1----:R-:W-:Y:S07]  /*a730*/  FSEL R2, R135, RZ, P1 ;  /* 0x000000ff87027208 */ /* 0x002fee0000800000 */
[----:B------:R-:W1:Y:S01]  /*a740*/  LDSM.16.MT88.4 R20, [R229] ;  /* 0x00000000e514783b */ /* 0x000e620000004200 */
[C---:B--2---:R-:W-:Y:S02]  /*a750*/  FMUL.FTZ R4, R69.reuse, R140 ;  /* 0x0000008c45047220 */ /* 0x044fe40000410000 */
[C---:B------:R-:W-:Y:S02]  /*a760*/  FMUL.FTZ R5, R69.reuse, R141 ;  /* 0x0000008d45057220 */ /* 0x040fe40000410000 */
[C---:B------:R-:W-:Y:S02]  /*a770*/  FMUL.FTZ R17, R69.reuse, R153 ;  /* 0x0000009945117220 */ /* 0x040fe40000410000 */
[----:B------:R-:W-:Y:S01]  /*a780*/  FMUL.FTZ R32, R69, R168 ;  /* 0x000000a845207220 */ /* 0x000fe20000410000 */
[----:B------:R-:W-:Y:S01]  /*a790*/  MOV R168, R46 ;  /* 0x0000002e00a87202 */ /* 0x000fe20000000f00 */
[----:B---3--:R-:W-:Y:S01]  /*a7a0*/  FADD.FTZ R0, -R2, R133 ;  /* 0x0000008502007221 */ /* 0x008fe20000010100 */
[----:B------:R-:W-:Y:S01]  /*a7b0*/  FSEL R2, R70, RZ, P0 ;  /* 0x000000ff46027208 */ /* 0x000fe20000000000 */
[C---:B----4-:R-:W-:Y:S01]  /*a7c0*/  FMUL.FTZ R6, R3.reuse, R142 ;  /* 0x0000008e03067220 */ /* 0x050fe20000410000 */
[----:B------:R-:W2:Y:S01]  /*a7d0*/  LDSM.16.MT88.4 R36, [R233] ;  /* 0x00000000e924783b */ /* 0x000ea20000004200 */
[----:B------:R-:W-:Y:S02]  /*a7e0*/  FMUL.FTZ R0, R0, c[0x0][0x2d0] ;  /* 0x0000b40000007a20 */ /* 0x000fe40000410000 */
[C---:B------:R-:W-:Y:S01]  /*a7f0*/  FMUL.FTZ R7, R3.reuse, R143 ;  /* 0x0000008f03077220 */ /* 0x040fe20000410000 */
[----:B------:R-:W-:Y:S01]  /*a800*/  MOV R143, R35 ;  /* 0x00000023008f7202 */ /* 0x000fe20000000f00 */
[----:B------:R3:W4:Y:S01]  /*a810*/  MUFU.EX2 R68, R0 ;  /* 0x0000000000447308 */ /* 0x0007220000000800 */
[C---:B------:R-:W-:Y:S02]  /*a820*/  FMUL.FTZ R18, R3.reuse, R154 ;  /* 0x0000009a03127220 */ /* 0x040fe40000410000 */
[----:B------:R-:W-:Y:S01]  /*a830*/  FMUL.FTZ R19, R3, R155 ;  /* 0x0000009b03137220 */ /* 0x000fe20000410000 */
[----:B------:R-:W-:Y:S01]  /*a840*/  LDSM.16.MT88.4 R76, [R232] ;  /* 0x00000000e84c783b */ /* 0x000fe20000004200 */
[----:B------:R-:W-:Y:S01]  /*a850*/  IMAD.MOV.U32 R142, RZ, RZ, R33 ;  /* 0x000000ffff8e7224 */ /* 0x000fe200078e0021 */
[----:B------:R-:W-:Y:S01]  /*a860*/  MOV R155, R56 ;  /* 0x00000038009b7202 */ /* 0x000fe20000000f00 */
[----:B------:R-:W-:Y:S01]  /*a870*/  FMUL.FTZ R33, R69, R169 ;  /* 0x000000a945217220 */ /* 0x000fe20000410000 */
[----:B------:R-:W-:Y:S01]  /*a880*/  MOV R169, R41 ;  /* 0x0000002900a97202 */ /* 0x000fe20000000f00 */
[C---:B------:R-:W-:Y:S02]  /*a890*/  FMUL.FTZ R34, R3.reuse, R170 ;  /* 0x000000aa03227220 */ /* 0x040fe40000410000 */
[----:B------:R-:W-:Y:S01]  /*a8a0*/  FMUL.FTZ R35, R3, R171 ;  /* 0x000000ab03237220 */ /* 0x000fe20000410000 */
[----:B------:R-:W-:Y:S01]  /*a8b0*/  LDSM.16.MT88.4 R80, [R229+0x800] ;  /* 0x00080000e550783b */ /* 0x000fe20000004200 */
[----:B------:R-:W-:Y:S01]  /*a8c0*/  IMAD.MOV.U32 R170, RZ, RZ, R169 ;  /* 0x000000ffffaa7224 */ /* 0x000fe200078e00a9 */
[----:B------:R-:W-:Y:S06]  /*a8d0*/  MOV R169, R168 ;  /* 0x000000a800a97202 */ /* 0x000fec0000000f00 */
[----:B------:R-:W0:Y:S01]  /*a8e0*/  LDGDEPBAR ;  /* 0x00000000000079af */ /* 0x000e220000000000 */
[----:B---3--:R-:W-:Y:S01]  /*a8f0*/  FADD.FTZ R0, -R2, R134 ;  /* 0x0000008602007221 */ /* 0x008fe20000010100 */
[----:B------:R-:W-:Y:S01]  /*a900*/  MOV R134, R16 ;  /* 0x0000001000867202 */ /* 0x000fe20000000f00 */
[----:B------:R-:W-:Y:S02]  /*a910*/  FFMA.FTZ R2, R210, c[0x0][0x2d0], -R85 ;  /* 0x0000b400d2027a23 */ /* 0x000fe40000010855 */
[----:B------:R-:W-:Y:S01]  /*a920*/  FMUL.FTZ R0, R0, c[0x0][0x2d0] ;  /* 0x0000b40000007a20 */ /* 0x000fe20000410000 */
[----:B------:R-:W-:Y:S01]  /*a930*/  F2FP.BF16.PACK_AB R75, R87, R134 ;  /* 0x00000086574b723e */ /* 0x000fe200000010ff */
[----:B------:R3:W-:Y:S01]  /*a940*/  MUFU.EX2 R139, R2 ;  /* 0x00000002008b7308 */ /* 0x0007e20000000800 */
[C---:B----4-:R-:W-:Y:S02]  /*a950*/  FMUL.FTZ R56, R68.reuse, R120 ;  /* 0x0000007844387220 */ /* 0x050fe40000410000 */
[C---:B------:R-:W-:Y:S02]  /*a960*/  FMUL.FTZ R9, R68.reuse, R145 ;  /* 0x0000009144097220 */ /* 0x040fe40000410000 */
[----:B------:R-:W-:Y:S01]  /*a970*/  IMAD.MOV.U32 R145, RZ, RZ, R53 ;  /* 0x000000ffff917224 */ /* 0x000fe200078e0035 */
[-C--:B-1----:R-:W-:Y:S01]  /*a980*/  HMMA.16816.F32.BF16 R4, R72, R20.reuse, R4 ;  /* 0x000000144804723c */ /* 0x082fe20000041804 */
[----:B------:R-:W-:Y:S02]  /*a990*/  IMAD.MOV.U32 R210, RZ, RZ, R169 ;  /* 0x000000ffffd27224 */ /* 0x000fe400078e00a9 */
[C---:B------:R-:W-:Y:S01]  /*a9a0*/  FMUL.FTZ R8, R68.reuse, R144 ;  /* 0x0000009044087220 */ /* 0x040fe20000410000 */
[----:B------:R-:W1:Y:S01]  /*a9b0*/  MUFU.EX2 R0, R0 ;  /* 0x0000000000007308 */ /* 0x000e620000000800 */
[C---:B------:R-:W-:Y:S02]  /*a9c0*/  FMUL.FTZ R12, R68.reuse, R148 ;  /* 0x00000094440c7220 */ /* 0x040fe40000410000 */
[C---:B------:R-:W-:Y:S02]  /*a9d0*/  FMUL.FTZ R13, R68.reuse, R149 ;  /* 0x00000095440d7220 */ /* 0x040fe40000410000 */
[----:B------:R-:W-:Y:S03]  /*a9e0*/  FMUL.FTZ R16, R69, R152 ;  /* 0x0000009845107220 */ /* 0x000fe60000410000 */
[----:B------:R-:W-:Y:S01]  /*a9f0*/  IMAD.MOV.U32 R149, RZ, RZ, R26 ;  /* 0x000000ffff957224 */ /* 0x000fe200078e001a */
[----:B------:R-:W-:Y:S01]  /*aa00*/  MOV R152, R25 ;  /* 0x0000001900987202 */ /* 0x000fe20000000f00 */
[C---:B------:R-:W-:Y:S01]  /*aa10*/  FMUL.FTZ R28, R68.reuse, R164 ;  /* 0x000000a4441c7220 */ /* 0x040fe20000410000 */
[----:B------:R-:W-:Y:S01]  /*aa20*/  MOV R164, R50 ;  /* 0x0000003200a47202 */ /* 0x000fe20000000f00 */
[C---:B------:R-:W-:Y:S01]  /*aa30*/  FMUL.FTZ R29, R68.reuse, R165 ;  /* 0x000000a5441d7220 */ /* 0x040fe20000410000 */
[----:B------:R-:W-:Y:S01]  /*aa40*/  MOV R165, R49 ;  /* 0x0000003100a57202 */ /* 0x000fe20000000f00 */
[----:B---3--:R-:W-:Y:S02]  /*aa50*/  FFMA.FTZ R2, R211, c[0x0][0x2d0], -R85 ;  /* 0x0000b400d3027a23 */ /* 0x008fe40000010855 */
[C---:B------:R-:W-:Y:S02]  /*aa60*/  FMUL.FTZ R49, R69.reuse, R185 ;  /* 0x000000b945317220 */ /* 0x040fe40000410000 */
[----:B------:R3:W-:Y:S01]  /*aa70*/  MUFU.EX2 R140, R2 ;  /* 0x00000002008c7308 */ /* 0x0007e20000000800 */
[C---:B------:R-:W-:Y:S02]  /*aa80*/  FMUL.FTZ R60, R68.reuse, R124 ;  /* 0x0000007c443c7220 */ /* 0x040fe40000410000 */
[C---:B------:R-:W-:Y:S02]  /*aa90*/  FMUL.FTZ R61, R68.reuse, R125 ;  /* 0x0000007d443d7220 */ /* 0x040fe40000410000 */
[----:B------:R-:W-:Y:S02]  /*aaa0*/  FMUL.FTZ R24, R68, R160 ;  /* 0x000000a044187220 */ /* 0x000fe40000410000 */
[C---:B-1----:R-:W-:Y:S02]  /*aab0*/  FMUL.FTZ R10, R0.reuse, R146 ;  /* 0x00000092000a7220 */ /* 0x042fe40000410000 */
[C---:B------:R-:W-:Y:S01]  /*aac0*/  FMUL.FTZ R11, R0.reuse, R147 ;  /* 0x00000093000b7220 */ /* 0x040fe20000410000 */
[----:B------:R-:W-:Y:S01]  /*aad0*/  MOV R147, R31 ;  /* 0x0000001f00937202 */ /* 0x000fe20000000f00 */
[C---:B------:R-:W-:Y:S02]  /*aae0*/  FMUL.FTZ R14, R0.reuse, R150 ;  /* 0x00000096000e7220 */ /* 0x040fe40000410000 */
[C---:B------:R-:W-:Y:S02]  /*aaf0*/  FMUL.FTZ R15, R0.reuse, R151 ;  /* 0x00000097000f7220 */ /* 0x040fe40000410000 */
[C---:B------:R-:W-:Y:S01]  /*ab00*/  FMUL.FTZ R26, R0.reuse, R162 ;  /* 0x000000a2001a7220 */ /* 0x040fe20000410000 */
[C---:B------:R-:W-:Y:S01]  /*ab10*/  HMMA.16816.F32.BF16 R8, R64.reuse, R20, R8 ;  /* 0x000000144008723c */ /* 0x040fe20000041808 */
[----:B------:R-:W-:Y:S02]  /*ab20*/  IMAD.MOV.U32 R162, RZ, RZ, R57 ;  /* 0x000000ffffa27224 */ /* 0x000fe400078e0039 */
[C---:B------:R-:W-:Y:S01]  /*ab30*/  FMUL.FTZ R27, R0.reuse, R163 ;  /* 0x000000a3001b7220 */ /* 0x040fe20000410000 */
[----:B------:R-:W-:Y:S01]  /*ab40*/  MOV R163, R51 ;  /* 0x0000003300a37202 */ /* 0x000fe20000000f00 */
[----:B------:R-:W-:Y:S02]  /*ab50*/  FMUL.FTZ R30, R0, R166 ;  /* 0x000000a6001e7220 */ /* 0x000fe40000410000 */
[----:B------:R-:W-:Y:S01]  /*ab60*/  IMAD.MOV.U32 R166, RZ, RZ, R48 ;  /* 0x000000ffffa67224 */ /* 0x000fe200078e0030 */
[-C--:B------:R-:W-:Y:S01]  /*ab70*/  HMMA.16816.F32.BF16 R12, R64, R22.reuse, R12 ;  /* 0x00000016400c723c */ /* 0x080fe2000004180c */
[----:B---3--:R-:W-:Y:S03]  /*ab80*/  FFMA.FTZ R2, R192, c[0x0][0x2d0], -R85 ;  /* 0x0000b400c0027a23 */ /* 0x008fe60000010855 */
[----:B------:R-:W-:Y:S02]  /*ab90*/  FMUL.FTZ R31, R0, R167 ;  /* 0x000000a7001f7220 */ /* 0x000fe40000410000 */
[----:B------:R-:W-:Y:S02]  /*aba0*/  IMAD.MOV.U32 R167, RZ, RZ, R47 ;  /* 0x000000ffffa77224 */ /* 0x000fe400078e002f */
[C---:B------:R-:W-:Y:S01]  /*abb0*/  HMMA.16816.F32.BF16 R16, R72.reuse, R22, R16 ;  /* 0x000000164810723c */ /* 0x040fe20000041810 */
[----:B------:R-:W-:Y:S03]  /*abc0*/  FMUL.FTZ R20, R69, R156 ;  /* 0x0000009c45147220 */ /* 0x000fe60000410000 */
[----:B------:R-:W-:Y:S02]  /*abd0*/  IMAD.MOV.U32 R168, RZ, RZ, R167 ;  /* 0x000000ffffa87224 */ /* 0x000fe400078e00a7 */
[----:B------:R-:W-:Y:S01]  /*abe0*/  IMAD.MOV.U32 R167, RZ, RZ, R166 ;  /* 0x000000ffffa77224 */ /* 0x000fe200078e00a6 */
[----:B------:R-:W-:Y:S01]  /*abf0*/  MOV R166, R165 ;  /* 0x000000a500a67202 */ /* 0x000fe20000000f00 */
[C---:B------:R-:W-:Y:S01]  /*ac00*/  FMUL.FTZ R23, R3.reuse, R159 ;  /* 0x0000009f03177220 */ /* 0x040fe20000410000 */
[----:B------:R-:W-:Y:S01]  /*ac10*/  MOV R171, R168 ;  /* 0x000000a800ab7202 */ /* 0x000fe20000000f00 */
[----:B------:R1:W-:Y:S02]  /*ac20*/  MUFU.EX2 R159, R2 ;  /* 0x00000002009f7308 */ /* 0x0003e40000000800 */
[----:B------:R-:W-:Y:S02]  /*ac30*/  IMAD.MOV.U32 R165, RZ, RZ, R164 ;  /* 0x000000ffffa57224 */ /* 0x000fe400078e00a4 */
[----:B------:R-:W-:Y:S01]  /*ac40*/  IMAD.MOV.U32 R164, RZ, RZ, R163 ;  /* 0x000000ffffa47224 */ /* 0x000fe200078e00a3 */
[----:B------:R-:W-:Y:S01]  /*ac50*/  MOV R163, R162 ;  /* 0x000000a200a37202 */ /* 0x000fe20000000f00 */
[----:B------:R-:W-:Y:S01]  /*ac60*/  IMAD.MOV.U32 R162, RZ, RZ, R152 ;  /* 0x000000ffffa27224 */ /* 0x000fe200078e0098 */
[----:B------:R-:W-:Y:S01]  /*ac70*/  MOV R168, R165 ;  /* 0x000000a500a87202 */ /* 0x000fe20000000f00 */
[----:B------:R-:W-:Y:S01]  /*ac80*/  IMAD.MOV.U32 R152, RZ, RZ, R149 ;  /* 0x000000ffff987224 */ /* 0x000fe200078e0095 */
[----:B------:R-:W-:Y:S01]  /*ac90*/  MOV R149, R110 ;  /* 0x0000006e00957202 */ /* 0x000fe20000000f00 */
[----:B------:R-:W-:Y:S01]  /*aca0*/  IMAD.MOV.U32 R110, RZ, RZ, R251 ;  /* 0x000000ffff6e7224 */ /* 0x000fe200078e00fb */
[----:B------:R-:W-:Y:S01]  /*acb0*/  MOV R165, R162 ;  /* 0x000000a200a57202 */ /* 0x000fe20000000f00 */
[----:B------:R-:W3:Y:S01]  /*acc0*/  LDL.LU R251, [R1+0xd0] ;  /* 0x0000d00001fb7983 */ /* 0x000ee20000300800 */
[----:B------:R-:W-:Y:S01]  /*acd0*/  FMUL.FTZ R22, R3, R158 ;  /* 0x0000009e03167220 */ /* 0x000fe20000410000 */
[----:B------:R-:W-:Y:S01]  /*ace0*/  MOV R162, R143 ;  /* 0x0000008f00a27202 */ /* 0x000fe20000000f00 */
[----:B------:R-:W-:Y:S02]  /*acf0*/  FMUL.FTZ R21, R69, R157 ;  /* 0x0000009d45157220 */ /* 0x000fe40000410000 */
[----:B------:R-:W-:Y:S02]  /*ad00*/  IMAD.MOV.U32 R158, RZ, RZ, R54 ;  /* 0x000000ffff9e7224 */ /* 0x000fe400078e0036 */
[----:B------:R-:W4:Y:S01]  /*ad10*/  LDSM.16.MT88.4 R52, [R230] ;  /* 0x00000000e634783b */ /* 0x000f220000004200 */
[----:B------:R-:W-:Y:S02]  /*ad20*/  FMUL.FTZ R25, R68, R161 ;  /* 0x000000a144197220 */ /* 0x000fe40000410000 */
[-C--:B--2---:R-:W-:Y:S01]  /*ad30*/  HMMA.16816.F32.BF16 R20, R72, R36.reuse, R20 ;  /* 0x000000244814723c */ /* 0x084fe20000041814 */
[----:B------:R-:W-:Y:S02]  /*ad40*/  IMAD.MOV.U32 R160, RZ, RZ, R42 ;  /* 0x000000ffffa07224 */ /* 0x000fe400078e002a */
[--C-:B-1----:R-:W-:Y:S02]  /*ad50*/  FFMA.FTZ R2, R193, c[0x0][0x2d0], -R85.reuse ;  /* 0x0000b400c1027a23 */ /* 0x102fe40000010855 */
[C---:B------:R-:W-:Y:S02]  /*ad60*/  FMUL.FTZ R48, R69.reuse, R184 ;  /* 0x000000b845307220 */ /* 0x040fe40000410000 */
[----:B------:R1:W2:Y:S01]  /*ad70*/  MUFU.EX2 R154, R2 ;  /* 0x00000002009a7308 */ /* 0x0002a20000000800 */
[C---:B------:R-:W-:Y:S01]  /*ad80*/  HMMA.16816.F32.BF16 R24, R64.reuse, R36, R24 ;  /* 0x000000244018723c */ /* 0x040fe20000041818 */
[C---:B------:R-:W-:Y:S03]  /*ad90*/  FMUL.FTZ R42, R0.reuse, R178 ;  /* 0x000000b2002a7220 */ /* 0x040fe60000410000 */
[----:B------:R-:W-:Y:S02]  /*ada0*/  FMUL.FTZ R43, R0, R179 ;  /* 0x000000b3002b7220 */ /* 0x000fe40000410000 */
[C---:B------:R-:W-:Y:S02]  /*adb0*/  FMUL.FTZ R40, R68.reuse, R176 ;  /* 0x000000b044287220 */ /* 0x040fe40000410000 */
[-C--:B------:R-:W-:Y:S01]  /*adc0*/  HMMA.16816.F32.BF16 R28, R64, R38.reuse, R28 ;  /* 0x00000026401c723c */ /* 0x080fe2000004181c */
[C---:B------:R-:W-:Y:S03]  /*add0*/  FMUL.FTZ R36, R69.reuse, R172 ;  /* 0x000000ac45247220 */ /* 0x040fe60000410000 */
[----:B------:R-:W-:Y:S02]  /*ade0*/  FMUL.FTZ R37, R69, R173 ;  /* 0x000000ad45257220 */ /* 0x000fe40000410000 */
[----:B------:R-:W-:Y:S02]  /*adf0*/  FMUL.FTZ R41, R68, R177 ;  /* 0x000000b144297220 */ /* 0x000fe40000410000 */
[C---:B------:R-:W-:Y:S01]  /*ae00*/  HMMA.16816.F32.BF16 R32, R72.reuse, R38, R32 ;  /* 0x000000264820723c */ /* 0x040fe20000041820 */
[C---:B------:R-:W-:Y:S02]  /*ae10*/  FMUL.FTZ R46, R0.reuse, R182 ;  /* 0x000000b6002e7220 */ /* 0x040fe40000410000 */
[----:B------:R-:W-:Y:S01]  /*ae20*/  MUFU.EX2 R182, R89 ;  /* 0x0000005900b67308 */ /* 0x000fe20000000800 */
[----:B------:R-:W-:Y:S02]  /*ae30*/  FMUL.FTZ R47, R0, R183 ;  /* 0x000000b7002f7220 */ /* 0x000fe40000410000 */
[----:B------:R-:W-:Y:S02]  /*ae40*/  IMAD.MOV.U32 R161, RZ, RZ, R44 ;  /* 0x000000ffffa17224 */ /* 0x000fe400078e002c */
[----:B-1----:R-:W-:Y:S04]  /*ae50*/  FFMA.FTZ R2, R212, c[0x0][0x2d0], -R84 ;  /* 0x0000b400d4027a23 */ /* 0x002fe80000010854 */
[C---:B------:R-:W-:Y:S01]  /*ae60*/  FMUL.FTZ R50, R3.reuse, R186 ;  /* 0x000000ba03327220 */ /* 0x040fe20000410000 */
[----:B------:R1:W-:Y:S01]  /*ae70*/  MUFU.EX2 R132, R2 ;  /* 0x0000000200847308 */ /* 0x0003e20000000800 */
[C---:B------:R-:W-:Y:S02]  /*ae80*/  FMUL.FTZ R38, R3.reuse, R174 ;  /* 0x000000ae03267220 */ /* 0x040fe40000410000 */
[C---:B------:R-:W-:Y:S02]  /*ae90*/  FMUL.FTZ R39, R3.reuse, R175 ;  /* 0x000000af03277220 */ /* 0x040fe40000410000 */
[C---:B------:R-:W-:Y:S02]  /*aea0*/  FMUL.FTZ R44, R68.reuse, R180 ;  /* 0x000000b4442c7220 */ /* 0x040fe40000410000 */
[C---:B------:R-:W-:Y:S02]  /*aeb0*/  FMUL.FTZ R45, R68.reuse, R181 ;  /* 0x000000b5442d7220 */ /* 0x040fe40000410000 */
[----:B------:R-:W-:Y:S01]  /*aec0*/  FMUL.FTZ R51, R3, R187 ;  /* 0x000000bb03337220 */ /* 0x000fe20000410000 */
[-C--:B----4-:R-:W-:Y:S01]  /*aed0*/  HMMA.16816.F32.BF16 R36, R72, R52.reuse, R36 ;  /* 0x000000344824723c */ /* 0x090fe20000041824 */
[----:B------:R-:W-:Y:S01]  /*aee0*/  FMUL.FTZ R57, R68, R121 ;  /* 0x0000007944397220 */ /* 0x000fe20000410000 */
[----:B------:R-:W-:Y:S01]  /*aef0*/  LDSM.16.MT88.4 R184, [R230+0x3000] ;  /* 0x00300000e6b8783b */ /* 0x000fe20000004200 */
[C---:B------:R-:W-:Y:S02]  /*af00*/  FMUL.FTZ R58, R0.reuse, R122 ;  /* 0x0000007a003a7220 */ /* 0x040fe40000410000 */
[C---:B------:R-:W-:Y:S02]  /*af10*/  FMUL.FTZ R59, R0.reuse, R123 ;  /* 0x0000007b003b7220 */ /* 0x040fe40000410000 */
[C---:B------:R-:W-:Y:S01]  /*af20*/  FMUL.FTZ R62, R0.reuse, R126 ;  /* 0x0000007e003e7220 */ /* 0x040fe20000410000 */
[C---:B------:R-:W-:Y:S01]  /*af30*/  HMMA.16816.F32.BF16 R40, R64.reuse, R52, R40 ;  /* 0x000000344028723c */ /* 0x040fe20000041828 */
[----:B------:R-:W-:Y:S03]  /*af40*/  FMUL.FTZ R63, R0, R127 ;  /* 0x0000007f003f7220 */ /* 0x000fe60000410000 */
[----:B------:R-:W-:Y:S02]  /*af50*/  IMAD.MOV.U32 R169, RZ, RZ, R166 ;  /* 0x000000ffffa97224 */ /* 0x000fe400078e00a6 */
[--C-:B-1----:R-:W-:Y:S02]  /*af60*/  FFMA.FTZ R2, R195, c[0x0][0x2d0], -R84.reuse ;  /* 0x0000b400c3027a23 */ /* 0x102fe40000010854 */
[----:B------:R-:W-:Y:S01]  /*af70*/  FFMA.FTZ R53, R216, c[0x0][0x2d0], -R84 ;  /* 0x0000b400d8357a23 */ /* 0x000fe20000010854 */
[-C--:B------:R-:W-:Y:S01]  /*af80*/  HMMA.16816.F32.BF16 R44, R64, R54.reuse, R44 ;  /* 0x00000036402c723c */ /* 0x080fe2000004182c */
[----:B------:R1:W-:Y:S02]  /*af90*/  MUFU.EX2 R151, R2 ;  /* 0x0000000200977308 */ /* 0x0003e40000000800 */
[----:B------:R-:W-:Y:S02]  /*afa0*/  FFMA.FTZ R126, R188, c[0x0][0x2d0], -R86 ;  /* 0x0000b400bc7e7a23 */ /* 0x000fe40000010856 */
[----:B------:R-:W-:Y:S02]  /*afb0*/  FMUL.FTZ R52, R69, R116 ;  /* 0x0000007445347220 */ /* 0x000fe40000410000 */
[----:B------:R-:W-:Y:S01]  /*afc0*/  FFMA.FTZ R116, R190, c[0x0][0x2d0], -R85 ;  /* 0x0000b400be747a23 */ /* 0x000fe20000010855 */
[C---:B------:R-:W-:Y:S01]  /*afd0*/  HMMA.16816.F32.BF16 R48, R72.reuse, R54, R48 ;  /* 0x000000364830723c */ /* 0x040fe20000041830 */
[----:B------:R-:W-:Y:S02]  /*afe0*/  IMAD.MOV.U32 R166, RZ, RZ, R163 ;  /* 0x000000ffffa67224 */ /* 0x000fe400078e00a3 */
[----:B------:R4:W-:Y:S01]  /*aff0*/  MUFU.EX2 R133, R53 ;  /* 0x0000003500857308 */ /* 0x0009e20000000800 */
[----:B------:R-:W-:Y:S02]  /*b000*/  IMAD.MOV.U32 R163, RZ, RZ, R145 ;  /* 0x000000ffffa37224 */ /* 0x000fe400078e0091 */
[----:B------:R-:W-:Y:S02]  /*b010*/  IMAD.MOV.U32 R145, RZ, RZ, R87 ;  /* 0x000000ffff917224 */ /* 0x000fe400078e0057 */
[C---:B------:R-:W-:Y:S04]  /*b020*/  FMUL.FTZ R54, R3.reuse, R118 ;  /* 0x0000007603367220 */ /* 0x040fe80000410000 */
[----:B------:R-:W-:Y:S02]  /*b030*/  FMUL.FTZ R55, R3, R119 ;  /* 0x0000007703377220 */ /* 0x000fe40000410000 */
[--C-:B------:R-:W-:Y:S02]  /*b040*/  FFMA.FTZ R87, R252, c[0x0][0x2d0], -R84.reuse ;  /* 0x0000b400fc577a23 */ /* 0x100fe40000010854 */
[--C-:B------:R-:W-:Y:S02]  /*b050*/  FFMA.FTZ R118, R96, c[0x0][0x2d0], -R85.reuse ;  /* 0x0000b40060767a23 */ /* 0x100fe40000010855 */
[----:B-1----:R-:W-:Y:S04]  /*b060*/  FFMA.FTZ R2, R194, c[0x0][0x2d0], -R84 ;  /* 0x0000b400c2027a23 */ /* 0x002fe80000010854 */
[----:B------:R1:W1:Y:S01]  /*b070*/  MUFU.EX2 R153, R2 ;  /* 0x0000000200997308 */ /* 0x0002620000000800 */
[----:B----4-:R-:W-:Y:S07]  /*b080*/  FMUL.FTZ R53, R69, R117 ;  /* 0x0000007545357220 */ /* 0x010fee0000410000 */
[-C--:B------:R-:W-:Y:S08]  /*b090*/  HMMA.16816.F32.BF16 R52, R72, R76.reuse, R52 ;  /* 0x0000004c4834723c */ /* 0x080ff00000041834 */
[C---:B------:R-:W-:Y:S01]  /*b0a0*/  HMMA.16816.F32.BF16 R56, R64.reuse, R76, R56 ;  /* 0x0000004c4038723c */ /* 0x040fe20000041838 */
[----:B-1----:R-:W-:Y:S04]  /*b0b0*/  FFMA.FTZ R2, R214, c[0x0][0x2d0], -R86 ;  /* 0x0000b400d6027a23 */ /* 0x002fe80000010856 */
[----:B------:R1:W-:Y:S03]  /*b0c0*/  MUFU.EX2 R109, R2 ;  /* 0x00000002006d7308 */ /* 0x0003e60000000800 */
[-C--:B------:R-:W-:Y:S07]  /*b0d0*/  HMMA.16816.F32.BF16 R60, R64, R78.reuse, R60 ;  /* 0x0000004e403c723c */ /* 0x080fee000004183c */
[----:B------:R-:W-:Y:S02]  /*b0e0*/  FMUL.FTZ R67, R3, R131 ;  /* 0x0000008303437220 */ /* 0x000fe40000410000 */
[----:B------:R-:W-:Y:S03]  /*b0f0*/  FMUL.FTZ R65, R69, R129 ;  /* 0x0000008145417220 */ /* 0x000fe60000410000 */
[----:B------:R-:W-:Y:S02]  /*b100*/  FMUL.FTZ R66, R3, R130 ;  /* 0x0000008203427220 */ /* 0x000fe40000410000 */
[----:B------:R-:W-:Y:S01]  /*b110*/  MUFU.EX2 R130, R88 ;  /* 0x0000005800827308 */ /* 0x000fe20000000800 */
[----:B------:R-:W-:Y:S02]  /*b120*/  FMUL.FTZ R64, R69, R128 ;  /* 0x0000008045407220 */ /* 0x000fe40000410000 */
[----:B------:R-:W-:Y:S05]  /*b130*/  FFMA.FTZ R129, R224, c[0x0][0x2d0], -R92 ;  /* 0x0000b400e0817a23 */ /* 0x000fea000001085c */
[----:B------:R-:W-:Y:S01]  /*b140*/  HMMA.16816.F32.BF16 R64, R72, R78, R64 ;  /* 0x0000004e4840723c */ /* 0x000fe20000041840 */
[--C-:B-1----:R-:W-:Y:S02]  /*b150*/  FFMA.FTZ R2, R215, c[0x0][0x2d0], -R86.reuse ;  /* 0x0000b400d7027a23 */ /* 0x102fe40000010856 */
[----:B------:R-:W-:Y:S04]  /*b160*/  MUFU.EX2 R215, R87 ;  /* 0x0000005700d77308 */ /* 0x000fe80000000800 */
[----:B--2---:R-:W-:Y:S02]  /*b170*/  F2FP.BF16.PACK_AB R74, R154, R159 ;  /* 0x0000009f9a4a723e */ /* 0x004fe400000010ff */
[----:B------:R-:W-:Y:S03]  /*b180*/  F2FP.BF16.PACK_AB R75, R153, R151 ;  /* 0x00000097994b723e */ /* 0x000fe600000010ff */
[----:B------:R-:W-:Y:S01]  /*b190*/  F2FP.BF16.PACK_AB R72, R140, R139 ;  /* 0x0000008b8c48723e */ /* 0x000fe200000010ff */
[----:B------:R1:W2:Y:S01]  /*b1a0*/  MUFU.EX2 R144, R2 ;  /* 0x0000000200907308 */ /* 0x0002a20000000800 */
[----:B------:R-:W-:Y:S07]  /*b1b0*/  F2FP.BF16.PACK_AB R73, R133, R132 ;  /* 0x000000848549723e */ /* 0x000fee00000010ff */
[-C--:B------:R-:W-:Y:S01]  /*b1c0*/  HMMA.16816.F32.BF16 R4, R72, R80.reuse, R4 ;  /* 0x000000504804723c */ /* 0x080fe20000041804 */
[--C-:B-1----:R-:W-:Y:S01]  /*b1d0*/  FFMA.FTZ R2, R213, c[0x0][0x2d0], -R86.reuse ;  /* 0x0000b400d5027a23 */ /* 0x102fe20000010856 */
[----:B--2---:R-:W-:Y:S03]  /*b1e0*/  F2FP.BF16.PACK_AB R76, R144, R109 ;  /* 0x0000006d904c723e */ /* 0x004fe600000010ff */
[----:B------:R1:W-:Y:S02]  /*b1f0*/  MUFU.EX2 R146, R2 ;  /* 0x0000000200927308 */ /* 0x0003e40000000800 */
[----:B-1----:R-:W-:Y:S08]  /*b200*/  FFMA.FTZ R2, R217, c[0x0][0x2d0], -R86 ;  /* 0x0000b400d9027a23 */ /* 0x002ff00000010856 */
[----:B------:R1:W2:Y:S02]  /*b210*/  MUFU.EX2 R148, R2 ;  /* 0x0000000200947308 */ /* 0x0002a40000000800 */
[--C-:B-1----:R-:W-:Y:S01]  /*b220*/  FFMA.FTZ R2, R218, c[0x0][0x2d0], -R92.reuse ;  /* 0x0000b400da027a23 */ /* 0x102fe2000001085c */
[----:B--2---:R-:W-:Y:S07]  /*b230*/  F2FP.BF16.PACK_AB R78, R148, R146 ;  /* 0x00000092944e723e */ /* 0x004fee00000010ff */
[----:B------:R1:W-:Y:S02]  /*b240*/  MUFU.EX2 R108, R2 ;  /* 0x00000002006c7308 */ /* 0x0003e40000000800 */
[--C-:B-1----:R-:W-:Y:S08]  /*b250*/  FFMA.FTZ R2, R221, c[0x0][0x2d0], -R92.reuse ;  /* 0x0000b400dd027a23 */ /* 0x102ff0000001085c */
[----:B------:R1:W2:Y:S02]  /*b260*/  MUFU.EX2 R124, R2 ;  /* 0x00000002007c7308 */ /* 0x0002a40000000800 */
[--C-:B-1----:R-:W-:Y:S01]  /*b270*/  FFMA.FTZ R2, R219, c[0x0][0x2d0], -R92.reuse ;  /* 0x0000b400db027a23 */ /* 0x102fe2000001085c */
[----:B--2---:R-:W-:Y:S07]  /*b280*/  F2FP.BF16.PACK_AB R77, R124, R108 ;  /* 0x0000006c7c4d723e */ /* 0x004fee00000010ff */
[----:B------:R1:W-:Y:S02]  /*b290*/  MUFU.EX2 R125, R2 ;  /* 0x00000002007d7308 */ /* 0x0003e40000000800 */
[----:B-1----:R-:W-:Y:S08]  /*b2a0*/  FFMA.FTZ R2, R220, c[0x0][0x2d0], -R92 ;  /* 0x0000b400dc027a23 */ /* 0x002ff0000001085c */
[----:B------:R1:W2:Y:S02]  /*b2b0*/  MUFU.EX2 R141, R2 ;  /* 0x00000002008d7308 */ /* 0x0002a40000000800 */
[--C-:B-1----:R-:W-:Y:S01]  /*b2c0*/  FFMA.FTZ R2, R249, c[0x0][0x2d0], -R85.reuse ;  /* 0x0000b400f9027a23 */ /* 0x102fe20000010855 */
[----:B--2---:R-:W-:Y:S07]  /*b2d0*/  F2FP.BF16.PACK_AB R79, R141, R125 ;  /* 0x0000007d8d4f723e */ /* 0x004fee00000010ff */
[----:B------:R1:W-:Y:S01]  /*b2e0*/  MUFU.EX2 R150, R2 ;  /* 0x0000000200967308 */ /* 0x0003e20000000800 */
[C---:B------:R-:W-:Y:S08]  /*b2f0*/  HMMA.16816.F32.BF16 R8, R76.reuse, R80, R8 ;  /* 0x000000504c08723c */ /* 0x040ff00000041808 */
[-C--:B------:R-:W-:Y:S08]  /*b300*/  HMMA.16816.F32.BF16 R12, R76, R82.reuse, R12 ;  /* 0x000000524c0c723c */ /* 0x080ff0000004180c */
[C---:B------:R-:W-:Y:S01]  /*b310*/  HMMA.16816.F32.BF16 R16, R72.reuse, R82, R16 ;  /* 0x000000524810723c */ /* 0x040fe20000041810 */
[----:B------:R-:W2:Y:S03]  /*b320*/  LDSM.16.MT88.4 R80, [R233+0x800] ;  /* 0x00080000e950783b */ /* 0x000ea60000004200 */
[--C-:B-1----:R-:W-:Y:S04]  /*b330*/  FFMA.FTZ R2, R250, c[0x0][0x2d0], -R85.reuse ;  /* 0x0000b400fa027a23 */ /* 0x102fe80000010855 */
[----:B------:R1:W4:Y:S04]  /*b340*/  MUFU.EX2 R156, R2 ;  /* 0x00000002009c7308 */ /* 0x0003280000000800 */
[--C-:B-1----:R-:W-:Y:S06]  /*b350*/  FFMA.FTZ R2, R225, c[0x0][0x2d0], -R85.reuse ;  /* 0x0000b400e1027a23 */ /* 0x102fec0000010855 */
[----:B------:R1:W-:Y:S01]  /*b360*/  MUFU.EX2 R157, R2 ;  /* 0x00000002009d7308 */ /* 0x0003e20000000800 */
[-C--:B--2---:R-:W-:Y:S08]  /*b370*/  HMMA.16816.F32.BF16 R20, R72, R80.reuse, R20 ;  /* 0x000000504814723c */ /* 0x084ff00000041814 */
[C---:B------:R-:W-:Y:S08]  /*b380*/  HMMA.16816.F32.BF16 R24, R76.reuse, R80, R24 ;  /* 0x000000504c18723c */ /* 0x040ff00000041818 */
[-C--:B------:R-:W-:Y:S01]  /*b390*/  HMMA.16816.F32.BF16 R28, R76, R82.reuse, R28 ;  /* 0x000000524c1c723c */ /* 0x080fe2000004181c */
[----:B-1----:R-:W-:Y:S04]  /*b3a0*/  FFMA.FTZ R2, R248, c[0x0][0x2d0], -R85 ;  /* 0x0000b400f8027a23 */ /* 0x002fe80000010855 */
[----:B------:R1:W2:Y:S03]  /*b3b0*/  MUFU.EX2 R217, R2 ;  /* 0x0000000200d97308 */ /* 0x0002a60000000800 */
[C---:B------:R-:W-:Y:S01]  /*b3c0*/  HMMA.16816.F32.BF16 R32, R72.reuse, R82, R32 ;  /* 0x000000524820723c */ /* 0x040fe20000041820 */
[----:B------:R-:W2:Y:S03]  /*b3d0*/  LDSM.16.MT88.4 R80, [R230+0x800] ;  /* 0x00080000e650783b */ /* 0x000ea60000004200 */
[----:B-1----:R-:W-:Y:S02]  /*b3e0*/  FFMA.FTZ R2, R170, c[0x0][0x2d0], -R84 ;  /* 0x0000b400aa027a23 */ /* 0x002fe40000010854 */
[----:B------:R-:W-:Y:S02]  /*b3f0*/  IMAD.MOV.U32 R170, RZ, RZ, R167 ;  /* 0x000000ffffaa7224 */ /* 0x000fe400078e00a7 */
[----:B------:R-:W-:Y:S01]  /*b400*/  IMAD.MOV.U32 R167, RZ, RZ, R164 ;  /* 0x000000ffffa77224 */ /* 0x000fe200078e00a4 */
[----:B------:R3:W1:Y:S03]  /*b410*/  MUFU.EX2 R143, R2 ;  /* 0x00000002008f7308 */ /* 0x0006660000000800 */
[----:B------:R-:W-:Y:S01]  /*b420*/  IMAD.MOV.U32 R164, RZ, RZ, R149 ;  /* 0x000000ffffa47224 */ /* 0x000fe200078e0095 */
[-C--:B--2---:R-:W-:Y:S08]  /*b430*/  HMMA.16816.F32.BF16 R36, R72, R80.reuse, R36 ;  /* 0x000000504824723c */ /* 0x084ff00000041824 */
[C---:B------:R-:W-:Y:S01]  /*b440*/  HMMA.16816.F32.BF16 R40, R76.reuse, R80, R40 ;  /* 0x000000504c28723c */ /* 0x040fe20000041828 */
[----:B---3--:R-:W-:Y:S04]  /*b450*/  FFMA.FTZ R2, R251, c[0x0][0x2d0], -R84 ;  /* 0x0000b400fb027a23 */ /* 0x008fe80000010854 */
[----:B------:R2:W2:Y:S03]  /*b460*/  MUFU.EX2 R149, R2 ;  /* 0x0000000200957308 */ /* 0x0004a60000000800 */
[-C--:B------:R-:W-:Y:S08]  /*b470*/  HMMA.16816.F32.BF16 R44, R76, R82.reuse, R44 ;  /* 0x000000524c2c723c */ /* 0x080ff0000004182c */
[C---:B------:R-:W-:Y:S01]  /*b480*/  HMMA.16816.F32.BF16 R48, R72.reuse, R82, R48 ;  /* 0x000000524830723c */ /* 0x040fe20000041830 */
[----:B------:R-:W1:Y:S03]  /*b490*/  LDSM.16.MT88.4 R80, [R232+0x800] ;  /* 0x00080000e850783b */ /* 0x000e660000004200 */
[----:B--2---:R-:W-:Y:S02]  /*b4a0*/  FFMA.FTZ R2, R210, c[0x0][0x2d0], -R86 ;  /* 0x0000b400d2027a23 */ /* 0x004fe40000010856 */
[----:B------:R-:W-:Y:S01]  /*b4b0*/  IMAD.MOV.U32 R210, RZ, RZ, R171 ;  /* 0x000000ffffd27224 */ /* 0x000fe200078e00ab */
[----:B------:R-:W-:Y:S01]  /*b4c0*/  MOV R171, R170 ;  /* 0x000000aa00ab7202 */ /* 0x000fe20000000f00 */
[----:B------:R-:W-:Y:S01]  /*b4d0*/  IMAD.MOV.U32 R170, RZ, RZ, R169 ;  /* 0x000000ffffaa7224 */ /* 0x000fe200078e00a9 */
[----:B------:R2:W-:Y:S03]  /*b4e0*/  MUFU.EX2 R131, R2 ;  /* 0x0000000200837308 */ /* 0x0005e60000000800 */
[----:B------:R-:W-:Y:S01]  /*b4f0*/  IMAD.MOV.U32 R169, RZ, RZ, R168 ;  /* 0x000000ffffa97224 */ /* 0x000fe200078e00a8 */
[----:B------:R-:W-:Y:S01]  /*b500*/  MOV R168, R167 ;  /* 0x000000a700a87202 */ /* 0x000fe20000000f00 */
[----:B------:R-:W-:Y:S01]  /*b510*/  IMAD.MOV.U32 R167, RZ, RZ, R166 ;  /* 0x000000ffffa77224 */ /* 0x000fe200078e00a6 */
[----:B------:R-:W-:Y:S01]  /*b520*/  MOV R211, R171 ;  /* 0x000000ab00d37202 */ /* 0x000fe20000000f00 */
[----:B------:R-:W-:Y:S01]  /*b530*/  IMAD.MOV.U32 R166, RZ, RZ, R165 ;  /* 0x000000ffffa67224 */ /* 0x000fe200078e00a5 */
[----:B------:R-:W-:Y:S01]  /*b540*/  MOV R165, R164 ;  /* 0x000000a400a57202 */ /* 0x000fe20000000f00 */
[----:B------:R-:W-:Y:S02]  /*b550*/  IMAD.MOV.U32 R164, RZ, RZ, R163 ;  /* 0x000000ffffa47224 */ /* 0x000fe400078e00a3 */
[----:B------:R-:W-:Y:S01]  /*b560*/  IMAD.MOV.U32 R163, RZ, RZ, R162 ;  /* 0x000000ffffa37224 */ /* 0x000fe200078e00a2 */
[----:B------:R-:W-:Y:S01]  /*b570*/  MOV R162, R161 ;  /* 0x000000a100a27202 */ /* 0x000fe20000000f00 */
[----:B------:R-:W-:Y:S02]  /*b580*/  IMAD.MOV.U32 R161, RZ, RZ, R142 ;  /* 0x000000ffffa17224 */ /* 0x000fe400078e008e */
[----:B------:R-:W-:Y:S02]  /*b590*/  IMAD.MOV.U32 R142, RZ, RZ, R198 ;  /* 0x000000ffff8e7224 */ /* 0x000fe400078e00c6 */
[----:B------:R-:W-:Y:S01]  /*b5a0*/  IMAD.MOV.U32 R171, RZ, RZ, R169 ;  /* 0x000000ffffab7224 */ /* 0x000fe200078e00a9 */
[----:B------:R-:W3:Y:S01]  /*b5b0*/  LDL.LU R198, [R1+0xcc] ;  /* 0x0000cc0001c67983 */ /* 0x000ee20000300800 */
[----:B------:R-:W-:Y:S01]  /*b5c0*/  IMAD.MOV.U32 R169, RZ, RZ, R167 ;  /* 0x000000ffffa97224 */ /* 0x000fe200078e00a7 */
[----:B------:R-:W-:Y:S01]  /*b5d0*/  MOV R167, R165 ;  /* 0x000000a500a77202 */ /* 0x000fe20000000f00 */
[----:B------:R-:W-:Y:S02]  /*b5e0*/  IMAD.MOV.U32 R165, RZ, RZ, R163 ;  /* 0x000000ffffa57224 */ /* 0x000fe400078e00a3 */
[----:B------:R-:W-:Y:S01]  /*b5f0*/  IMAD.MOV.U32 R163, RZ, RZ, R97 ;  /* 0x000000ffffa37224 */ /* 0x000fe200078e0061 */
[-C--:B-1----:R-:W-:Y:S01]  /*b600*/  HMMA.16816.F32.BF16 R52, R72, R80.reuse, R52 ;  /* 0x000000504834723c */ /* 0x082fe20000041834 */
[----:B------:R-:W3:Y:S01]  /*b610*/  LDL.LU R97, [R1+0xc8] ;  /* 0x0000c80001617983 */ /* 0x000ee20000300800 */
[----:B--2---:R-:W-:Y:S02]  /*b620*/  FFMA.FTZ R2, R210, c[0x0][0x2d0], -R86 ;  /* 0x0000b400d2027a23 */ /* 0x004fe40000010856 */
[----:B------:R-:W-:Y:S01]  /*b630*/  IMAD.MOV.U32 R210, RZ, RZ, R170 ;  /* 0x000000ffffd27224 */ /* 0x000fe200078e00aa */
[----:B------:R-:W-:Y:S01]  /*b640*/  MOV R170, R168 ;  /* 0x000000a800aa7202 */ /* 0x000fe20000000f00 */
[----:B------:R-:W-:Y:S02]  /*b650*/  IMAD.MOV.U32 R168, RZ, RZ, R166 ;  /* 0x000000ffffa87224 */ /* 0x000fe400078e00a6 */
[----:B------:R-:W-:Y:S01]  /*b660*/  IMAD.MOV.U32 R166, RZ, RZ, R164 ;  /* 0x000000ffffa67224 */ /* 0x000fe200078e00a4 */
[----:B------:R-:W-:Y:S01]  /*b670*/  MOV R164, R162 ;  /* 0x000000a200a47202 */ /* 0x000fe20000000f00 */
[C---:B------:R-:W-:Y:S02]  /*b680*/  HMMA.16816.F32.BF16 R56, R76.reuse, R80, R56 ;  /* 0x000000504c38723c */ /* 0x040fe40000041838 */
[----:B------:R-:W-:Y:S01]  /*b690*/  IMAD.MOV.U32 R162, RZ, RZ, R142 ;  /* 0x000000ffffa27224 */ /* 0x000fe200078e008e */
[----:B------:R-:W-:Y:S01]  /*b6a0*/  MOV R172, R210 ;  /* 0x000000d200ac7202 */ /* 0x000fe20000000f00 */
[----:B------:R1:W-:Y:S01]  /*b6b0*/  MUFU.EX2 R142, R2 ;  /* 0x00000002008e7308 */ /* 0x0003e20000000800 */
[----:B------:R-:W-:Y:S02]  /*b6c0*/  IMAD.MOV.U32 R210, RZ, RZ, R170 ;  /* 0x000000ffffd27224 */ /* 0x000fe400078e00aa */
[----:B------:R-:W-:Y:S01]  /*b6d0*/  IMAD.MOV.U32 R170, RZ, RZ, R168 ;  /* 0x000000ffffaa7224 */ /* 0x000fe200078e00a8 */
[----:B------:R-:W-:Y:S01]  /*b6e0*/  MOV R168, R166 ;  /* 0x000000a600a87202 */ /* 0x000fe20000000f00 */
[----:B------:R-:W-:Y:S01]  /*b6f0*/  IMAD.MOV.U32 R166, RZ, RZ, R164 ;  /* 0x000000ffffa67224 */ /* 0x000fe200078e00a4 */
[-C--:B------:R-:W-:Y:S01]  /*b700*/  HMMA.16816.F32.BF16 R60, R76, R82.reuse, R60 ;  /* 0x000000524c3c723c */ /* 0x080fe2000004183c */
[----:B------:R-:W2:Y:S01]  /*b710*/  LDSM.16.MT88.4 R76, [R229+0x1000] ;  /* 0x00100000e54c783b */ /* 0x000ea20000004200 */
[----:B------:R-:W-:Y:S06]  /*b720*/  MOV R164, R147 ;  /* 0x0000009300a47202 */ /* 0x000fec0000000f00 */
[----:B------:R-:W-:Y:S07]  /*b730*/  HMMA.16816.F32.BF16 R64, R72, R82, R64 ;  /* 0x000000524840723c */ /* 0x000fee0000041840 */
[----:B----4-:R-:W-:Y:S02]  /*b740*/  F2FP.BF16.PACK_AB R72, R156, R150 ;  /* 0x000000969c48723e */ /* 0x010fe400000010ff */
[----:B------:R-:W-:Y:S03]  /*b750*/  F2FP.BF16.PACK_AB R74, R217, R157 ;  /* 0x0000009dd94a723e */ /* 0x000fe600000010ff */
[--C-:B-1----:R-:W-:Y:S01]  /*b760*/  FFMA.FTZ R2, R211, c[0x0][0x2d0], -R86.reuse ;  /* 0x0000b400d3027a23 */ /* 0x102fe20000010856 */
[----:B------:R-:W-:Y:S01]  /*b770*/  F2FP.BF16.PACK_AB R73, R143, R130 ;  /* 0x000000828f49723e */ /* 0x000fe200000010ff */
[----:B------:R-:W-:Y:S01]  /*b780*/  IMAD.MOV.U32 R211, RZ, RZ, R171 ;  /* 0x000000ffffd37224 */ /* 0x000fe200078e00ab */
[----:B------:R-:W-:Y:S01]  /*b790*/  F2FP.BF16.PACK_AB R75, R215, R149 ;  /* 0x00000095d74b723e */ /* 0x000fe200000010ff */
[----:B------:R1:W-:Y:S01]  /*b7a0*/  MUFU.EX2 R147, R2 ;  /* 0x0000000200937308 */ /* 0x0003e20000000800 */
[----:B------:R-:W-:Y:S01]  /*b7b0*/  MOV R171, R169 ;  /* 0x000000a900ab7202 */ /* 0x000fe20000000f00 */
[----:B------:R-:W-:Y:S02]  /*b7c0*/  IMAD.MOV.U32 R169, RZ, RZ, R167 ;  /* 0x000000ffffa97224 */ /* 0x000fe400078e00a7 */
[----:B------:R-:W-:Y:S02]  /*b7d0*/  IMAD.MOV.U32 R167, RZ, RZ, R165 ;  /* 0x000000ffffa77224 */ /* 0x000fe400078e00a5 */
[----:B------:R-:W-:Y:S02]  /*b7e0*/  IMAD.MOV.U32 R165, RZ, RZ, R243 ;  /* 0x000000ffffa57224 */ /* 0x000fe400078e00f3 */
[----:B------:R-:W4:Y:S01]  /*b7f0*/  LDL.LU R243, [R1+0xc4] ;  /* 0x0000c40001f37983 */ /* 0x000f220000300800 */
[-C--:B--2---:R-:W-:Y:S01]  /*b800*/  HMMA.16816.F32.BF16 R4, R72, R76.reuse, R4 ;  /* 0x0000004c4804723c */ /* 0x084fe20000041804 */
[----:B-1----:R-:W-:Y:S02]  /*b810*/  FFMA.FTZ R2, R172, c[0x0][0x2d0], -R86 ;  /* 0x0000b400ac027a23 */ /* 0x002fe40000010856 */
[----:B------:R-:W-:Y:S02]  /*b820*/  IMAD.MOV.U32 R172, RZ, RZ, R211 ;  /* 0x000000ffffac7224 */ /* 0x000fe400078e00d3 */
[----:B------:R1:W2:Y:S01]  /*b830*/  MUFU.EX2 R216, R2 ;  /* 0x0000000200d87308 */ /* 0x0002a20000000800 */
[----:B------:R-:W-:Y:S01]  /*b840*/  MOV R211, R210 ;  /* 0x000000d200d37202 */ /* 0x000fe20000000f00 */
[----:B------:R-:W-:Y:S02]  /*b850*/  IMAD.MOV.U32 R210, RZ, RZ, R171 ;  /* 0x000000ffffd27224 */ /* 0x000fe400078e00ab */
[----:B------:R-:W-:Y:S03]  /*b860*/  IMAD.MOV.U32 R171, RZ, RZ, R170 ;  /* 0x000000ffffab7224 */ /* 0x000fe600078e00aa */
[----:B------:R-:W-:Y:S01]  /*b870*/  MOV R170, R169 ;  /* 0x000000a900aa7202 */ /* 0x000fe20000000f00 */
[----:B------:R-:W-:Y:S02]  /*b880*/  IMAD.MOV.U32 R169, RZ, RZ, R168 ;  /* 0x000000ffffa97224 */ /* 0x000fe400078e00a8 */
[----:B------:R-:W-:Y:S01]  /*b890*/  IMAD.MOV.U32 R168, RZ, RZ, R167 ;  /* 0x000000ffffa87224 */ /* 0x000fe200078e00a7 */
[----:B------:R-:W-:Y:S01]  /*b8a0*/  MOV R167, R166 ;  /* 0x000000a600a77202 */ /* 0x000fe20000000f00 */
[----:B------:R-:W-:Y:S02]  /*b8b0*/  IMAD.MOV.U32 R166, RZ, RZ, R202 ;  /* 0x000000ffffa67224 */ /* 0x000fe400078e00ca */
[----:B------:R-:W-:Y:S02]  /*b8c0*/  IMAD.MOV.U32 R202, RZ, RZ, R235 ;  /* 0x000000ffffca7224 */ /* 0x000fe400078e00eb */
[----:B------:R-:W3:Y:S01]  /*b8d0*/  LDL.LU R235, [R1+0xc0] ;  /* 0x0000c00001eb7983 */ /* 0x000ee20000300800 */
[----:B-1----:R-:W-:Y:S01]  /*b8e0*/  FFMA.FTZ R2, R172, c[0x0][0x2d0], -R92 ;  /* 0x0000b400ac027a23 */ /* 0x002fe2000001085c */
[----:B--2---:R-:W-:Y:S02]  /*b8f0*/  F2FP.BF16.PACK_AB R82, R216, R147 ;  /* 0x00000093d852723e */ /* 0x004fe400000010ff */
[----:B------:R-:W-:Y:S01]  /*b900*/  MOV R172, R211 ;  /* 0x000000d300ac7202 */ /* 0x000fe20000000f00 */
[----:B------:R1:W-:Y:S01]  /*b910*/  MUFU.EX2 R127, R2 ;  /* 0x00000002007f7308 */ /* 0x0003e20000000800 */
[----:B------:R-:W-:Y:S02]  /*b920*/  IMAD.MOV.U32 R211, RZ, RZ, R210 ;  /* 0x000000ffffd37224 */ /* 0x000fe400078e00d2 */
[----:B------:R-:W-:Y:S01]  /*b930*/  IMAD.MOV.U32 R210, RZ, RZ, R171 ;  /* 0x000000ffffd27224 */ /* 0x000fe200078e00ab */
[----:B------:R-:W-:Y:S01]  /*b940*/  MOV R171, R170 ;  /* 0x000000aa00ab7202 */ /* 0x000fe20000000f00 */
[----:B------:R-:W-:Y:S02]  /*b950*/  IMAD.MOV.U32 R170, RZ, RZ, R169 ;  /* 0x000000ffffaa7224 */ /* 0x000fe400078e00a9 */
[----:B------:R-:W-:Y:S01]  /*b960*/  IMAD.MOV.U32 R169, RZ, RZ, R168 ;  /* 0x000000ffffa97224 */ /* 0x000fe200078e00a8 */
[----:B------:R-:W-:Y:S01]  /*b970*/  MOV R168, R167 ;  /* 0x000000a700a87202 */ /* 0x000fe20000000f00 */
[----:B------:R-:W-:Y:S02]  /*b980*/  IMAD.MOV.U32 R167, RZ, RZ, R158 ;  /* 0x000000ffffa77224 */ /* 0x000fe400078e009e */
[----:B------:R-:W-:Y:S02]  /*b990*/  IMAD.MOV.U32 R158, RZ, RZ, R231 ;  /* 0x000000ffff9e7224 */ /* 0x000fe400078e00e7 */
[----:B------:R-:W2:Y:S01]  /*b9a0*/  LDL.LU R231, [R1+0xbc] ;  /* 0x0000bc0001e77983 */ /* 0x000ea20000300800 */
[----:B-1----:R-:W-:Y:S01]  /*b9b0*/  FFMA.FTZ R2, R172, c[0x0][0x2d0], -R92 ;  /* 0x0000b400ac027a23 */ /* 0x002fe2000001085c */
[----:B------:R-:W-:Y:S01]  /*b9c0*/  MOV R172, R211 ;  /* 0x000000d300ac7202 */ /* 0x000fe20000000f00 */
[----:B------:R-:W-:Y:S02]  /*b9d0*/  IMAD.MOV.U32 R211, RZ, RZ, R210 ;  /* 0x000000ffffd37224 */ /* 0x000fe400078e00d2 */
[----:B------:R1:W1:Y:S01]  /*b9e0*/  MUFU.EX2 R128, R2 ;  /* 0x0000000200807308 */ /* 0x0002620000000800 */
        /* <DEDUP_REMOVED lines=9> */
[----:B------:R-:W-:Y:S02]  /*ba80*/  F2FP.BF16.PACK_AB R81, R128, R127 ;  /* 0x0000007f8051723e */ /* 0x000fe400000010ff */
[----:B------:R-:W-:Y:S01]  /*ba90*/  MOV R172, R211 ;  /* 0x000000d300ac7202 */ /* 0x000fe20000000f00 */
[----:B------:R1:W-:Y:S01]  /*baa0*/  MUFU.EX2 R175, R2 ;  /* 0x0000000200af7308 */ /* 0x0003e20000000800 */
        /* <DEDUP_REMOVED lines=9> */
[----:B------:R-:W-:Y:S02]  /*bb40*/  FFMA.FTZ R80, R173, c[0x0][0x2d0], -R85 ;  /* 0x0000b400ad507a23 */ /* 0x000fe40000010855 */
[----:B------:R-:W-:Y:S02]  /*bb50*/  IMAD.MOV.U32 R173, RZ, RZ, R211 ;  /* 0x000000ffffad7224 */ /* 0x000fe400078e00d3 */
[----:B------:R1:W-:Y:S01]  /*bb60*/  MUFU.EX2 R211, R80 ;  /* 0x0000005000d37308 */ /* 0x0003e20000000800 */
[----:B------:R-:W-:Y:S02]  /*bb70*/  IMAD.MOV.U32 R170, RZ, RZ, R169 ;  /* 0x000000ffffaa7224 */ /* 0x000fe400078e00a9 */
[----:B------:R-:W-:Y:S02]  /*bb80*/  IMAD.MOV.U32 R167, RZ, RZ, R155 ;  /* 0x000000ffffa77224 */ /* 0x000fe400078e009b */
[----:B------:R-:W-:Y:S03]  /*bb90*/  IMAD.MOV.U32 R169, RZ, RZ, R168 ;  /* 0x000000ffffa97224 */ /* 0x000fe600078e00a8 */
[----:B------:R-:W-:Y:S01]  /*bba0*/  MOV R168, R167 ;  /* 0x000000a700a87202 */ /* 0x000fe20000000f00 */
[----:B-1----:R-:W-:Y:S02]  /*bbb0*/  FFMA.FTZ R2, R172, c[0x0][0x2d0], -R92 ;  /* 0x0000b400ac027a23 */ /* 0x002fe4000001085c */
[----:B------:R-:W-:Y:S02]  /*bbc0*/  IMAD.MOV.U32 R172, RZ, RZ, R210 ;  /* 0x000000ffffac7224 */ /* 0x000fe400078e00d2 */
[----:B------:R1:W1:Y:S01]  /*bbd0*/  MUFU.EX2 R210, R2 ;  /* 0x0000000200d27308 */ /* 0x0002620000000800 */
[----:B------:R-:W-:Y:S02]  /*bbe0*/  IMAD.MOV.U32 R167, RZ, RZ, R93 ;  /* 0x000000ffffa77224 */ /* 0x000fe400078e005d */
[----:B------:R-:W-:Y:S01]  /*bbf0*/  MOV R174, R172 ;  /* 0x000000ac00ae7202 */ /* 0x000fe20000000f00 */
[----:B------:R-:W-:Y:S01]  /*bc00*/  IMAD.MOV.U32 R172, RZ, RZ, R171 ;  /* 0x000000ffffac7224 */ /* 0x000fe200078e00ab */
[----:B------:R-:W-:Y:S01]  /*bc10*/  MOV R171, R170 ;  /* 0x000000aa00ab7202 */ /* 0x000fe20000000f00 */
[----:B------:R-:W-:Y:S02]  /*bc20*/  IMAD.MOV.U32 R170, RZ, RZ, R169 ;  /* 0x000000ffffaa7224 */ /* 0x000fe400078e00a9 */
[----:B------:R-:W-:Y:S01]  /*bc30*/  IMAD.MOV.U32 R169, RZ, RZ, R168 ;  /* 0x000000ffffa97224 */ /* 0x000fe200078e00a8 */
[----:B------:R-:W-:Y:S01]  /*bc40*/  MOV R168, R167 ;  /* 0x000000a700a87202 */ /* 0x000fe20000000f00 */
[----:B------:R-:W-:Y:S01]  /*bc50*/  IMAD.MOV.U32 R167, RZ, RZ, R152 ;  /* 0x000000ffffa77224 */ /* 0x000fe200078e0098 */
[----:B------:R-:W-:Y:S01]  /*bc60*/  F2FP.BF16.PACK_AB R80, R142, R131 ;  /* 0x000000838e50723e */ /* 0x000fe200000010ff */
[----:B------:R-:W-:Y:S02]  /*bc70*/  IMAD.MOV.U32 R93, RZ, RZ, R237 ;  /* 0x000000ffff5d7224 */ /* 0x000fe400078e00ed */
[----:B------:R-:W-:Y:S02]  /*bc80*/  IMAD.MOV.U32 R152, RZ, RZ, R234 ;  /* 0x000000ffff987224 */ /* 0x000fe400078e00ea */
[----:B------:R-:W-:Y:S02]  /*bc90*/  FFMA.FTZ R93, R93, c[0x0][0x2d0], -R84 ;  /* 0x0000b4005d5d7a23 */ /* 0x000fe40000010854 */
[----:B-1----:R-:W-:Y:S01]  /*bca0*/  FFMA.FTZ R2, R174, c[0x0][0x2d0], -R85 ;  /* 0x0000b400ae027a23 */ /* 0x002fe20000010855 */
[----:B------:R-:W-:Y:S01]  /*bcb0*/  MOV R174, R173 ;  /* 0x000000ad00ae7202 */ /* 0x000fe20000000f00 */
[----:B------:R-:W-:Y:S01]  /*bcc0*/  IMAD.MOV.U32 R173, RZ, RZ, R172 ;  /* 0x000000ffffad7224 */ /* 0x000fe200078e00ac */
[----:B------:R-:W-:Y:S01]  /*bcd0*/  F2FP.BF16.PACK_AB R83, R210, R175 ;  /* 0x000000afd253723e */ /* 0x000fe200000010ff */
[----:B------:R1:W-:Y:S01]  /*bce0*/  MUFU.EX2 R212, R2 ;  /* 0x0000000200d47308 */ /* 0x0003e20000000800 */
[----:B------:R-:W-:Y:S01]  /*bcf0*/  IMAD.MOV.U32 R172, RZ, RZ, R171 ;  /* 0x000000ffffac7224 */ /* 0x000fe200078e00ab */
[----:B------:R-:W-:Y:S01]  /*bd00*/  MOV R171, R170 ;  /* 0x000000aa00ab7202 */ /* 0x000fe20000000f00 */
[----:B------:R-:W-:Y:S02]  /*bd10*/  IMAD.MOV.U32 R170, RZ, RZ, R169 ;  /* 0x000000ffffaa7224 */ /* 0x000fe400078e00a9 */
[----:B------:R-:W-:Y:S01]  /*bd20*/  IMAD.MOV.U32 R169, RZ, RZ, R168 ;  /* 0x000000ffffa97224 */ /* 0x000fe200078e00a8 */
[C---:B------:R-:W-:Y:S01]  /*bd30*/  HMMA.16816.F32.BF16 R8, R80.reuse, R76, R8 ;  /* 0x0000004c5008723c */ /* 0x040fe20000041808 */
[----:B------:R-:W-:Y:S01]  /*bd40*/  MOV R168, R167 ;  /* 0x000000a700a87202 */ /* 0x000fe20000000f00 */
[----:B------:R-:W-:Y:S02]  /*bd50*/  IMAD.MOV.U32 R167, RZ, RZ, R110 ;  /* 0x000000ffffa77224 */ /* 0x000fe400078e006e */
[----:B------:R-:W-:Y:S04]  /*bd60*/  IMAD.MOV.U32 R110, RZ, RZ, R236 ;  /* 0x000000ffff6e7224 */ /* 0x000fe800078e00ec */
[-C--:B------:R-:W-:Y:S08]  /*bd70*/  HMMA.16816.F32.BF16 R12, R80, R78.reuse, R12 ;  /* 0x0000004e500c723c */ /* 0x080ff0000004180c */
[C---:B------:R-:W-:Y:S01]  /*bd80*/  HMMA.16816.F32.BF16 R16, R72.reuse, R78, R16 ;  /* 0x0000004e4810723c */ /* 0x040fe20000041810 */
[----:B------:R-:W1:Y:S03]  /*bd90*/  LDSM.16.MT88.4 R76, [R233+0x1000] ;  /* 0x00100000e94c783b */ /* 0x000e660000004200 */
[----:B-1----:R-:W-:Y:S01]  /*bda0*/  FFMA.FTZ R2, R174, c[0x0][0x2d0], -R85 ;  /* 0x0000b400ae027a23 */ /* 0x002fe20000010855 */
[----:B------:R-:W-:Y:S01]  /*bdb0*/  MOV R174, R173 ;  /* 0x000000ad00ae7202 */ /* 0x000fe20000000f00 */
[----:B------:R-:W-:Y:S02]  /*bdc0*/  IMAD.MOV.U32 R173, RZ, RZ, R172 ;  /* 0x000000ffffad7224 */ /* 0x000fe400078e00ac */
[----:B------:R1:W-:Y:S01]  /*bdd0*/  MUFU.EX2 R214, R2 ;  /* 0x0000000200d67308 */ /* 0x0003e20000000800 */
[----:B------:R-:W-:Y:S03]  /*bde0*/  IMAD.MOV.U32 R172, RZ, RZ, R171 ;  /* 0x000000ffffac7224 */ /* 0x000fe600078e00ab */
[----:B------:R-:W-:Y:S01]  /*bdf0*/  MOV R171, R170 ;  /* 0x000000aa00ab7202 */ /* 0x000fe20000000f00 */
[----:B------:R-:W-:Y:S02]  /*be00*/  IMAD.MOV.U32 R170, RZ, RZ, R169 ;  /* 0x000000ffffaa7224 */ /* 0x000fe400078e00a9 */
[----:B------:R-:W-:Y:S01]  /*be10*/  IMAD.MOV.U32 R169, RZ, RZ, R168 ;  /* 0x000000ffffa97224 */ /* 0x000fe200078e00a8 */
[----:B------:R-:W-:Y:S01]  /*be20*/  MOV R168, R167 ;  /* 0x000000a700a87202 */ /* 0x000fe20000000f00 */
[----:B------:R-:W-:Y:S02]  /*be30*/  IMAD.MOV.U32 R167, RZ, RZ, R110 ;  /* 0x000000ffffa77224 */ /* 0x000fe400078e006e */
[----:B------:R-:W-:Y:S01]  /*be40*/  IMAD.MOV.U32 R110, RZ, RZ, R107 ;  /* 0x000000ffff6e7224 */ /* 0x000fe200078e006b */
[----:B------:R-:W-:Y:S03]  /*be50*/  MOV R107, R240 ;  /* 0x000000f0006b7202 */ /* 0x000fe60000000f00 */
[----:B------:R-:W-:Y:S02]  /*be60*/  FFMA.FTZ R110, R110, c[0x0][0x2d0], -R84 ;  /* 0x0000b4006e6e7a23 */ /* 0x000fe40000010854 */
[----:B-1----:R-:W-:Y:S02]  /*be70*/  FFMA.FTZ R2, R174, c[0x0][0x2d0], -R85 ;  /* 0x0000b400ae027a23 */ /* 0x002fe40000010855 */
[----:B------:R-:W-:Y:S02]  /*be80*/  IMAD.MOV.U32 R174, RZ, RZ, R173 ;  /* 0x000000ffffae7224 */ /* 0x000fe400078e00ad */
[----:B------:R1:W-:Y:S01]  /*be90*/  MUFU.EX2 R213, R2 ;  /* 0x0000000200d57308 */ /* 0x0003e20000000800 */
[----:B------:R-:W-:Y:S01]  /*bea0*/  IMAD.MOV.U32 R173, RZ, RZ, R172 ;  /* 0x000000ffffad7224 */ /* 0x000fe200078e00ac */
[----:B------:R-:W-:Y:S01]  /*beb0*/  MOV R172, R171 ;  /* 0x000000ab00ac7202 */ /* 0x000fe20000000f00 */
[----:B------:R-:W-:Y:S01]  /*bec0*/  IMAD.MOV.U32 R171, RZ, RZ, R170 ;  /* 0x000000ffffab7224 */ /* 0x000fe200078e00aa */
[-C--:B------:R-:W-:Y:S01]  /*bed0*/  HMMA.16816.F32.BF16 R20, R72, R76.reuse, R20 ;  /* 0x0000004c4814723c */ /* 0x080fe20000041814 */
[----:B------:R-:W-:Y:S01]  /*bee0*/  IMAD.MOV.U32 R170, RZ, RZ, R169 ;  /* 0x000000ffffaa7224 */ /* 0x000fe200078e00a9 */
[----:B------:R-:W-:Y:S01]  /*bef0*/  MOV R169, R168 ;  /* 0x000000a800a97202 */ /* 0x000fe20000000f00 */
[----:B------:R-:W-:Y:S01]  /*bf00*/  IMAD.MOV.U32 R168, RZ, RZ, R167 ;  /* 0x000000ffffa87224 */ /* 0x000fe200078e00a7 */
[----:B------:R-:W-:Y:S01]  /*bf10*/  MOV R176, R173 ;  /* 0x000000ad00b07202 */ /* 0x000fe20000000f00 */
[----:B------:R-:W-:Y:S02]  /*bf20*/  IMAD.MOV.U32 R167, RZ, RZ, R241 ;  /* 0x000000ffffa77224 */ /* 0x000fe400078e00f1 */
[----:B------:R-:W-:Y:S01]  /*bf30*/  IMAD.MOV.U32 R173, RZ, RZ, R172 ;  /* 0x000000ffffad7224 */ /* 0x000fe200078e00ac */
[C---:B------:R-:W-:Y:S01]  /*bf40*/  HMMA.16816.F32.BF16 R24, R80.reuse, R76, R24 ;  /* 0x0000004c5018723c */ /* 0x040fe20000041818 */
[----:B------:R-:W-:Y:S03]  /*bf50*/  IMAD.MOV.U32 R172, RZ, RZ, R171 ;  /* 0x000000ffffac7224 */ /* 0x000fe600078e00ab */
[----:B------:R-:W-:Y:S01]  /*bf60*/  MOV R171, R170 ;  /* 0x000000aa00ab7202 */ /* 0x000fe20000000f00 */
[----:B------:R-:W-:Y:S01]  /*bf70*/  IMAD.MOV.U32 R170, RZ, RZ, R169 ;  /* 0x000000ffffaa7224 */ /* 0x000fe200078e00a9 */
[----:B------:R-:W-:Y:S01]  /*bf80*/  MOV R177, R173 ;  /* 0x000000ad00b17202 */ /* 0x000fe20000000f00 */
[----:B------:R-:W-:Y:S01]  /*bf90*/  IMAD.MOV.U32 R169, RZ, RZ, R168 ;  /* 0x000000ffffa97224 */ /* 0x000fe200078e00a8 */
[-C--:B------:R-:W-:Y:S01]  /*bfa0*/  HMMA.16816.F32.BF16 R28, R80, R78.reuse, R28 ;  /* 0x0000004e501c723c */ /* 0x080fe2000004181c */
[----:B------:R-:W-:Y:S03]  /*bfb0*/  MOV R168, R167 ;  /* 0x000000a700a87202 */ /* 0x000fe60000000f00 */
[--C-:B-1----:R-:W-:Y:S02]  /*bfc0*/  FFMA.FTZ R2, R174, c[0x0][0x2d0], -R84.reuse ;  /* 0x0000b400ae027a23 */ /* 0x102fe40000010854 */
[----:B------:R-:W-:Y:S02]  /*bfd0*/  FFMA.FTZ R88, R177, c[0x0][0x2d0], -R84 ;  /* 0x0000b400b1587a23 */ /* 0x000fe40000010854 */
[----:B------:R1:W-:Y:S01]  /*bfe0*/  MUFU.EX2 R174, R2 ;  /* 0x0000000200ae7308 */ /* 0x0003e20000000800 */
[C---:B------:R-:W-:Y:S01]  /*bff0*/  HMMA.16816.F32.BF16 R32, R72.reuse, R78, R32 ;  /* 0x0000004e4820723c */ /* 0x040fe20000041820 */
[----:B------:R-:W4:Y:S02]  /*c000*/  LDSM.16.MT88.4 R76, [R230+0x1000] ;  /* 0x00100000e64c783b */ /* 0x000f240000004200 */
[----:B------:R-:W-:Y:S02]  /*c010*/  IMAD.MOV.U32 R167, RZ, RZ, R166 ;  /* 0x000000ffffa77224 */ /* 0x000fe400078e00a6 */
[----:B------:R-:W-:Y:S01]  /*c020*/  IMAD.MOV.U32 R166, RZ, RZ, R165 ;  /* 0x000000ffffa67224 */ /* 0x000fe200078e00a5 */
[----:B------:R-:W-:Y:S01]  /*c030*/  MOV R165, R164 ;  /* 0x000000a400a57202 */ /* 0x000fe20000000f00 */
[----:B------:R-:W-:Y:S02]  /*c040*/  IMAD.MOV.U32 R164, RZ, RZ, R163 ;  /* 0x000000ffffa47224 */ /* 0x000fe400078e00a3 */
[----:B------:R-:W-:Y:S03]  /*c050*/  IMAD.MOV.U32 R163, RZ, RZ, R162 ;  /* 0x000000ffffa37224 */ /* 0x000fe600078e00a2 */
[----:B------:R-:W-:Y:S01]  /*c060*/  MOV R162, R161 ;  /* 0x000000a100a27202 */ /* 0x000fe20000000f00 */
[----:B------:R-:W-:Y:S02]  /*c070*/  IMAD.MOV.U32 R161, RZ, RZ, R160 ;  /* 0x000000ffffa17224 */ /* 0x000fe400078e00a0 */
[----:B------:R-:W-:Y:S02]  /*c080*/  IMAD.MOV.U32 R173, RZ, RZ, R171 ;  /* 0x000000ffffad7224 */ /* 0x000fe400078e00ab */
[----:B------:R-:W-:Y:S01]  /*c090*/  IMAD.MOV.U32 R171, RZ, RZ, R169 ;  /* 0x000000ffffab7224 */ /* 0x000fe200078e00a9 */
[----:B------:R-:W-:Y:S01]  /*c0a0*/  MOV R169, R167 ;  /* 0x000000a700a97202 */ /* 0x000fe20000000f00 */
[----:B------:R-:W-:Y:S01]  /*c0b0*/  IMAD.MOV.U32 R167, RZ, RZ, R165 ;  /* 0x000000ffffa77224 */ /* 0x000fe200078e00a5 */
[----:B------:R-:W-:Y:S01]  /*c0c0*/  MOV R177, R173 ;  /* 0x000000ad00b17202 */ /* 0x000fe20000000f00 */
[----:B------:R-:W-:Y:S01]  /*c0d0*/  IMAD.MOV.U32 R165, RZ, RZ, R163 ;  /* 0x000000ffffa57224 */ /* 0x000fe200078e00a3 */
[----:B------:R-:W-:Y:S01]  /*c0e0*/  MOV R163, R161 ;  /* 0x000000a100a37202 */ /* 0x000fe20000000f00 */
[----:B-1----:R-:W-:Y:S02]  /*c0f0*/  FFMA.FTZ R2, R176, c[0x0][0x2d0], -R84 ;  /* 0x0000b400b0027a23 */ /* 0x002fe40000010854 */
[----:B------:R-:W-:Y:S01]  /*c100*/  IMAD.MOV.U32 R176, RZ, RZ, R172 ;  /* 0x000000ffffb07224 */ /* 0x000fe200078e00ac */
[----:B------:R-:W-:Y:S01]  /*c110*/  MOV R172, R170 ;  /* 0x000000aa00ac7202 */ /* 0x000fe20000000f00 */
[----:B------:R-:W-:Y:S02]  /*c120*/  IMAD.MOV.U32 R170, RZ, RZ, R168 ;  /* 0x000000ffffaa7224 */ /* 0x000fe400078e00a8 */
[----:B------:R-:W-:Y:S01]  /*c130*/  IMAD.MOV.U32 R168, RZ, RZ, R166 ;  /* 0x000000ffffa87224 */ /* 0x000fe200078e00a6 */
[----:B------:R-:W-:Y:S01]  /*c140*/  MOV R166, R164 ;  /* 0x000000a400a67202 */ /* 0x000fe20000000f00 */
[----:B------:R-:W-:Y:S02]  /*c150*/  IMAD.MOV.U32 R164, RZ, RZ, R162 ;  /* 0x000000ffffa47224 */ /* 0x000fe400078e00a2 */
[----:B------:R-:W-:Y:S02]  /*c160*/  IMAD.MOV.U32 R161, RZ, RZ, R158 ;  /* 0x000000ffffa17224 */ /* 0x000fe400078e009e */
[----:B------:R-:W-:Y:S02]  /*c170*/  IMAD.MOV.U32 R178, RZ, RZ, R176 ;  /* 0x000000ffffb27224 */ /* 0x000fe400078e00b0 */
[----:B------:R-:W-:Y:S02]  /*c180*/  IMAD.MOV.U32 R173, RZ, RZ, R171 ;  /* 0x000000ffffad7224 */ /* 0x000fe400078e00ab */
[----:B------:R-:W-:Y:S01]  /*c190*/  IMAD.MOV.U32 R171, RZ, RZ, R169 ;  /* 0x000000ffffab7224 */ /* 0x000fe200078e00a9 */
[----:B------:R-:W-:Y:S01]  /*c1a0*/  MOV R169, R167 ;  /* 0x000000a700a97202 */ /* 0x000fe20000000f00 */
[----:B------:R-:W-:Y:S01]  /*c1b0*/  IMAD.MOV.U32 R167, RZ, RZ, R165 ;  /* 0x000000ffffa77224 */ /* 0x000fe200078e00a5 */
[-C--:B----4-:R-:W-:Y:S01]  /*c1c0*/  HMMA.16816.F32.BF16 R36, R72, R76.reuse, R36 ;  /* 0x0000004c4824723c */ /* 0x090fe20000041824 */
[----:B------:R-:W-:Y:S01]  /*c1d0*/  IMAD.MOV.U32 R165, RZ, RZ, R163 ;  /* 0x000000ffffa57224 */ /* 0x000fe200078e00a3 */
[----:B------:R-:W-:Y:S01]  /*c1e0*/  MOV R163, R161 ;  /* 0x000000a100a37202 */ /* 0x000fe20000000f00 */
[----:B------:R-:W-:Y:S02]  /*c1f0*/  IMAD.MOV.U32 R179, RZ, RZ, R177 ;  /* 0x000000ffffb37224 */ /* 0x000fe400078e00b1 */
[----:B------:R-:W-:Y:S01]  /*c200*/  IMAD.MOV.U32 R177, RZ, RZ, R173 ;  /* 0x000000ffffb17224 */ /* 0x000fe200078e00ad */
[----:B------:R-:W-:Y:S01]  /*c210*/  MOV R173, R171 ;  /* 0x000000ab00ad7202 */ /* 0x000fe20000000f00 */
[----:B------:R-:W-:Y:S01]  /*c220*/  IMAD.MOV.U32 R171, RZ, RZ, R169 ;  /* 0x000000ffffab7224 */ /* 0x000fe200078e00a9 */
[C---:B------:R-:W-:Y:S01]  /*c230*/  HMMA.16816.F32.BF16 R40, R80.reuse, R76, R40 ;  /* 0x0000004c5028723c */ /* 0x040fe20000041828 */
[----:B------:R-:W-:Y:S03]  /*c240*/  IMAD.MOV.U32 R169, RZ, RZ, R167 ;  /* 0x000000ffffa97224 */ /* 0x000fe600078e00a7 */
[----:B------:R-:W-:Y:S01]  /*c250*/  IMAD.MOV.U32 R158, RZ, RZ, R243 ;  /* 0x000000ffff9e7224 */ /* 0x000fe200078e00f3 */
[----:B------:R-:W-:Y:S01]  /*c260*/  MOV R167, R165 ;  /* 0x000000a500a77202 */ /* 0x000fe20000000f00 */
[----:B------:R-:W-:Y:S02]  /*c270*/  IMAD.MOV.U32 R165, RZ, RZ, R163 ;  /* 0x000000ffffa57224 */ /* 0x000fe400078e00a3 */
[----:B------:R-:W-:Y:S01]  /*c280*/  IMAD.MOV.U32 R161, RZ, RZ, R158 ;  /* 0x000000ffffa17224 */ /* 0x000fe200078e009e */
[-C--:B------:R-:W-:Y:S03]  /*c290*/  HMMA.16816.F32.BF16 R44, R80, R78.reuse, R44 ;  /* 0x0000004e502c723c */ /* 0x080fe6000004182c */
[----:B------:R-:W-:Y:S02]  /*c2a0*/  IMAD.MOV.U32 R158, RZ, RZ, R244 ;  /* 0x000000ffff9e7224 */ /* 0x000fe400078e00f4 */
[----:B------:R-:W-:Y:S02]  /*c2b0*/  IMAD.MOV.U32 R163, RZ, RZ, R161 ;  /* 0x000000ffffa37224 */ /* 0x000fe400078e00a1 */
[----:B------:R-:W-:Y:S01]  /*c2c0*/  IMAD.MOV.U32 R176, RZ, RZ, R172 ;  /* 0x000000ffffb07224 */ /* 0x000fe200078e00ac */
[----:B------:R-:W-:Y:S01]  /*c2d0*/  MOV R161, R158 ;  /* 0x0000009e00a17202 */ /* 0x000fe20000000f00 */
[----:B------:R-:W-:Y:S01]  /*c2e0*/  IMAD.MOV.U32 R158, RZ, RZ, R208 ;  /* 0x000000ffff9e7224 */ /* 0x000fe200078e00d0 */
[C---:B------:R-:W-:Y:S02]  /*c2f0*/  HMMA.16816.F32.BF16 R48, R72.reuse, R78, R48 ;  /* 0x0000004e4830723c */ /* 0x040fe40000041830 */
[----:B------:R-:W-:Y:S01]  /*c300*/  MOV R172, R170 ;  /* 0x000000aa00ac7202 */ /* 0x000fe20000000f00 */
[----:B------:R-:W-:Y:S02]  /*c310*/  IMAD.MOV.U32 R170, RZ, RZ, R168 ;  /* 0x000000ffffaa7224 */ /* 0x000fe400078e00a8 */
[----:B------:R-:W-:Y:S01]  /*c320*/  IMAD.MOV.U32 R168, RZ, RZ, R166 ;  /* 0x000000ffffa87224 */ /* 0x000fe200078e00a6 */
[----:B------:R-:W-:Y:S01]  /*c330*/  MOV R166, R164 ;  /* 0x000000a400a67202 */ /* 0x000fe20000000f00 */
[----:B---3--:R-:W-:Y:S04]  /*c340*/  FFMA.FTZ R97, R97, c[0x0][0x2d0], -R85 ;  /* 0x0000b40061617a23 */ /* 0x008fe80000010855 */
[----:B------:R-:W-:Y:S10]  /*c350*/  MUFU.EX2 R188, R97 ;  /* 0x0000006100bc7308 */ /* 0x000ff40000000800 */
[----:B------:R-:W-:Y:S01]  /*c360*/  MUFU.EX2 R97, R129 ;  /* 0x0000008100617308 */ /* 0x000fe20000000800 */
[----:B--2---:R-:W-:Y:S02]  /*c370*/  IMAD.MOV.U32 R155, RZ, RZ, R231 ;  /* 0x000000ffff9b7224 */ /* 0x004fe400078e00e7 */
[----:B------:R1:W5:Y:S04]  /*c380*/  LDL.LU R231, [R1+0xb4] ;  /* 0x0000b40001e77983 */ /* 0x0003680000300800 */
[----:B------:R1:W5:Y:S04]  /*c390*/  LDL.LU R237, [R1+0xb0] ;  /* 0x0000b00001ed7983 */ /* 0x0003680000300800 */
[----:B------:R1:W5:Y:S04]  /*c3a0*/  LDL.LU R234, [R1+0xac] ;  /* 0x0000ac0001ea7983 */ /* 0x0003680000300800 */
[----:B------:R1:W5:Y:S04]  /*c3b0*/  LDL.LU R236, [R1+0xa8] ;  /* 0x0000a80001ec7983 */ /* 0x0003680000300800 */
[----:B------:R1:W5:Y:S04]  /*c3c0*/  LDL.LU R240, [R1+0xa4] ;  /* 0x0000a40001f07983 */ /* 0x0003680000300800 */
[----:B------:R1:W5:Y:S01]  /*c3d0*/  LDL.LU R241, [R1+0xa0] ;  /* 0x0000a00001f17983 */ /* 0x0003620000300800 */
[----:B------:R-:W-:Y:S03]  /*c3e0*/  IMAD.MOV.U32 R160, RZ, RZ, R242 ;  /* 0x000000ffffa07224 */ /* 0x000fe600078e00f2 */
[----:B------:R1:W5:Y:S01]  /*c3f0*/  LDL.LU R242, [R1+0x9c] ;  /* 0x00009c0001f27983 */ /* 0x0003620000300800 */
[----:B------:R-:W-:Y:S01]  /*c400*/  IMAD.MOV.U32 R162, RZ, RZ, R160 ;  /* 0x000000ffffa27224 */ /* 0x000fe200078e00a0 */
[----:B------:R-:W-:Y:S02]  /*c410*/  MOV R160, R209 ;  /* 0x000000d100a07202 */ /* 0x000fe40000000f00 */
[----:B------:R1:W5:Y:S01]  /*c420*/  LDL.LU R243, [R1+0x98] ;  /* 0x0000980001f37983 */ /* 0x0003620000300800 */
[----:B------:R2:W-:Y:S01]  /*c430*/  MUFU.EX2 R209, R2 ;  /* 0x0000000200d17308 */ /* 0x0005e20000000800 */
[----:B------:R-:W-:Y:S02]  /*c440*/  IMAD.MOV.U32 R164, RZ, RZ, R162 ;  /* 0x000000ffffa47224 */ /* 0x000fe400078e00a2 */
[----:B------:R-:W-:Y:S01]  /*c450*/  IMAD.MOV.U32 R162, RZ, RZ, R160 ;  /* 0x000000ffffa27224 */ /* 0x000fe200078e00a0 */
[----:B------:R-:W-:Y:S01]  /*c460*/  MOV R160, R206 ;  /* 0x000000ce00a07202 */ /* 0x000fe20000000f00 */
[----:B------:R1:W5:Y:S05]  /*c470*/  LDL.LU R244, [R1+0x94] ;  /* 0x0000940001f47983 */ /* 0x00036a0000300800 */
[----:B------:R-:W-:Y:S01]  /*c480*/  MUFU.EX2 R206, R88 ;  /* 0x0000005800ce7308 */ /* 0x000fe20000000800 */
[----:B--2---:R-:W-:Y:S01]  /*c490*/  FFMA.FTZ R2, R178, c[0x0][0x2d0], -R84 ;  /* 0x0000b400b2027a23 */ /* 0x004fe20000010854 */
[----:B------:R-:W-:Y:S01]  /*c4a0*/  MOV R178, R176 ;  /* 0x000000b000b27202 */ /* 0x000fe20000000f00 */
[----:B------:R-:W-:Y:S07]  /*c4b0*/  IMAD.MOV.U32 R176, RZ, RZ, R172 ;  /* 0x000000ffffb07224 */ /* 0x000fee00078e00ac */
[----:B------:R2:W-:Y:S01]  /*c4c0*/  MUFU.EX2 R208, R2 ;  /* 0x0000000200d07308 */ /* 0x0005e20000000800 */
        /* <DEDUP_REMOVED lines=8> */
[----:B------:R-:W-:Y:S01]  /*c550*/  IMAD.MOV.U32 R160, RZ, RZ, R155 ;  /* 0x000000ffffa07224 */ /* 0x000fe200078e009b */
[----:B------:R-:W-:Y:S01]  /*c560*/  MOV R155, R245 ;  /* 0x000000f5009b7202 */ /* 0x000fe20000000f00 */
[----:B------:R-:W-:Y:S01]  /*c570*/  FFMA.FTZ R87, R192, c[0x0][0x2d0], -R86 ;  /* 0x0000b400c0577a23 */ /* 0x000fe20000010856 */
[----:B------:R1:W5:Y:S01]  /*c580*/  LDL.LU R245, [R1+0x90] ;  /* 0x0000900001f57983 */ /* 0x0003620000300800 */
[----:B------:R-:W-:Y:S02]  /*c590*/  IMAD.MOV.U32 R192, RZ, RZ, R178 ;  /* 0x000000ffffc07224 */ /* 0x000fe400078e00b2 */
[----:B------:R-:W-:Y:S01]  /*c5a0*/  IMAD.MOV.U32 R176, RZ, RZ, R172 ;  /* 0x000000ffffb07224 */ /* 0x000fe200078e00ac */
[----:B------:R-:W-:Y:S01]  /*c5b0*/  MOV R172, R171 ;  /* 0x000000ab00ac7202 */ /* 0x000fe20000000f00 */
[----:B------:R-:W-:Y:S01]  /*c5c0*/  IMAD.MOV.U32 R171, RZ, RZ, R169 ;  /* 0x000000ffffab7224 */ /* 0x000fe200078e00a9 */
[----:B------:R-:W-:Y:S01]  /*c5d0*/  MUFU.EX2 R178, R87 ;  /* 0x0000005700b27308 */ /* 0x000fe20000000800 */
[----:B------:R-:W-:Y:S01]  /*c5e0*/  IMAD.MOV.U32 R169, RZ, RZ, R168 ;  /* 0x000000ffffa97224 */ /* 0x000fe200078e00a8 */
[----:B------:R-:W-:Y:S01]  /*c5f0*/  MOV R168, R167 ;  /* 0x000000a700a87202 */ /* 0x000fe20000000f00 */
[----:B------:R-:W-:Y:S02]  /*c600*/  IMAD.MOV.U32 R167, RZ, RZ, R166 ;  /* 0x000000ffffa77224 */ /* 0x000fe400078e00a6 */
[----:B--2---:R-:W-:Y:S02]  /*c610*/  FFMA.FTZ R2, R179, c[0x0][0x2d0], -R86 ;  /* 0x0000b400b3027a23 */ /* 0x004fe40000010856 */
[----:B------:R-:W-:Y:S02]  /*c620*/  IMAD.MOV.U32 R179, RZ, RZ, R177 ;  /* 0x000000ffffb37224 */ /* 0x000fe400078e00b1 */
[----:B------:R-:W-:Y:S02]  /*c630*/  IMAD.MOV.U32 R177, RZ, RZ, R173 ;  /* 0x000000ffffb17224 */ /* 0x000fe400078e00ad */
[----:B------:R2:W3:Y:S01]  /*c640*/  MUFU.EX2 R173, R2 ;  /* 0x0000000200ad7308 */ /* 0x0004e20000000800 */
        /* <DEDUP_REMOVED lines=15> */
[----:B------:R-:W-:Y:S01]  /*c740*/  IMAD.MOV.U32 R155, RZ, RZ, R238 ;  /* 0x000000ffff9b7224 */ /* 0x000fe200078e00ee */
[----:B------:R-:W-:Y:S01]  /*c750*/  MOV R158, R207 ;  /* 0x000000cf009e7202 */ /* 0x000fe20000000f00 */
[----:B------:R1:W5:Y:S01]  /*c760*/  LDL.LU R238, [R1+0x8c] ;  /* 0x00008c0001ee7983 */ /* 0x0003620000300800 */
[--C-:B--2---:R-:W-:Y:S04]  /*c770*/  FFMA.FTZ R2, R179, c[0x0][0x2d0], -R86.reuse ;  /* 0x0000b400b3027a23 */ /* 0x104fe80000010856 */
[----:B------:R2:W-:Y:S02]  /*c780*/  MUFU.EX2 R179, R2 ;  /* 0x0000000200b37308 */ /* 0x0005e40000000800 */
[----:B--2---:R-:W-:Y:S02]  /*c790*/  FFMA.FTZ R2, R192, c[0x0][0x2d0], -R86 ;  /* 0x0000b400c0027a23 */ /* 0x004fe40000010856 */
[----:B------:R-:W-:Y:S01]  /*c7a0*/  IMAD.MOV.U32 R192, RZ, RZ, R172 ;  /* 0x000000ffffc07224 */ /* 0x000fe200078e00ac */
[----:B------:R-:W-:Y:S05]  /*c7b0*/  MOV R172, R169 ;  /* 0x000000a900ac7202 */ /* 0x000fea0000000f00 */
[----:B------:R2:W-:Y:S01]  /*c7c0*/  MUFU.EX2 R207, R2 ;  /* 0x0000000200cf7308 */ /* 0x0005e20000000800 */
[----:B------:R-:W-:Y:S02]  /*c7d0*/  IMAD.MOV.U32 R169, RZ, RZ, R167 ;  /* 0x000000ffffa97224 */ /* 0x000fe400078e00a7 */
[----:B------:R-:W-:Y:S02]  /*c7e0*/  IMAD.MOV.U32 R180, RZ, RZ, R192 ;  /* 0x000000ffffb47224 */ /* 0x000fe400078e00c0 */
        /* <DEDUP_REMOVED lines=9> */
[----:B------:R-:W-:Y:S02]  /*c880*/  IMAD.MOV.U32 R107, RZ, RZ, R239 ;  /* 0x000000ffff6b7224 */ /* 0x000fe400078e00ef */
[----:B------:R-:W-:Y:S01]  /*c890*/  FFMA.FTZ R88, R169, c[0x0][0x2d0], -R85 ;  /* 0x0000b400a9587a23 */ /* 0x000fe20000010855 */
[----:B------:R1:W5:Y:S01]  /*c8a0*/  LDL.LU R239, [R1+0x88] ;  /* 0x0000880001ef7983 */ /* 0x0003620000300800 */
[----:B------:R-:W-:Y:S02]  /*c8b0*/  IMAD.MOV.U32 R169, RZ, RZ, R168 ;  /* 0x000000ffffa97224 */ /* 0x000fe400078e00a8 */
[----:B--2---:R-:W-:Y:S01]  /*c8c0*/  FFMA.FTZ R2, R193, c[0x0][0x2d0], -R92 ;  /* 0x0000b400c1027a23 */ /* 0x004fe2000001085c */
[----:B------:R-:W-:Y:S01]  /*c8d0*/  MOV R193, R177 ;  /* 0x000000b100c17202 */ /* 0x000fe20000000f00 */
[----:B------:R-:W-:Y:S01]  /*c8e0*/  IMAD.MOV.U32 R177, RZ, RZ, R171 ;  /* 0x000000ffffb17224 */ /* 0x000fe200078e00ab */
[----:B------:R-:W-:Y:S01]  /*c8f0*/  MOV R171, R164 ;  /* 0x000000a400ab7202 */ /* 0x000fe20000000f00 */
[----:B------:R2:W-:Y:S01]  /*c900*/  MUFU.EX2 R172, R2 ;  /* 0x0000000200ac7308 */ /* 0x0005e20000000800 */
[----:B------:R-:W-:Y:S01]  /*c910*/  MOV R181, R193 ;  /* 0x000000c100b57202 */ /* 0x000fe20000000f00 */
[----:B------:R-:W-:Y:S02]  /*c920*/  IMAD.MOV.U32 R193, RZ, RZ, R177 ;  /* 0x000000ffffc17224 */ /* 0x000fe400078e00b1 */
        /* <DEDUP_REMOVED lines=12> */
[----:B------:R-:W-:Y:S01]  /*c9f0*/  MOV R167, R166 ;  /* 0x000000a600a77202 */ /* 0x000fe20000000f00 */
[----:B------:R-:W-:Y:S01]  /*ca00*/  IMAD.MOV.U32 R166, RZ, RZ, R201 ;  /* 0x000000ffffa67224 */ /* 0x000fe200078e00c9 */
[----:B------:R1:W5:Y:S01]  /*ca10*/  LDL.LU R228, [R1+0x84] ;  /* 0x0000840001e47983 */ /* 0x0003620000300800 */
[----:B--2---:R-:W-:Y:S01]  /*ca20*/  FFMA.FTZ R2, R180, c[0x0][0x2d0], -R92 ;  /* 0x0000b400b4027a23 */ /* 0x004fe2000001085c */
[----:B------:R-:W-:Y:S01]  /*ca30*/  MUFU.EX2 R201, R88 ;  /* 0x0000005800c97308 */ /* 0x000fe20000000800 */
[----:B------:R-:W-:Y:S01]  /*ca40*/  IMAD.MOV.U32 R180, RZ, RZ, R192 ;  /* 0x000000ffffb47224 */ /* 0x000fe200078e00c0 */
[----:B------:R-:W-:Y:S01]  /*ca50*/  MOV R192, R176 ;  /* 0x000000b000c07202 */ /* 0x000fe20000000f00 */
[----:B------:R-:W-:Y:S02]  /*ca60*/  IMAD.MOV.U32 R176, RZ, RZ, R235 ;  /* 0x000000ffffb07224 */ /* 0x000fe400078e00eb */
[----:B------:R1:W5:Y:S01]  /*ca70*/  LDL.LU R235, [R1+0x80] ;  /* 0x0000800001eb7983 */ /* 0x0003620000300800 */
[----:B------:R-:W-:Y:S02]  /*ca80*/  FFMA.FTZ R76, R171, c[0x0][0x2d0], -R86 ;  /* 0x0000b400ab4c7a23 */ /* 0x000fe40000010856 */
[----:B------:R-:W-:Y:S01]  /*ca90*/  IMAD.MOV.U32 R171, RZ, RZ, R170 ;  /* 0x000000ffffab7224 */ /* 0x000fe200078e00aa */
[----:B------:R-:W2:Y:S01]  /*caa0*/  LDL.LU R122, [R1+0x18] ;  /* 0x00001800017a7983 */ /* 0x000ea20000300800 */
[----:B------:R4:W1:Y:S01]  /*cab0*/  MUFU.EX2 R177, R2 ;  /* 0x0000000200b17308 */ /* 0x0008620000000800 */
[----:B------:R-:W-:Y:S02]  /*cac0*/  MOV R170, R197 ;  /* 0x000000c500aa7202 */ /* 0x000fe40000000f00 */
[----:B------:R-:W2:Y:S04]  /*cad0*/  LDL.LU R89, [R1+0x1c] ;  /* 0x00001c0001597983 */ /* 0x000ea80000300800 */
[----:B------:R-:W2:Y:S04]  /*cae0*/  LDL.LU R121, [R1+0x24] ;  /* 0x0000240001797983 */ /* 0x000ea80000300800 */
[----:B------:R-:W2:Y:S04]  /*caf0*/  LDL.LU R120, [R1+0x20] ;  /* 0x0000200001787983 */ /* 0x000ea80000300800 */
[----:B------:R-:W2:Y:S01]  /*cb00*/  LDL R218, [R1+0x2c] ;  /* 0x00002c0001da7983 */ /* 0x000ea20000100800 */
[--C-:B----4-:R-:W-:Y:S02]  /*cb10*/  FFMA.FTZ R2, R181, c[0x0][0x2d0], -R92.reuse ;  /* 0x0000b400b5027a23 */ /* 0x110fe4000001085c */
[----:B------:R-:W-:Y:S01]  /*cb20*/  IMAD.MOV.U32 R181, RZ, RZ, R193 ;  /* 0x000000ffffb57224 */ /* 0x000fe200078e00c1 */
[----:B------:R-:W-:Y:S02]  /*cb30*/  MOV R193, R176 ;  /* 0x000000b000c17202 */ /* 0x000fe40000000f00 */
[----:B------:R4:W-:Y:S03]  /*cb40*/  MUFU.EX2 R176, R2 ;  /* 0x0000000200b07308 */ /* 0x0009e60000000800 */
[--C-:B------:R-:W-:Y:S01]  /*cb50*/  FFMA.FTZ R87, R193, c[0x0][0x2d0], -R85.reuse ;  /* 0x0000b400c1577a23 */ /* 0x100fe20000010855 */
[----:B------:R-:W-:Y:S06]  /*cb60*/  MOV R193, R205 ;  /* 0x000000cd00c17202 */ /* 0x000fec0000000f00 */
[----:B------:R-:W-:Y:S01]  /*cb70*/  MUFU.EX2 R205, R87 ;  /* 0x0000005700cd7308 */ /* 0x000fe20000000800 */
[----:B----4-:R-:W-:Y:S09]  /*cb80*/  FFMA.FTZ R2, R181, c[0x0][0x2d0], -R92 ;  /* 0x0000b400b5027a23 */ /* 0x010ff2000001085c */
[----:B------:R4:W1:Y:S02]  /*cb90*/  MUFU.EX2 R183, R2 ;  /* 0x0000000200b77308 */ /* 0x0008640000000800 */
[----:B----4-:R-:W-:Y:S02]  /*cba0*/  FFMA.FTZ R2, R164, c[0x0][0x2d0], -R85 ;  /* 0x0000b400a4027a23 */ /* 0x010fe40000010855 */
[----:B------:R-:W-:Y:S01]  /*cbb0*/  IMAD.MOV.U32 R164, RZ, RZ, R163 ;  /* 0x000000ffffa47224 */ /* 0x000fe200078e00a3 */
[----:B------:R-:W-:Y:S01]  /*cbc0*/  MOV R163, R162 ;  /* 0x000000a200a37202 */ /* 0x000fe20000000f00 */
[----:B------:R-:W-:Y:S02]  /*cbd0*/  IMAD.MOV.U32 R162, RZ, RZ, R161 ;  /* 0x000000ffffa27224 */ /* 0x000fe400078e00a1 */
[----:B------:R-:W-:Y:S01]  /*cbe0*/  IMAD.MOV.U32 R161, RZ, RZ, R158 ;  /* 0x000000ffffa17224 */ /* 0x000fe200078e009e */
[----:B------:R-:W-:Y:S01]  /*cbf0*/  MOV R158, R145 ;  /* 0x00000091009e7202 */ /* 0x000fe20000000f00 */
[----:B------:R-:W-:Y:S02]  /*cc00*/  IMAD.MOV.U32 R145, RZ, RZ, R203 ;  /* 0x000000ffff917224 */ /* 0x000fe400078e00cb */
[----:B------:R-:W-:Y:S02]  /*cc10*/  IMAD.MOV.U32 R203, RZ, RZ, R202 ;  /* 0x000000ffffcb7224 */ /* 0x000fe400078e00ca */
[----:B------:R4:W-:Y:S02]  /*cc20*/  MUFU.EX2 R202, R2 ;  /* 0x0000000200ca7308 */ /* 0x0009e40000000800 */
[--C-:B----4-:R-:W-:Y:S08]  /*cc30*/  FFMA.FTZ R2, R180, c[0x0][0x2d0], -R84.reuse ;  /* 0x0000b400b4027a23 */ /* 0x110ff00000010854 */
[----:B------:R4:W-:Y:S02]  /*cc40*/  MUFU.EX2 R181, R2 ;  /* 0x0000000200b57308 */ /* 0x0009e40000000800 */
[----:B----4-:R-:W-:Y:S02]  /*cc50*/  FFMA.FTZ R2, R169, c[0x0][0x2d0], -R84 ;  /* 0x0000b400a9027a23 */ /* 0x010fe40000010854 */
[----:B------:R-:W-:Y:S02]  /*cc60*/  IMAD.MOV.U32 R169, RZ, RZ, R168 ;  /* 0x000000ffffa97224 */ /* 0x000fe400078e00a8 */
[----:B------:R-:W-:Y:S01]  /*cc70*/  IMAD.MOV.U32 R168, RZ, RZ, R167 ;  /* 0x000000ffffa87224 */ /* 0x000fe200078e00a7 */
[----:B------:R-:W-:Y:S01]  /*cc80*/  MOV R167, R166 ;  /* 0x000000a600a77202 */ /* 0x000fe20000000f00 */
[----:B------:R-:W-:Y:S02]  /*cc90*/  IMAD.MOV.U32 R166, RZ, RZ, R199 ;  /* 0x000000ffffa67224 */ /* 0x000fe400078e00c7 */
[----:B------:R4:W-:Y:S01]  /*cca0*/  MUFU.EX2 R199, R2 ;  /* 0x0000000200c77308 */ /* 0x0009e20000000800 */
[--C-:B------:R-:W-:Y:S02]  /*ccb0*/  FFMA.FTZ R87, R169, c[0x0][0x2d0], -R85.reuse ;  /* 0x0000b400a9577a23 */ /* 0x100fe40000010855 */
[----:B------:R-:W-:Y:S02]  /*ccc0*/  IMAD.MOV.U32 R169, RZ, RZ, R168 ;  /* 0x000000ffffa97224 */ /* 0x000fe400078e00a8 */
[----:B------:R-:W-:Y:S02]  /*ccd0*/  IMAD.MOV.U32 R168, RZ, RZ, R166 ;  /* 0x000000ffffa87224 */ /* 0x000fe400078e00a6 */
[----:B------:R-:W-:Y:S01]  /*cce0*/  FFMA.FTZ R88, R167, c[0x0][0x2d0], -R85 ;  /* 0x0000b400a7587a23 */ /* 0x000fe20000010855 */
[----:B------:R-:W-:Y:S03]  /*ccf0*/  MOV R167, R165 ;  /* 0x000000a500a77202 */ /* 0x000fe60000000f00 */
[----:B------:R-:W-:Y:S01]  /*cd00*/  MUFU.EX2 R195, R88 ;  /* 0x0000005800c37308 */ /* 0x000fe20000000800 */
[----:B----4-:R-:W-:Y:S02]  /*cd10*/  FFMA.FTZ R2, R164, c[0x0][0x2d0], -R84 ;  /* 0x0000b400a4027a23 */ /* 0x010fe40000010854 */
[----:B------:R-:W-:Y:S01]  /*cd20*/  IMAD.MOV.U32 R164, RZ, RZ, R163 ;  /* 0x000000ffffa47224 */ /* 0x000fe200078e00a3 */
[----:B------:R-:W-:Y:S01]  /*cd30*/  MOV R163, R162 ;  /* 0x000000a200a37202 */ /* 0x000fe20000000f00 */
[----:B------:R-:W-:Y:S05]  /*cd40*/  IMAD.MOV.U32 R162, RZ, RZ, R200 ;  /* 0x000000ffffa27224 */ /* 0x000fea00078e00c8 */
[----:B------:R4:W-:Y:S01]  /*cd50*/  MUFU.EX2 R200, R2 ;  /* 0x0000000200c87308 */ /* 0x0009e20000000800 */
[----:B------:R-:W-:Y:S01]  /*cd60*/  IMAD.MOV.U32 R166, RZ, RZ, R164 ;  /* 0x000000ffffa67224 */ /* 0x000fe200078e00a4 */
[----:B------:R-:W-:Y:S01]  /*cd70*/  MOV R165, R163 ;  /* 0x000000a300a57202 */ /* 0x000fe20000000f00 */
[----:B------:R-:W-:Y:S01]  /*cd80*/  IMAD.MOV.U32 R164, RZ, RZ, R162 ;  /* 0x000000ffffa47224 */ /* 0x000fe200078e00a2 */
[----:B------:R-:W-:Y:S01]  /*cd90*/  MOV R163, R107 ;  /* 0x0000006b00a37202 */ /* 0x000fe20000000f00 */
[----:B------:R-:W-:Y:S02]  /*cda0*/  IMAD.MOV.U32 R162, RZ, RZ, R106 ;  /* 0x000000ffffa27224 */ /* 0x000fe400078e006a */
[--C-:B------:R-:W-:Y:S02]  /*cdb0*/  FFMA.FTZ R106, R196, c[0x0][0x2d0], -R85.reuse ;  /* 0x0000b400c46a7a23 */ /* 0x100fe40000010855 */
[----:B------:R-:W-:Y:S02]  /*cdc0*/  FFMA.FTZ R107, R198, c[0x0][0x2d0], -R85 ;  /* 0x0000b400c66b7a23 */ /* 0x000fe40000010855 */
[----:B------:R1:W-:Y:S01]  /*cdd0*/  MUFU.EX2 R198, R76 ;  /* 0x0000004c00c67308 */ /* 0x0003e20000000800 */
[--C-:B------:R-:W-:Y:S01]  /*cde0*/  FFMA.FTZ R96, R165, c[0x0][0x2d0], -R84.reuse ;  /* 0x0000b400a5607a23 */ /* 0x100fe20000010854 */
[----:B------:R-:W-:Y:S01]  /*cdf0*/  MOV R165, R160 ;  /* 0x000000a000a57202 */ /* 0x000fe20000000f00 */
[--C-:B------:R-:W-:Y:S02]  /*ce00*/  FFMA.FTZ R117, R164, c[0x0][0x2d0], -R84.reuse ;  /* 0x0000b400a4757a23 */ /* 0x100fe40000010854 */
[----:B------:R-:W-:Y:S01]  /*ce10*/  FFMA.FTZ R119, R163, c[0x0][0x2d0], -R84 ;  /* 0x0000b400a3777a23 */ /* 0x000fe20000010854 */
[----:B------:R-:W-:Y:S01]  /*ce20*/  MOV R163, R152 ;  /* 0x0000009800a37202 */ /* 0x000fe20000000f00 */
[--C-:B------:R-:W-:Y:S02]  /*ce30*/  FFMA.FTZ R152, R105, c[0x0][0x2d0], -R86.reuse ;  /* 0x0000b40069987a23 */ /* 0x100fe40000010856 */
[----:B------:R-:W-:Y:S01]  /*ce40*/  IMAD.MOV.U32 R164, RZ, RZ, R155 ;  /* 0x000000ffffa47224 */ /* 0x000fe200078e009b */
[----:B------:R-:W-:Y:S01]  /*ce50*/  MUFU.EX2 R107, R107 ;  /* 0x0000006b006b7308 */ /* 0x000fe20000000800 */
[----:B------:R-:W-:Y:S02]  /*ce60*/  FFMA.FTZ R155, R103, c[0x0][0x2d0], -R86 ;  /* 0x0000b400679b7a23 */ /* 0x000fe40000010856 */
[----:B----4-:R-:W-:Y:S02]  /*ce70*/  FFMA.FTZ R2, R203, c[0x0][0x2d0], -R84 ;  /* 0x0000b400cb027a23 */ /* 0x010fe40000010854 */
[--C-:B------:R-:W-:Y:S02]  /*ce80*/  FFMA.FTZ R103, R227, c[0x0][0x2d0], -R92.reuse ;  /* 0x0000b400e3677a23 */ /* 0x100fe4000001085c */
[--C-:B------:R-:W-:Y:S02]  /*ce90*/  FFMA.FTZ R105, R226, c[0x0][0x2d0], -R92.reuse ;  /* 0x0000b400e2697a23 */ /* 0x100fe4000001085c */
[----:B------:R-:W-:Y:S01]  /*cea0*/  FFMA.FTZ R160, R71, c[0x0][0x2d0], -R92 ;  /* 0x0000b40047a07a23 */ /* 0x000fe2000001085c */
[----:B------:R4:W-:Y:S01]  /*ceb0*/  MUFU.EX2 R203, R2 ;  /* 0x0000000200cb7308 */ /* 0x0009e20000000800 */
[----:B-1----:R-:W1:Y:S09]  /*cec0*/  LDSM.16.MT88.4 R76, [R232+0x1000] ;  /* 0x00100000e84c783b */ /* 0x002e720000004200 */
[----:B------:R-:W-:Y:S01]  /*ced0*/  MUFU.EX2 R106, R106 ;  /* 0x0000006a006a7308 */ /* 0x000fe20000000800 */
[--C-:B----4-:R-:W-:Y:S09]  /*cee0*/  FFMA.FTZ R2, R193, c[0x0][0x2d0], -R86.reuse ;  /* 0x0000b400c1027a23 */ /* 0x110ff20000010856 */
[----:B------:R-:W-:Y:S10]  /*cef0*/  MUFU.EX2 R193, R87 ;  /* 0x0000005700c17308 */ /* 0x000ff40000000800 */
[----:B------:R4:W-:Y:S01]  /*cf00*/  MUFU.EX2 R180, R2 ;  /* 0x0000000200b47308 */ /* 0x0009e20000000800 */
[-C--:B-1----:R-:W-:Y:S08]  /*cf10*/  HMMA.16816.F32.BF16 R52, R72, R76.reuse, R52 ;  /* 0x0000004c4834723c */ /* 0x082ff00000041834 */
[C---:B------:R-:W-:Y:S07]  /*cf20*/  HMMA.16816.F32.BF16 R56, R80.reuse, R76, R56 ;  /* 0x0000004c5038723c */ /* 0x040fee0000041838 */
[----:B---3--:R-:W-:Y:S01]  /*cf30*/  F2FP.BF16.PACK_AB R76, R178, R173 ;  /* 0x000000adb24c723e */ /* 0x008fe200000010ff */
[-C--:B------:R-:W-:Y:S01]  /*cf40*/  HMMA.16816.F32.BF16 R60, R80, R78.reuse, R60 ;  /* 0x0000004e503c723c */ /* 0x080fe2000004183c */
[----:B----4-:R-:W-:Y:S01]  /*cf50*/  FFMA.FTZ R2, R192, c[0x0][0x2d0], -R86 ;  /* 0x0000b400c0027a23 */ /* 0x010fe20000010856 */
[----:B------:R-:W-:Y:S02]  /*cf60*/  LDSM.16.MT88.4 R80, [R233+0x1800] ;  /* 0x00180000e950783b */ /* 0x000fe40000004200 */
[----:B------:R-:W-:Y:S01]  /*cf70*/  F2FP.BF16.PACK_AB R77, R177, R172 ;  /* 0x000000acb14d723e */ /* 0x000fe200000010ff */
[----:B------:R1:W-:Y:S03]  /*cf80*/  MUFU.EX2 R197, R2 ;  /* 0x0000000200c57308 */ /* 0x0003e60000000800 */
[----:B------:R-:W-:Y:S07]  /*cf90*/  HMMA.16816.F32.BF16 R64, R72, R78, R64 ;  /* 0x0000004e4840723c */ /* 0x000fee0000041840 */
[----:B------:R-:W-:Y:S02]  /*cfa0*/  F2FP.BF16.PACK_AB R72, R212, R211 ;  /* 0x000000d3d448723e */ /* 0x000fe400000010ff */
[----:B------:R-:W-:Y:S03]  /*cfb0*/  F2FP.BF16.PACK_AB R74, R213, R214 ;  /* 0x000000d6d54a723e */ /* 0x000fe600000010ff */
[----:B------:R-:W-:Y:S02]  /*cfc0*/  F2FP.BF16.PACK_AB R73, R209, R174 ;  /* 0x000000aed149723e */ /* 0x000fe400000010ff */
[----:B------:R-:W-:Y:S02]  /*cfd0*/  F2FP.BF16.PACK_AB R75, R208, R206 ;  /* 0x000000ced04b723e */ /* 0x000fe400000010ff */
[----:B------:R-:W-:Y:S01]  /*cfe0*/  F2FP.BF16.PACK_AB R78, R207, R179 ;  /* 0x000000b3cf4e723e */ /* 0x000fe200000010ff */
[----:B--2---:R-:W-:Y:S01]  /*cff0*/  FFMA.FTZ R69, R69, R122, R100 ;  /* 0x0000007a45457223 */ /* 0x004fe20000010064 */
[----:B------:R-:W-:Y:S01]  /*d000*/  F2FP.BF16.PACK_AB R79, R183, R176 ;  /* 0x000000b0b74f723e */ /* 0x000fe200000010ff */
[----:B------:R-:W-:Y:S01]  /*d010*/  MUFU.EX2 R122, R93 ;  /* 0x0000005d007a7308 */ /* 0x000fe20000000800 */
[----:B------:R-:W-:Y:S02]  /*d020*/  FFMA.FTZ R100, R145, c[0x0][0x2d0], -R92 ;  /* 0x0000b40091647a23 */ /* 0x000fe4000001085c */
[----:B-1----:R-:W-:Y:S02]  /*d030*/  FFMA.FTZ R2, R171, c[0x0][0x2d0], -R86 ;  /* 0x0000b400ab027a23 */ /* 0x002fe40000010856 */
[----:B------:R-:W-:Y:S02]  /*d040*/  FFMA.FTZ R3, R3, R89, R90 ;  /* 0x0000005903037223 */ /* 0x000fe4000001005a */
[----:B------:R-:W-:Y:S02]  /*d050*/  FFMA.FTZ R145, R222, c[0x0][0x2d0], -R92 ;  /* 0x0000b400de917a23 */ /* 0x000fe4000001085c */
[----:B------:R-:W-:Y:S01]  /*d060*/  FADD.FTZ R3, R115, R3 ;  /* 0x0000000373037221 */ /* 0x000fe20000010000 */
[----:B------:R1:W-:Y:S01]  /*d070*/  MUFU.EX2 R196, R2 ;  /* 0x0000000200c47308 */ /* 0x0003e20000000800 */
[----:B------:R-:W-:Y:S02]  /*d080*/  FFMA.FTZ R0, R0, R120, R95 ;  /* 0x0000007800007223 */ /* 0x000fe4000001005f */
[----:B------:R-:W-:Y:S01]  /*d090*/  FADD.FTZ R71, R223, R69 ;  /* 0x00000045df477221 */ /* 0x000fe20000010000 */
[----:B------:R-:W-:Y:S01]  /*d0a0*/  ISETP.GT.AND P0, PT, R204, R218, PT ;  /* 0x000000dacc00720c */ /* 0x000fe20003f04270 */
[----:B------:R-:W-:Y:S01]  /*d0b0*/  FADD.FTZ R69, R111, R0 ;  /* 0x000000006f457221 */ /* 0x000fe20000010000 */
[----:B------:R-:W-:Y:S01]  /*d0c0*/  MOV R204, R247 ;  /* 0x000000f700cc7202 */ /* 0x000fe20000000f00 */
[----:B------:R-:W-:Y:S03]  /*d0d0*/  FFMA.FTZ R68, R68, R121, R112 ;  /* 0x0000007944447223 */ /* 0x000fe60000010070 */
[----:B------:R-:W-:Y:S01]  /*d0e0*/  MUFU.EX2 R112, R100 ;  /* 0x0000006400707308 */ /* 0x000fe20000000800 */
[----:B------:R-:W-:Y:S09]  /*d0f0*/  FADD.FTZ R68, R113, R68 ;  /* 0x0000004471447221 */ /* 0x000ff20000010000 */
[----:B------:R-:W-:Y:S01]  /*d100*/  MUFU.EX2 R100, R119 ;  /* 0x0000007700647308 */ /* 0x000fe20000000800 */
[--C-:B-1----:R-:W-:Y:S09]  /*d110*/  FFMA.FTZ R2, R170, c[0x0][0x2d0], -R92.reuse ;  /* 0x0000b400aa027a23 */ /* 0x102ff2000001085c */
[----:B------:R1:W-:Y:S10]  /*d120*/  MUFU.EX2 R123, R2 ;  /* 0x00000002007b7308 */ /* 0x0003f40000000800 */
[----:B------:R-:W-:Y:S10]  /*d130*/  MUFU.EX2 R113, R102 ;  /* 0x0000006600717308 */ /* 0x000ff40000000800 */
[----:B------:R-:W-:Y:S01]  /*d140*/  MUFU.EX2 R102, R118 ;  /* 0x0000007600667308 */ /* 0x000fe20000000800 */
[----:B-1----:R-:W-:Y:S02]  /*d150*/  FFMA.FTZ R2, R169, c[0x0][0x2d0], -R92 ;  /* 0x0000b400a9027a23 */ /* 0x002fe4000001085c */
[----:B------:R-:W-:Y:S07]  /*d160*/  IMAD.MOV.U32 R169, RZ, RZ, R138 ;  /* 0x000000ffffa97224 */ /* 0x000fee00078e008a */
[----:B------:R1:W-:Y:S01]  /*d170*/  MUFU.EX2 R190, R2 ;  /* 0x0000000200be7308 */ /* 0x0003e20000000800 */
[----:B------:R-:W-:Y:S09]  /*d180*/  FADD.FTZ R0, R169, R71 ;  /* 0x00000047a9007221 */ /* 0x000ff20000010000 */
[----:B------:R-:W-:Y:S10]  /*d190*/  MUFU.EX2 R138, R96 ;  /* 0x00000060008a7308 */ /* 0x000ff40000000800 */
[----:B------:R-:W-:Y:S01]  /*d1a0*/  MUFU.EX2 R121, R99 ;  /* 0x0000006300797308 */ /* 0x000fe20000000800 */
[--C-:B-1----:R-:W-:Y:S01]  /*d1b0*/  FFMA.FTZ R2, R168, c[0x0][0x2d0], -R92.reuse ;  /* 0x0000b400a8027a23 */ /* 0x102fe2000001085c */
[----:B------:R-:W-:Y:S08]  /*d1c0*/  MOV R168, R134 ;  /* 0x0000008600a87202 */ /* 0x000ff00000000f00 */
[----:B------:R1:W-:Y:S01]  /*d1d0*/  MUFU.EX2 R192, R2 ;  /* 0x0000000200c07308 */ /* 0x0003e20000000800 */
[----:B------:R-:W-:Y:S02]  /*d1e0*/  FADD.FTZ R3, R168, R3 ;  /* 0x00000003a8037221 */ /* 0x000fe40000010000 */
[----:B------:R-:W-:Y:S02]  /*d1f0*/  LDSM.16.MT88.4 R168, [R233+0x3000] ;  /* 0x00300000e9a8783b */ /* 0x000fe40000004200 */
[----:B------:R-:W-:Y:S04]  /*d200*/  FADD.FTZ R3, R164, R3 ;  /* 0x00000003a4037221 */ /* 0x000fe80000010000 */
[----:B------:R-:W-:Y:S01]  /*d210*/  FADD.FTZ R3, R132, R3 ;  /* 0x0000000384037221 */ /* 0x000fe20000010000 */
[----:B------:R-:W-:Y:S01]  /*d220*/  MUFU.EX2 R134, R98 ;  /* 0x0000006200867308 */ /* 0x000fe20000000800 */
[----:B------:R-:W-:Y:S09]  /*d230*/  MOV R132, R136 ;  /* 0x0000008800847202 */ /* 0x000ff20000000f00 */
[----:B------:R-:W-:Y:S01]  /*d240*/  MUFU.EX2 R98, R152 ;  /* 0x0000009800627308 */ /* 0x000fe20000000800 */
[----:B-1----:R-:W-:Y:S01]  /*d250*/  FFMA.FTZ R2, R167, c[0x0][0x2d0], -R92 ;  /* 0x0000b400a7027a23 */ /* 0x002fe2000001085c */
[----:B------:R-:W-:Y:S01]  /*d260*/  MOV R167, R162 ;  /* 0x000000a200a77202 */ /* 0x000fe20000000f00 */
[----:B------:R-:W-:Y:S02]  /*d270*/  IMAD.MOV.U32 R162, RZ, RZ, R104 ;  /* 0x000000ffffa27224 */ /* 0x000fe400078e0068 */
[----:B------:R-:W-:Y:S05]  /*d280*/  FFMA.FTZ R104, R191, c[0x0][0x2d0], -R86 ;  /* 0x0000b400bf687a23 */ /* 0x000fea0000010856 */
[----:B------:R1:W-:Y:S10]  /*d290*/  MUFU.EX2 R194, R2 ;  /* 0x0000000200c27308 */ /* 0x0003f40000000800 */
[----:B------:R-:W-:Y:S10]  /*d2a0*/  MUFU.EX2 R120, R101 ;  /* 0x0000006500787308 */ /* 0x000ff40000000800 */
[----:B------:R-:W-:Y:S01]  /*d2b0*/  MUFU.EX2 R101, R117 ;  /* 0x0000007500657308 */ /* 0x000fe20000000800 */
[----:B-1----:R-:W-:Y:S02]  /*d2c0*/  FFMA.FTZ R2, R166, c[0x0][0x2d0], -R84 ;  /* 0x0000b400a6027a23 */ /* 0x002fe40000010854 */
[----:B------:R-:W-:Y:S02]  /*d2d0*/  IMAD.MOV.U32 R166, RZ, RZ, R161 ;  /* 0x000000ffffa67224 */ /* 0x000fe400078e00a1 */
[----:B------:R-:W-:Y:S02]  /*d2e0*/  FFMA.FTZ R161, R91, c[0x0][0x2d0], -R86 ;  /* 0x0000b4005ba17a23 */ /* 0x000fe40000010856 */
[----:B------:R-:W1:Y:S03]  /*d2f0*/  LDSM.16.MT88.4 R84, [R229+0x1800] ;  /* 0x00180000e554783b */ /* 0x000e660000004200 */
[----:B------:R2:W-:Y:S01]  /*d300*/  MUFU.EX2 R191, R2 ;  /* 0x0000000200bf7308 */ /* 0x0005e20000000800 */
[----:B------:R-:W-:Y:S04]  /*d310*/  FADD.FTZ R69, R166, R69 ;  /* 0x00000045a6457221 */ /* 0x000fe80000010000 */
[----:B------:R-:W3:Y:S05]  /*d320*/  LDSM.16.MT88.4 R88, [R230+0x1800] ;  /* 0x00180000e658783b */ /* 0x000eea0000004200 */
[----:B------:R-:W-:Y:S10]  /*d330*/  MUFU.EX2 R111, R104 ;  /* 0x00000068006f7308 */ /* 0x000ff40000000800 */
[----:B------:R-:W-:Y:S01]  /*d340*/  MUFU.EX2 R104, R116 ;  /* 0x0000007400687308 */ /* 0x000fe20000000800 */
[--C-:B--2---:R-:W-:Y:S02]  /*d350*/  FFMA.FTZ R2, R158, c[0x0][0x2d0], -R92.reuse ;  /* 0x0000b4009e027a23 */ /* 0x104fe4000001085c */
[----:B------:R-:W-:Y:S07]  /*d360*/  FFMA.FTZ R158, R189, c[0x0][0x2d0], -R92 ;  /* 0x0000b400bd9e7a23 */ /* 0x000fee000001085c */
[----:B------:R2:W-:Y:S01]  /*d370*/  MUFU.EX2 R189, R94 ;  /* 0x0000005e00bd7308 */ /* 0x0005e20000000800 */
[-C--:B-1----:R-:W-:Y:S09]  /*d380*/  HMMA.16816.F32.BF16 R4, R72, R84.reuse, R4 ;  /* 0x000000544804723c */ /* 0x082ff20000041804 */
[----:B------:R1:W-:Y:S01]  /*d390*/  MUFU.EX2 R115, R2 ;  /* 0x0000000200737308 */ /* 0x0003e20000000800 */
[C---:B------:R-:W-:Y:S09]  /*d3a0*/  HMMA.16816.F32.BF16 R8, R76.reuse, R84, R8 ;  /* 0x000000544c08723c */ /* 0x040ff20000041808 */
[----:B------:R-:W4:Y:S01]  /*d3b0*/  MUFU.EX2 R99, R126 ;  /* 0x0000007e00637308 */ /* 0x000f220000000800 */
[----:B--2---:R-:W2:Y:S01]  /*d3c0*/  LDSM.16.MT88.4 R92, [R232+0x1800] ;  /* 0x00180000e85c783b */ /* 0x004ea20000004200 */
[-C--:B------:R-:W-:Y:S08]  /*d3d0*/  HMMA.16816.F32.BF16 R12, R76, R86.reuse, R12 ;  /* 0x000000564c0c723c */ /* 0x080ff0000004180c */
[C---:B------:R-:W-:Y:S01]  /*d3e0*/  HMMA.16816.F32.BF16 R16, R72.reuse, R86, R16 ;  /* 0x000000564810723c */ /* 0x040fe20000041810 */
[----:B------:R-:W-:Y:S03]  /*d3f0*/  LDSM.16.MT88.4 R84, [R233+0x2000] ;  /* 0x00200000e954783b */ /* 0x000fe60000004200 */
[----:B-1----:R-:W-:Y:S02]  /*d400*/  FADD.FTZ R2, R167, R68 ;  /* 0x00000044a7027221 */ /* 0x002fe40000010000 */
[----:B------:R-:W-:Y:S02]  /*d410*/  FADD.FTZ R68, R165, R0 ;  /* 0x00000000a5447221 */ /* 0x000fe40000010000 */
[-C--:B------:R-:W-:Y:S01]  /*d420*/  HMMA.16816.F32.BF16 R20, R72, R80.reuse, R20 ;  /* 0x000000504814723c */ /* 0x080fe20000041814 */
[----:B------:R-:W-:Y:S03]  /*d430*/  FADD.FTZ R2, R163, R2 ;  /* 0x00000002a3027221 */ /* 0x000fe60000010000 */
[----:B------:R-:W-:Y:S02]  /*d440*/  FADD.FTZ R0, R162, R69 ;  /* 0x00000045a2007221 */ /* 0x000fe40000010000 */
[----:B------:R-:W-:Y:S02]  /*d450*/  FADD.FTZ R71, R109, R2 ;  /* 0x000000026d477221 */ /* 0x000fe40000010000 */
[C---:B------:R-:W-:Y:S01]  /*d460*/  HMMA.16816.F32.BF16 R24, R76.reuse, R80, R24 ;  /* 0x000000504c18723c */ /* 0x040fe20000041818 */
[----:B------:R-:W-:Y:S01]  /*d470*/  FADD.FTZ R69, R108, R0 ;  /* 0x000000006c457221 */ /* 0x000fe20000010000 */
[----:B------:R-:W-:Y:S02]  /*d480*/  MUFU.EX2 R109, R103 ;  /* 0x00000067006d7308 */ /* 0x000fe40000000800 */
[----:B------:R-:W-:Y:S02]  /*d490*/  FADD.FTZ R68, R139, R68 ;  /* 0x000000448b447221 */ /* 0x000fe40000010000 */
[----:B------:R-:W-:Y:S01]  /*d4a0*/  FADD.FTZ R0, R133, R3 ;  /* 0x0000000385007221 */ /* 0x000fe20000010000 */
[----:B------:R-:W-:Y:S01]  /*d4b0*/  MOV R133, R135 ;  /* 0x0000008700857202 */ /* 0x000fe20000000f00 */
[-C--:B------:R-:W-:Y:S01]  /*d4c0*/  HMMA.16816.F32.BF16 R28, R76, R82.reuse, R28 ;  /* 0x000000524c1c723c */ /* 0x080fe2000004181c */
[----:B------:R-:W-:Y:S03]  /*d4d0*/  FADD.FTZ R2, R140, R68 ;  /* 0x000000448c027221 */ /* 0x000fe60000010000 */
[----:B------:R-:W-:Y:S01]  /*d4e0*/  FADD.FTZ R0, R151, R0 ;  /* 0x0000000097007221 */ /* 0x000fe20000010000 */
[----:B------:R-:W-:Y:S01]  /*d4f0*/  MUFU.EX2 R103, R114 ;  /* 0x0000007200677308 */ /* 0x000fe20000000800 */
[----:B------:R-:W-:Y:S02]  /*d500*/  FADD.FTZ R2, R159, R2 ;  /* 0x000000029f027221 */ /* 0x000fe40000010000 */
[C---:B------:R-:W-:Y:S01]  /*d510*/  HMMA.16816.F32.BF16 R32, R72.reuse, R82, R32 ;  /* 0x000000524820723c */ /* 0x040fe20000041820 */
[----:B------:R-:W1:Y:S03]  /*d520*/  LDSM.16.MT88.4 R80, [R229+0x2000] ;  /* 0x00200000e550783b */ /* 0x000e660000004200 */
[----:B------:R-:W-:Y:S02]  /*d530*/  FADD.FTZ R96, R154, R2 ;  /* 0x000000029a607221 */ /* 0x000fe40000010000 */
[----:B------:R-:W-:Y:S01]  /*d540*/  FADD.FTZ R3, R124, R69 ;  /* 0x000000457c037221 */ /* 0x000fe20000010000 */
[----:B------:R-:W-:Y:S01]  /*d550*/  MUFU.EX2 R108, R105 ;  /* 0x00000069006c7308 */ /* 0x000fe20000000800 */
[-C--:B---3--:R-:W-:Y:S01]  /*d560*/  HMMA.16816.F32.BF16 R36, R72, R88.reuse, R36 ;  /* 0x000000584824723c */ /* 0x088fe20000041824 */
[----:B------:R-:W-:Y:S03]  /*d570*/  FADD.FTZ R69, R153, R0 ;  /* 0x0000000099457221 */ /* 0x000fe60000010000 */
[----:B------:R-:W-:Y:S01]  /*d580*/  FADD.FTZ R68, R144, R71 ;  /* 0x0000004790447221 */ /* 0x000fe20000010000 */
[----:B----4-:R-:W-:Y:S01]  /*d590*/  F2FP.BF16.PACK_AB R124, R98, R99 ;  /* 0x00000063627c723e */ /* 0x010fe200000010ff */
[----:B------:R-:W-:Y:S02]  /*d5a0*/  FADD.FTZ R3, R125, R3 ;  /* 0x000000037d037221 */ /* 0x000fe40000010000 */
[C---:B------:R-:W-:Y:S01]  /*d5b0*/  HMMA.16816.F32.BF16 R40, R76.reuse, R88, R40 ;  /* 0x000000584c28723c */ /* 0x040fe20000041828 */
[----:B------:R-:W-:Y:S03]  /*d5c0*/  MUFU.EX2 R71, R160 ;  /* 0x000000a000477308 */ /* 0x000fe60000000800 */
[----:B------:R-:W-:Y:S02]  /*d5d0*/  FADD.FTZ R2, R141, R3 ;  /* 0x000000038d027221 */ /* 0x000fe40000010000 */
[----:B------:R-:W-:Y:S01]  /*d5e0*/  FADD.FTZ R3, R130, R69 ;  /* 0x0000004582037221 */ /* 0x000fe20000010000 */
[----:B------:R-:W-:Y:S01]  /*d5f0*/  F2FP.BF16.PACK_AB R130, R102, R104 ;  /* 0x000000686682723e */ /* 0x000fe200000010ff */
[-C--:B------:R-:W-:Y:S01]  /*d600*/  HMMA.16816.F32.BF16 R44, R76, R90.reuse, R44 ;  /* 0x0000005a4c2c723c */ /* 0x080fe2000004182c */
[----:B------:R-:W-:Y:S02]  /*d610*/  FADD.FTZ R2, R127, R2 ;  /* 0x000000027f027221 */ /* 0x000fe40000010000 */
[----:B------:R-:W3:Y:S01]  /*d620*/  MUFU.EX2 R105, R110 ;  /* 0x0000006e00697308 */ /* 0x000ee20000000800 */
[----:B------:R-:W-:Y:S02]  /*d630*/  FADD.FTZ R3, R143, R3 ;  /* 0x000000038f037221 */ /* 0x000fe40000010000 */
[----:B------:R-:W-:Y:S01]  /*d640*/  FADD.FTZ R2, R128, R2 ;  /* 0x0000000280027221 */ /* 0x000fe20000010000 */
[----:B------:R-:W-:Y:S01]  /*d650*/  F2FP.BF16.PACK_AB R128, R106, R107 ;  /* 0x0000006b6a80723e */ /* 0x000fe200000010ff */
[C---:B------:R-:W-:Y:S01]  /*d660*/  HMMA.16816.F32.BF16 R48, R72.reuse, R90, R48 ;  /* 0x0000005a4830723c */ /* 0x040fe20000041830 */
[----:B------:R-:W4:Y:S03]  /*d670*/  LDSM.16.MT88.4 R88, [R230+0x2000] ;  /* 0x00200000e658783b */ /* 0x000f260000004200 */
[----:B------:R-:W-:Y:S02]  /*d680*/  FADD.FTZ R68, R146, R68 ;  /* 0x0000004492447221 */ /* 0x000fe40000010000 */
[----:B------:R-:W-:Y:S02]  /*d690*/  FADD.FTZ R2, R175, R2 ;  /* 0x00000002af027221 */ /* 0x000fe40000010000 */
[-C--:B--2---:R-:W-:Y:S01]  /*d6a0*/  HMMA.16816.F32.BF16 R52, R72, R92.reuse, R52 ;  /* 0x0000005c4834723c */ /* 0x084fe20000041834 */
[----:B------:R-:W-:Y:S03]  /*d6b0*/  FADD.FTZ R0, R148, R68 ;  /* 0x0000004494007221 */ /* 0x000fe60000010000 */
[----:B------:R-:W-:Y:S02]  /*d6c0*/  FADD.FTZ R2, R210, R2 ;  /* 0x00000002d2027221 */ /* 0x000fe40000010000 */
[----:B------:R-:W-:Y:S01]  /*d6d0*/  FADD.FTZ R0, R131, R0 ;  /* 0x0000000083007221 */ /* 0x000fe20000010000 */
[----:B------:R-:W-:Y:S01]  /*d6e0*/  F2FP.BF16.PACK_AB R131, R100, R101 ;  /* 0x000000656483723e */ /* 0x000fe200000010ff */
[C---:B------:R-:W-:Y:S01]  /*d6f0*/  HMMA.16816.F32.BF16 R56, R76.reuse, R92, R56 ;  /* 0x0000005c4c38723c */ /* 0x040fe20000041838 */
[----:B------:R-:W-:Y:S03]  /*d700*/  FADD.FTZ R3, R149, R3 ;  /* 0x0000000395037221 */ /* 0x000fe60000010000 */
[----:B------:R-:W-:Y:S01]  /*d710*/  FADD.FTZ R0, R142, R0 ;  /* 0x000000008e007221 */ /* 0x000fe20000010000 */
[----:B---3--:R-:W-:Y:S01]  /*d720*/  F2FP.BF16.PACK_AB R129, R103, R105 ;  /* 0x000000696781723e */ /* 0x008fe200000010ff */
[----:B------:R-:W-:Y:S02]  /*d730*/  FADD.FTZ R68, R150, R96 ;  /* 0x0000006096447221 */ /* 0x000fe40000010000 */
[-C--:B------:R-:W-:Y:S01]  /*d740*/  HMMA.16816.F32.BF16 R60, R76, R94.reuse, R60 ;  /* 0x0000005e4c3c723c */ /* 0x080fe2000004183c */
[----:B------:R-:W-:Y:S03]  /*d750*/  FADD.FTZ R69, R147, R0 ;  /* 0x0000000093457221 */ /* 0x000fe60000010000 */
[----:B------:R-:W-:Y:S03]  /*d760*/  FADD.FTZ R68, R156, R68 ;  /* 0x000000449c447221 */ /* 0x000fe60000010000 */
[----:B------:R-:W-:Y:S01]  /*d770*/  F2FP.BF16.PACK_AB R76, R197, R180 ;  /* 0x000000b4c54c723e */ /* 0x000fe200000010ff */
[----:B------:R-:W-:Y:S01]  /*d780*/  HMMA.16816.F32.BF16 R64, R72, R94, R64 ;  /* 0x0000005e4840723c */ /* 0x000fe20000041840 */
[----:B------:R-:W-:Y:S01]  /*d790*/  F2FP.BF16.PACK_AB R78, R196, R198 ;  /* 0x000000c6c44e723e */ /* 0x000fe200000010ff */
[----:B------:R-:W2:Y:S02]  /*d7a0*/  LDSM.16.MT88.4 R92, [R232+0x2000] ;  /* 0x00200000e85c783b */ /* 0x000ea40000004200 */
[----:B------:R-:W-:Y:S01]  /*d7b0*/  F2FP.BF16.PACK_AB R77, R190, R123 ;  /* 0x0000007bbe4d723e */ /* 0x000fe200000010ff */
[----:B------:R-:W-:Y:S01]  /*d7c0*/  FADD.FTZ R68, R157, R68 ;  /* 0x000000449d447221 */ /* 0x000fe20000010000 */
[----:B------:R-:W-:Y:S02]  /*d7d0*/  F2FP.BF16.PACK_AB R79, R194, R192 ;  /* 0x000000c0c24f723e */ /* 0x000fe400000010ff */
[----:B------:R-:W-:Y:S01]  /*d7e0*/  F2FP.BF16.PACK_AB R72, R201, R182 ;  /* 0x000000b6c948723e */ /* 0x000fe200000010ff */
[----:B------:R-:W-:Y:S03]  /*d7f0*/  FADD.FTZ R0, R217, R68 ;  /* 0x00000044d9007221 */ /* 0x000fe60000010000 */
[----:B------:R-:W-:Y:S01]  /*d800*/  F2FP.BF16.PACK_AB R74, R205, R202 ;  /* 0x000000cacd4a723e */ /* 0x000fe200000010ff */
[----:B------:R-:W-:Y:S01]  /*d810*/  FADD.FTZ R0, R211, R0 ;  /* 0x00000000d3007221 */ /* 0x000fe20000010000 */
[----:B------:R-:W-:Y:S02]  /*d820*/  F2FP.BF16.PACK_AB R73, R199, R181 ;  /* 0x000000b5c749723e */ /* 0x000fe400000010ff */
[----:B------:R-:W-:Y:S07]  /*d830*/  F2FP.BF16.PACK_AB R75, R203, R200 ;  /* 0x000000c8cb4b723e */ /* 0x000fee00000010ff */
[-C--:B-1----:R-:W-:Y:S08]  /*d840*/  HMMA.16816.F32.BF16 R4, R72, R80.reuse, R4 ;  /* 0x000000504804723c */ /* 0x082ff00000041804 */
[C---:B------:R-:W-:Y:S08]  /*d850*/  HMMA.16816.F32.BF16 R8, R76.reuse, R80, R8 ;  /* 0x000000504c08723c */ /* 0x040ff00000041808 */
[-C--:B------:R-:W-:Y:S08]  /*d860*/  HMMA.16816.F32.BF16 R12, R76, R82.reuse, R12 ;  /* 0x000000524c0c723c */ /* 0x080ff0000004180c */
[C---:B------:R-:W-:Y:S01]  /*d870*/  HMMA.16816.F32.BF16 R16, R72.reuse, R82, R16 ;  /* 0x000000524810723c */ /* 0x040fe20000041810 */
[----:B------:R-:W1:Y:S07]  /*d880*/  LDSM.16.MT88.4 R80, [R229+0x2800] ;  /* 0x00280000e550783b */ /* 0x000e6e0000004200 */
[-C--:B------:R-:W-:Y:S08]  /*d890*/  HMMA.16816.F32.BF16 R20, R72, R84.reuse, R20 ;  /* 0x000000544814723c */ /* 0x080ff00000041814 */
[C---:B------:R-:W-:Y:S08]  /*d8a0*/  HMMA.16816.F32.BF16 R24, R76.reuse, R84, R24 ;  /* 0x000000544c18723c */ /* 0x040ff00000041818 */
[-C--:B------:R-:W-:Y:S08]  /*d8b0*/  HMMA.16816.F32.BF16 R28, R76, R86.reuse, R28 ;  /* 0x000000564c1c723c */ /* 0x080ff0000004181c */
[C---:B------:R-:W-:Y:S01]  /*d8c0*/  HMMA.16816.F32.BF16 R32, R72.reuse, R86, R32 ;  /* 0x000000564820723c */ /* 0x040fe20000041820 */
[----:B------:R-:W3:Y:S07]  /*d8d0*/  LDSM.16.MT88.4 R84, [R233+0x2800] ;  /* 0x00280000e954783b */ /* 0x000eee0000004200 */
[-C--:B----4-:R-:W-:Y:S08]  /*d8e0*/  HMMA.16816.F32.BF16 R36, R72, R88.reuse, R36 ;  /* 0x000000584824723c */ /* 0x090ff00000041824 */
[C---:B------:R-:W-:Y:S08]  /*d8f0*/  HMMA.16816.F32.BF16 R40, R76.reuse, R88, R40 ;  /* 0x000000584c28723c */ /* 0x040ff00000041828 */
[-C--:B------:R-:W-:Y:S08]  /*d900*/  HMMA.16816.F32.BF16 R44, R76, R90.reuse, R44 ;  /* 0x0000005a4c2c723c */ /* 0x080ff0000004182c */
[C---:B------:R-:W-:Y:S01]  /*d910*/  HMMA.16816.F32.BF16 R48, R72.reuse, R90, R48 ;  /* 0x0000005a4830723c */ /* 0x040fe20000041830 */
[----:B------:R-:W4:Y:S07]  /*d920*/  LDSM.16.MT88.4 R88, [R230+0x2800] ;  /* 0x00280000e658783b */ /* 0x000f2e0000004200 */
[-C--:B--2---:R-:W-:Y:S08]  /*d930*/  HMMA.16816.F32.BF16 R52, R72, R92.reuse, R52 ;  /* 0x0000005c4834723c */ /* 0x084ff00000041834 */
[C---:B------:R-:W-:Y:S08]  /*d940*/  HMMA.16816.F32.BF16 R56, R76.reuse, R92, R56 ;  /* 0x0000005c4c38723c */ /* 0x040ff00000041838 */
[-C--:B------:R-:W-:Y:S07]  /*d950*/  HMMA.16816.F32.BF16 R60, R76, R94.reuse, R60 ;  /* 0x0000005e4c3c723c */ /* 0x080fee000004183c */
[----:B------:R-:W-:Y:S01]  /*d960*/  F2FP.BF16.PACK_AB R76, R120, R121 ;  /* 0x00000079784c723e */ /* 0x000fe200000010ff */
[----:B------:R-:W-:Y:S01]  /*d970*/  HMMA.16816.F32.BF16 R64, R72, R94, R64 ;  /* 0x0000005e4840723c */ /* 0x000fe20000041840 */
[----:B------:R-:W-:Y:S01]  /*d980*/  F2FP.BF16.PACK_AB R77, R112, R115 ;  /* 0x00000073704d723e */ /* 0x000fe200000010ff */
[----:B------:R-:W2:Y:S02]  /*d990*/  LDSM.16.MT88.4 R92, [R232+0x2800] ;  /* 0x00280000e85c783b */ /* 0x000ea40000004200 */
[----:B------:R-:W-:Y:S02]  /*d9a0*/  F2FP.BF16.PACK_AB R78, R111, R113 ;  /* 0x000000716f4e723e */ /* 0x000fe400000010ff */
[----:B------:R-:W-:Y:S02]  /*d9b0*/  F2FP.BF16.PACK_AB R79, R108, R109 ;  /* 0x0000006d6c4f723e */ /* 0x000fe400000010ff */
[----:B------:R-:W-:Y:S04]  /*d9c0*/  F2FP.BF16.PACK_AB R72, R195, R193 ;  /* 0x000000c1c348723e */ /* 0x000fe800000010ff */
[----:B------:R-:W-:Y:S02]  /*d9d0*/  F2FP.BF16.PACK_AB R73, R122, R191 ;  /* 0x000000bf7a49723e */ /* 0x000fe400000010ff */
[----:B------:R-:W-:Y:S02]  /*d9e0*/  F2FP.BF16.PACK_AB R74, R188, R189 ;  /* 0x000000bdbc4a723e */ /* 0x000fe400000010ff */
[----:B------:R-:W-:Y:S07]  /*d9f0*/  F2FP.BF16.PACK_AB R75, R134, R138 ;  /* 0x0000008a864b723e */ /* 0x000fee00000010ff */
[-C--:B-1----:R-:W-:Y:S08]  /*da00*/  HMMA.16816.F32.BF16 R4, R72, R80.reuse, R4 ;  /* 0x000000504804723c */ /* 0x082ff00000041804 */
[C---:B------:R-:W-:Y:S01]  /*da10*/  HMMA.16816.F32.BF16 R8, R76.reuse, R80, R8 ;  /* 0x000000504c08723c */ /* 0x040fe20000041808 */
[----:B------:R-:W-:Y:S07]  /*da20*/  MUFU.EX2 R81, R161 ;  /* 0x000000a100517308 */ /* 0x000fee0000000800 */
[-C--:B------:R-:W-:Y:S03]  /*da30*/  HMMA.16816.F32.BF16 R12, R76, R82.reuse, R12 ;  /* 0x000000524c0c723c */ /* 0x080fe6000004180c */
[----:B------:R-:W1:Y:S05]  /*da40*/  MUFU.EX2 R80, R158 ;  /* 0x0000009e00507308 */ /* 0x000e6a0000000800 */
[C---:B------:R-:W-:Y:S05]  /*da50*/  HMMA.16816.F32.BF16 R16, R72.reuse, R82, R16 ;  /* 0x000000524810723c */ /* 0x040fea0000041810 */
[----:B------:R2:W2:Y:S03]  /*da60*/  MUFU.EX2 R82, R155 ;  /* 0x0000009b00527308 */ /* 0x0004a60000000800 */
[-C--:B---3--:R-:W-:Y:S07]  /*da70*/  HMMA.16816.F32.BF16 R20, R72, R84.reuse, R20 ;  /* 0x000000544814723c */ /* 0x088fee0000041814 */
[----:B------:R-:W3:Y:S01]  /*da80*/  MUFU.EX2 R83, R145 ;  /* 0x0000009100537308 */ /* 0x000ee20000000800 */
[C---:B------:R-:W-:Y:S01]  /*da90*/  HMMA.16816.F32.BF16 R24, R76.reuse, R84, R24 ;  /* 0x000000544c18723c */ /* 0x040fe20000041818 */
[----:B-1----:R-:W-:Y:S07]  /*daa0*/  F2FP.BF16.PACK_AB R127, R71, R80 ;  /* 0x00000050477f723e */ /* 0x002fee00000010ff */
[-C--:B------:R-:W-:Y:S01]  /*dab0*/  HMMA.16816.F32.BF16 R28, R76, R86.reuse, R28 ;  /* 0x000000564c1c723c */ /* 0x080fe2000004181c */
[----:B--2---:R-:W1:Y:S03]  /*dac0*/  LDSM.16.MT88.4 R152, [R229+0x3000] ;  /* 0x00300000e598783b */ /* 0x004e660000004200 */
[----:B------:R-:W-:Y:S04]  /*dad0*/  F2FP.BF16.PACK_AB R126, R81, R82 ;  /* 0x00000052517e723e */ /* 0x000fe800000010ff */
[C---:B------:R-:W-:Y:S01]  /*dae0*/  HMMA.16816.F32.BF16 R32, R72.reuse, R86, R32 ;  /* 0x000000564820723c */ /* 0x040fe20000041820 */
[----:B---3--:R-:W-:Y:S07]  /*daf0*/  F2FP.BF16.PACK_AB R125, R83, R97 ;  /* 0x00000061537d723e */ /* 0x008fee00000010ff */
[-C--:B----4-:R-:W-:Y:S08]  /*db00*/  HMMA.16816.F32.BF16 R36, R72, R88.reuse, R36 ;  /* 0x000000584824723c */ /* 0x090ff00000041824 */
[C---:B------:R-:W-:Y:S08]  /*db10*/  HMMA.16816.F32.BF16 R40, R76.reuse, R88, R40 ;  /* 0x000000584c28723c */ /* 0x040ff00000041828 */
[-C--:B------:R-:W-:Y:S08]  /*db20*/  HMMA.16816.F32.BF16 R44, R76, R90.reuse, R44 ;  /* 0x0000005a4c2c723c */ /* 0x080ff0000004182c */
[C---:B------:R-:W-:Y:S08]  /*db30*/  HMMA.16816.F32.BF16 R48, R72.reuse, R90, R48 ;  /* 0x0000005a4830723c */ /* 0x040ff00000041830 */
[-C--:B------:R-:W-:Y:S08]  /*db40*/  HMMA.16816.F32.BF16 R52, R72, R92.reuse, R52 ;  /* 0x0000005c4834723c */ /* 0x080ff00000041834 */
[C---:B------:R-:W-:Y:S08]  /*db50*/  HMMA.16816.F32.BF16 R56, R76.reuse, R92, R56 ;  /* 0x0000005c4c38723c */ /* 0x040ff00000041838 */
[-C--:B------:R-:W-:Y:S08]  /*db60*/  HMMA.16816.F32.BF16 R60, R76, R94.reuse, R60 ;  /* 0x0000005e4c3c723c */ /* 0x080ff0000004183c */
[----:B------:R-:W-:Y:S08]  /*db70*/  HMMA.16816.F32.BF16 R64, R72, R94, R64 ;  /* 0x0000005e4840723c */ /* 0x000ff00000041840 */
[-C--:B-1----:R-:W-:Y:S01]  /*db80*/  HMMA.16816.F32.BF16 R140, R128, R152.reuse, R4 ;  /* 0x00000098808c723c */ /* 0x082fe20000041804 */
[----:B------:R-:W1:Y:S07]  /*db90*/  LDSM.16.MT88.4 R4, [R232+0x3000] ;  /* 0x00300000e804783b */ /* 0x000e6e0000004200 */
[C---:B------:R-:W-:Y:S07]  /*dba0*/  HMMA.16816.F32.BF16 R144, R124.reuse, R152, R8 ;  /* 0x000000987c90723c */ /* 0x040fee0000041808 */
        /* <DEDUP_REMOVED lines=46> */
[-C--:B-1----:R-:W-:Y:S01]  /*de90*/  HMMA.16816.F32.BF16 R116, R128, R4.reuse, R52 ;  /* 0x000000048074723c */ /* 0x082fe20000041834 */
[----:B------:R-:W-:Y:S03]  /*dea0*/  FADD.FTZ R0, R115, R9 ;  /* 0x0000000973007221 */ /* 0x000fe60000010000 */
[----:B------:R-:W-:Y:S02]  /*deb0*/  FADD.FTZ R11, R195, R8 ;  /* 0x00000008c30b7221 */ /* 0x000fe40000010000 */
[----:B------:R-:W-:Y:S02]  /*dec0*/  FADD.FTZ R10, R122, R3 ;  /* 0x000000037a0a7221 */ /* 0x000fe40000010000 */
[----:B------:R-:W-:Y:S02]  /*ded0*/  FADD.FTZ R9, R120, R2 ;  /* 0x0000000278097221 */ /* 0x000fe40000010000 */
[C---:B------:R-:W-:Y:S02]  /*dee0*/  HMMA.16816.F32.BF16 R120, R124.reuse, R4, R56 ;  /* 0x000000047c78723c */ /* 0x040fe40000041838 */
        /* <DEDUP_REMOVED lines=8> */
[----:B------:R-:W-:Y:S01]  /*df70*/  HMMA.16816.F32.BF16 R128, R128, R6, R64 ;  /* 0x000000068080723c */ /* 0x000fe20000041840 */
        /* <DEDUP_REMOVED lines=18> */
[----:B------:R-:W-:Y:S01]  /*e0a0*/  FADD.FTZ R0, R71, R0 ;  /* 0x0000000047007221 */ /* 0x000fe20000010000 */
[----:B------:R1:W-:Y:S01]  /*e0b0*/  STL [R1+0x1c], R3 ;  /* 0x00001c0301007387 */ /* 0x0003e20000100800 */
[----:B------:R-:W-:Y:S03]  /*e0c0*/  IMAD.MOV.U32 R134, RZ, RZ, R70 ;  /* 0x000000ffff867224 */ /* 0x000fe600078e0046 */
[----:B------:R2:W-:Y:S04]  /*e0d0*/  STL [R1+0x24], R2 ;  /* 0x0000240201007387 */ /* 0x0005e80000100800 */
[----:B------:R2:W-:Y:S01]  /*e0e0*/  STL [R1+0x20], R0 ;  /* 0x0000200001007387 */ /* 0x0005e20000100800 */
[----:B-1----:R-:W-:Y:S01]  /*e0f0*/  IMAD.MOV.U32 R3, RZ, RZ, R137 ;  /* 0x000000ffff037224 */ /* 0x002fe200078e0089 */
[----:B------:R-:W-:-:S05]  /*e100*/  @P0 BRA `(.L_x_1141) ;  /* 0xffff989000000947 */ /* 0x000fca000383ffff */
.L_x_1140:
[----:B-12---:R-:W2:Y:S02]  /*e110*/  LDL R0, [R1+0x28] ;  /* 0x0000280001007983 */ /* 0x006ea40000100800 */
[----:B--2---:R-:W-:-:S13]  /*e120*/  ISETP.GE.AND P0, PT, R247, R0, PT ;  /* 0x00000000f700720c */ /* 0x004fda0003f06270 */
[----:B------:R-:W-:Y:S05]  /*e130*/  @!P0 BRA `(.L_x_1142) ;  /* 0x0000404000008947 */ /* 0x000fea0003800000 */
[----:B------:R-:W-:Y:S01]  /*e140*/  IMAD.MOV.U32 R3, RZ, RZ, R136 ;  /* 0x000000ffff037224 */ /* 0x000fe200078e0088 */
[----:B------:R-:W-:Y:S01]  /*e150*/  MOV R138, R70 ;  /* 0x00000046008a7202 */ /* 0x000fe20000000f00 */
[----:B------:R-:W-:Y:S01]  /*e160*/  IMAD.MOV.U32 R0, RZ, RZ, R137 ;  /* 0x000000ffff007224 */ /* 0x000fe200078e0089 */
[----:B------:R-:W-:Y:S02]  /*e170*/  MOV R132, R135 ;  /* 0x0000008700847202 */ /* 0x000fe40000000f00 */
.L_x_1143:
        /* <DEDUP_REMOVED lines=9> */
[----:B------:R-:W-:Y:S02]  /*e210*/  SHF.L.U32 R104, R78, 0x5, RZ ;  /* 0x000000054e687819 */ /* 0x000fe400000006ff */
[----:B------:R-:W-:Y:S01]  /*e220*/  MOV R252, 0x5 ;  /* 0x0000000500fc7802 */ /* 0x000fe20000000f00 */
[----:B------:R-:W-:Y:S05]  /*e230*/  IMAD R2, R247, c[0x0][0x20c], R2 ;  /* 0x00008300f7027a24 */ /* 0x000fea00078e0202 */
[----:B------:R-:W-:Y:S05]  /*e240*/  IADD3 R2, R73, R2, RZ ;  /* 0x0000000249027210 */ /* 0x000fea0007ffe0ff */
[----:B------:R-:W-:Y:S01]  /*e250*/  IMAD R2, R2, 0x70, RZ ;  /* 0x0000007002027824 */ /* 0x000fe200078e02ff */
[----:B-----5:R-:W-:Y:S08]  /*e260*/  LDSM.16.M88.4 R112, [R235] ;  /* 0x00000000eb70783b */ /* 0x020ff00000000200 */
[----:B------:R-:W1:Y:S08]  /*e270*/  LDSM.16.M88.4 R16, [R228] ;  /* 0x00000000e410783b */ /* 0x000e700000000200 */
[----:B------:R-:W4:Y:S08]  /*e280*/  LDSM.16.M88.4 R108, [R235+0x2000] ;  /* 0x00200000eb6c783b */ /* 0x000f300000000200 */
[----:B------:R-:W4:Y:S08]  /*e290*/  LDSM.16.M88.4 R32, [R228+0x800] ;  /* 0x00080000e420783b */ /* 0x000f300000000200 */
[----:B------:R-:W4:Y:S08]  /*e2a0*/  LDSM.16.M88.4 R48, [R228+0x1000] ;  /* 0x00100000e430783b */ /* 0x000f300000000200 */
[----:B------:R-:W4:Y:S01]  /*e2b0*/  LDSM.16.M88.4 R64, [R228+0x1800] ;  /* 0x00180000e440783b */ /* 0x000f220000000200 */
[-C--:B-1----:R-:W-:Y:S07]  /*e2c0*/  HMMA.16816.F32.BF16 R4, R112, R16.reuse, RZ ;  /* 0x000000107004723c */ /* 0x082fee00000418ff */
[----:B------:R-:W1:Y:S01]  /*e2d0*/  LDSM.16.M88.4 R80, [R228+0x2000] ;  /* 0x00200000e450783b */ /* 0x000e620000000200 */
[C---:B----4-:R-:W-:Y:S07]  /*e2e0*/  HMMA.16816.F32.BF16 R8, R108.reuse, R16, RZ ;  /* 0x000000106c08723c */ /* 0x050fee00000418ff */
[----:B------:R-:W4:Y:S01]  /*e2f0*/  LDSM.16.M88.4 R96, [R228+0x2800] ;  /* 0x00280000e460783b */ /* 0x000f220000000200 */
[-C--:B------:R-:W-:Y:S07]  /*e300*/  HMMA.16816.F32.BF16 R12, R108, R18.reuse, RZ ;  /* 0x000000126c0c723c */ /* 0x080fee00000418ff */
[----:B------:R-:W1:Y:S01]  /*e310*/  LDSM.16.M88.4 R188, [R228+0x3000] ;  /* 0x00300000e4bc783b */ /* 0x000e620000000200 */
[C---:B------:R-:W-:Y:S07]  /*e320*/  HMMA.16816.F32.BF16 R16, R112.reuse, R18, RZ ;  /* 0x000000127010723c */ /* 0x040fee00000418ff */
[----:B------:R-:W-:Y:S01]  /*e330*/  LDSM.16.M88.4 R192, [R238] ;  /* 0x00000000eec0783b */ /* 0x000fe20000000200 */
[-C--:B------:R-:W-:Y:S07]  /*e340*/  HMMA.16816.F32.BF16 R20, R112, R32.reuse, RZ ;  /* 0x000000207014723c */ /* 0x080fee00000418ff */
[----:B------:R-:W1:Y:S01]  /*e350*/  LDSM.16.M88.4 R196, [R239] ;  /* 0x00000000efc4783b */ /* 0x000e620000000200 */
        /* <DEDUP_REMOVED lines=11> */
[----:B------:R-:W1:Y:S01]  /*e410*/  LDSM.16.M88.4 R220, [R241] ;  /* 0x00000000f1dc783b */ /* 0x000e620000000200 */
[C---:B------:R-:W-:Y:S07]  /*e420*/  HMMA.16816.F32.BF16 R48, R112.reuse, R50, RZ ;  /* 0x000000327030723c */ /* 0x040fee00000418ff */
[----:B------:R-:W2:Y:S01]  /*e430*/  LDSM.16.M88.4 R224, [R240] ;  /* 0x00000000f0e0783b */ /* 0x000ea20000000200 */
[-C--:B------:R-:W-:Y:S08]  /*e440*/  HMMA.16816.F32.BF16 R52, R112, R64.reuse, RZ ;  /* 0x000000407034723c */ /* 0x080ff000000418ff */
[C---:B------:R-:W-:Y:S08]  /*e450*/  HMMA.16816.F32.BF16 R56, R108.reuse, R64, RZ ;  /* 0x000000406c38723c */ /* 0x040ff000000418ff */
[-C--:B------:R-:W-:Y:S08]  /*e460*/  HMMA.16816.F32.BF16 R60, R108, R66.reuse, RZ ;  /* 0x000000426c3c723c */ /* 0x080ff000000418ff */
[C---:B------:R-:W-:Y:S08]  /*e470*/  HMMA.16816.F32.BF16 R64, R112.reuse, R66, RZ ;  /* 0x000000427040723c */ /* 0x040ff000000418ff */
[-C--:B-1----:R-:W-:Y:S01]  /*e480*/  HMMA.16816.F32.BF16 R68, R112, R80.reuse, RZ ;  /* 0x000000507044723c */ /* 0x082fe200000418ff */
[----:B--2---:R-:W-:Y:S03]  /*e490*/  MOV R77, R76 ;  /* 0x0000004c004d7202 */ /* 0x004fe60000000f00 */
[----:B---3--:R-:W-:Y:S05]  /*e4a0*/  MOV R76, R74 ;  /* 0x0000004a004c7202 */ /* 0x008fea0000000f00 */
[----:B------:R-:W-:Y:S02]  /*e4b0*/  IMAD.WIDE.U32 R76, R72, 0x70, R76 ;  /* 0x00000070484c7825 */ /* 0x000fe400078e004c */
[C---:B------:R-:W-:Y:S03]  /*e4c0*/  HMMA.16816.F32.BF16 R72, R108.reuse, R80, RZ ;  /* 0x000000506c48723c */ /* 0x040fe600000418ff */
[----:B------:R-:W-:Y:S02]  /*e4d0*/  LEA R90, P0, R76, c[0x0][0x1f8], 0x1 ;  /* 0x00007e004c5a7a11 */ /* 0x000fe400078008ff */
[----:B------:R-:W-:Y:S02]  /*e4e0*/  IADD3 R2, R77, R2, RZ ;  /* 0x000000024d027210 */ /* 0x000fe40007ffe0ff */
[----:B------:R-:W-:Y:S02]  /*e4f0*/  IADD3 R88, P1, R90, R104, RZ ;  /* 0x000000685a587210 */ /* 0x000fe40007f3e0ff */
[----:B------:R-:W-:Y:S03]  /*e500*/  LEA.HI.X R91, R76, c[0x0][0x1fc], R2, 0x1, P0 ;  /* 0x00007f004c5b7a11 */ /* 0x000fe600000f0c02 */
[----:B------:R-:W-:Y:S02]  /*e510*/  SHF.L.U64.HI R2, R78, R252, c[0x0][0x20c] ;  /* 0x000083004e027619 */ /* 0x000fe400000102fc */
[-C--:B------:R-:W-:Y:S01]  /*e520*/  HMMA.16816.F32.BF16 R76, R108, R82.reuse, RZ ;  /* 0x000000526c4c723c */ /* 0x080fe200000418ff */
[----:B------:R-:W-:Y:S01]  /*e530*/  @!PT LDS RZ, [RZ] ;  /* 0x00000000fffff984 */ /* 0x000fe20000000800 */
[----:B------:R-:W-:Y:S01]  /*e540*/  @!PT LDS RZ, [RZ] ;  /* 0x00000000fffff984 */ /* 0x000fe20000000800 */
[----:B------:R-:W-:Y:S01]  /*e550*/  @!PT LDS RZ, [RZ] ;  /* 0x00000000fffff984 */ /* 0x000fe20000000800 */
[----:B------:R1:W-:Y:S01]  /*e560*/  LDGSTS.E.BYPASS.LTC128B.128 [R246+0x100], [R90.64], !P6 ;  /* 0x001000005af67fae */ /* 0x0003e2000f101d48 */
[----:B------:R-:W-:Y:S02]  /*e570*/  IADD3.X R89, R91, R2, RZ, P1, !PT ;  /* 0x000000025b597210 */ /* 0x000fe40000ffe4ff */
[----:B------:R-:W-:Y:S04]  /*e580*/  IADD3 R94, P0, R88, R104, RZ ;  /* 0x00000068585e7210 */ /* 0x000fe80007f1e0ff */
[C---:B------:R-:W-:Y:S01]  /*e590*/  HMMA.16816.F32.BF16 R80, R112.reuse, R82, RZ ;  /* 0x000000527050723c */ /* 0x040fe200000418ff */
[----:B------:R1:W-:Y:S03]  /*e5a0*/  LDGSTS.E.BYPASS.LTC128B.128 [R246+0x900], [R88.64], !P6 ;  /* 0x0090000058f67fae */ /* 0x0003e6000f101d48 */
[----:B------:R-:W-:Y:S02]  /*e5b0*/  IADD3.X R95, R89, R2, RZ, P0, !PT ;  /* 0x00000002595f7210 */ /* 0x000fe400007fe4ff */
[----:B------:R-:W-:Y:S02]  /*e5c0*/  IADD3 R92, P1, R94, R104, RZ ;  /* 0x000000685e5c7210 */ /* 0x000fe40007f3e0ff */
[-C--:B----4-:R-:W-:Y:S01]  /*e5d0*/  HMMA.16816.F32.BF16 R84, R112, R96.reuse, RZ ;  /* 0x000000607054723c */ /* 0x090fe200000418ff */
[----:B------:R2:W-:Y:S03]  /*e5e0*/  LDGSTS.E.BYPASS.LTC128B.128 [R246+0x1100], [R94.64], !P6 ;  /* 0x011000005ef67fae */ /* 0x0005e6000f101d48 */
[----:B------:R-:W-:Y:S02]  /*e5f0*/  IADD3.X R93, R95, R2, RZ, P1, !PT ;  /* 0x000000025f5d7210 */ /* 0x000fe40000ffe4ff */
[----:B------:R-:W-:Y:S03]  /*e600*/  IADD3 R102, P0, R92, R104, RZ ;  /* 0x000000685c667210 */ /* 0x000fe60007f1e0ff */
[----:B------:R2:W-:Y:S03]  /*e610*/  LDGSTS.E.BYPASS.LTC128B.128 [R246+0x1900], [R92.64], !P6 ;  /* 0x019000005cf67fae */ /* 0x0005e6000f101d48 */
[----:B------:R-:W-:Y:S02]  /*e620*/  IADD3.X R103, R93, R2, RZ, P0, !PT ;  /* 0x000000025d677210 */ /* 0x000fe400007fe4ff */
[----:B------:R-:W-:Y:S03]  /*e630*/  IADD3 R100, P0, R102, R104, RZ ;  /* 0x0000006866647210 */ /* 0x000fe60007f1e0ff */
[----:B------:R3:W-:Y:S01]  /*e640*/  LDGSTS.E.BYPASS.LTC128B.128 [R246+0x2100], [R102.64], !P6 ;  /* 0x0210000066f67fae */ /* 0x0007e2000f101d48 */
[----:B------:R-:W-:Y:S01]  /*e650*/  IADD3.X R101, R103, R2, RZ, P0, !PT ;  /* 0x0000000267657210 */ /* 0x000fe200007fe4ff */
[C---:B-1----:R-:W-:Y:S06]  /*e660*/  HMMA.16816.F32.BF16 R88, R108.reuse, R96, RZ ;  /* 0x000000606c58723c */ /* 0x042fec00000418ff */
[----:B------:R1:W-:Y:S02]  /*e670*/  LDGSTS.E.BYPASS.LTC128B.128 [R246+0x2900], [R100.64], !P6 ;  /* 0x0290000064f67fae */ /* 0x0003e4000f101d48 */
[-C--:B--2---:R-:W-:Y:S08]  /*e680*/  HMMA.16816.F32.BF16 R92, R108, R98.reuse, RZ ;  /* 0x000000626c5c723c */ /* 0x084ff000000418ff */
[C---:B------:R-:W-:Y:S04]  /*e690*/  HMMA.16816.F32.BF16 R96, R112.reuse, R98, RZ ;  /* 0x000000627060723c */ /* 0x040fe800000418ff */
[----:B---3--:R-:W-:Y:S04]  /*e6a0*/  IADD3 R102, P0, R100, R104, RZ ;  /* 0x0000006864667210 */ /* 0x008fe80007f1e0ff */
[----:B------:R-:W-:Y:S05]  /*e6b0*/  IADD3.X R103, R101, R2, RZ, P0, !PT ;  /* 0x0000000265677210 */ /* 0x000fea00007fe4ff */
[----:B------:R1:W-:Y:S08]  /*e6c0*/  LDGSTS.E.BYPASS.LTC128B.128 [R246+0x3100], [R102.64], !P6 ;  /* 0x0310000066f67fae */ /* 0x0003f0000f101d48 */
[----:B------:R-:W0:Y:S01]  /*e6d0*/  LDGDEPBAR ;  /* 0x00000000000079af */ /* 0x000e220000000000 */
[-C--:B-1----:R-:W-:Y:S08]  /*e6e0*/  HMMA.16816.F32.BF16 R100, R112, R188.reuse, RZ ;  /* 0x000000bc7064723c */ /* 0x082ff000000418ff */
[C---:B------:R-:W-:Y:S08]  /*e6f0*/  HMMA.16816.F32.BF16 R104, R108.reuse, R188, RZ ;  /* 0x000000bc6c68723c */ /* 0x040ff000000418ff */
[-C--:B------:R-:W-:Y:S08]  /*e700*/  HMMA.16816.F32.BF16 R108, R108, R190.reuse, RZ ;  /* 0x000000be6c6c723c */ /* 0x080ff000000418ff */
[----:B------:R-:W-:Y:S01]  /*e710*/  HMMA.16816.F32.BF16 R112, R112, R190, RZ ;  /* 0x000000be7070723c */ /* 0x000fe200000418ff */
[----:B------:R-:W-:Y:S07]  /*e720*/  LDSM.16.M88.4 R188, [R236] ;  /* 0x00000000ecbc783b */ /* 0x000fee0000000200 */
[-C--:B------:R-:W-:Y:S08]  /*e730*/  HMMA.16816.F32.BF16 R4, R192, R196.reuse, R4 ;  /* 0x000000c4c004723c */ /* 0x080ff00000041804 */
        /* <DEDUP_REMOVED lines=64> */
[----:B------:R-:W1:Y:S07]  /*eb40*/  LDSM.16.M88.4 R192, [R237] ;  /* 0x00000000edc0783b */ /* 0x000e6e0000000200 */
        /* <DEDUP_REMOVED lines=35> */
[C---:B------:R-:W-:Y:S01]  /*ed80*/  HMMA.16816.F32.BF16 R48, R192.reuse, R214, R48 ;  /* 0x000000d6c030723c */ /* 0x040fe20000041830 */
[----:B------:R-:W4:Y:S03]  /*ed90*/  LDL R214, [R1+0x34] ;  /* 0x0000340001d67983 */ /* 0x000f260000100800 */
        /* <DEDUP_REMOVED lines=15> */
[-C--:B--2---:R-:W-:Y:S04]  /*ee90*/  HMMA.16816.F32.BF16 R68, R192, R204.reuse, R68 ;  /* 0x000000ccc044723c */ /* 0x084fe80000041844 */
[----:B------:R-:W-:Y:S02]  /*eea0*/  FMNMX.FTZ R134, R25, R134, !PT ;  /* 0x0000008619867209 */ /* 0x000fe40007810000 */
[----:B------:R-:W-:Y:S02]  /*eeb0*/  FMNMX.FTZ R2, R49, R2, !PT ;  /* 0x0000000231027209 */ /* 0x000fe40007810000 */
[C---:B------:R-:W-:Y:S01]  /*eec0*/  HMMA.16816.F32.BF16 R72, R200.reuse, R204, R72 ;  /* 0x000000ccc848723c */ /* 0x040fe20000041848 */
[----:B------:R-:W2:Y:S03]  /*eed0*/  LDL.64 R204, [R1+0x38] ;  /* 0x0000380001cc7983 */ /* 0x000ea60000100a00 */
        /* <DEDUP_REMOVED lines=72> */
[----:B------:R-:W3:Y:S01]  /*f360*/  SHFL.BFLY PT, R136, R2, 0x2, 0x1f ;  /* 0x0c401f0002887f89 */ /* 0x000ee200000e0000 */
        /* <DEDUP_REMOVED lines=14> */
[----:B---3--:R-:W-:Y:S02]  /*f450*/  FMNMX.FTZ R2, R2, R136, !PT ;  /* 0x0000008802027209 */ /* 0x008fe40007810000 */
[----:B------:R-:W-:Y:S02]  /*f460*/  FMNMX.FTZ R133, R108, R133, !PT ;  /* 0x000000856c857209 */ /* 0x000fe40007810000 */
[----:B------:R-:W-:Y:S01]  /*f470*/  FMNMX.FTZ R134, R78, R134, !PT ;  /* 0x000000864e867209 */ /* 0x000fe20007810000 */
[----:B------:R-:W3:Y:S01]  /*f480*/  SHFL.BFLY PT, R136, R2, 0x1, 0x1f ;  /* 0x0c201f0002887f89 */ /* 0x000ee200000e0000 */
[----:B------:R-:W-:Y:S02]  /*f490*/  FMNMX.FTZ R133, R109, R133, !PT ;  /* 0x000000856d857209 */ /* 0x000fe40007810000 */
        /* <DEDUP_REMOVED lines=11> */
[----:B---3--:R-:W-:Y:S01]  /*f550*/  FMNMX.FTZ R136, R2, R136, !PT ;  /* 0x0000008802887209 */ /* 0x008fe20007810000 */
[----:B------:R-:W-:Y:S01]  /*f560*/  FMUL.FTZ R2, R0, c[0x0][0x2d0] ;  /* 0x0000b40000027a20 */ /* 0x000fe20000410000 */
[----:B------:R-:W-:Y:S01]  /*f570*/  FMNMX.FTZ R0, R107, R134, !PT ;  /* 0x000000866b007209 */ /* 0x000fe20007810000 */
[----:B------:R-:W-:Y:S01]  /*f580*/  MUFU.EX2 R217, R4 ;  /* 0x0000000400d97308 */ /* 0x000fe20000000800 */
[--C-:B------:R-:W-:Y:S02]  /*f590*/  FFMA.FTZ R20, R20, c[0x0][0x2d0], -R139.reuse ;  /* 0x0000b40014147a23 */ /* 0x100fe4000001088b */
[--C-:B------:R-:W-:Y:S01]  /*f5a0*/  FFMA.FTZ R21, R21, c[0x0][0x2d0], -R139.reuse ;  /* 0x0000b40015157a23 */ /* 0x100fe2000001088b */
[----:B------:R-:W-:Y:S01]  /*f5b0*/  FMNMX.FTZ R133, R133, R135, !PT ;  /* 0x0000008785857209 */ /* 0x000fe20007810000 */
[--C-:B------:R-:W-:Y:S01]  /*f5c0*/  FFMA.FTZ R36, R36, c[0x0][0x2d0], -R139.reuse ;  /* 0x0000b40024247a23 */ /* 0x100fe2000001088b */
[----:B------:R-:W-:Y:S01]  /*f5d0*/  FMNMX.FTZ R0, R110, R0, !PT ;  /* 0x000000006e007209 */ /* 0x000fe20007810000 */
[--C-:B------:R-:W-:Y:S02]  /*f5e0*/  FFMA.FTZ R37, R37, c[0x0][0x2d0], -R139.reuse ;  /* 0x0000b40025257a23 */ /* 0x100fe4000001088b */
[--C-:B------:R-:W-:Y:S01]  /*f5f0*/  FFMA.FTZ R64, R64, c[0x0][0x2d0], -R139.reuse ;  /* 0x0000b40040407a23 */ /* 0x100fe2000001088b */
[----:B------:R1:W3:Y:S01]  /*f600*/  MUFU.EX2 R134, R2 ;  /* 0x0000000200867308 */ /* 0x0002e20000000800 */
[----:B------:R-:W1:Y:S01]  /*f610*/  SHFL.BFLY PT, R135, R133, 0x1, 0x1f ;  /* 0x0c201f0085877f89 */ /* 0x000e6200000e0000 */
[----:B------:R-:W-:Y:S01]  /*f620*/  FMNMX.FTZ R0, R111, R0, !PT ;  /* 0x000000006f007209 */ /* 0x000fe20007810000 */
[----:B------:R-:W-:Y:S02]  /*f630*/  FMUL.FTZ R188, R136, c[0x0][0x2d0] ;  /* 0x0000b40088bc7a20 */ /* 0x000fe40000410000 */
[--C-:B------:R-:W-:Y:S02]  /*f640*/  FFMA.FTZ R5, R5, c[0x0][0x2d0], -R139.reuse ;  /* 0x0000b40005057a23 */ /* 0x100fe4000001088b */
[--C-:B------:R-:W-:Y:S02]  /*f650*/  FFMA.FTZ R6, R6, c[0x0][0x2d0], -R188.reuse ;  /* 0x0000b40006067a23 */ /* 0x100fe400000108bc */
[--C-:B------:R-:W-:Y:S01]  /*f660*/  FFMA.FTZ R22, R22, c[0x0][0x2d0], -R188.reuse ;  /* 0x0000b40016167a23 */ /* 0x100fe200000108bc */
[----:B------:R-:W-:Y:S01]  /*f670*/  MUFU.EX2 R218, R5 ;  /* 0x0000000500da7308 */ /* 0x000fe20000000800 */
[--C-:B------:R-:W-:Y:S02]  /*f680*/  FFMA.FTZ R23, R23, c[0x0][0x2d0], -R188.reuse ;  /* 0x0000b40017177a23 */ /* 0x100fe400000108bc */
[--C-:B------:R-:W-:Y:S02]  /*f690*/  FFMA.FTZ R38, R38, c[0x0][0x2d0], -R188.reuse ;  /* 0x0000b40026267a23 */ /* 0x100fe400000108bc */
[--C-:B------:R-:W-:Y:S02]  /*f6a0*/  FFMA.FTZ R39, R39, c[0x0][0x2d0], -R188.reuse ;  /* 0x0000b40027277a23 */ /* 0x100fe400000108bc */
[----:B------:R-:W-:Y:S02]  /*f6b0*/  FFMA.FTZ R65, R65, c[0x0][0x2d0], -R139 ;  /* 0x0000b40041417a23 */ /* 0x000fe4000001088b */
[--C-:B------:R-:W-:Y:S01]  /*f6c0*/  FFMA.FTZ R66, R66, c[0x0][0x2d0], -R188.reuse ;  /* 0x0000b40042427a23 */ /* 0x100fe200000108bc */
[----:B------:R-:W-:Y:S01]  /*f6d0*/  MUFU.EX2 R215, R6 ;  /* 0x0000000600d77308 */ /* 0x000fe20000000800 */
[--C-:B------:R-:W-:Y:S02]  /*f6e0*/  FFMA.FTZ R7, R7, c[0x0][0x2d0], -R188.reuse ;  /* 0x0000b40007077a23 */ /* 0x100fe400000108bc */
[--C-:B------:R-:W-:Y:S02]  /*f6f0*/  FFMA.FTZ R67, R67, c[0x0][0x2d0], -R188.reuse ;  /* 0x0000b40043437a23 */ /* 0x100fe400000108bc */
[----:B-1----:R-:W-:Y:S01]  /*f700*/  FADD.FTZ R2, -R136, R3 ;  /* 0x0000000388027221 */ /* 0x002fe20000010100 */
[----:B------:R-:W-:Y:S01]  /*f710*/  FMNMX.FTZ R135, R133, R135, !PT ;  /* 0x0000008785877209 */ /* 0x000fe20007810000 */
[----:B------:R-:W1:Y:S01]  /*f720*/  SHFL.BFLY PT, R3, R0, 0x2, 0x1f ;  /* 0x0c401f0000037f89 */ /* 0x000e6200000e0000 */
[--C-:B------:R-:W-:Y:S02]  /*f730*/  FFMA.FTZ R68, R68, c[0x0][0x2d0], -R139.reuse ;  /* 0x0000b40044447a23 */ /* 0x100fe4000001088b */
[----:B------:R-:W-:Y:S01]  /*f740*/  MUFU.EX2 R216, R7 ;  /* 0x0000000700d87308 */ /* 0x000fe20000000800 */
[----:B------:R-:W-:Y:S02]  /*f750*/  FMUL.FTZ R2, R2, c[0x0][0x2d0] ;  /* 0x0000b40002027a20 */ /* 0x000fe40000410000 */
[--C-:B------:R-:W-:Y:S02]  /*f760*/  FFMA.FTZ R69, R69, c[0x0][0x2d0], -R139.reuse ;  /* 0x0000b40045457a23 */ /* 0x100fe4000001088b */
[--C-:B------:R-:W-:Y:S02]  /*f770*/  FFMA.FTZ R70, R70, c[0x0][0x2d0], -R188.reuse ;  /* 0x0000b40046467a23 */ /* 0x100fe400000108bc */
[--C-:B------:R-:W-:Y:S02]  /*f780*/  FFMA.FTZ R71, R71, c[0x0][0x2d0], -R188.reuse ;  /* 0x0000b40047477a23 */ /* 0x100fe400000108bc */
[--C-:B------:R-:W-:Y:S01]  /*f790*/  FFMA.FTZ R16, R16, c[0x0][0x2d0], -R139.reuse ;  /* 0x0000b40010107a23 */ /* 0x100fe2000001088b */
[----:B------:R2:W2:Y:S01]  /*f7a0*/  MUFU.EX2 R133, R2 ;  /* 0x0000000200857308 */ /* 0x0004a20000000800 */
[--C-:B------:R-:W-:Y:S02]  /*f7b0*/  FFMA.FTZ R17, R17, c[0x0][0x2d0], -R139.reuse ;  /* 0x0000b40011117a23 */ /* 0x100fe4000001088b */
[--C-:B------:R-:W-:Y:S02]  /*f7c0*/  FFMA.FTZ R18, R18, c[0x0][0x2d0], -R188.reuse ;  /* 0x0000b40012127a23 */ /* 0x100fe400000108bc */
[--C-:B------:R-:W-:Y:S02]  /*f7d0*/  FFMA.FTZ R19, R19, c[0x0][0x2d0], -R188.reuse ;  /* 0x0000b40013137a23 */ /* 0x100fe400000108bc */
[--C-:B------:R-:W-:Y:S02]  /*f7e0*/  FFMA.FTZ R52, R52, c[0x0][0x2d0], -R139.reuse ;  /* 0x0000b40034347a23 */ /* 0x100fe4000001088b */
[----:B------:R-:W-:Y:S01]  /*f7f0*/  FFMA.FTZ R53, R53, c[0x0][0x2d0], -R139 ;  /* 0x0000b40035357a23 */ /* 0x000fe2000001088b */
[----:B------:R-:W-:Y:S01]  /*f800*/  MUFU.EX2 R249, R20 ;  /* 0x0000001400f97308 */ /* 0x000fe20000000800 */
[----:B-1----:R-:W-:Y:S01]  /*f810*/  FMNMX.FTZ R0, R0, R3, !PT ;  /* 0x0000000300007209 */ /* 0x002fe20007810000 */
[--C-:B------:R-:W-:Y:S01]  /*f820*/  FFMA.FTZ R54, R54, c[0x0][0x2d0], -R188.reuse ;  /* 0x0000b40036367a23 */ /* 0x100fe200000108bc */
[----:B----4-:R-:W-:Y:S01]  /*f830*/  ISETP.GT.AND P0, PT, R247, R219, PT ;  /* 0x000000dbf700720c */ /* 0x010fe20003f04270 */
[--C-:B------:R-:W-:Y:S01]  /*f840*/  FFMA.FTZ R55, R55, c[0x0][0x2d0], -R188.reuse ;  /* 0x0000b40037377a23 */ /* 0x100fe200000108bc */
[----:B------:R-:W-:Y:S01]  /*f850*/  IADD3 R247, R247, -0x1, RZ ;  /* 0xfffffffff7f77810 */ /* 0x000fe20007ffe0ff */
[C---:B---3--:R-:W-:Y:S02]  /*f860*/  FMUL.FTZ R128, R134.reuse, R128 ;  /* 0x0000008086807220 */ /* 0x048fe40000410000 */
[----:B------:R-:W-:Y:S02]  /*f870*/  FMUL.FTZ R129, R134, R129 ;  /* 0x0000008186817220 */ /* 0x000fe40000410000 */
[----:B------:R-:W-:Y:S01]  /*f880*/  MUFU.EX2 R223, R21 ;  /* 0x0000001500df7308 */ /* 0x000fe20000000800 */
[--C-:B------:R-:W-:Y:S02]  /*f890*/  FFMA.FTZ R82, R82, c[0x0][0x2d0], -R188.reuse ;  /* 0x0000b40052527a23 */ /* 0x100fe400000108bc */
[----:B------:R-:W-:Y:S02]  /*f8a0*/  FFMA.FTZ R83, R83, c[0x0][0x2d0], -R188 ;  /* 0x0000b40053537a23 */ /* 0x000fe400000108bc */
[----:B--2---:R-:W-:Y:S01]  /*f8b0*/  FADD.FTZ R2, -R135, R132 ;  /* 0x0000008487027221 */ /* 0x004fe20000010100 */
[----:B------:R-:W-:Y:S01]  /*f8c0*/  @P0 SHF.R.S32.HI R4, RZ, 0x1f, R247 ;  /* 0x0000001fff040819 */ /* 0x000fe200000114f7 */
[C---:B------:R-:W-:Y:S02]  /*f8d0*/  FMUL.FTZ R118, R133.reuse, R118 ;  /* 0x0000007685767220 */ /* 0x040fe40000410000 */
[----:B------:R-:W-:Y:S01]  /*f8e0*/  FMUL.FTZ R2, R2, c[0x0][0x2d0] ;  /* 0x0000b40002027a20 */ /* 0x000fe20000410000 */
[----:B------:R-:W-:Y:S01]  /*f8f0*/  MUFU.EX2 R209, R22 ;  /* 0x0000001600d17308 */ /* 0x000fe20000000800 */
[C---:B------:R-:W-:Y:S02]  /*f900*/  FMUL.FTZ R119, R133.reuse, R119 ;  /* 0x0000007785777220 */ /* 0x040fe40000410000 */
[C---:B------:R-:W-:Y:S02]  /*f910*/  FMUL.FTZ R130, R133.reuse, R130 ;  /* 0x0000008285827220 */ /* 0x040fe40000410000 */
[----:B------:R-:W-:Y:S02]  /*f920*/  FMUL.FTZ R131, R133, R131 ;  /* 0x0000008385837220 */ /* 0x000fe40000410000 */
[--C-:B------:R-:W-:Y:S02]  /*f930*/  FFMA.FTZ R32, R32, c[0x0][0x2d0], -R139.reuse ;  /* 0x0000b40020207a23 */ /* 0x100fe4000001088b */
[----:B------:R-:W-:Y:S01]  /*f940*/  FFMA.FTZ R34, R34, c[0x0][0x2d0], -R188 ;  /* 0x0000b40022227a23 */ /* 0x000fe200000108bc */
[----:B------:R1:W2:Y:S01]  /*f950*/  MUFU.EX2 R132, R2 ;  /* 0x0000000200847308 */ /* 0x0002a20000000800 */
[----:B------:R-:W-:Y:S02]  /*f960*/  @P0 IMAD R6, R4, c[0x0][0x1e0], RZ ;  /* 0x0000780004060a24 */ /* 0x000fe400078e02ff */
[C---:B------:R-:W-:Y:S04]  /*f970*/  @P0 IMAD.WIDE.U32 R4, R247.reuse, c[0x0][0x1e0], RZ ;  /* 0x00007800f7040a25 */ /* 0x040fe800078e00ff */
[----:B------:R-:W-:Y:S02]  /*f980*/  @P0 IMAD R6, R247, c[0x0][0x1e4], R6 ;  /* 0x00007900f7060a24 */ /* 0x000fe400078e0206 */
[--C-:B------:R-:W-:Y:S01]  /*f990*/  FFMA.FTZ R35, R35, c[0x0][0x2d0], -R188.reuse ;  /* 0x0000b40023237a23 */ /* 0x100fe200000108bc */
[----:B------:R-:W-:Y:S01]  /*f9a0*/  MUFU.EX2 R224, R23 ;  /* 0x0000001700e07308 */ /* 0x000fe20000000800 */
[--C-:B------:R-:W-:Y:S01]  /*f9b0*/  FFMA.FTZ R48, R48, c[0x0][0x2d0], -R139.reuse ;  /* 0x0000b40030307a23 */ /* 0x100fe2000001088b */
[----:B------:R-:W-:Y:S01]  /*f9c0*/  @P0 IADD3 R6, R5, R6, RZ ;  /* 0x0000000605060210 */ /* 0x000fe20007ffe0ff */
[--C-:B------:R-:W-:Y:S02]  /*f9d0*/  FFMA.FTZ R49, R49, c[0x0][0x2d0], -R139.reuse ;  /* 0x0000b40031317a23 */ /* 0x100fe4000001088b */
[--C-:B------:R-:W-:Y:S02]  /*f9e0*/  FFMA.FTZ R50, R50, c[0x0][0x2d0], -R188.reuse ;  /* 0x0000b40032327a23 */ /* 0x100fe400000108bc */
[----:B------:R-:W-:Y:S02]  /*f9f0*/  @P0 IMAD R6, R6, 0x70, RZ ;  /* 0x0000007006060824 */ /* 0x000fe400078e02ff */
[--C-:B------:R-:W-:Y:S01]  /*fa00*/  FFMA.FTZ R51, R51, c[0x0][0x2d0], -R188.reuse ;  /* 0x0000b40033337a23 */ /* 0x100fe200000108bc */
[----:B------:R3:W-:Y:S01]  /*fa10*/  MUFU.EX2 R221, R16 ;  /* 0x0000001000dd7308 */ /* 0x0007e20000000800 */
[C---:B------:R-:W-:Y:S02]  /*fa20*/  FMUL.FTZ R116, R134.reuse, R116 ;  /* 0x0000007486747220 */ /* 0x040fe40000410000 */
[----:B------:R-:W-:Y:S01]  /*fa30*/  FMUL.FTZ R117, R134, R117 ;  /* 0x0000007586757220 */ /* 0x000fe20000410000 */
[----:B-1----:R-:W1:Y:S01]  /*fa40*/  SHFL.BFLY PT, R2, R0, 0x1, 0x1f ;  /* 0x0c201f0000027f89 */ /* 0x002e6200000e0000 */
[C---:B--2---:R-:W-:Y:S02]  /*fa50*/  FMUL.FTZ R120, R132.reuse, R120 ;  /* 0x0000007884787220 */ /* 0x044fe40000410000 */
[C---:B------:R-:W-:Y:S02]  /*fa60*/  FMUL.FTZ R121, R132.reuse, R121 ;  /* 0x0000007984797220 */ /* 0x040fe40000410000 */
[C---:B------:R-:W-:Y:S01]  /*fa70*/  FMUL.FTZ R124, R132.reuse, R124 ;  /* 0x0000007c847c7220 */ /* 0x040fe20000410000 */
[----:B------:R2:W-:Y:S01]  /*fa80*/  MUFU.EX2 R251, R17 ;  /* 0x0000001100fb7308 */ /* 0x0005e20000000800 */
        /* <DEDUP_REMOVED lines=8> */
[----:B---3--:R-:W-:Y:S02]  /*fb10*/  FMUL.FTZ R16, R134, R152 ;  /* 0x0000009886107220 */ /* 0x008fe40000410000 */
[----:B------:R-:W-:Y:S01]  /*fb20*/  FFMA.FTZ R99, R99, c[0x0][0x2d0], -R188 ;  /* 0x0000b40063637a23 */ /* 0x000fe200000108bc */
[----:B-1----:R-:W-:Y:S01]  /*fb30*/  FMNMX.FTZ R2, R0, R2, !PT ;  /* 0x0000000200027209 */ /* 0x002fe20007810000 */
[--C-:B------:R-:W-:Y:S01]  /*fb40*/  FFMA.FTZ R84, R84, c[0x0][0x2d0], -R139.reuse ;  /* 0x0000b40054547a23 */ /* 0x100fe2000001088b */
[----:B------:R1:W-:Y:S01]  /*fb50*/  MUFU.EX2 R250, R19 ;  /* 0x0000001300fa7308 */ /* 0x0003e20000000800 */
[----:B------:R-:W-:Y:S02]  /*fb60*/  FFMA.FTZ R85, R85, c[0x0][0x2d0], -R139 ;  /* 0x0000b40055557a23 */ /* 0x000fe4000001088b */
[C---:B------:R-:W-:Y:S02]  /*fb70*/  FMUL.FTZ R3, R2.reuse, c[0x0][0x2d0] ;  /* 0x0000b40002037a20 */ /* 0x040fe40000410000 */
[----:B------:R-:W-:Y:S02]  /*fb80*/  FADD.FTZ R0, -R2, R138 ;  /* 0x0000008a02007221 */ /* 0x000fe40000010100 */
[--C-:B------:R-:W-:Y:S02]  /*fb90*/  FFMA.FTZ R10, R10, c[0x0][0x2d0], -R3.reuse ;  /* 0x0000b4000a0a7a23 */ /* 0x100fe40000010803 */
[--C-:B------:R-:W-:Y:S01]  /*fba0*/  FFMA.FTZ R11, R11, c[0x0][0x2d0], -R3.reuse ;  /* 0x0000b4000b0b7a23 */ /* 0x100fe20000010803 */
[----:B------:R-:W-:Y:S01]  /*fbb0*/  MUFU.EX2 R198, R36 ;  /* 0x0000002400c67308 */ /* 0x000fe20000000800 */
[----:B--2---:R-:W-:Y:S02]  /*fbc0*/  FMUL.FTZ R17, R134, R153 ;  /* 0x0000009986117220 */ /* 0x004fe40000410000 */
[--C-:B------:R-:W-:Y:S02]  /*fbd0*/  FFMA.FTZ R58, R58, c[0x0][0x2d0], -R3.reuse ;  /* 0x0000b4003a3a7a23 */ /* 0x100fe40000010803 */
[----:B----4-:R-:W-:Y:S02]  /*fbe0*/  FMUL.FTZ R18, R133, R154 ;  /* 0x0000009a85127220 */ /* 0x010fe40000410000 */
[--C-:B------:R-:W-:Y:S02]  /*fbf0*/  FFMA.FTZ R59, R59, c[0x0][0x2d0], -R3.reuse ;  /* 0x0000b4003b3b7a23 */ /* 0x100fe40000010803 */
[--C-:B------:R-:W-:Y:S01]  /*fc00*/  FFMA.FTZ R74, R74, c[0x0][0x2d0], -R3.reuse ;  /* 0x0000b4004a4a7a23 */ /* 0x100fe20000010803 */
[----:B------:R2:W-:Y:S01]  /*fc10*/  MUFU.EX2 R189, R10 ;  /* 0x0000000a00bd7308 */ /* 0x0005e20000000800 */
[--C-:B------:R-:W-:Y:S02]  /*fc20*/  FFMA.FTZ R75, R75, c[0x0][0x2d0], -R3.reuse ;  /* 0x0000b4004b4b7a23 */ /* 0x100fe40000010803 */
[----:B------:R-:W-:Y:S02]  /*fc30*/  FMUL.FTZ R138, R135, c[0x0][0x2d0] ;  /* 0x0000b400878a7a20 */ /* 0x000fe40000410000 */
[----:B-1----:R-:W-:Y:S02]  /*fc40*/  FMUL.FTZ R19, R133, R155 ;  /* 0x0000009b85137220 */ /* 0x002fe40000410000 */
        /* <DEDUP_REMOVED lines=10> */
[--C-:B------:R-:W-:Y:S01]  /*fcf0*/  FFMA.FTZ R15, R15, c[0x0][0x2d0], -R3.reuse ;  /* 0x0000b4000f0f7a23 */ /* 0x100fe20000010803 */
[----:B--2---:R-:W-:Y:S01]  /*fd00*/  @P0 MOV R10, R204 ;  /* 0x000000cc000a0202 */ /* 0x004fe20000000f00 */
[--C-:B------:R-:W-:Y:S02]  /*fd10*/  FFMA.FTZ R13, R13, c[0x0][0x2d0], -R138.reuse ;  /* 0x0000b4000d0d7a23 */ /* 0x100fe4000001088a */
[--C-:B------:R-:W-:Y:S02]  /*fd20*/  FFMA.FTZ R60, R60, c[0x0][0x2d0], -R138.reuse ;  /* 0x0000b4003c3c7a23 */ /* 0x100fe4000001088a */
[----:B------:R-:W-:Y:S01]  /*fd30*/  FFMA.FTZ R61, R61, c[0x0][0x2d0], -R138 ;  /* 0x0000b4003d3d7a23 */ /* 0x000fe2000001088a */
[----:B------:R-:W-:Y:S01]  /*fd40*/  MUFU.EX2 R204, R37 ;  /* 0x0000002500cc7308 */ /* 0x000fe20000000800 */
[--C-:B------:R-:W-:Y:S02]  /*fd50*/  FFMA.FTZ R62, R62, c[0x0][0x2d0], -R3.reuse ;  /* 0x0000b4003e3e7a23 */ /* 0x100fe40000010803 */
[--C-:B------:R-:W-:Y:S01]  /*fd60*/  FFMA.FTZ R63, R63, c[0x0][0x2d0], -R3.reuse ;  /* 0x0000b4003f3f7a23 */ /* 0x100fe20000010803 */
[----:B-1----:R-:W-:Y:S01]  /*fd70*/  @P0 MOV R11, R214 ;  /* 0x000000d6000b0202 */ /* 0x002fe20000000f00 */
[----:B------:R-:W-:Y:S02]  /*fd80*/  FFMA.FTZ R78, R78, c[0x0][0x2d0], -R3 ;  /* 0x0000b4004e4e7a23 */ /* 0x000fe40000010803 */
[----:B------:R-:W-:Y:S02]  /*fd90*/  FMUL.FTZ R0, R0, c[0x0][0x2d0] ;  /* 0x0000b40000007a20 */ /* 0x000fe40000410000 */
[----:B------:R-:W-:Y:S01]  /*fda0*/  @P0 IMAD.WIDE.U32 R10, R4, 0x70, R10 ;  /* 0x00000070040a0825 */ /* 0x000fe200078e000a */
[----:B------:R1:W-:Y:S01]  /*fdb0*/  MUFU.EX2 R213, R9 ;  /* 0x0000000900d57308 */ /* 0x0003e20000000800 */
[----:B------:R-:W-:Y:S02]  /*fdc0*/  @P0 MOV R4, c[0x0][0x1e0] ;  /* 0x0000780000040a02 */ /* 0x000fe40000000f00 */
[--C-:B------:R-:W-:Y:S01]  /*fdd0*/  FFMA.FTZ R24, R24, c[0x0][0x2d0], -R138.reuse ;  /* 0x0000b40018187a23 */ /* 0x100fe2000001088a */
[----:B---3--:R-:W-:Y:S01]  /*fde0*/  @P0 LEA R8, P2, R10, c[0x0][0x1c8], 0x1 ;  /* 0x000072000a080a11 */ /* 0x008fe200078408ff */
[--C-:B------:R-:W-:Y:S01]  /*fdf0*/  FFMA.FTZ R25, R25, c[0x0][0x2d0], -R138.reuse ;  /* 0x0000b40019197a23 */ /* 0x100fe2000001088a */
[----:B------:R-:W-:Y:S01]  /*fe00*/  @P0 IADD3 R7, R11, R6, RZ ;  /* 0x000000060b070210 */ /* 0x000fe20007ffe0ff */
[--C-:B------:R-:W-:Y:S01]  /*fe10*/  FFMA.FTZ R26, R26, c[0x0][0x2d0], -R3.reuse ;  /* 0x0000b4001a1a7a23 */ /* 0x100fe20000010803 */
[C---:B------:R-:W-:Y:S01]  /*fe20*/  @P0 SHF.L.U32 R5, R4.reuse, 0x5, RZ ;  /* 0x0000000504050819 */ /* 0x040fe200000006ff */
[--C-:B------:R-:W-:Y:S01]  /*fe30*/  FFMA.FTZ R27, R27, c[0x0][0x2d0], -R3.reuse ;  /* 0x0000b4001b1b7a23 */ /* 0x100fe20000010803 */
[----:B------:R-:W-:Y:S01]  /*fe40*/  MUFU.EX2 R202, R38 ;  /* 0x0000002600ca7308 */ /* 0x000fe20000000800 */
[----:B------:R-:W-:Y:S01]  /*fe50*/  @P0 SHF.L.U64.HI R4, R4, R252, c[0x0][0x1e4] ;  /* 0x0000790004040619 */ /* 0x000fe200000102fc */
[--C-:B------:R-:W-:Y:S01]  /*fe60*/  FFMA.FTZ R28, R28, c[0x0][0x2d0], -R138.reuse ;  /* 0x0000b4001c1c7a23 */ /* 0x100fe2000001088a */
[-C--:B------:R-:W-:Y:S01]  /*fe70*/  @P0 IADD3 R6, P1, R8, R5.reuse, RZ ;  /* 0x0000000508060210 */ /* 0x080fe20007f3e0ff */
[--C-:B------:R-:W-:Y:S02]  /*fe80*/  FFMA.FTZ R29, R29, c[0x0][0x2d0], -R138.reuse ;  /* 0x0000b4001d1d7a23 */ /* 0x100fe4000001088a */
[--C-:B------:R-:W-:Y:S02]  /*fe90*/  FFMA.FTZ R30, R30, c[0x0][0x2d0], -R3.reuse ;  /* 0x0000b4001e1e7a23 */ /* 0x100fe40000010803 */
[----:B------:R-:W-:Y:S02]  /*fea0*/  FFMA.FTZ R31, R31, c[0x0][0x2d0], -R3 ;  /* 0x0000b4001f1f7a23 */ /* 0x000fe40000010803 */
[----:B------:R2:W-:Y:S01]  /*feb0*/  MUFU.EX2 R226, R12 ;  /* 0x0000000c00e27308 */ /* 0x0005e20000000800 */
[--C-:B------:R-:W-:Y:S02]  /*fec0*/  FFMA.FTZ R40, R40, c[0x0][0x2d0], -R138.reuse ;  /* 0x0000b40028287a23 */ /* 0x100fe4000001088a */
[--C-:B------:R-:W-:Y:S01]  /*fed0*/  FFMA.FTZ R41, R41, c[0x0][0x2d0], -R138.reuse ;  /* 0x0000b40029297a23 */ /* 0x100fe2000001088a */
[----:B-1----:R-:W-:Y:S01]  /*fee0*/  @P0 LEA.HI.X R9, R10, c[0x0][0x1cc], R7, 0x1, P2 ;  /* 0x000073000a090a11 */ /* 0x002fe200010f0c07 */
[--C-:B------:R-:W-:Y:S02]  /*fef0*/  FFMA.FTZ R42, R42, c[0x0][0x2d0], -R3.reuse ;  /* 0x0000b4002a2a7a23 */ /* 0x100fe40000010803 */
[--C-:B------:R-:W-:Y:S01]  /*ff00*/  FFMA.FTZ R43, R43, c[0x0][0x2d0], -R3.reuse ;  /* 0x0000b4002b2b7a23 */ /* 0x100fe20000010803 */
[-C--:B------:R-:W-:Y:S01]  /*ff10*/  @P0 IADD3.X R7, R9, R4.reuse, RZ, P1, !PT ;  /* 0x0000000409070210 */ /* 0x080fe20000ffe4ff */
[----:B------:R1:W-:Y:S01]  /*ff20*/  @P0 LDGSTS.E.BYPASS.LTC128B.128 [R246+0x3900], [R8.64], !P6 ;  /* 0x0390000008f60fae */ /* 0x0003e2000f101d48 */
[----:B------:R-:W-:Y:S01]  /*ff30*/  MUFU.EX2 R200, R39 ;  /* 0x0000002700c87308 */ /* 0x000fe20000000800 */
[--C-:B------:R-:W-:Y:S02]  /*ff40*/  FFMA.FTZ R44, R44, c[0x0][0x2d0], -R138.reuse ;  /* 0x0000b4002c2c7a23 */ /* 0x100fe4000001088a */
[--C-:B------:R-:W-:Y:S02]  /*ff50*/  FFMA.FTZ R45, R45, c[0x0][0x2d0], -R138.reuse ;  /* 0x0000b4002d2d7a23 */ /* 0x100fe4000001088a */
[--C-:B------:R-:W-:Y:S02]  /*ff60*/  FFMA.FTZ R46, R46, c[0x0][0x2d0], -R3.reuse ;  /* 0x0000b4002e2e7a23 */ /* 0x100fe40000010803 */
[----:B------:R3:W-:Y:S01]  /*ff70*/  @P0 LDGSTS.E.BYPASS.LTC128B.128 [R246+0x4100], [R6.64], !P6 ;  /* 0x0410000006f60fae */ /* 0x0007e2000f101d48 */
[--C-:B------:R-:W-:Y:S02]  /*ff80*/  FFMA.FTZ R47, R47, c[0x0][0x2d0], -R3.reuse ;  /* 0x0000b4002f2f7a23 */ /* 0x100fe40000010803 */
[----:B------:R4:W-:Y:S01]  /*ff90*/  MUFU.EX2 R227, R13 ;  /* 0x0000000d00e37308 */ /* 0x0009e20000000800 */
[--C-:B------:R-:W-:Y:S02]  /*ffa0*/  FFMA.FTZ R79, R79, c[0x0][0x2d0], -R3.reuse ;  /* 0x0000b4004f4f7a23 */ /* 0x100fe40000010803 */
[--C-:B------:R-:W-:Y:S01]  /*ffb0*/  FFMA.FTZ R90, R90, c[0x0][0x2d0], -R3.reuse ;  /* 0x0000b4005a5a7a23 */ /* 0x100fe20000010803 */
[-C--:B--2---:R-:W-:Y:S01]  /*ffc0*/  @P0 IADD3 R12, P3, R6, R5.reuse, RZ ;  /* 0x00000005060c0210 */ /* 0x084fe20007f7e0ff */
[--C-:B------:R-:W-:Y:S02]  /*ffd0*/  FFMA.FTZ R91, R91, c[0x0][0x2d0], -R3.reuse ;  /* 0x0000b4005b5b7a23 */ /* 0x100fe40000010803 */
[--C-:B------:R-:W-:Y:S01]  /*ffe0*/  FFMA.FTZ R94, R94, c[0x0][0x2d0], -R3.reuse ;  /* 0x0000b4005e5e7a23 */ /* 0x100fe20000010803 */
[-C--:B------:R-:W-:Y:S01]  /*fff0*/  @P0 IADD3 R10, P2, R12, R5.reuse, RZ ;  /* 0x000000050c0a0210 */ /* 0x080fe20007f5e0ff */
[--C-:B------:R-:W-:Y:S01]  /*10000*/  FFMA.FTZ R95, R95, c[0x0][0x2d0], -R3.reuse ;  /* 0x0000b4005f5f7a23 */ /* 0x100fe20000010803 */
[----:B------:R-:W2:Y:S01]  /*10010*/  MUFU.EX2 R0, R0 ;  /* 0x0000000000007308 */ /* 0x000ea20000000800 */
[--C-:B------:R-:W-:Y:S02]  /*10020*/  FFMA.FTZ R107, R107, c[0x0][0x2d0], -R3.reuse ;  /* 0x0000b4006b6b7a23 */ /* 0x100fe40000010803 */
[----:B------:R-:W-:Y:S02]  /*10030*/  FFMA.FTZ R110, R110, c[0x0][0x2d0], -R3 ;  /* 0x0000b4006e6e7a23 */ /* 0x000fe40000010803 */
[--C-:B------:R-:W-:Y:S01]  /*10040*/  FFMA.FTZ R76, R76, c[0x0][0x2d0], -R138.reuse ;  /* 0x0000b4004c4c7a23 */ /* 0x100fe2000001088a */
[-C--:B-1----:R-:W-:Y:S01]  /*10050*/  @P0 IADD3 R8, P1, R10, R5.reuse, RZ ;  /* 0x000000050a080210 */ /* 0x082fe20007f3e0ff */
[----:B------:R-:W-:Y:S02]  /*10060*/  FFMA.FTZ R77, R77, c[0x0][0x2d0], -R138 ;  /* 0x0000b4004d4d7a23 */ /* 0x000fe4000001088a */
[--C-:B------:R-:W-:Y:S01]  /*10070*/  FFMA.FTZ R86, R86, c[0x0][0x2d0], -R188.reuse ;  /* 0x0000b40056567a23 */ /* 0x100fe200000108bc */
[----:B------:R1:W-:Y:S01]  /*10080*/  MUFU.EX2 R191, R14 ;  /* 0x0000000e00bf7308 */ /* 0x0003e20000000800 */
[----:B------:R-:W-:Y:S02]  /*10090*/  FFMA.FTZ R87, R87, c[0x0][0x2d0], -R188 ;  /* 0x0000b40057577a23 */ /* 0x000fe400000108bc */
[--C-:B------:R-:W-:Y:S01]  /*100a0*/  FFMA.FTZ R100, R100, c[0x0][0x2d0], -R139.reuse ;  /* 0x0000b40064647a23 */ /* 0x100fe2000001088b */
[-C--:B----4-:R-:W-:Y:S01]  /*100b0*/  @P0 IADD3.X R13, R7, R4.reuse, RZ, P3, !PT ;  /* 0x00000004070d0210 */ /* 0x090fe20001ffe4ff */
[--C-:B------:R-:W-:Y:S02]  /*100c0*/  FFMA.FTZ R101, R101, c[0x0][0x2d0], -R139.reuse ;  /* 0x0000b40065657a23 */ /* 0x100fe4000001088b */
[--C-:B------:R-:W-:Y:S01]  /*100d0*/  FFMA.FTZ R112, R112, c[0x0][0x2d0], -R139.reuse ;  /* 0x0000b40070707a23 */ /* 0x100fe2000001088b */
[-C--:B------:R-:W-:Y:S01]  /*100e0*/  @P0 IADD3.X R11, R13, R4.reuse, RZ, P2, !PT ;  /* 0x000000040d0b0210 */ /* 0x080fe200017fe4ff */
[----:B------:R4:W-:Y:S01]  /*100f0*/  @P0 LDGSTS.E.BYPASS.LTC128B.128 [R246+0x4900], [R12.64], !P6 ;  /* 0x049000000cf60fae */ /* 0x0009e2000f101d48 */
[----:B---3--:R-:W-:Y:S01]  /*10100*/  @P0 IADD3 R6, P2, R8, R5, RZ ;  /* 0x0000000508060210 */ /* 0x008fe20007f5e0ff */
[----:B------:R3:W3:Y:S01]  /*10110*/  MUFU.EX2 R193, R15 ;  /* 0x0000000f00c17308 */ /* 0x0006e20000000800 */
[----:B------:R-:W-:Y:S01]  /*10120*/  @P0 IADD3.X R9, R11, R4, RZ, P1, !PT ;  /* 0x000000040b090210 */ /* 0x000fe20000ffe4ff */
[----:B------:R-:W-:Y:S02]  /*10130*/  FFMA.FTZ R139, R113, c[0x0][0x2d0], -R139 ;  /* 0x0000b400718b7a23 */ /* 0x000fe4000001088b */
[C---:B--2---:R-:W-:Y:S01]  /*10140*/  FMUL.FTZ R122, R0.reuse, R122 ;  /* 0x0000007a007a7220 */ /* 0x044fe20000410000 */
[----:B------:R-:W-:Y:S01]  /*10150*/  @P0 IADD3.X R7, R9, R4, RZ, P2, !PT ;  /* 0x0000000409070210 */ /* 0x000fe200017fe4ff */
[----:B------:R2:W-:Y:S01]  /*10160*/  @P0 LDGSTS.E.BYPASS.LTC128B.128 [R246+0x5100], [R10.64], !P6 ;  /* 0x051000000af60fae */ /* 0x0005e2000f101d48 */
[C---:B------:R-:W-:Y:S02]  /*10170*/  FMUL.FTZ R123, R0.reuse, R123 ;  /* 0x0000007b007b7220 */ /* 0x040fe40000410000 */
[C---:B------:R-:W-:Y:S01]  /*10180*/  FMUL.FTZ R126, R0.reuse, R126 ;  /* 0x0000007e007e7220 */ /* 0x040fe20000410000 */
[----:B------:R2:W-:Y:S01]  /*10190*/  MUFU.EX2 R222, R24 ;  /* 0x0000001800de7308 */ /* 0x0005e20000000800 */
[C---:B------:R-:W-:Y:S02]  /*101a0*/  FMUL.FTZ R127, R0.reuse, R127 ;  /* 0x0000007f007f7220 */ /* 0x040fe40000410000 */
[----:B-1----:R-:W-:Y:S01]  /*101b0*/  FMUL.FTZ R14, R0, R150 ;  /* 0x00000096000e7220 */ /* 0x002fe20000410000 */
[----:B------:R1:W-:Y:S01]  /*101c0*/  @P0 LDGSTS.E.BYPASS.LTC128B.128 [R246+0x5900], [R8.64], !P6 ;  /* 0x0590000008f60fae */ /* 0x0003e2000f101d48 */
[--C-:B------:R-:W-:Y:S02]  /*101d0*/  FFMA.FTZ R88, R88, c[0x0][0x2d0], -R138.reuse ;  /* 0x0000b40058587a23 */ /* 0x100fe4000001088a */
[--C-:B------:R-:W-:Y:S02]  /*101e0*/  FFMA.FTZ R89, R89, c[0x0][0x2d0], -R138.reuse ;  /* 0x0000b40059597a23 */ /* 0x100fe4000001088a */
[--C-:B------:R-:W-:Y:S01]  /*101f0*/  FFMA.FTZ R92, R92, c[0x0][0x2d0], -R138.reuse ;  /* 0x0000b4005c5c7a23 */ /* 0x100fe2000001088a */
[----:B------:R1:W-:Y:S01]  /*10200*/  MUFU.EX2 R220, R25 ;  /* 0x0000001900dc7308 */ /* 0x0003e20000000800 */
[----:B------:R-:W-:Y:S01]  /*10210*/  FFMA.FTZ R93, R93, c[0x0][0x2d0], -R138 ;  /* 0x0000b4005d5d7a23 */ /* 0x000fe2000001088a */
[----:B------:R1:W-:Y:S01]  /*10220*/  @P0 LDGSTS.E.BYPASS.LTC128B.128 [R246+0x6100], [R6.64], !P6 ;  /* 0x0610000006f60fae */ /* 0x0003e2000f101d48 */
[--C-:B------:R-:W-:Y:S01]  /*10230*/  FFMA.FTZ R102, R102, c[0x0][0x2d0], -R188.reuse ;  /* 0x0000b40066667a23 */ /* 0x100fe200000108bc */
[----:B----4-:R-:W-:Y:S01]  /*10240*/  @P0 IADD3 R12, P1, R6, R5, RZ ;  /* 0x00000005060c0210 */ /* 0x010fe20007f3e0ff */
[----:B------:R-:W-:Y:S01]  /*10250*/  FMUL.FTZ R5, R134, R141 ;  /* 0x0000008d86057220 */ /* 0x000fe20000410000 */
[----:B------:R-:W-:Y:S01]  /*10260*/  F2FP.BF16.PACK_AB R141, R216, R215 ;  /* 0x000000d7d88d723e */ /* 0x000fe200000010ff */
[----:B---3--:R-:W-:Y:S01]  /*10270*/  FMUL.FTZ R15, R0, R151 ;  /* 0x00000097000f7220 */ /* 0x008fe20000410000 */
[----:B------:R-:W-:Y:S01]  /*10280*/  @P0 IADD3.X R13, R7, R4, RZ, P1, !PT ;  /* 0x00000004070d0210 */ /* 0x000fe20000ffe4ff */
[----:B------:R-:W-:Y:S01]  /*10290*/  FMUL.FTZ R4, R134, R140 ;  /* 0x0000008c86047220 */ /* 0x000fe20000410000 */
[----:B------:R-:W-:Y:S01]  /*102a0*/  F2FP.BF16.PACK_AB R140, R218, R217 ;  /* 0x000000d9da8c723e */ /* 0x000fe200000010ff */
[----:B------:R3:W-:Y:S01]  /*102b0*/  MUFU.EX2 R194, R26 ;  /* 0x0000001a00c27308 */ /* 0x0007e20000000800 */
[C---:B--2---:R-:W-:Y:S01]  /*102c0*/  FMUL.FTZ R10, R0.reuse, R146 ;  /* 0x00000092000a7220 */ /* 0x044fe20000410000 */
[----:B------:R2:W-:Y:S01]  /*102d0*/  @P0 LDGSTS.E.BYPASS.LTC128B.128 [R246+0x6900], [R12.64], !P6 ;  /* 0x069000000cf60fae */ /* 0x0005e2000f101d48 */
[----:B------:R-:W-:Y:S01]  /*102e0*/  F2FP.BF16.PACK_AB R146, R227, R226 ;  /* 0x000000e2e392723e */ /* 0x000fe200000010ff */
[----:B------:R-:W-:Y:S01]  /*102f0*/  FMUL.FTZ R11, R0, R147 ;  /* 0x00000093000b7220 */ /* 0x000fe20000410000 */
[----:B------:R-:W-:Y:S01]  /*10300*/  F2FP.BF16.PACK_AB R147, R193, R191 ;  /* 0x000000bfc193723e */ /* 0x000fe200000010ff */
[C---:B------:R-:W-:Y:S02]  /*10310*/  FMUL.FTZ R24, R132.reuse, R160 ;  /* 0x000000a084187220 */ /* 0x040fe40000410000 */
[----:B------:R-:W-:Y:S02]  /*10320*/  FFMA.FTZ R103, R103, c[0x0][0x2d0], -R188 ;  /* 0x0000b40067677a23 */ /* 0x000fe400000108bc */
[----:B------:R-:W4:Y:S01]  /*10330*/  LDSM.16.MT88.4 R20, [R229] ;  /* 0x00000000e514783b */ /* 0x000f220000004200 */
[C---:B-1----:R-:W-:Y:S01]  /*10340*/  FMUL.FTZ R8, R132.reuse, R144 ;  /* 0x0000009084087220 */ /* 0x042fe20000410000 */
[----:B------:R-:W-:Y:S01]  /*10350*/  F2FP.BF16.PACK_AB R144, R213, R212 ;  /* 0x000000d4d590723e */ /* 0x000fe200000010ff */
[----:B------:R-:W-:Y:S01]  /*10360*/  FMUL.FTZ R9, R132, R145 ;  /* 0x0000009184097220 */ /* 0x000fe20000410000 */
[----:B------:R-:W-:Y:S01]  /*10370*/  F2FP.BF16.PACK_AB R145, R190, R189 ;  /* 0x000000bdbe91723e */ /* 0x000fe200000010ff */
[----:B------:R1:W-:Y:S01]  /*10380*/  MUFU.EX2 R195, R27 ;  /* 0x0000001b00c37308 */ /* 0x0003e20000000800 */
[----:B------:R-:W-:Y:S02]  /*10390*/  FMUL.FTZ R25, R132, R161 ;  /* 0x000000a184197220 */ /* 0x000fe40000410000 */
[----:B------:R-:W-:Y:S01]  /*103a0*/  FMUL.FTZ R6, R133, R142 ;  /* 0x0000008e85067220 */ /* 0x000fe20000410000 */
[----:B------:R-:W-:Y:S01]  /*103b0*/  F2FP.BF16.PACK_AB R142, R251, R221 ;  /* 0x000000ddfb8e723e */ /* 0x000fe200000010ff */
[C---:B------:R-:W-:Y:S01]  /*103c0*/  FMUL.FTZ R7, R133.reuse, R143 ;  /* 0x0000008f85077220 */ /* 0x040fe20000410000 */
[----:B------:R-:W-:Y:S01]  /*103d0*/  F2FP.BF16.PACK_AB R143, R250, R248 ;  /* 0x000000f8fa8f723e */ /* 0x000fe200000010ff */
[----:B------:R-:W4:Y:S01]  /*103e0*/  LDSM.16.MT88.4 R36, [R233] ;  /* 0x00000000e924783b */ /* 0x000f220000004200 */
[--C-:B------:R-:W-:Y:S02]  /*103f0*/  FFMA.FTZ R108, R108, c[0x0][0x2d0], -R138.reuse ;  /* 0x0000b4006c6c7a23 */ /* 0x100fe4000001088a */
[----:B------:R-:W-:Y:S01]  /*10400*/  MUFU.EX2 R219, R67 ;  /* 0x0000004300db7308 */ /* 0x000fe20000000800 */
[----:B---3--:R-:W-:Y:S02]  /*10410*/  FMUL.FTZ R26, R0, R162 ;  /* 0x000000a2001a7220 */ /* 0x008fe40000410000 */
[C---:B--2---:R-:W-:Y:S02]  /*10420*/  FMUL.FTZ R12, R132.reuse, R148 ;  /* 0x00000094840c7220 */ /* 0x044fe40000410000 */
[----:B------:R-:W-:Y:S01]  /*10430*/  LDSM.16.MT88.4 R152, [R232] ;  /* 0x00000000e898783b */ /* 0x000fe20000004200 */
[----:B------:R-:W-:Y:S04]  /*10440*/  FMUL.FTZ R13, R132, R149 ;  /* 0x00000095840d7220 */ /* 0x000fe80000410000 */
[----:B------:R2:W-:Y:S03]  /*10450*/  MUFU.EX2 R199, R29 ;  /* 0x0000001d00c77308 */ /* 0x0005e60000000800 */
[----:B------:R-:W3:Y:S01]  /*10460*/  LDSM.16.MT88.4 R148, [R230] ;  /* 0x00000000e694783b */ /* 0x000ee20000004200 */
[----:B-1----:R-:W-:Y:S06]  /*10470*/  FMUL.FTZ R27, R0, R163 ;  /* 0x000000a3001b7220 */ /* 0x002fec0000410000 */
[----:B------:R-:W-:Y:S01]  /*10480*/  MUFU.EX2 R208, R32 ;  /* 0x0000002000d07308 */ /* 0x000fe20000000800 */
[----:B------:R-:W0:Y:S01]  /*10490*/  LDGDEPBAR ;  /* 0x00000000000079af */ /* 0x000e220000000000 */
[-C--:B----4-:R-:W-:Y:S08]  /*104a0*/  HMMA.16816.F32.BF16 R4, R140, R20.reuse, R4 ;  /* 0x000000148c04723c */ /* 0x090ff00000041804 */
[----:B------:R-:W-:Y:S01]  /*104b0*/  MUFU.EX2 R211, R34 ;  /* 0x0000002200d37308 */ /* 0x000fe20000000800 */
[C---:B------:R-:W-:Y:S04]  /*104c0*/  HMMA.16816.F32.BF16 R8, R144.reuse, R20, R8 ;  /* 0x000000149008723c */ /* 0x040fe80000041808 */
[----:B--2---:R-:W-:Y:S01]  /*104d0*/  FMUL.FTZ R29, R132, R165 ;  /* 0x000000a5841d7220 */ /* 0x004fe20000410000 */
[----:B------:R-:W-:Y:S04]  /*104e0*/  MOV R165, R204 ;  /* 0x000000cc00a57202 */ /* 0x000fe80000000f00 */
[----:B------:R-:W-:Y:S01]  /*104f0*/  MUFU.EX2 R204, R72 ;  /* 0x0000004800cc7308 */ /* 0x000fe20000000800 */
[-C--:B------:R-:W-:Y:S03]  /*10500*/  HMMA.16816.F32.BF16 R12, R144, R22.reuse, R12 ;  /* 0x00000016900c723c */ /* 0x080fe6000004180c */
[C---:B------:R-:W-:Y:S02]  /*10510*/  FMUL.FTZ R20, R134.reuse, R156 ;  /* 0x0000009c86147220 */ /* 0x040fe40000410000 */
[----:B------:R-:W-:Y:S03]  /*10520*/  FMUL.FTZ R21, R134, R157 ;  /* 0x0000009d86157220 */ /* 0x000fe60000410000 */
[C---:B------:R-:W-:Y:S01]  /*10530*/  HMMA.16816.F32.BF16 R16, R140.reuse, R22, R16 ;  /* 0x000000168c10723c */ /* 0x040fe20000041810 */
[----:B------:R1:W2:Y:S06]  /*10540*/  MUFU.EX2 R192, R28 ;  /* 0x0000001c00c07308 */ /* 0x0002ac0000000800 */
[C---:B------:R-:W-:Y:S02]  /*10550*/  FMUL.FTZ R22, R133.reuse, R158 ;  /* 0x0000009e85167220 */ /* 0x040fe40000410000 */
[C---:B------:R-:W-:Y:S02]  /*10560*/  FMUL.FTZ R23, R133.reuse, R159 ;  /* 0x0000009f85177220 */ /* 0x040fe40000410000 */
[----:B------:R4:W-:Y:S05]  /*10570*/  MUFU.EX2 R197, R30 ;  /* 0x0000001e00c57308 */ /* 0x0009ea0000000800 */
[-C--:B------:R-:W-:Y:S05]  /*10580*/  HMMA.16816.F32.BF16 R20, R140, R36.reuse, R20 ;  /* 0x000000248c14723c */ /* 0x080fea0000041814 */
[----:B------:R3:W-:Y:S03]  /*10590*/  MUFU.EX2 R196, R31 ;  /* 0x0000001f00c47308 */ /* 0x0007e60000000800 */
[C---:B------:R-:W-:Y:S04]  /*105a0*/  HMMA.16816.F32.BF16 R24, R144.reuse, R36, R24 ;  /* 0x000000249018723c */ /* 0x040fe80000041818 */
[----:B-1----:R-:W-:Y:S01]  /*105b0*/  FMUL.FTZ R28, R132, R164 ;  /* 0x000000a4841c7220 */ /* 0x002fe20000410000 */
[----:B--2---:R-:W-:Y:S02]  /*105c0*/  MOV R162, R192 ;  /* 0x000000c000a27202 */ /* 0x004fe40000000f00 */
[----:B------:R-:W1:Y:S01]  /*105d0*/  MUFU.EX2 R210, R35 ;  /* 0x0000002300d27308 */ /* 0x000e620000000800 */
[----:B------:R-:W-:Y:S04]  /*105e0*/  FMUL.FTZ R36, R134, R172 ;  /* 0x000000ac86247220 */ /* 0x000fe80000410000 */
[----:B----4-:R-:W-:Y:S02]  /*105f0*/  FMUL.FTZ R30, R0, R166 ;  /* 0x000000a6001e7220 */ /* 0x010fe40000410000 */
[----:B------:R-:W-:Y:S03]  /*10600*/  FMUL.FTZ R37, R134, R173 ;  /* 0x000000ad86257220 */ /* 0x000fe60000410000 */
[----:B------:R-:W2:Y:S01]  /*10610*/  MUFU.EX2 R225, R33 ;  /* 0x0000002100e17308 */ /* 0x000ea20000000800 */
[----:B---3--:R-:W-:Y:S01]  /*10620*/  FMUL.FTZ R31, R0, R167 ;  /* 0x000000a7001f7220 */ /* 0x008fe20000410000 */
[----:B------:R-:W-:Y:S08]  /*10630*/  MOV R167, R202 ;  /* 0x000000ca00a77202 */ /* 0x000ff00000000f00 */
[----:B------:R-:W3:Y:S01]  /*10640*/  MUFU.EX2 R32, R48 ;  /* 0x0000003000207308 */ /* 0x000ee20000000800 */
[-C--:B------:R-:W-:Y:S03]  /*10650*/  HMMA.16816.F32.BF16 R28, R144, R38.reuse, R28 ;  /* 0x00000026901c723c */ /* 0x080fe6000004181c */
[----:B-1----:R-:W-:Y:S06]  /*10660*/  MOV R160, R210 ;  /* 0x000000d200a07202 */ /* 0x002fec0000000f00 */
[----:B------:R-:W1:Y:S03]  /*10670*/  MUFU.EX2 R35, R49 ;  /* 0x0000003100237308 */ /* 0x000e660000000800 */
[----:B--2---:R-:W-:Y:S07]  /*10680*/  MOV R161, R225 ;  /* 0x000000e100a17202 */ /* 0x004fee0000000f00 */
[----:B------:R-:W2:Y:S01]  /*10690*/  MUFU.EX2 R33, R50 ;  /* 0x0000003200217308 */ /* 0x000ea20000000800 */
[----:B---3--:R-:W-:Y:S01]  /*106a0*/  MOV R163, R32 ;  /* 0x0000002000a37202 */ /* 0x008fe20000000f00 */
[C---:B------:R-:W-:Y:S01]  /*106b0*/  FMUL.FTZ R32, R134.reuse, R168 ;  /* 0x000000a886207220 */ /* 0x040fe20000410000 */
[----:B------:R-:W-:Y:S01]  /*106c0*/  MOV R168, R209 ;  /* 0x000000d100a87202 */ /* 0x000fe20000000f00 */
[C---:B------:R-:W-:Y:S01]  /*106d0*/  FMUL.FTZ R48, R134.reuse, R184 ;  /* 0x000000b886307220 */ /* 0x040fe20000410000 */
[----:B------:R-:W-:Y:S05]  /*106e0*/  MOV R184, R211 ;  /* 0x000000d300b87202 */ /* 0x000fea0000000f00 */
[----:B------:R-:W3:Y:S01]  /*106f0*/  MUFU.EX2 R34, R51 ;  /* 0x0000003300227308 */ /* 0x000ee20000000800 */
[----:B-1----:R-:W-:Y:S01]  /*10700*/  MOV R156, R35 ;  /* 0x00000023009c7202 */ /* 0x002fe20000000f00 */
[C---:B------:R-:W-:Y:S01]  /*10710*/  FMUL.FTZ R35, R133.reuse, R171 ;  /* 0x000000ab85237220 */ /* 0x040fe20000410000 */
[----:B------:R-:W-:Y:S01]  /*10720*/  MOV R171, R224 ;  /* 0x000000e000ab7202 */ /* 0x000fe20000000f00 */
[C---:B------:R-:W-:Y:S06]  /*10730*/  FMUL.FTZ R49, R134.reuse, R185 ;  /* 0x000000b986317220 */ /* 0x040fec0000410000 */
[----:B------:R1:W4:Y:S01]  /*10740*/  MUFU.EX2 R203, R40 ;  /* 0x0000002800cb7308 */ /* 0x0003220000000800 */
[----:B--2---:R-:W-:Y:S01]  /*10750*/  MOV R159, R33 ;  /* 0x00000021009f7202 */ /* 0x004fe20000000f00 */
[----:B------:R-:W-:Y:S01]  /*10760*/  FMUL.FTZ R33, R134, R169 ;  /* 0x000000a986217220 */ /* 0x000fe20000410000 */
[----:B------:R-:W-:Y:S01]  /*10770*/  MOV R169, R222 ;  /* 0x000000de00a97202 */ /* 0x000fe20000000f00 */
[C---:B------:R-:W-:Y:S01]  /*10780*/  FMUL.FTZ R50, R133.reuse, R186 ;  /* 0x000000ba85327220 */ /* 0x040fe20000410000 */
[----:B------:R-:W-:Y:S05]  /*10790*/  MOV R186, R200 ;  /* 0x000000c800ba7202 */ /* 0x000fea0000000f00 */
[----:B------:R-:W2:Y:S01]  /*107a0*/  MUFU.EX2 R201, R41 ;  /* 0x0000002900c97308 */ /* 0x000ea20000000800 */
[----:B---3--:R-:W-:Y:S01]  /*107b0*/  MOV R157, R34 ;  /* 0x00000022009d7202 */ /* 0x008fe20000000f00 */
[C---:B------:R-:W-:Y:S01]  /*107c0*/  FMUL.FTZ R34, R133.reuse, R170 ;  /* 0x000000aa85227220 */ /* 0x040fe20000410000 */
[----:B------:R-:W-:Y:S01]  /*107d0*/  MOV R170, R223 ;  /* 0x000000df00aa7202 */ /* 0x000fe20000000f00 */
[C---:B------:R-:W-:Y:S01]  /*107e0*/  FMUL.FTZ R51, R133.reuse, R187 ;  /* 0x000000bb85337220 */ /* 0x040fe20000410000 */
[----:B------:R-:W-:Y:S05]  /*107f0*/  MOV R187, R208 ;  /* 0x000000d000bb7202 */ /* 0x000fea0000000f00 */
[----:B------:R3:W-:Y:S01]  /*10800*/  MUFU.EX2 R164, R42 ;  /* 0x0000002a00a47308 */ /* 0x0007e20000000800 */
[C---:B------:R-:W-:Y:S04]  /*10810*/  HMMA.16816.F32.BF16 R32, R140.reuse, R38, R32 ;  /* 0x000000268c20723c */ /* 0x040fe80000041820 */
[C---:B-1----:R-:W-:Y:S01]  /*10820*/  FMUL.FTZ R40, R132.reuse, R176 ;  /* 0x000000b084287220 */ /* 0x042fe20000410000 */
[----:B----4-:R-:W-:Y:S02]  /*10830*/  MOV R166, R203 ;  /* 0x000000cb00a67202 */ /* 0x010fe40000000f00 */
[C---:B------:R-:W-:Y:S02]  /*10840*/  FMUL.FTZ R38, R133.reuse, R174 ;  /* 0x000000ae85267220 */ /* 0x040fe40000410000 */
[----:B------:R1:W2:Y:S03]  /*10850*/  MUFU.EX2 R192, R43 ;  /* 0x0000002b00c07308 */ /* 0x0002a60000000800 */
[----:B------:R-:W-:Y:S01]  /*10860*/  FMUL.FTZ R39, R133, R175 ;  /* 0x000000af85277220 */ /* 0x000fe20000410000 */
[----:B--2---:R-:W-:Y:S01]  /*10870*/  MOV R185, R201 ;  /* 0x000000c900b97202 */ /* 0x004fe20000000f00 */
[----:B------:R-:W-:Y:S05]  /*10880*/  FMUL.FTZ R41, R132, R177 ;  /* 0x000000b184297220 */ /* 0x000fea0000410000 */
[-C--:B------:R-:W-:Y:S01]  /*10890*/  HMMA.16816.F32.BF16 R36, R140, R148.reuse, R36 ;  /* 0x000000948c24723c */ /* 0x080fe20000041824 */
[----:B------:R2:W-:Y:S02]  /*108a0*/  MUFU.EX2 R252, R44 ;  /* 0x0000002c00fc7308 */ /* 0x0005e40000000800 */
[C---:B---3--:R-:W-:Y:S08]  /*108b0*/  FMUL.FTZ R42, R0.reuse, R178 ;  /* 0x000000b2002a7220 */ /* 0x048ff00000410000 */
[----:B------:R3:W3:Y:S01]  /*108c0*/  MUFU.EX2 R158, R45 ;  /* 0x0000002d009e7308 */ /* 0x0006e20000000800 */
[----:B-1----:R-:W-:Y:S09]  /*108d0*/  FMUL.FTZ R43, R0, R179 ;  /* 0x000000b3002b7220 */ /* 0x002ff20000410000 */
[----:B------:R1:W-:Y:S01]  /*108e0*/  MUFU.EX2 R172, R46 ;  /* 0x0000002e00ac7308 */ /* 0x0003e20000000800 */
[C---:B------:R-:W-:Y:S04]  /*108f0*/  HMMA.16816.F32.BF16 R40, R144.reuse, R148, R40 ;  /* 0x000000949028723c */ /* 0x040fe80000041828 */
[C---:B--2---:R-:W-:Y:S05]  /*10900*/  FMUL.FTZ R44, R132.reuse, R180 ;  /* 0x000000b4842c7220 */ /* 0x044fea0000410000 */
[----:B------:R2:W2:Y:S03]  /*10910*/  MUFU.EX2 R173, R47 ;  /* 0x0000002f00ad7308 */ /* 0x0004a60000000800 */
[----:B---3--:R-:W-:Y:S07]  /*10920*/  FMUL.FTZ R45, R132, R181 ;  /* 0x000000b5842d7220 */ /* 0x008fee0000410000 */
[----:B------:R3:W-:Y:S01]  /*10930*/  MUFU.EX2 R225, R52 ;  /* 0x0000003400e17308 */ /* 0x0007e20000000800 */
[C---:B-1----:R-:W-:Y:S09]  /*10940*/  FMUL.FTZ R46, R0.reuse, R182 ;  /* 0x000000b6002e7220 */ /* 0x042ff20000410000 */
[----:B------:R1:W-:Y:S01]  /*10950*/  MUFU.EX2 R224, R53 ;  /* 0x0000003500e07308 */ /* 0x0003e20000000800 */
[----:B--2---:R-:W-:Y:S09]  /*10960*/  FMUL.FTZ R47, R0, R183 ;  /* 0x000000b7002f7220 */ /* 0x004ff20000410000 */
[----:B------:R-:W-:Y:S01]  /*10970*/  MUFU.EX2 R223, R64 ;  /* 0x0000004000df7308 */ /* 0x000fe20000000800 */
[-C--:B------:R-:W-:Y:S03]  /*10980*/  HMMA.16816.F32.BF16 R44, R144, R150.reuse, R44 ;  /* 0x00000096902c723c */ /* 0x080fe6000004182c */
[----:B---3--:R-:W-:Y:S05]  /*10990*/  F2FP.BF16.PACK_AB R52, R170, R249 ;  /* 0x000000f9aa34723e */ /* 0x008fea00000010ff */
[C---:B------:R-:W-:Y:S01]  /*109a0*/  HMMA.16816.F32.BF16 R48, R140.reuse, R150, R48 ;  /* 0x000000968c30723c */ /* 0x040fe20000041830 */
[----:B------:R-:W2:Y:S01]  /*109b0*/  LDSM.16.MT88.4 R148, [R229+0x800] ;  /* 0x00080000e594783b */ /* 0x000ea20000004200 */
[----:B------:R-:W-:Y:S02]  /*109c0*/  MUFU.EX2 R222, R65 ;  /* 0x0000004100de7308 */ /* 0x000fe40000000800 */
[----:B-1----:R-:W-:Y:S04]  /*109d0*/  F2FP.BF16.PACK_AB R53, R171, R168 ;  /* 0x000000a8ab35723e */ /* 0x002fe800000010ff */
[-C--:B------:R-:W-:Y:S04]  /*109e0*/  HMMA.16816.F32.BF16 R116, R140, R152.reuse, R116 ;  /* 0x000000988c74723c */ /* 0x080fe80000041874 */
[----:B------:R1:W-:Y:S04]  /*109f0*/  MUFU.EX2 R179, R66 ;  /* 0x0000004200b37308 */ /* 0x0003e80000000800 */
[C---:B------:R-:W-:Y:S06]  /*10a00*/  HMMA.16816.F32.BF16 R120, R144.reuse, R152, R120 ;  /* 0x000000989078723c */ /* 0x040fec0000041878 */
[----:B------:R3:W-:Y:S01]  /*10a10*/  MUFU.EX2 R175, R54 ;  /* 0x0000003600af7308 */ /* 0x0007e20000000800 */
[----:B------:R-:W-:Y:S01]  /*10a20*/  MOV R153, R220 ;  /* 0x000000dc00997202 */ /* 0x000fe20000000f00 */
[-C--:B------:R-:W-:Y:S01]  /*10a30*/  HMMA.16816.F32.BF16 R124, R144, R154.reuse, R124 ;  /* 0x0000009a907c723c */ /* 0x080fe2000004187c */
[----:B------:R-:W2:Y:S03]  /*10a40*/  LDSM.16.MT88.4 R144, [R233+0x800] ;  /* 0x00080000e990783b */ /* 0x000ea60000004200 */
[----:B------:R-:W-:Y:S04]  /*10a50*/  MOV R152, R199 ;  /* 0x000000c700987202 */ /* 0x000fe80000000f00 */
[----:B------:R-:W-:Y:S01]  /*10a60*/  HMMA.16816.F32.BF16 R128, R140, R154, R128 ;  /* 0x0000009a8c80723c */ /* 0x000fe20000041880 */
[----:B------:R2:W-:Y:S01]  /*10a70*/  MUFU.EX2 R220, R55 ;  /* 0x0000003700dc7308 */ /* 0x0005e20000000800 */
[----:B------:R-:W4:Y:S04]  /*10a80*/  LDL.LU R155, [R1+0x1c] ;  /* 0x00001c00019b7983 */ /* 0x000f280000300800 */
[----:B-1----:R-:W1:Y:S01]  /*10a90*/  LDSM.16.MT88.4 R64, [R230+0x800] ;  /* 0x00080000e640783b */ /* 0x002e620000004200 */
[----:B------:R-:W-:Y:S02]  /*10aa0*/  F2FP.BF16.PACK_AB R140, R153, R169 ;  /* 0x000000a9998c723e */ /* 0x000fe400000010ff */
[----:B------:R-:W-:Y:S02]  /*10ab0*/  F2FP.BF16.PACK_AB R142, R152, R162 ;  /* 0x000000a2988e723e */ /* 0x000fe400000010ff */
[----:B------:R-:W-:Y:S01]  /*10ac0*/  MUFU.EX2 R174, R56 ;  /* 0x0000003800ae7308 */ /* 0x000fe20000000800 */
[----:B------:R-:W-:Y:S02]  /*10ad0*/  F2FP.BF16.PACK_AB R141, R195, R194 ;  /* 0x000000c2c38d723e */ /* 0x000fe400000010ff */
[----:B---3--:R-:W-:Y:S01]  /*10ae0*/  F2FP.BF16.PACK_AB R54, R161, R187 ;  /* 0x000000bba136723e */ /* 0x008fe200000010ff */
[----:B------:R-:W3:Y:S01]  /*10af0*/  LDL.LU R154, [R1+0x24] ;  /* 0x00002400019a7983 */ /* 0x000ee20000300800 */
[----:B------:R-:W-:Y:S05]  /*10b00*/  F2FP.BF16.PACK_AB R143, R196, R197 ;  /* 0x000000c5c48f723e */ /* 0x000fea00000010ff */
[----:B------:R-:W1:Y:S01]  /*10b10*/  MUFU.EX2 R178, R57 ;  /* 0x0000003900b27308 */ /* 0x000e620000000800 */
[----:B--2---:R-:W-:Y:S09]  /*10b20*/  F2FP.BF16.PACK_AB R55, R160, R184 ;  /* 0x000000b8a037723e */ /* 0x004ff200000010ff */
[----:B------:R-:W-:Y:S01]  /*10b30*/  MUFU.EX2 R177, R58 ;  /* 0x0000003a00b17308 */ /* 0x000fe20000000800 */
[-C--:B------:R-:W-:Y:S08]  /*10b40*/  HMMA.16816.F32.BF16 R4, R52, R148.reuse, R4 ;  /* 0x000000943404723c */ /* 0x080ff00000041804 */
[C---:B------:R-:W-:Y:S01]  /*10b50*/  HMMA.16816.F32.BF16 R8, R140.reuse, R148, R8 ;  /* 0x000000948c08723c */ /* 0x040fe20000041808 */
[----:B------:R2:W1:Y:S07]  /*10b60*/  MUFU.EX2 R176, R59 ;  /* 0x0000003b00b07308 */ /* 0x00046e0000000800 */
[-C--:B------:R-:W-:Y:S03]  /*10b70*/  HMMA.16816.F32.BF16 R12, R140, R150.reuse, R12 ;  /* 0x000000968c0c723c */ /* 0x080fe6000004180c */
[----:B------:R-:W-:Y:S05]  /*10b80*/  MUFU.EX2 R182, R68 ;  /* 0x0000004400b67308 */ /* 0x000fea0000000800 */
[C---:B------:R-:W-:Y:S01]  /*10b90*/  HMMA.16816.F32.BF16 R16, R52.reuse, R150, R16 ;  /* 0x000000963410723c */ /* 0x040fe20000041810 */
[----:B------:R-:W1:Y:S04]  /*10ba0*/  LDSM.16.MT88.4 R148, [R232+0x800] ;  /* 0x00080000e894783b */ /* 0x000e680000004200 */
[----:B------:R-:W-:Y:S03]  /*10bb0*/  MUFU.EX2 R211, R69 ;  /* 0x0000004500d37308 */ /* 0x000fe60000000800 */
[-C--:B------:R-:W-:Y:S01]  /*10bc0*/  HMMA.16816.F32.BF16 R20, R52, R144.reuse, R20 ;  /* 0x000000903414723c */ /* 0x080fe20000041814 */
[----:B--2---:R-:W2:Y:S06]  /*10bd0*/  LDSM.16.MT88.4 R56, [R229+0x1000] ;  /* 0x00100000e538783b */ /* 0x004eac0000004200 */
[----:B------:R-:W-:Y:S01]  /*10be0*/  MUFU.EX2 R210, R70 ;  /* 0x0000004600d27308 */ /* 0x000fe20000000800 */
[C---:B------:R-:W-:Y:S01]  /*10bf0*/  HMMA.16816.F32.BF16 R24, R140.reuse, R144, R24 ;  /* 0x000000908c18723c */ /* 0x040fe20000041818 */
[----:B------:R-:W3:Y:S06]  /*10c00*/  LDL.LU R145, [R1+0x20] ;  /* 0x0000200001917983 */ /* 0x000eec0000300800 */
[----:B------:R-:W-:Y:S01]  /*10c10*/  MOV R144, R198 ;  /* 0x000000c600907202 */ /* 0x000fe20000000f00 */
[-C--:B------:R-:W-:Y:S01]  /*10c20*/  HMMA.16816.F32.BF16 R28, R140, R146.reuse, R28 ;  /* 0x000000928c1c723c */ /* 0x080fe2000004181c */
[----:B------:R2:W-:Y:S07]  /*10c30*/  MUFU.EX2 R209, R71 ;  /* 0x0000004700d17308 */ /* 0x0005ee0000000800 */
[C---:B------:R-:W-:Y:S01]  /*10c40*/  HMMA.16816.F32.BF16 R32, R52.reuse, R146, R32 ;  /* 0x000000923420723c */ /* 0x040fe20000041820 */
[----:B------:R-:W3:Y:S02]  /*10c50*/  LDL.LU R147, [R1+0x18] ;  /* 0x0000180001937983 */ /* 0x000ee40000300800 */
[----:B------:R-:W-:Y:S04]  /*10c60*/  MUFU.EX2 R203, R73 ;  /* 0x0000004900cb7308 */ /* 0x000fe80000000800 */
[----:B------:R-:W-:Y:S01]  /*10c70*/  MOV R146, R171 ;  /* 0x000000ab00927202 */ /* 0x000fe20000000f00 */
[-C--:B-1----:R-:W-:Y:S05]  /*10c80*/  HMMA.16816.F32.BF16 R36, R52, R64.reuse, R36 ;  /* 0x000000403424723c */ /* 0x082fea0000041824 */
[----:B------:R1:W-:Y:S03]  /*10c90*/  MUFU.EX2 R214, R60 ;  /* 0x0000003c00d67308 */ /* 0x0003e60000000800 */
[C---:B------:R-:W-:Y:S01]  /*10ca0*/  HMMA.16816.F32.BF16 R40, R140.reuse, R64, R40 ;  /* 0x000000408c28723c */ /* 0x040fe20000041828 */
[----:B--2---:R-:W-:Y:S06]  /*10cb0*/  LDSM.16.MT88.4 R68, [R230+0x1000] ;  /* 0x00100000e644783b */ /* 0x004fec0000004200 */
[----:B------:R2:W2:Y:S01]  /*10cc0*/  MUFU.EX2 R183, R61 ;  /* 0x0000003d00b77308 */ /* 0x0004a20000000800 */
[-C--:B------:R-:W-:Y:S08]  /*10cd0*/  HMMA.16816.F32.BF16 R44, R140, R66.reuse, R44 ;  /* 0x000000428c2c723c */ /* 0x080ff0000004182c */
[C---:B------:R-:W-:Y:S01]  /*10ce0*/  HMMA.16816.F32.BF16 R48, R52.reuse, R66, R48 ;  /* 0x000000423430723c */ /* 0x040fe20000041830 */
[----:B------:R-:W2:Y:S01]  /*10cf0*/  LDSM.16.MT88.4 R64, [R233+0x1000] ;  /* 0x00100000e940783b */ /* 0x000ea20000004200 */
[----:B------:R2:W-:Y:S02]  /*10d00*/  MUFU.EX2 R181, R62 ;  /* 0x0000003e00b57308 */ /* 0x0005e40000000800 */
[----:B-1----:R-:W-:Y:S04]  /*10d10*/  F2FP.BF16.PACK_AB R60, R185, R166 ;  /* 0x000000a6b93c723e */ /* 0x002fe800000010ff */
[-C--:B------:R-:W-:Y:S04]  /*10d20*/  HMMA.16816.F32.BF16 R116, R52, R148.reuse, R116 ;  /* 0x000000943474723c */ /* 0x080fe80000041874 */
[----:B------:R1:W1:Y:S01]  /*10d30*/  MUFU.EX2 R180, R63 ;  /* 0x0000003f00b47308 */ /* 0x0002620000000800 */
[----:B--2---:R-:W-:Y:S03]  /*10d40*/  F2FP.BF16.PACK_AB R61, R192, R164 ;  /* 0x000000a4c03d723e */ /* 0x004fe600000010ff */
[C---:B------:R-:W-:Y:S06]  /*10d50*/  HMMA.16816.F32.BF16 R120, R140.reuse, R148, R120 ;  /* 0x000000948c78723c */ /* 0x040fec0000041878 */
[----:B------:R-:W-:Y:S01]  /*10d60*/  MUFU.EX2 R206, R82 ;  /* 0x0000005200ce7308 */ /* 0x000fe20000000800 */
[----:B------:R-:W-:Y:S01]  /*10d70*/  MOV R149, R170 ;  /* 0x000000aa00957202 */ /* 0x000fe20000000f00 */
[-C--:B------:R-:W-:Y:S04]  /*10d80*/  HMMA.16816.F32.BF16 R124, R140, R150.reuse, R124 ;  /* 0x000000968c7c723c */ /* 0x080fe8000004187c */
[----:B------:R-:W-:Y:S02]  /*10d90*/  F2FP.BF16.PACK_AB R62, R158, R252 ;  /* 0x000000fc9e3e723e */ /* 0x000fe400000010ff */
[----:B------:R-:W-:Y:S02]  /*10da0*/  MOV R148, R169 ;  /* 0x000000a900947202 */ /* 0x000fe40000000f00 */
[----:B------:R-:W-:Y:S01]  /*10db0*/  HMMA.16816.F32.BF16 R128, R52, R150, R128 ;  /* 0x000000963480723c */ /* 0x000fe20000041880 */
[----:B------:R-:W-:Y:S03]  /*10dc0*/  MUFU.EX2 R82, R75 ;  /* 0x0000004b00527308 */ /* 0x000fe60000000800 */
[----:B-1----:R-:W-:Y:S02]  /*10dd0*/  F2FP.BF16.PACK_AB R63, R173, R172 ;  /* 0x000000acad3f723e */ /* 0x002fe400000010ff */
[----:B------:R-:W-:Y:S02]  /*10de0*/  MOV R143, R168 ;  /* 0x000000a8008f7202 */ /* 0x000fe40000000f00 */
[----:B------:R-:W-:Y:S01]  /*10df0*/  F2FP.BF16.PACK_AB R53, R186, R167 ;  /* 0x000000a7ba35723e */ /* 0x000fe200000010ff */
[----:B------:R-:W-:Y:S02]  /*10e00*/  LDSM.16.MT88.4 R168, [R233+0x3000] ;  /* 0x00300000e9a8783b */ /* 0x000fe40000004200 */
[----:B------:R-:W-:Y:S01]  /*10e10*/  MUFU.EX2 R205, R83 ;  /* 0x0000005300cd7308 */ /* 0x000fe20000000800 */
[----:B------:R-:W-:Y:S02]  /*10e20*/  F2FP.BF16.PACK_AB R52, R165, R144 ;  /* 0x00000090a534723e */ /* 0x000fe400000010ff */
[----:B------:R-:W-:Y:S02]  /*10e30*/  F2FP.BF16.PACK_AB R54, R156, R163 ;  /* 0x000000a39c36723e */ /* 0x000fe400000010ff */
[----:B------:R-:W-:Y:S05]  /*10e40*/  F2FP.BF16.PACK_AB R55, R157, R159 ;  /* 0x0000009f9d37723e */ /* 0x000fea00000010ff */
[----:B------:R1:W2:Y:S02]  /*10e50*/  MUFU.EX2 R83, R74 ;  /* 0x0000004a00537308 */ /* 0x0002a40000000800 */
[-C--:B------:R-:W-:Y:S08]  /*10e60*/  HMMA.16816.F32.BF16 R4, R52, R56.reuse, R4 ;  /* 0x000000383404723c */ /* 0x080ff00000041804 */
[C---:B------:R-:W-:Y:S01]  /*10e70*/  HMMA.16816.F32.BF16 R8, R60.reuse, R56, R8 ;  /* 0x000000383c08723c */ /* 0x040fe20000041808 */
[----:B------:R-:W-:Y:S07]  /*10e80*/  MUFU.EX2 R139, R139 ;  /* 0x0000008b008b7308 */ /* 0x000fee0000000800 */
[-C--:B------:R-:W-:Y:S03]  /*10e90*/  HMMA.16816.F32.BF16 R12, R60, R58.reuse, R12 ;  /* 0x0000003a3c0c723c */ /* 0x080fe6000004180c */
[----:B------:R-:W-:Y:S01]  /*10ea0*/  MUFU.EX2 R208, R80 ;  /* 0x0000005000d07308 */ /* 0x000fe20000000800 */
[----:B-1----:R-:W-:Y:S04]  /*10eb0*/  LDSM.16.MT88.4 R72, [R232+0x1800] ;  /* 0x00180000e848783b */ /* 0x002fe80000004200 */
[C---:B------:R-:W-:Y:S05]  /*10ec0*/  HMMA.16816.F32.BF16 R16, R52.reuse, R58, R16 ;  /* 0x0000003a3410723c */ /* 0x040fea0000041810 */
[----:B------:R-:W-:Y:S01]  /*10ed0*/  MUFU.EX2 R80, R78 ;  /* 0x0000004e00507308 */ /* 0x000fe20000000800 */
[----:B------:R-:W1:Y:S02]  /*10ee0*/  LDSM.16.MT88.4 R56, [R232+0x1000] ;  /* 0x00100000e838783b */ /* 0x000e640000004200 */
[-C--:B------:R-:W-:Y:S07]  /*10ef0*/  HMMA.16816.F32.BF16 R20, R52, R64.reuse, R20 ;  /* 0x000000403414723c */ /* 0x080fee0000041814 */
[----:B------:R-:W-:Y:S01]  /*10f00*/  MUFU.EX2 R207, R81 ;  /* 0x0000005100cf7308 */ /* 0x000fe20000000800 */
[C---:B------:R-:W-:Y:S08]  /*10f10*/  HMMA.16816.F32.BF16 R24, R60.reuse, R64, R24 ;  /* 0x000000403c18723c */ /* 0x040ff00000041818 */
[-C--:B------:R-:W-:Y:S01]  /*10f20*/  HMMA.16816.F32.BF16 R28, R60, R66.reuse, R28 ;  /* 0x000000423c1c723c */ /* 0x080fe2000004181c */
[----:B------:R-:W-:Y:S07]  /*10f30*/  MUFU.EX2 R202, R76 ;  /* 0x0000004c00ca7308 */ /* 0x000fee0000000800 */
[C---:B------:R-:W-:Y:S01]  /*10f40*/  HMMA.16816.F32.BF16 R32, R52.reuse, R66, R32 ;  /* 0x000000423420723c */ /* 0x040fe20000041820 */
[----:B------:R-:W2:Y:S02]  /*10f50*/  LDSM.16.MT88.4 R64, [R229+0x1800] ;  /* 0x00180000e540783b */ /* 0x000ea40000004200 */
[----:B------:R-:W1:Y:S05]  /*10f60*/  MUFU.EX2 R201, R77 ;  /* 0x0000004d00c97308 */ /* 0x000e6a0000000800 */
[-C--:B------:R-:W-:Y:S05]  /*10f70*/  HMMA.16816.F32.BF16 R36, R52, R68.reuse, R36 ;  /* 0x000000443424723c */ /* 0x080fea0000041824 */
[----:B------:R1:W1:Y:S03]  /*10f80*/  MUFU.EX2 R81, R79 ;  /* 0x0000004f00517308 */ /* 0x0002660000000800 */
[C---:B------:R-:W-:Y:S07]  /*10f90*/  HMMA.16816.F32.BF16 R40, R60.reuse, R68, R40 ;  /* 0x000000443c28723c */ /* 0x040fee0000041828 */
[----:B------:R2:W-:Y:S01]  /*10fa0*/  MUFU.EX2 R200, R84 ;  /* 0x0000005400c87308 */ /* 0x0005e20000000800 */
[-C--:B------:R-:W-:Y:S08]  /*10fb0*/  HMMA.16816.F32.BF16 R44, R60, R70.reuse, R44 ;  /* 0x000000463c2c723c */ /* 0x080ff0000004182c */
[C---:B------:R-:W-:Y:S01]  /*10fc0*/  HMMA.16816.F32.BF16 R48, R52.reuse, R70, R48 ;  /* 0x000000463430723c */ /* 0x040fe20000041830 */
[----:B------:R-:W-:Y:S01]  /*10fd0*/  LDSM.16.MT88.4 R68, [R230+0x1800] ;  /* 0x00180000e644783b */ /* 0x000fe20000004200 */
[----:B------:R4:W-:Y:S02]  /*10fe0*/  MUFU.EX2 R199, R85 ;  /* 0x0000005500c77308 */ /* 0x0009e40000000800 */
[--C-:B-1----:R-:W-:Y:S01]  /*10ff0*/  FFMA.FTZ R79, R106, c[0x0][0x2d0], -R3.reuse ;  /* 0x0000b4006a4f7a23 */ /* 0x102fe20000010803 */
[----:B------:R-:W-:Y:S01]  /*11000*/  MOV R106, R185 ;  /* 0x000000b9006a7202 */ /* 0x000fe20000000f00 */
[----:B------:R-:W-:Y:S02]  /*11010*/  FFMA.FTZ R3, R111, c[0x0][0x2d0], -R3 ;  /* 0x0000b4006f037a23 */ /* 0x000fe40000010803 */
[-C--:B------:R-:W-:Y:S04]  /*11020*/  HMMA.16816.F32.BF16 R116, R52, R56.reuse, R116 ;  /* 0x000000383474723c */ /* 0x080fe80000041874 */
[----:B------:R-:W-:Y:S01]  /*11030*/  MOV R111, R186 ;  /* 0x000000ba006f7202 */ /* 0x000fe20000000f00 */
[----:B------:R1:W-:Y:S01]  /*11040*/  MUFU.EX2 R198, R86 ;  /* 0x0000005600c67308 */ /* 0x0003e20000000800 */
[--C-:B--2---:R-:W-:Y:S02]  /*11050*/  FFMA.FTZ R84, R105, c[0x0][0x2d0], -R138.reuse ;  /* 0x0000b40069547a23 */ /* 0x104fe4000001088a */
[C---:B------:R-:W-:Y:S04]  /*11060*/  HMMA.16816.F32.BF16 R120, R60.reuse, R56, R120 ;  /* 0x000000383c78723c */ /* 0x040fe80000041878 */
[----:B------:R-:W-:Y:S03]  /*11070*/  MOV R105, R159 ;  /* 0x0000009f00697202 */ /* 0x000fe60000000f00 */
[----:B------:R-:W-:Y:S01]  /*11080*/  F2FP.BF16.PACK_AB R56, R178, R174 ;  /* 0x000000aeb238723e */ /* 0x000fe200000010ff */
[-C--:B------:R-:W-:Y:S01]  /*11090*/  HMMA.16816.F32.BF16 R124, R60, R58.reuse, R124 ;  /* 0x0000003a3c7c723c */ /* 0x080fe2000004187c */
[----:B------:R-:W2:Y:S01]  /*110a0*/  LDSM.16.MT88.4 R60, [R233+0x1800] ;  /* 0x00180000e93c783b */ /* 0x000ea20000004200 */
[----:B------:R-:W-:Y:S02]  /*110b0*/  MUFU.EX2 R84, R84 ;  /* 0x0000005400547308 */ /* 0x000fe40000000800 */
[----:B------:R-:W-:Y:S01]  /*110c0*/  F2FP.BF16.PACK_AB R57, R176, R177 ;  /* 0x000000b1b039723e */ /* 0x000fe200000010ff */
[--C-:B----4-:R-:W-:Y:S01]  /*110d0*/  FFMA.FTZ R85, R104, c[0x0][0x2d0], -R138.reuse ;  /* 0x0000b40068557a23 */ /* 0x110fe2000001088a */
[----:B------:R-:W-:Y:S01]  /*110e0*/  MOV R104, R156 ;  /* 0x0000009c00687202 */ /* 0x000fe20000000f00 */
[----:B------:R-:W-:Y:S01]  /*110f0*/  FFMA.FTZ R138, R109, c[0x0][0x2d0], -R138 ;  /* 0x0000b4006d8a7a23 */ /* 0x000fe2000001088a */
[----:B------:R-:W-:Y:S04]  /*11100*/  HMMA.16816.F32.BF16 R128, R52, R58, R128 ;  /* 0x0000003a3480723c */ /* 0x000fe80000041880 */
[----:B------:R-:W-:Y:S01]  /*11110*/  MOV R109, R163 ;  /* 0x000000a3006d7202 */ /* 0x000fe20000000f00 */
[----:B------:R-:W-:Y:S01]  /*11120*/  MUFU.EX2 R138, R138 ;  /* 0x0000008a008a7308 */ /* 0x000fe20000000800 */
[--C-:B-1----:R-:W-:Y:S01]  /*11130*/  FFMA.FTZ R86, R114, c[0x0][0x2d0], -R188.reuse ;  /* 0x0000b40072567a23 */ /* 0x102fe200000108bc */
[----:B------:R-:W-:Y:S01]  /*11140*/  F2FP.BF16.PACK_AB R52, R224, R225 ;  /* 0x000000e1e034723e */ /* 0x000fe200000010ff */
[----:B------:R-:W-:Y:S01]  /*11150*/  FFMA.FTZ R133, R133, R155, R215 ;  /* 0x0000009b85857223 */ /* 0x000fe200000100d7 */
[----:B------:R-:W-:Y:S03]  /*11160*/  F2FP.BF16.PACK_AB R54, R222, R223 ;  /* 0x000000dfde36723e */ /* 0x000fe600000010ff */
[----:B------:R-:W-:Y:S01]  /*11170*/  F2FP.BF16.PACK_AB R53, R220, R175 ;  /* 0x000000afdc35723e */ /* 0x000fe200000010ff */
[----:B------:R-:W-:Y:S01]  /*11180*/  FADD.FTZ R133, R216, R133 ;  /* 0x00000085d8857221 */ /* 0x000fe20000010000 */
[----:B------:R-:W-:Y:S01]  /*11190*/  F2FP.BF16.PACK_AB R55, R219, R179 ;  /* 0x000000b3db37723e */ /* 0x000fe200000010ff */
[----:B------:R-:W-:Y:S01]  /*111a0*/  FFMA.FTZ R188, R115, c[0x0][0x2d0], -R188 ;  /* 0x0000b40073bc7a23 */ /* 0x000fe200000108bc */
[----:B------:R-:W-:Y:S01]  /*111b0*/  F2FP.BF16.PACK_AB R58, R183, R214 ;  /* 0x000000d6b73a723e */ /* 0x000fe200000010ff */
[----:B------:R-:W-:Y:S01]  /*111c0*/  MUFU.EX2 R86, R86 ;  /* 0x0000005600567308 */ /* 0x000fe20000000800 */
[----:B------:R-:W-:Y:S01]  /*111d0*/  F2FP.BF16.PACK_AB R59, R180, R181 ;  /* 0x000000b5b43b723e */ /* 0x000fe200000010ff */
[----:B---3--:R-:W-:Y:S02]  /*111e0*/  FFMA.FTZ R132, R132, R154, R212 ;  /* 0x0000009a84847223 */ /* 0x008fe400000100d4 */
[-C--:B------:R-:W-:Y:S03]  /*111f0*/  HMMA.16816.F32.BF16 R4, R52, R64.reuse, R4 ;  /* 0x000000403404723c */ /* 0x080fe60000041804 */
[----:B------:R-:W-:Y:S01]  /*11200*/  FADD.FTZ R132, R213, R132 ;  /* 0x00000084d5847221 */ /* 0x000fe20000010000 */
[----:B------:R-:W-:Y:S02]  /*11210*/  MOV R114, R158 ;  /* 0x0000009e00727202 */ /* 0x000fe40000000f00 */
[----:B------:R-:W-:Y:S01]  /*11220*/  MUFU.EX2 R188, R188 ;  /* 0x000000bc00bc7308 */ /* 0x000fe20000000800 */
[----:B------:R-:W-:Y:S01]  /*11230*/  MOV R115, R157 ;  /* 0x0000009d00737202 */ /* 0x000fe20000000f00 */
[C---:B------:R-:W-:Y:S08]  /*11240*/  HMMA.16816.F32.BF16 R8, R56.reuse, R64, R8 ;  /* 0x000000403808723c */ /* 0x040ff00000041808 */
[-C--:B------:R-:W-:Y:S01]  /*11250*/  HMMA.16816.F32.BF16 R12, R56, R66.reuse, R12 ;  /* 0x00000042380c723c */ /* 0x080fe2000004180c */
[----:B------:R-:W-:Y:S07]  /*11260*/  MUFU.EX2 R113, R87 ;  /* 0x0000005700717308 */ /* 0x000fee0000000800 */
[C---:B------:R-:W-:Y:S01]  /*11270*/  HMMA.16816.F32.BF16 R16, R52.reuse, R66, R16 ;  /* 0x000000423410723c */ /* 0x040fe20000041810 */
[----:B------:R-:W-:Y:S02]  /*11280*/  LDSM.16.MT88.4 R64, [R233+0x2000] ;  /* 0x00200000e940783b */ /* 0x000fe40000004200 */
[----:B------:R-:W-:Y:S05]  /*11290*/  MUFU.EX2 R87, R112 ;  /* 0x0000007000577308 */ /* 0x000fea0000000800 */
[-C--:B--2---:R-:W-:Y:S05]  /*112a0*/  HMMA.16816.F32.BF16 R20, R52, R60.reuse, R20 ;  /* 0x0000003c3414723c */ /* 0x084fea0000041814 */
[----:B------:R-:W-:Y:S03]  /*112b0*/  MUFU.EX2 R96, R96 ;  /* 0x0000006000607308 */ /* 0x000fe60000000800 */
[C---:B------:R-:W-:Y:S07]  /*112c0*/  HMMA.16816.F32.BF16 R24, R56.reuse, R60, R24 ;  /* 0x0000003c3818723c */ /* 0x040fee0000041818 */
[----:B------:R-:W-:Y:S01]  /*112d0*/  MUFU.EX2 R97, R97 ;  /* 0x0000006100617308 */ /* 0x000fe20000000800 */
[-C--:B------:R-:W-:Y:S08]  /*112e0*/  HMMA.16816.F32.BF16 R28, R56, R62.reuse, R28 ;  /* 0x0000003e381c723c */ /* 0x080ff0000004181c */
[C---:B------:R-:W-:Y:S01]  /*112f0*/  HMMA.16816.F32.BF16 R32, R52.reuse, R62, R32 ;  /* 0x0000003e3420723c */ /* 0x040fe20000041820 */
[----:B------:R-:W1:Y:S01]  /*11300*/  LDSM.16.MT88.4 R60, [R229+0x2000] ;  /* 0x00200000e53c783b */ /* 0x000e620000004200 */
[----:B------:R-:W-:Y:S02]  /*11310*/  MUFU.EX2 R98, R98 ;  /* 0x0000006200627308 */ /* 0x000fe40000000800 */
[----:B------:R-:W-:Y:S01]  /*11320*/  FFMA.FTZ R0, R0, R145, R189 ;  /* 0x0000009100007223 */ /* 0x000fe200000100bd */
[----:B------:R-:W-:Y:S03]  /*11330*/  MOV R145, R152 ;  /* 0x0000009800917202 */ /* 0x000fe60000000f00 */
[-C--:B------:R-:W-:Y:S04]  /*11340*/  HMMA.16816.F32.BF16 R36, R52, R68.reuse, R36 ;  /* 0x000000443424723c */ /* 0x080fe80000041824 */
[----:B------:R-:W-:Y:S01]  /*11350*/  MOV R215, R145 ;  /* 0x0000009100d77202 */ /* 0x000fe20000000f00 */
[----:B------:R-:W-:Y:S01]  /*11360*/  MUFU.EX2 R99, R99 ;  /* 0x0000006300637308 */ /* 0x000fe20000000800 */
[----:B------:R-:W-:Y:S02]  /*11370*/  FADD.FTZ R76, R190, R0 ;  /* 0x00000000be4c7221 */ /* 0x000fe40000010000 */
[C---:B------:R-:W-:Y:S04]  /*11380*/  HMMA.16816.F32.BF16 R40, R56.reuse, R68, R40 ;  /* 0x000000443828723c */ /* 0x040fe80000041828 */
[----:B------:R-:W-:Y:S01]  /*11390*/  FFMA.FTZ R134, R134, R147, R217 ;  /* 0x0000009386867223 */ /* 0x000fe200000100d9 */
[----:B------:R-:W-:Y:S01]  /*113a0*/  MOV R147, R153 ;  /* 0x0000009900937202 */ /* 0x000fe20000000f00 */
[----:B------:R-:W-:Y:S01]  /*113b0*/  FADD.FTZ R0, R226, R132 ;  /* 0x00000084e2007221 */ /* 0x000fe20000010000 */
[----:B------:R-:W-:Y:S01]  /*113c0*/  LDSM.16.MT88.4 R152, [R229+0x3000] ;  /* 0x00300000e598783b */ /* 0x000fe20000004200 */
[-C--:B------:R-:W-:Y:S01]  /*113d0*/  HMMA.16816.F32.BF16 R44, R56, R70.reuse, R44 ;  /* 0x00000046382c723c */ /* 0x080fe2000004182c */
[----:B------:R-:W-:Y:S03]  /*113e0*/  MUFU.EX2 R88, R88 ;  /* 0x0000005800587308 */ /* 0x000fe60000000800 */
[----:B------:R-:W-:Y:S01]  /*113f0*/  FADD.FTZ R0, R227, R0 ;  /* 0x00000000e3007221 */ /* 0x000fe20000010000 */
[----:B------:R-:W-:Y:S01]  /*11400*/  MOV R217, R144 ;  /* 0x0000009000d97202 */ /* 0x000fe20000000f00 */
[----:B------:R-:W-:Y:S01]  /*11410*/  FADD.FTZ R134, R218, R134 ;  /* 0x00000086da867221 */ /* 0x000fe20000010000 */
[----:B------:R-:W-:Y:S01]  /*11420*/  MOV R132, R135 ;  /* 0x0000008700847202 */ /* 0x000fe20000000f00 */
[C---:B------:R-:W-:Y:S01]  /*11430*/  HMMA.16816.F32.BF16 R48, R52.reuse, R70, R48 ;  /* 0x000000463430723c */ /* 0x040fe20000041830 */
[----:B------:R-:W2:Y:S02]  /*11440*/  LDSM.16.MT88.4 R68, [R230+0x2000] ;  /* 0x00200000e644783b */ /* 0x000ea40000004200 */
[----:B------:R-:W-:Y:S01]  /*11450*/  MUFU.EX2 R89, R89 ;  /* 0x0000005900597308 */ /* 0x000fe20000000800 */
[----:B------:R-:W-:Y:S02]  /*11460*/  FADD.FTZ R0, R148, R0 ;  /* 0x0000000094007221 */ /* 0x000fe40000010000 */
[----:B------:R-:W-:Y:S02]  /*11470*/  FADD.FTZ R134, R221, R134 ;  /* 0x00000086dd867221 */ /* 0x000fe40000010000 */
[-C--:B------:R-:W-:Y:S05]  /*11480*/  HMMA.16816.F32.BF16 R116, R52, R72.reuse, R116 ;  /* 0x000000483474723c */ /* 0x080fea0000041874 */
[----:B------:R-:W-:Y:S03]  /*11490*/  MUFU.EX2 R90, R90 ;  /* 0x0000005a005a7308 */ /* 0x000fe60000000800 */
[C---:B------:R-:W-:Y:S07]  /*114a0*/  HMMA.16816.F32.BF16 R120, R56.reuse, R72, R120 ;  /* 0x000000483878723c */ /* 0x040fee0000041878 */
[----:B------:R-:W-:Y:S01]  /*114b0*/  MUFU.EX2 R91, R91 ;  /* 0x0000005b005b7308 */ /* 0x000fe20000000800 */
[-C--:B------:R-:W-:Y:S07]  /*114c0*/  HMMA.16816.F32.BF16 R124, R56, R74.reuse, R124 ;  /* 0x0000004a387c723c */ /* 0x080fee000004187c */
[----:B------:R-:W-:Y:S01]  /*114d0*/  F2FP.BF16.PACK_AB R56, R203, R204 ;  /* 0x000000cccb38723e */ /* 0x000fe200000010ff */
[----:B------:R-:W-:Y:S01]  /*114e0*/  HMMA.16816.F32.BF16 R128, R52, R74, R128 ;  /* 0x0000004a3480723c */ /* 0x000fe20000041880 */
[----:B------:R-:W3:Y:S01]  /*114f0*/  LDSM.16.MT88.4 R72, [R232+0x2000] ;  /* 0x00200000e848783b */ /* 0x000ee20000004200 */
[----:B------:R-:W-:Y:S02]  /*11500*/  MUFU.EX2 R92, R92 ;  /* 0x0000005c005c7308 */ /* 0x000fe40000000800 */
[----:B------:R-:W-:Y:S02]  /*11510*/  F2FP.BF16.PACK_AB R57, R82, R83 ;  /* 0x000000535239723e */ /* 0x000fe400000010ff */
[----:B------:R-:W-:Y:S02]  /*11520*/  F2FP.BF16.PACK_AB R58, R201, R202 ;  /* 0x000000cac93a723e */ /* 0x000fe400000010ff */
[----:B------:R-:W-:Y:S04]  /*11530*/  F2FP.BF16.PACK_AB R52, R211, R182 ;  /* 0x000000b6d334723e */ /* 0x000fe800000010ff */
[----:B------:R-:W-:Y:S01]  /*11540*/  F2FP.BF16.PACK_AB R53, R209, R210 ;  /* 0x000000d2d135723e */ /* 0x000fe200000010ff */
[----:B------:R-:W4:Y:S01]  /*11550*/  MUFU.EX2 R93, R93 ;  /* 0x0000005d005d7308 */ /* 0x000f220000000800 */
[----:B------:R-:W-:Y:S02]  /*11560*/  F2FP.BF16.PACK_AB R54, R207, R208 ;  /* 0x000000d0cf36723e */ /* 0x000fe400000010ff */
[----:B------:R-:W-:Y:S02]  /*11570*/  F2FP.BF16.PACK_AB R55, R205, R206 ;  /* 0x000000cecd37723e */ /* 0x000fe400000010ff */
[----:B------:R-:W-:Y:S05]  /*11580*/  F2FP.BF16.PACK_AB R59, R81, R80 ;  /* 0x00000050513b723e */ /* 0x000fea00000010ff */
[-C--:B-1----:R-:W-:Y:S01]  /*11590*/  HMMA.16816.F32.BF16 R4, R52, R60.reuse, R4 ;  /* 0x0000003c3404723c */ /* 0x082fe20000041804 */
[----:B------:R-:W-:Y:S07]  /*115a0*/  MUFU.EX2 R94, R94 ;  /* 0x0000005e005e7308 */ /* 0x000fee0000000800 */
[C---:B------:R-:W-:Y:S03]  /*115b0*/  HMMA.16816.F32.BF16 R8, R56.reuse, R60, R8 ;  /* 0x0000003c3808723c */ /* 0x040fe60000041808 */
[----:B------:R-:W1:Y:S05]  /*115c0*/  MUFU.EX2 R95, R95 ;  /* 0x0000005f005f7308 */ /* 0x000e6a0000000800 */
[-C--:B------:R-:W-:Y:S05]  /*115d0*/  HMMA.16816.F32.BF16 R12, R56, R62.reuse, R12 ;  /* 0x0000003e380c723c */ /* 0x080fea000004180c */
[----:B------:R-:W-:Y:S03]  /*115e0*/  MUFU.EX2 R100, R100 ;  /* 0x0000006400647308 */ /* 0x000fe60000000800 */
[C---:B------:R-:W-:Y:S01]  /*115f0*/  HMMA.16816.F32.BF16 R16, R52.reuse, R62, R16 ;  /* 0x0000003e3410723c */ /* 0x040fe20000041810 */
[----:B------:R-:W1:Y:S06]  /*11600*/  LDSM.16.MT88.4 R60, [R229+0x2800] ;  /* 0x00280000e53c783b */ /* 0x000e6c0000004200 */
[----:B------:R-:W-:Y:S01]  /*11610*/  MUFU.EX2 R101, R101 ;  /* 0x0000006500657308 */ /* 0x000fe20000000800 */
[-C--:B------:R-:W-:Y:S08]  /*11620*/  HMMA.16816.F32.BF16 R20, R52, R64.reuse, R20 ;  /* 0x000000403414723c */ /* 0x080ff00000041814 */
[C---:B------:R-:W-:Y:S01]  /*11630*/  HMMA.16816.F32.BF16 R24, R56.reuse, R64, R24 ;  /* 0x000000403818723c */ /* 0x040fe20000041818 */
[----:B------:R-:W-:Y:S07]  /*11640*/  MUFU.EX2 R102, R102 ;  /* 0x0000006600667308 */ /* 0x000fee0000000800 */
[-C--:B------:R-:W-:Y:S03]  /*11650*/  HMMA.16816.F32.BF16 R28, R56, R66.reuse, R28 ;  /* 0x00000042381c723c */ /* 0x080fe6000004181c */
[----:B------:R-:W-:Y:S05]  /*11660*/  MUFU.EX2 R103, R103 ;  /* 0x0000006700677308 */ /* 0x000fea0000000800 */
[C---:B------:R-:W-:Y:S01]  /*11670*/  HMMA.16816.F32.BF16 R32, R52.reuse, R66, R32 ;  /* 0x000000423420723c */ /* 0x040fe20000041820 */
[----:B------:R-:W1:Y:S04]  /*11680*/  LDSM.16.MT88.4 R64, [R233+0x2800] ;  /* 0x00280000e940783b */ /* 0x000e680000004200 */
[----:B------:R-:W-:Y:S03]  /*11690*/  MUFU.EX2 R85, R85 ;  /* 0x0000005500557308 */ /* 0x000fe60000000800 */
[-C--:B--2---:R-:W-:Y:S07]  /*116a0*/  HMMA.16816.F32.BF16 R36, R52, R68.reuse, R36 ;  /* 0x000000443424723c */ /* 0x084fee0000041824 */
[----:B------:R-:W-:Y:S01]  /*116b0*/  MUFU.EX2 R79, R79 ;  /* 0x0000004f004f7308 */ /* 0x000fe20000000800 */
[C---:B------:R-:W-:Y:S07]  /*116c0*/  HMMA.16816.F32.BF16 R40, R56.reuse, R68, R40 ;  /* 0x000000443828723c */ /* 0x040fee0000041828 */
[----:B------:R-:W-:Y:S01]  /*116d0*/  FADD.FTZ R68, R248, R133 ;  /* 0x00000085f8447221 */ /* 0x000fe20000010000 */
[-C--:B------:R-:W-:Y:S04]  /*116e0*/  HMMA.16816.F32.BF16 R44, R56, R70.reuse, R44 ;  /* 0x00000046382c723c */ /* 0x080fe8000004182c */
[----:B------:R-:W-:Y:S04]  /*116f0*/  FADD.FTZ R78, R250, R68 ;  /* 0x00000044fa4e7221 */ /* 0x000fe80000010000 */
[C---:B------:R-:W-:Y:S01]  /*11700*/  HMMA.16816.F32.BF16 R48, R52.reuse, R70, R48 ;  /* 0x000000463430723c */ /* 0x040fe20000041830 */
[----:B------:R-:W2:Y:S07]  /*11710*/  LDSM.16.MT88.4 R68, [R230+0x2800] ;  /* 0x00280000e644783b */ /* 0x000eae0000004200 */
[-C--:B---3--:R-:W-:Y:S08]  /*11720*/  HMMA.16816.F32.BF16 R116, R52, R72.reuse, R116 ;  /* 0x000000483474723c */ /* 0x088ff00000041874 */
[C---:B------:R-:W-:Y:S08]  /*11730*/  HMMA.16816.F32.BF16 R120, R56.reuse, R72, R120 ;  /* 0x000000483878723c */ /* 0x040ff00000041878 */
[-C--:B------:R-:W-:Y:S07]  /*11740*/  HMMA.16816.F32.BF16 R124, R56, R74.reuse, R124 ;  /* 0x0000004a387c723c */ /* 0x080fee000004187c */
[----:B----4-:R-:W-:Y:S01]  /*11750*/  F2FP.BF16.PACK_AB R58, R93, R92 ;  /* 0x0000005c5d3a723e */ /* 0x010fe200000010ff */
[----:B------:R-:W-:Y:S01]  /*11760*/  HMMA.16816.F32.BF16 R128, R52, R74, R128 ;  /* 0x0000004a3480723c */ /* 0x000fe20000041880 */
[----:B------:R-:W3:Y:S03]  /*11770*/  LDSM.16.MT88.4 R72, [R232+0x2800] ;  /* 0x00280000e848783b */ /* 0x000ee60000004200 */
[----:B------:R-:W-:Y:S01]  /*11780*/  FADD.FTZ R57, R191, R76 ;  /* 0x0000004cbf397221 */ /* 0x000fe20000010000 */
[----:B-1----:R-:W-:Y:S01]  /*11790*/  F2FP.BF16.PACK_AB R59, R95, R94 ;  /* 0x0000005e5f3b723e */ /* 0x002fe200000010ff */
[----:B------:R-:W-:Y:S01]  /*117a0*/  FADD.FTZ R56, R251, R134 ;  /* 0x00000086fb387221 */ /* 0x000fe20000010000 */
[----:B------:R-:W-:Y:S01]  /*117b0*/  F2FP.BF16.PACK_AB R52, R199, R200 ;  /* 0x000000c8c734723e */ /* 0x000fe200000010ff */
[----:B------:R-:W-:Y:S01]  /*117c0*/  FADD.FTZ R77, R193, R57 ;  /* 0x00000039c14d7221 */ /* 0x000fe20000010000 */
[----:B------:R-:W-:Y:S03]  /*117d0*/  F2FP.BF16.PACK_AB R53, R113, R198 ;  /* 0x000000c67135723e */ /* 0x000fe600000010ff */
[----:B------:R-:W-:Y:S01]  /*117e0*/  F2FP.BF16.PACK_AB R54, R97, R96 ;  /* 0x000000606136723e */ /* 0x000fe200000010ff */
[----:B------:R-:W-:Y:S01]  /*117f0*/  FADD.FTZ R76, R249, R56 ;  /* 0x00000038f94c7221 */ /* 0x000fe20000010000 */
[----:B------:R-:W-:Y:S02]  /*11800*/  F2FP.BF16.PACK_AB R55, R99, R98 ;  /* 0x000000626337723e */ /* 0x000fe400000010ff */
[----:B------:R-:W-:Y:S02]  /*11810*/  F2FP.BF16.PACK_AB R56, R89, R88 ;  /* 0x000000585938723e */ /* 0x000fe400000010ff */
[----:B------:R-:W-:Y:S03]  /*11820*/  F2FP.BF16.PACK_AB R57, R91, R90 ;  /* 0x0000005a5b39723e */ /* 0x000fe600000010ff */
[-C--:B------:R-:W-:Y:S08]  /*11830*/  HMMA.16816.F32.BF16 R4, R52, R60.reuse, R4 ;  /* 0x0000003c3404723c */ /* 0x080ff00000041804 */
[C---:B------:R-:W-:Y:S08]  /*11840*/  HMMA.16816.F32.BF16 R8, R56.reuse, R60, R8 ;  /* 0x0000003c3808723c */ /* 0x040ff00000041808 */
[-C--:B------:R-:W-:Y:S08]  /*11850*/  HMMA.16816.F32.BF16 R12, R56, R62.reuse, R12 ;  /* 0x0000003e380c723c */ /* 0x080ff0000004180c */
[C---:B------:R-:W-:Y:S01]  /*11860*/  HMMA.16816.F32.BF16 R16, R52.reuse, R62, R16 ;  /* 0x0000003e3410723c */ /* 0x040fe20000041810 */
[----:B------:R1:W-:Y:S06]  /*11870*/  MUFU.EX2 R63, R3 ;  /* 0x00000003003f7308 */ /* 0x0003ec0000000800 */
[----:B------:R-:W-:Y:S01]  /*11880*/  FADD.FTZ R62, R147, R0 ;  /* 0x00000000933e7221 */ /* 0x000fe20000010000 */
[-C--:B------:R-:W-:Y:S08]  /*11890*/  HMMA.16816.F32.BF16 R20, R52, R64.reuse, R20 ;  /* 0x000000403414723c */ /* 0x080ff00000041814 */
[C---:B------:R-:W-:Y:S01]  /*118a0*/  HMMA.16816.F32.BF16 R24, R56.reuse, R64, R24 ;  /* 0x000000403818723c */ /* 0x040fe20000041818 */
[----:B------:R-:W-:Y:S07]  /*118b0*/  MUFU.EX2 R64, R110 ;  /* 0x0000006e00407308 */ /* 0x000fee0000000800 */
[-C--:B------:R-:W-:Y:S03]  /*118c0*/  HMMA.16816.F32.BF16 R28, R56, R66.reuse, R28 ;  /* 0x00000042381c723c */ /* 0x080fe6000004181c */
[----:B------:R-:W-:Y:S01]  /*118d0*/  MUFU.EX2 R65, R107 ;  /* 0x0000006b00417308 */ /* 0x000fe20000000800 */
[----:B-1----:R-:W-:Y:S04]  /*118e0*/  FADD.FTZ R3, R143, R78 ;  /* 0x0000004e8f037221 */ /* 0x002fe80000010000 */
[C---:B------:R-:W-:Y:S04]  /*118f0*/  HMMA.16816.F32.BF16 R32, R52.reuse, R66, R32 ;  /* 0x000000423420723c */ /* 0x040fe80000041820 */
[----:B------:R-:W-:Y:S01]  /*11900*/  FADD.FTZ R3, R146, R3 ;  /* 0x0000000392037221 */ /* 0x000fe20000010000 */
[----:B------:R-:W1:Y:S03]  /*11910*/  MUFU.EX2 R66, R108 ;  /* 0x0000006c00427308 */ /* 0x000e660000000800 */
[-C--:B--2---:R-:W-:Y:S04]  /*11920*/  HMMA.16816.F32.BF16 R36, R52, R68.reuse, R36 ;  /* 0x000000443424723c */ /* 0x084fe80000041824 */
[----:B------:R-:W-:Y:S04]  /*11930*/  FADD.FTZ R60, R184, R3 ;  /* 0x00000003b83c7221 */ /* 0x000fe80000010000 */
[C---:B------:R-:W-:Y:S08]  /*11940*/  HMMA.16816.F32.BF16 R40, R56.reuse, R68, R40 ;  /* 0x000000443828723c */ /* 0x040ff00000041828 */
[-C--:B------:R-:W-:Y:S08]  /*11950*/  HMMA.16816.F32.BF16 R44, R56, R70.reuse, R44 ;  /* 0x00000046382c723c */ /* 0x080ff0000004182c */
[C---:B------:R-:W-:Y:S07]  /*11960*/  HMMA.16816.F32.BF16 R48, R52.reuse, R70, R48 ;  /* 0x000000463430723c */ /* 0x040fee0000041830 */
[----:B------:R-:W-:Y:S01]  /*11970*/  MOV R70, R2 ;  /* 0x0000000200467202 */ /* 0x000fe20000000f00 */
[-C--:B---3--:R-:W-:Y:S08]  /*11980*/  HMMA.16816.F32.BF16 R116, R52, R72.reuse, R116 ;  /* 0x000000483474723c */ /* 0x088ff00000041874 */
[C---:B------:R-:W-:Y:S08]  /*11990*/  HMMA.16816.F32.BF16 R120, R56.reuse, R72, R120 ;  /* 0x000000483878723c */ /* 0x040ff00000041878 */
[-C--:B------:R-:W-:Y:S07]  /*119a0*/  HMMA.16816.F32.BF16 R124, R56, R74.reuse, R124 ;  /* 0x0000004a387c723c */ /* 0x080fee000004187c */
[----:B------:R-:W-:Y:S01]  /*119b0*/  FADD.FTZ R57, R194, R77 ;  /* 0x0000004dc2397221 */ /* 0x000fe20000010000 */
[----:B------:R-:W-:Y:S04]  /*119c0*/  HMMA.16816.F32.BF16 R128, R52, R74, R128 ;  /* 0x0000004a3480723c */ /* 0x000fe80000041880 */
[----:B------:R-:W-:Y:S01]  /*119d0*/  FADD.FTZ R56, R149, R76 ;  /* 0x0000004c95387221 */ /* 0x000fe20000010000 */
[----:B-1----:R-:W-:Y:S01]  /*119e0*/  F2FP.BF16.PACK_AB R58, R138, R66 ;  /* 0x000000428a3a723e */ /* 0x002fe200000010ff */
[----:B------:R-:W-:Y:S01]  /*119f0*/  FADD.FTZ R61, R195, R57 ;  /* 0x00000039c33d7221 */ /* 0x000fe20000010000 */
[----:B------:R-:W-:Y:S01]  /*11a00*/  F2FP.BF16.PACK_AB R52, R101, R100 ;  /* 0x000000646534723e */ /* 0x000fe200000010ff */
[----:B------:R-:W-:Y:S01]  /*11a10*/  FADD.FTZ R0, R187, R56 ;  /* 0x00000038bb007221 */ /* 0x000fe20000010000 */
[----:B------:R-:W-:Y:S01]  /*11a20*/  F2FP.BF16.PACK_AB R53, R103, R102 ;  /* 0x000000666735723e */ /* 0x000fe200000010ff */
[----:B------:R-:W1:Y:S02]  /*11a30*/  LDSM.16.MT88.4 R184, [R230+0x3000] ;  /* 0x00300000e6b8783b */ /* 0x000e640000004200 */
[----:B------:R-:W-:Y:S01]  /*11a40*/  FADD.FTZ R3, R197, R61 ;  /* 0x0000003dc5037221 */ /* 0x000fe20000010000 */
[----:B------:R-:W-:Y:S01]  /*11a50*/  F2FP.BF16.PACK_AB R54, R139, R87 ;  /* 0x000000578b36723e */ /* 0x000fe200000010ff */
[----:B------:R-:W-:Y:S01]  /*11a60*/  FADD.FTZ R0, R161, R0 ;  /* 0x00000000a1007221 */ /* 0x000fe20000010000 */
[----:B------:R-:W-:Y:S01]  /*11a70*/  F2FP.BF16.PACK_AB R55, R188, R86 ;  /* 0x00000056bc37723e */ /* 0x000fe200000010ff */
[----:B------:R-:W-:Y:S01]  /*11a80*/  FADD.FTZ R3, R196, R3 ;  /* 0x00000003c4037221 */ /* 0x000fe20000010000 */
[----:B------:R-:W-:Y:S01]  /*11a90*/  F2FP.BF16.PACK_AB R56, R84, R85 ;  /* 0x000000555438723e */ /* 0x000fe200000010ff */
[----:B------:R-:W-:Y:S01]  /*11aa0*/  FADD.FTZ R0, R217, R0 ;  /* 0x00000000d9007221 */ /* 0x000fe20000010000 */
[----:B------:R-:W-:Y:S02]  /*11ab0*/  F2FP.BF16.PACK_AB R57, R65, R79 ;  /* 0x0000004f4139723e */ /* 0x000fe400000010ff */
[----:B------:R-:W-:Y:S01]  /*11ac0*/  F2FP.BF16.PACK_AB R59, R63, R64 ;  /* 0x000000403f3b723e */ /* 0x000fe200000010ff */
[-C--:B------:R-:W-:Y:S07]  /*11ad0*/  HMMA.16816.F32.BF16 R140, R52, R152.reuse, R4 ;  /* 0x00000098348c723c */ /* 0x080fee0000041804 */
        /* <DEDUP_REMOVED lines=95> */
[----:B------:R-:W-:Y:S01]  /*120d0*/  FADD.FTZ R3, R138, R3 ;  /* 0x000000038a037221 */ /* 0x000fe20000010000 */
[----:B------:R-:W-:Y:S01]  /*120e0*/  MOV R138, R2 ;  /* 0x00000002008a7202 */ /* 0x000fe20000000f00 */
[----:B------:R-:W-:Y:S02]  /*120f0*/  FADD.FTZ R4, R188, R4 ;  /* 0x00000004bc047221 */ /* 0x000fe40000010000 */
[----:B------:R-:W-:Y:S03]  /*12100*/  FADD.FTZ R0, R64, R7 ;  /* 0x0000000740007221 */ /* 0x000fe60000010000 */
[----:B------:R-:W-:Y:S01]  /*12110*/  STL [R1+0x1c], R4 ;  /* 0x00001c0401007387 */ /* 0x000fe20000100800 */
[----:B------:R-:W-:Y:S03]  /*12120*/  FADD.FTZ R0, R63, R0 ;  /* 0x000000003f007221 */ /* 0x000fe60000010000 */
[----:B------:R1:W-:Y:S04]  /*12130*/  STL [R1+0x24], R3 ;  /* 0x0000240301007387 */ /* 0x0003e80000100800 */
[----:B------:R2:W-:Y:S01]  /*12140*/  STL [R1+0x20], R0 ;  /* 0x0000200001007387 */ /* 0x0005e20000100800 */
[----:B-1----:R-:W-:Y:S02]  /*12150*/  MOV R3, R136 ;  /* 0x0000008800037202 */ /* 0x002fe40000000f00 */
[----:B--2---:R-:W-:Y:S01]  /*12160*/  MOV R0, R137 ;  /* 0x0000008900007202 */ /* 0x004fe20000000f00 */
[----:B------:R-:W-:-:S05]  /*12170*/  @P0 BRA `(.L_x_1143) ;  /* 0xffffc00000000947 */ /* 0x000fca000383ffff */
.L_x_1142:
[----:B------:R-:W-:Y:S02]  /*12180*/  MOV R10, 0x1f ;  /* 0x0000001f000a7802 */ /* 0x000fe40000000f00 */
[----:B------:R-:W-:Y:S01]  /*12190*/  MOV R7, 0xffffffff ;  /* 0xffffffff00077802 */ /* 0x000fe20000000f00 */
[----:B------:R-:W-:Y:S05]  /*121a0*/  BRA.DIV ~URZ, `(.L_x_1144) ;  /* 0x000025527f007947 */ /* 0x000fea000b800000 */
[----:B------:R-:W2:Y:S04]  /*121b0*/  LDL R0, [R1+0x18] ;  /* 0x0000180001007983 */ /* 0x000ea80000100800 */
[----:B--2---:R1:W2:Y:S02]  /*121c0*/  SHFL.BFLY PT, R2, R0, 0x2, 0x1f ;  /* 0x0c401f0000027f89 */ /* 0x0042a400000e0000 */
.L_x_1174:
        /* <DEDUP_REMOVED lines=19> */
.L_x_1175:
[----:B------:R-:W-:Y:S01]  /*12300*/  FSETP.NE.FTZ.AND P3, PT, R2, RZ, PT ;  /* 0x000000ff0200720b */ /* 0x000fe20003f75000 */
[----:B----4-:R-:W-:Y:S01]  /*12310*/  FADD.FTZ R6, R8, R6 ;  /* 0x0000000608067221 */ /* 0x010fe20000010000 */
[----:B------:R-:W-:Y:S02]  /*12320*/  MOV R0, RZ ;  /* 0x000000ff00007202 */ /* 0x000fe40000000f00 */
[----:B------:R-:W-:Y:S02]  /*12330*/  FSETP.NE.FTZ.AND P1, PT, R5, RZ, PT ;  /* 0x000000ff0500720b */ /* 0x000fe40003f35000 */
[----:B------:R-:W-:Y:S02]  /*12340*/  FSETP.NE.FTZ.AND P2, PT, R4, RZ, PT ;  /* 0x000000ff0400720b */ /* 0x000fe40003f55000 */
[----:B------:R-:W-:Y:S02]  /*12350*/  FSETP.NE.FTZ.AND P0, PT, R6, RZ, PT ;  /* 0x000000ff0600720b */ /* 0x000fe40003f15000 */
[----:B------:R-:W-:-:S02]  /*12360*/  MOV R22, 0xff800000 ;  /* 0xff80000000167802 */ /* 0x000fc40000000f00 */
[----:B------:R-:W-:Y:S01]  /*12370*/  MOV R21, 0xff800000 ;  /* 0xff80000000157802 */ /* 0x000fe20000000f00 */
[----:B------:R-:W1:Y:S01]  /*12380*/  @P3 MUFU.RCP R0, R2 ;  /* 0x0000000200003308 */ /* 0x000e620000001000 */
[----:B------:R-:W-:Y:S02]  /*12390*/  @P3 MOV R7, 0x3f317218 ;  /* 0x3f31721800073802 */ /* 0x000fe40000000f00 */
[----:B------:R-:W-:Y:S02]  /*123a0*/  MOV R20, 0xff800000 ;  /* 0xff80000000147802 */ /* 0x000fe40000000f00 */
[----:B------:R-:W-:Y:S01]  /*123b0*/  MOV R19, 0xff800000 ;  /* 0xff80000000137802 */ /* 0x000fe20000000f00 */
[----:B------:R-:W-:Y:S02]  /*123c0*/  @P3 FMUL.FTZ R7, R7, c[0x0][0x2d0] ;  /* 0x0000b40007073a20 */ /* 0x000fe40000410000 */
[----:B------:R2:W-:Y:S08]  /*123d0*/  @P3 MUFU.LG2 R9, R2 ;  /* 0x0000000200093308 */ /* 0x0005f00000000c00 */
[----:B------:R-:W-:Y:S01]  /*123e0*/  @P2 MUFU.LG2 R8, R4 ;  /* 0x0000000400082308 */ /* 0x000fe20000000c00 */
[----:B-1----:R-:W-:-:S02]  /*123f0*/  FMUL.FTZ R140, R0, R140 ;  /* 0x0000008c008c7220 */ /* 0x002fc40000410000 */
[C---:B------:R-:W-:Y:S02]  /*12400*/  FMUL.FTZ R141, R0.reuse, R141 ;  /* 0x0000008d008d7220 */ /* 0x040fe40000410000 */
[C---:B------:R-:W-:Y:S02]  /*12410*/  FMUL.FTZ R152, R0.reuse, R152 ;  /* 0x0000009800987220 */ /* 0x040fe40000410000 */
[C---:B------:R-:W-:Y:S01]  /*12420*/  FMUL.FTZ R153, R0.reuse, R153 ;  /* 0x0000009900997220 */ /* 0x040fe20000410000 */
[----:B--2---:R-:W-:Y:S01]  /*12430*/  CS2R R2, SRZ ;  /* 0x0000000000027805 */ /* 0x004fe2000001ff00 */
[C---:B------:R-:W-:Y:S02]  /*12440*/  FMUL.FTZ R156, R0.reuse, R156 ;  /* 0x0000009c009c7220 */ /* 0x040fe40000410000 */
[C---:B------:R-:W-:Y:S02]  /*12450*/  FMUL.FTZ R157, R0.reuse, R157 ;  /* 0x0000009d009d7220 */ /* 0x040fe40000410000 */
[C---:B------:R-:W-:Y:S01]  /*12460*/  FMUL.FTZ R168, R0.reuse, R168 ;  /* 0x000000a800a87220 */ /* 0x040fe20000410000 */
[----:B------:R-:W1:Y:S01]  /*12470*/  @P1 MUFU.RCP R2, R5 ;  /* 0x0000000500021308 */ /* 0x000e620000001000 */
[----:B------:R-:W-:-:S02]  /*12480*/  FMUL.FTZ R169, R0, R169 ;  /* 0x000000a900a97220 */ /* 0x000fc40000410000 */
[C---:B------:R-:W-:Y:S02]  /*12490*/  FMUL.FTZ R172, R0.reuse, R172 ;  /* 0x000000ac00ac7220 */ /* 0x040fe40000410000 */
[C---:B------:R-:W-:Y:S02]  /*124a0*/  FMUL.FTZ R173, R0.reuse, R173 ;  /* 0x000000ad00ad7220 */ /* 0x040fe40000410000 */
[C---:B------:R-:W-:Y:S01]  /*124b0*/  FMUL.FTZ R184, R0.reuse, R184 ;  /* 0x000000b800b87220 */ /* 0x040fe20000410000 */
[----:B------:R2:W3:Y:S01]  /*124c0*/  @P2 MUFU.RCP R3, R4 ;  /* 0x0000000400032308 */ /* 0x0004e20000001000 */
[C---:B------:R-:W-:Y:S02]  /*124d0*/  FMUL.FTZ R185, R0.reuse, R185 ;  /* 0x000000b900b97220 */ /* 0x040fe40000410000 */
[C---:B------:R-:W-:Y:S02]  /*124e0*/  FMUL.FTZ R116, R0.reuse, R116 ;  /* 0x0000007400747220 */ /* 0x040fe40000410000 */
[----:B------:R-:W-:-:S02]  /*124f0*/  FMUL.FTZ R117, R0, R117 ;  /* 0x0000007500757220 */ /* 0x000fc40000410000 */
[C---:B------:R-:W-:Y:S01]  /*12500*/  FMUL.FTZ R128, R0.reuse, R128 ;  /* 0x0000008000807220 */ /* 0x040fe20000410000 */
[----:B------:R-:W4:Y:S01]  /*12510*/  @P1 MUFU.LG2 R5, R5 ;  /* 0x0000000500051308 */ /* 0x000f220000000c00 */
[----:B------:R-:W-:Y:S01]  /*12520*/  FMUL.FTZ R129, R0, R129 ;  /* 0x0000008100817220 */ /* 0x000fe20000410000 */
[----:B------:R-:W-:Y:S01]  /*12530*/  MOV R0, RZ ;  /* 0x000000ff00007202 */ /* 0x000fe20000000f00 */
[C---:B-1----:R-:W-:Y:S02]  /*12540*/  FMUL.FTZ R144, R2.reuse, R144 ;  /* 0x0000009002907220 */ /* 0x042fe40000410000 */
[C---:B------:R-:W-:Y:S02]  /*12550*/  FMUL.FTZ R145, R2.reuse, R145 ;  /* 0x0000009102917220 */ /* 0x040fe40000410000 */
[C---:B------:R-:W-:Y:S01]  /*12560*/  FMUL.FTZ R148, R2.reuse, R148 ;  /* 0x0000009402947220 */ /* 0x040fe20000410000 */
[----:B------:R-:W-:Y:S01]  /*12570*/  @P0 MUFU.RCP R0, R6 ;  /* 0x0000000600000308 */ /* 0x000fe20000001000 */
[C---:B------:R-:W-:Y:S01]  /*12580*/  FMUL.FTZ R149, R2.reuse, R149 ;  /* 0x0000009502957220 */ /* 0x040fe20000410000 */
[----:B--2---:R-:W-:Y:S01]  /*12590*/  @P2 MOV R4, 0x3f317218 ;  /* 0x3f31721800042802 */ /* 0x004fe20000000f00 */
        /* <DEDUP_REMOVED lines=12> */
[C---:B---3--:R-:W-:Y:S01]  /*12660*/  FMUL.FTZ R142, R3.reuse, R142 ;  /* 0x0000008e038e7220 */ /* 0x048fe20000410000 */
        /* <DEDUP_REMOVED lines=17> */
[----:B----4-:R-:W-:Y:S02]  /*12780*/  @P1 FMUL.FTZ R5, R5, 0.69314718246459960938 ;  /* 0x3f31721805051820 */ /* 0x010fe40000410000 */
[----:B------:R-:W-:Y:S02]  /*12790*/  @P2 FMUL.FTZ R8, R8, 0.69314718246459960938 ;  /* 0x3f31721808082820 */ /* 0x000fe40000410000 */
[----:B------:R-:W-:Y:S02]  /*127a0*/  @P1 FMUL.FTZ R3, R3, c[0x0][0x2d0] ;  /* 0x0000b40003031a20 */ /* 0x000fe40000410000 */
[----:B------:R-:W-:-:S02]  /*127b0*/  @P2 FMUL.FTZ R4, R4, c[0x0][0x2d0] ;  /* 0x0000b40004042a20 */ /* 0x000fc40000410000 */
[----:B------:R-:W-:Y:S01]  /*127c0*/  @P1 FFMA.FTZ R22, R3, R135, R5 ;  /* 0x0000008703161223 */ /* 0x000fe20000010005 */
[----:B------:R-:W-:Y:S01]  /*127d0*/  @P0 MOV R3, 0x3f317218 ;  /* 0x3f31721800030802 */ /* 0x000fe20000000f00 */
[----:B------:R-:W-:Y:S01]  /*127e0*/  @P2 FFMA.FTZ R21, R4, R136, R8 ;  /* 0x0000008804152223 */ /* 0x000fe20000010008 */
[----:B------:R-:W-:Y:S01]  /*127f0*/  MOV R4, 0x1 ;  /* 0x0000000100047802 */ /* 0x000fe20000000f00 */
[----:B------:R-:W-:Y:S02]  /*12800*/  @P3 FMUL.FTZ R9, R9, 0.69314718246459960938 ;  /* 0x3f31721809093820 */ /* 0x000fe40000410000 */
[----:B-1----:R-:W-:Y:S02]  /*12810*/  @P0 FMUL.FTZ R2, R2, 0.69314718246459960938 ;  /* 0x3f31721802020820 */ /* 0x002fe40000410000 */
[----:B------:R-:W-:Y:S02]  /*12820*/  @P0 FMUL.FTZ R3, R3, c[0x0][0x2d0] ;  /* 0x0000b40003030a20 */ /* 0x000fe40000410000 */
        /* <DEDUP_REMOVED lines=16> */
[----:B------:R-:W-:Y:S01]  /*12930*/  PRMT R0, R4, 0x7610, R0 ;  /* 0x0000761004007816 */ /* 0x000fe20000000000 */
[----:B------:R-:W-:Y:S02]  /*12940*/  @P3 FFMA.FTZ R20, R7, R137, R9 ;  /* 0x0000008907143223 */ /* 0x000fe40000010009 */
[----:B------:R-:W-:Y:S02]  /*12950*/  @P0 FFMA.FTZ R19, R3, R70, R2 ;  /* 0x0000004603130223 */ /* 0x000fe40000010002 */
.L_x_1111:
[----:B------:R3:W5:Y:S01]  /*12960*/  LDL R7, [R1+0x6c] ;  /* 0x00006c0001077983 */ /* 0x0007620000100800 */
[----:B------:R-:W-:Y:S03]  /*12970*/  BSSY B0, `(.L_x_1146) ;  /* 0x0000012000007945 */ /* 0x000fe60003800000 */
[----:B------:R-:W4:Y:S02]  /*12980*/  S2R R6, SR_TID.X ;  /* 0x0000000000067919 */ /* 0x000f240000002100 */
[----:B----4-:R-:W-:-:S13]  /*12990*/  LOP3.LUT P0, RZ, R6, 0x7f, RZ, 0xc0, !PT ;  /* 0x0000007f06ff7812 */ /* 0x010fda000780c0ff */
[----:B------:R-:W-:Y:S05]  /*129a0*/  @P0 BRA `(.L_x_1147) ;  /* 0x000000e000000947 */ /* 0x000fea0003800000 */
[----:B---3--:R-:W3:Y:S01]  /*129b0*/  S2R R4, SR_LANEID ;  /* 0x0000000000047919 */ /* 0x008ee20000000000 */
[----:B------:R-:W-:Y:S01]  /*129c0*/  VOTEU.ANY UR4, UPT, PT ;  /* 0x0000000000047886 */ /* 0x000fe200038e0100 */
[----:B------:R-:W-:Y:S01]  /*129d0*/  IMAD.MOV.U32 R5, RZ, RZ, c[0x0][0x584] ;  /* 0x00016100ff057624 */ /* 0x000fe200078e00ff */
[----:B--2---:R-:W3:Y:S08]  /*129e0*/  FLO.U32 R3, UR4 ;  /* 0x0000000400037d00 */ /* 0x004ef000080e0000 */
[----:B------:R-:W2:Y:S01]  /*129f0*/  POPC R2, UR4 ;  /* 0x0000000400027d09 */ /* 0x000ea20008000000 */
[----:B---3--:R-:W-:Y:S01]  /*12a00*/  ISETP.EQ.U32.AND P0, PT, R3, R4, PT ;  /* 0x000000040300720c */ /* 0x008fe20003f02070 */
[----:B------:R-:W-:-:S12]  /*12a10*/  IMAD.MOV.U32 R4, RZ, RZ, c[0x0][0x580] ;  /* 0x00016000ff047624 */ /* 0x000fd800078e00ff */
[----:B--2---:R2:W3:Y:S04]  /*12a20*/  @P0 ATOMG.E.ADD.STRONG.GPU PT, R2, [R4.64], R2 ;  /* 0x00000002040209a8 */ /* 0x0044e800081ee1c8 */
[----:B--2---:R-:W2:Y:S04]  /*12a30*/  S2R R4, SR_LTMASK ;  /* 0x0000000000047919 */ /* 0x004ea80000003900 */
[----:B---3--:R2:W3:Y:S02]  /*12a40*/  SHFL.IDX PT, R3, R2, R3, 0x1f ;  /* 0x00001f0302037589 */ /* 0x0084e400000e0000 */
[----:B--2---:R-:W-:-:S06]  /*12a50*/  LOP3.LUT R2, R4, UR4, RZ, 0xc0, !PT ;  /* 0x0000000404027c12 */ /* 0x004fcc000f8ec0ff */
[----:B------:R-:W3:Y:S02]  /*12a60*/  POPC R2, R2 ;  /* 0x0000000200027309 */ /* 0x000ee40000000000 */
[----:B---3-5:R-:W-:-:S05]  /*12a70*/  IADD3 R7, R3, c[0x0][0xc], R2 ;  /* 0x0000030003077a10 */ /* 0x028fca0007ffe002 */
[----:B------:R2:W-:Y:S02]  /*12a80*/  STL [R1+0x6c], R7 ;  /* 0x00006c0701007387 */ /* 0x0005e40000100800 */
.L_x_1147:
[----:B---3--:R-:W-:Y:S05]  /*12a90*/  BSYNC B0 ;  /* 0x0000000000007941 */ /* 0x008fea0003800000 */
.L_x_1146:
[----:B------:R-:W-:Y:S01]  /*12aa0*/  PRMT R0, R0, 0x9910, RZ ;  /* 0x0000991000007816 */ /* 0x000fe200000000ff */
[----:B------:R-:W-:Y:S01]  /*12ab0*/  BSSY B1, `(.L_x_1148) ;  /* 0x0000142000017945 */ /* 0x000fe20003800000 */
[----:B-----5:R-:W-:Y:S02]  /*12ac0*/  IMAD.MOV.U32 R26, RZ, RZ, R7 ;  /* 0x000000ffff1a7224 */ /* 0x020fe400078e0007 */
[----:B------:R-:W-:-:S13]  /*12ad0*/  ISETP.NE.AND P0, PT, R0, RZ, PT ;  /* 0x000000ff0000720c */ /* 0x000fda0003f05270 */
[----:B------:R-:W-:Y:S05]  /*12ae0*/  @!P0 BRA `(.L_x_1149) ;  /* 0x0000112000008947 */ /* 0x000fea0003800000 */
[----:B------:R-:W-:Y:S01]  /*12af0*/  WARPSYNC 0xffffffff ;  /* 0xffffffff00007948 */ /* 0x000fe20003800000 */
[----:B------:R-:W-:Y:S06]  /*12b00*/  BAR.SYNC.DEFER_BLOCKING 0x1, 0x80 ;  /* 0x0042000000007b1d */ /* 0x000fec0000010000 */
[----:B------:R-:W-:Y:S05]  /*12b10*/  BRA.CONV ~URZ, `(.L_x_1150) ;  /* 0x000000737f007947 */ /* 0x000fea000b800000 */
[----:B------:R-:W-:Y:S01]  /*12b20*/  SHF.R.S32.HI R10, RZ, 0x1f, R6 ;  /* 0x0000001fff0a7819 */ /* 0x000fe20000011406 */
[----:B------:R-:W-:Y:S01]  /*12b30*/  IMAD.MOV.U32 R8, RZ, RZ, RZ ;  /* 0x000000ffff087224 */ /* 0x000fe200078e00ff */
[----:B------:R-:W-:Y:S01]  /*12b40*/  MOV R9, 0x12b90 ;  /* 0x00012b9000097802 */ /* 0x000fe20000000f00 */
[----:B--2---:R-:W-:Y:S01]  /*12b50*/  IMAD.MOV.U32 R7, RZ, RZ, 0x1f ;  /* 0x0000001fff077424 */ /* 0x004fe200078e00ff */
[----:B------:R-:W-:-:S04]  /*12b60*/  LEA.HI R10, R10, R6, RZ, 0x7 ;  /* 0x000000060a0a7211 */ /* 0x000fc800078f38ff */
[----:B------:R-:W-:Y:S02]  /*12b70*/  SHF.R.S32.HI R10, RZ, 0x7, R10 ;  /* 0x00000007ff0a7819 */ /* 0x000fe4000001140a */
[----:B-1----:R-:W-:Y:S05]  /*12b80*/  CALL.REL.NOINC `($__internal_17_$__cuda_sm70_shflsync_idx_p) ;  /* 0x00001ef000007944 */ /* 0x002fea0003c00000 */
.L_x_1150:
[----:B--2---:R-:W2:Y:S04]  /*12b90*/  LDL R3, [R1+0x70] ;  /* 0x0000700001037983 */ /* 0x004ea80000100800 */
[----:B------:R-:W3:Y:S04]  /*12ba0*/  LDL.LU R5, [R1+0x54] ;  /* 0x0000540001057983 */ /* 0x000ee80000300800 */
[----:B------:R-:W4:Y:S04]  /*12bb0*/  LDL.LU R12, [R1+0x60] ;  /* 0x00006000010c7983 */ /* 0x000f280000300800 */
[----:B------:R-:W5:Y:S04]  /*12bc0*/  LDL.LU R14, [R1+0x64] ;  /* 0x00006400010e7983 */ /* 0x000f680000300800 */
[----:B------:R-:W2:Y:S01]  /*12bd0*/  LDL.LU R17, [R1+0x68] ;  /* 0x0000680001117983 */ /* 0x000ea20000300800 */
[----:B------:R-:W-:-:S03]  /*12be0*/  IMAD.MOV.U32 R0, RZ, RZ, 0x1 ;  /* 0x00000001ff007424 */ /* 0x000fc600078e00ff */
[----:B-1----:R-:W5:Y:S02]  /*12bf0*/  LDL R16, [R1+0x78] ;  /* 0x0000780001107983 */ /* 0x002f640000100800 */
[----:B------:R-:W-:Y:S02]  /*12c00*/  ISETP.NE.AND P0, PT, R0, c[0x0][0x4e8], PT ;  /* 0x00013a0000007a0c */ /* 0x000fe40003f05270 */
[----:B------:R-:W5:Y:S04]  /*12c10*/  LDL R27, [R1+0x50] ;  /* 0x00005000011b7983 */ /* 0x000f680000100800 */
[----:B------:R-:W1:Y:S01]  /*12c20*/  S2R R18, SR_TID.X ;  /* 0x0000000000127919 */ /* 0x000e620000002100 */
[----:B------:R-:W-:Y:S02]  /*12c30*/  ULDC UR5, c[0x0][0x4e8] ;  /* 0x00013a0000057ab9 */ /* 0x000fe40000000800 */
[----:B------:R-:W-:-:S02]  /*12c40*/  ULDC UR4, c[0x0][0x388] ;  /* 0x0000e20000047ab9 */ /* 0x000fc40000000800 */
[----:B------:R-:W-:Y:S01]  /*12c50*/  UIMAD UR4, UR5, UR4, URZ ;  /* 0x00000004050472a4 */ /* 0x000fe2000f8e023f */
[----:B-1----:R-:W-:-:S04]  /*12c60*/  SHF.R.S32.HI R15, RZ, 0x1f, R18 ;  /* 0x0000001fff0f7819 */ /* 0x002fc80000011412 */
[----:B------:R-:W-:-:S04]  /*12c70*/  LEA.HI R15, R15, R18, RZ, 0x5 ;  /* 0x000000120f0f7211 */ /* 0x000fc800078f28ff */
[----:B------:R-:W-:-:S05]  /*12c80*/  LOP3.LUT R15, R15, 0xffffffe0, RZ, 0xc0, !PT ;  /* 0xffffffe00f0f7812 */ /* 0x000fca00078ec0ff */
[----:B------:R-:W-:-:S05]  /*12c90*/  IMAD.IADD R15, R18, 0x1, -R15 ;  /* 0x00000001120f7824 */ /* 0x000fca00078e0a0f */
[----:B------:R-:W-:Y:S01]  /*12ca0*/  LOP3.LUT P1, RZ, R15, 0x3, RZ, 0xc0, !PT ;  /* 0x000000030fff7812 */ /* 0x000fe2000782c0ff */
[----:B------:R-:W-:Y:S01]  /*12cb0*/  BSSY B0, `(.L_x_1151) ;  /* 0x0000086000007945 */ /* 0x000fe20003800000 */
[----:B---3--:R-:W-:Y:S01]  /*12cc0*/  SHF.R.S32.HI R2, RZ, 0x1f, R5 ;  /* 0x0000001fff027819 */ /* 0x008fe20000011405 */
[----:B------:R-:W-:-:S04]  /*12cd0*/  IMAD.WIDE.U32 R6, R5, c[0x0][0x4d0], RZ ;  /* 0x0001340005067a25 */ /* 0x000fc800078e00ff */
[----:B------:R-:W-:-:S04]  /*12ce0*/  IMAD R4, R2, c[0x0][0x4d0], RZ ;  /* 0x0001340002047a24 */ /* 0x000fc800078e02ff */
[----:B------:R-:W-:Y:S02]  /*12cf0*/  IMAD R8, R5, c[0x0][0x4d4], R4 ;  /* 0x0001350005087a24 */ /* 0x000fe400078e0204 */
[----:B--2---:R-:W-:Y:S02]  /*12d00*/  IMAD.IADD R0, R3, 0x1, R17 ;  /* 0x0000000103007824 */ /* 0x004fe400078e0211 */
[----:B------:R-:W-:Y:S01]  /*12d10*/  IMAD R3, R2, c[0x0][0x438], RZ ;  /* 0x00010e0002037a24 */ /* 0x000fe200078e02ff */
[----:B----4-:R-:W-:Y:S01]  /*12d20*/  SHF.R.S32.HI R2, RZ, 0x1f, R12 ;  /* 0x0000001fff027819 */ /* 0x010fe2000001140c */
[----:B------:R-:W-:-:S04]  /*12d30*/  @P0 IMAD.HI.U32 R10, R0, c[0x0][0x4ec], RZ ;  /* 0x00013b00000a0a27 */ /* 0x000fc800078e00ff */
[----:B------:R-:W-:Y:S02]  /*12d40*/  IMAD R9, R5, c[0x0][0x43c], R3 ;  /* 0x00010f0005097a24 */ /* 0x000fe400078e0203 */
[----:B------:R-:W-:Y:S02]  /*12d50*/  IMAD.IADD R7, R7, 0x1, R8 ;  /* 0x0000000107077824 */ /* 0x000fe400078e0208 */
[----:B------:R-:W-:-:S04]  /*12d60*/  IMAD.WIDE.U32 R4, R5, c[0x0][0x438], RZ ;  /* 0x00010e0005047a25 */ /* 0x000fc800078e00ff */
[C---:B------:R-:W-:Y:S02]  /*12d70*/  IMAD R8, R2.reuse, c[0x0][0x4d8], RZ ;  /* 0x0001360002087a24 */ /* 0x040fe400078e02ff */
[----:B------:R-:W-:Y:S01]  /*12d80*/  IMAD.MOV.U32 R3, RZ, RZ, R0 ;  /* 0x000000ffff037224 */ /* 0x000fe200078e0000 */
[----:B------:R-:W-:Y:S01]  /*12d90*/  @P0 SHF.R.U32.HI R3, RZ, c[0x0][0x4f0], R10 ;  /* 0x00013c00ff030a19 */ /* 0x000fe2000001160a */
[----:B------:R-:W-:Y:S02]  /*12da0*/  IMAD.IADD R5, R5, 0x1, R9 ;  /* 0x0000000105057824 */ /* 0x000fe400078e0209 */
[----:B------:R-:W-:Y:S02]  /*12db0*/  IMAD R2, R2, c[0x0][0x440], RZ ;  /* 0x0001100002027a24 */ /* 0x000fe400078e02ff */
[C---:B------:R-:W-:Y:S02]  /*12dc0*/  IMAD R8, R12.reuse, c[0x0][0x4dc], R8 ;  /* 0x000137000c087a24 */ /* 0x040fe400078e0208 */
[----:B------:R-:W-:Y:S01]  /*12dd0*/  IMAD.WIDE.U32 R6, R12, c[0x0][0x4d8], R6 ;  /* 0x000136000c067a25 */ /* 0x000fe200078e0006 */
[----:B-----5:R-:W-:-:S03]  /*12de0*/  SHF.R.S32.HI R9, RZ, 0x1f, R14 ;  /* 0x0000001fff097819 */ /* 0x020fc6000001140e */
[C---:B------:R-:W-:Y:S02]  /*12df0*/  IMAD R11, R12.reuse, c[0x0][0x444], R2 ;  /* 0x000111000c0b7a24 */ /* 0x040fe400078e0202 */
[----:B------:R-:W-:-:S04]  /*12e00*/  IMAD.WIDE.U32 R4, R12, c[0x0][0x440], R4 ;  /* 0x000110000c047a25 */ /* 0x000fc800078e0004 */
[----:B------:R-:W-:Y:S02]  /*12e10*/  IMAD.IADD R7, R7, 0x1, R8 ;  /* 0x0000000107077824 */ /* 0x000fe400078e0208 */
[----:B------:R-:W-:Y:S02]  /*12e20*/  IMAD.MOV R8, RZ, RZ, -R3 ;  /* 0x000000ffff087224 */ /* 0x000fe400078e0a03 */
[----:B------:R-:W-:Y:S02]  /*12e30*/  IMAD.IADD R5, R5, 0x1, R11 ;  /* 0x0000000105057824 */ /* 0x000fe400078e020b */
[----:B------:R-:W-:Y:S02]  /*12e40*/  IMAD R11, R9, c[0x0][0x4e0], RZ ;  /* 0x00013800090b7a24 */ /* 0x000fe400078e02ff */
[----:B------:R-:W-:Y:S02]  /*12e50*/  IMAD R8, R8, c[0x0][0x4e8], R0 ;  /* 0x00013a0008087a24 */ /* 0x000fe400078e0200 */
[----:B------:R-:W-:Y:S01]  /*12e60*/  IMAD.WIDE.U32 R6, R14, c[0x0][0x4e0], R6 ;  /* 0x000138000e067a25 */ /* 0x000fe200078e0006 */
[----:B------:R-:W-:-:S03]  /*12e70*/  SHF.R.S32.HI R12, RZ, 0x1f, R3 ;  /* 0x0000001fff0c7819 */ /* 0x000fc60000011403 */
[----:B------:R-:W-:Y:S01]  /*12e80*/  IMAD.MOV.U32 R2, RZ, RZ, R0 ;  /* 0x000000ffff027224 */ /* 0x000fe200078e0000 */
[----:B------:R-:W-:Y:S01]  /*12e90*/  @P0 SHF.R.U32.HI R2, RZ, c[0x0][0x4f0], R10 ;  /* 0x00013c00ff020a19 */ /* 0x000fe2000001160a */
[----:B------:R-:W-:Y:S01]  /*12ea0*/  IMAD R11, R14, c[0x0][0x4e4], R11 ;  /* 0x000139000e0b7a24 */ /* 0x000fe200078e020b */
[----:B------:R-:W-:Y:S02]  /*12eb0*/  SHF.R.S32.HI R10, RZ, 0x1f, R8 ;  /* 0x0000001fff0a7819 */ /* 0x000fe40000011408 */
[----:B------:R-:W-:Y:S01]  /*12ec0*/  IADD3 R6, P0, R3, R6, RZ ;  /* 0x0000000603067210 */ /* 0x000fe20007f1e0ff */
[----:B------:R-:W-:Y:S02]  /*12ed0*/  IMAD R9, R9, c[0x0][0x448], RZ ;  /* 0x0001120009097a24 */ /* 0x000fe400078e02ff */
[----:B------:R-:W-:Y:S01]  /*12ee0*/  IMAD R3, R10, c[0x0][0x4c8], RZ ;  /* 0x000132000a037a24 */ /* 0x000fe200078e02ff */
[----:B------:R-:W-:Y:S01]  /*12ef0*/  IADD3.X R7, R12, R7, R11, P0, !PT ;  /* 0x000000070c077210 */ /* 0x000fe200007fe40b */
[C---:B------:R-:W-:Y:S01]  /*12f00*/  IMAD R13, R14.reuse, c[0x0][0x44c], R9 ;  /* 0x000113000e0d7a24 */ /* 0x040fe200078e0209 */
[----:B------:R-:W-:Y:S01]  /*12f10*/  SHF.R.S32.HI R9, RZ, 0x1f, R2 ;  /* 0x0000001fff097819 */ /* 0x000fe20000011402 */
[----:B------:R-:W-:-:S04]  /*12f20*/  IMAD.WIDE.U32 R4, R14, c[0x0][0x448], R4 ;  /* 0x000112000e047a25 */ /* 0x000fc800078e0004 */
[----:B------:R-:W-:Y:S02]  /*12f30*/  IMAD.MOV R14, RZ, RZ, -R2 ;  /* 0x000000ffff0e7224 */ /* 0x000fe400078e0a02 */
[C---:B------:R-:W-:Y:S02]  /*12f40*/  IMAD R3, R8.reuse, c[0x0][0x4cc], R3 ;  /* 0x0001330008037a24 */ /* 0x040fe400078e0203 */
[----:B------:R-:W-:-:S04]  /*12f50*/  IMAD.WIDE.U32 R6, R8, c[0x0][0x4c8], R6 ;  /* 0x0001320008067a25 */ /* 0x000fc800078e0006 */
[----:B------:R-:W-:Y:S02]  /*12f60*/  IMAD R14, R14, c[0x0][0x4e8], R0 ;  /* 0x00013a000e0e7a24 */ /* 0x000fe400078e0200 */
[----:B------:R-:W-:Y:S02]  /*12f70*/  IMAD.IADD R5, R5, 0x1, R13 ;  /* 0x0000000105057824 */ /* 0x000fe400078e020d */
[----:B------:R-:W-:Y:S02]  /*12f80*/  IMAD R0, R9, c[0x0][0x430], RZ ;  /* 0x00010c0009007a24 */ /* 0x000fe400078e02ff */
[----:B------:R-:W-:Y:S01]  /*12f90*/  IMAD.IADD R7, R7, 0x1, R3 ;  /* 0x0000000107077824 */ /* 0x000fe200078e0203 */
[----:B------:R-:W-:Y:S01]  /*12fa0*/  LEA R3, P0, R6, c[0x0][0x4a8], 0x2 ;  /* 0x00012a0006037a11 */ /* 0x000fe200078010ff */
[C---:B------:R-:W-:Y:S02]  /*12fb0*/  IMAD R8, R2.reuse, c[0x0][0x434], R0 ;  /* 0x00010d0002087a24 */ /* 0x040fe400078e0200 */
[----:B------:R-:W-:Y:S01]  /*12fc0*/  IMAD.WIDE.U32 R4, R2, c[0x0][0x430], R4 ;  /* 0x00010c0002047a25 */ /* 0x000fe200078e0004 */
[----:B------:R-:W-:Y:S01]  /*12fd0*/  LEA.HI.X R2, R6, c[0x0][0x4ac], R7, 0x2, P0 ;  /* 0x00012b0006027a11 */ /* 0x000fe200000f1407 */
[----:B------:R-:W-:Y:S04]  /*12fe0*/  SHFL.IDX PT, R12, R3, RZ, 0x1c1f ;  /* 0x001c1fff030c7589 */ /* 0x000fe800000e0000 */
[----:B------:R-:W1:Y:S01]  /*12ff0*/  SHFL.IDX PT, R13, R2, RZ, 0x1c1f ;  /* 0x001c1fff020d7589 */ /* 0x000e6200000e0000 */
[----:B------:R-:W-:-:S02]  /*13000*/  IMAD.IADD R0, R16, 0x1, R17 ;  /* 0x0000000110007824 */ /* 0x000fc400078e0211 */
[----:B------:R-:W-:Y:S01]  /*13010*/  IMAD.IADD R5, R5, 0x1, R8 ;  /* 0x0000000105057824 */ /* 0x000fe200078e0208 */
[----:B------:R-:W-:Y:S01]  /*13020*/  SHFL.IDX PT, R10, R3, 0x1, 0x1c1f ;  /* 0x003c1f00030a7f89 */ /* 0x000fe200000e0000 */
[----:B------:R-:W-:-:S03]  /*13030*/  SHF.R.S32.HI R16, RZ, 0x1f, R14 ;  /* 0x0000001fff107819 */ /* 0x000fc6000001140e */
[----:B------:R-:W2:Y:S01]  /*13040*/  SHFL.IDX PT, R11, R2, 0x1, 0x1c1f ;  /* 0x003c1f00020b7f89 */ /* 0x000ea200000e0000 */
[----:B------:R-:W-:-:S03]  /*13050*/  ISETP.GE.OR P3, PT, R0, UR4, P1 ;  /* 0x0000000400007c0c */ /* 0x000fc60008f66670 */
[----:B------:R-:W-:Y:S04]  /*13060*/  SHFL.IDX PT, R8, R3, 0x2, 0x1c1f ;  /* 0x005c1f0003087f89 */ /* 0x000fe800000e0000 */
[----:B------:R-:W3:Y:S04]  /*13070*/  SHFL.IDX PT, R9, R2, 0x2, 0x1c1f ;  /* 0x005c1f0002097f89 */ /* 0x000ee800000e0000 */
[----:B------:R-:W-:Y:S04]  /*13080*/  SHFL.IDX PT, R6, R3, 0x3, 0x1c1f ;  /* 0x007c1f0003067f89 */ /* 0x000fe800000e0000 */
[----:B------:R4:W5:Y:S01]  /*13090*/  SHFL.IDX PT, R7, R2, 0x3, 0x1c1f ;  /* 0x007c1f0002077f89 */ /* 0x00096200000e0000 */
[----:B------:R-:W-:-:S02]  /*130a0*/  IADD3 R15, R0, 0x8, RZ ;  /* 0x00000008000f7810 */ /* 0x000fc40007ffe0ff */
[C---:B------:R-:W-:Y:S02]  /*130b0*/  IADD3 R17, R0.reuse, 0x40, RZ ;  /* 0x0000004000117810 */ /* 0x040fe40007ffe0ff */
[----:B------:R-:W-:Y:S02]  /*130c0*/  ISETP.GE.OR P5, PT, R15, UR4, P1 ;  /* 0x000000040f007c0c */ /* 0x000fe40008fa6670 */
[----:B------:R-:W-:Y:S01]  /*130d0*/  ISETP.GE.OR P4, PT, R17, UR4, P1 ;  /* 0x0000000411007c0c */ /* 0x000fe20008f86670 */
[----:B-1----:R-:W-:Y:S01]  /*130e0*/  @!P3 ST.E [R12.64], R20 ;  /* 0x000000140c00b985 */ /* 0x002fe2000c101908 */
[----:B------:R-:W-:Y:S01]  /*130f0*/  ISETP.GE.AND P3, PT, R0, UR4, PT ;  /* 0x0000000400007c0c */ /* 0x000fe2000bf66270 */
[----:B----4-:R-:W-:Y:S01]  /*13100*/  IMAD R2, R16, c[0x0][0x428], RZ ;  /* 0x00010a0010027a24 */ /* 0x010fe200078e02ff */
[----:B------:R-:W-:-:S03]  /*13110*/  IADD3 R16, R0, 0x48, RZ ;  /* 0x0000004800107810 */ /* 0x000fc60007ffe0ff */
[----:B------:R-:W-:Y:S01]  /*13120*/  IMAD R18, R14, c[0x0][0x42c], R2 ;  /* 0x00010b000e127a24 */ /* 0x000fe200078e0202 */
[----:B------:R-:W-:Y:S01]  /*13130*/  ISETP.GE.OR P1, PT, R16, UR4, P1 ;  /* 0x0000000410007c0c */ /* 0x000fe20008f26670 */
[----:B------:R-:W-:-:S04]  /*13140*/  IMAD.WIDE.U32 R2, R14, c[0x0][0x428], R4 ;  /* 0x00010a000e027a25 */ /* 0x000fc800078e0004 */
[----:B------:R-:W-:Y:S01]  /*13150*/  IMAD.IADD R3, R3, 0x1, R18 ;  /* 0x0000000103037824 */ /* 0x000fe200078e0212 */
[C---:B------:R-:W-:Y:S01]  /*13160*/  LEA R23, P0, R2.reuse, c[0x0][0x400], 0x2 ;  /* 0x0001000002177a11 */ /* 0x040fe200078010ff */
[----:B--2---:R1:W-:Y:S03]  /*13170*/  @!P5 ST.E [R10.64], R21 ;  /* 0x000000150a00d985 */ /* 0x0043e6000c101908 */
[----:B------:R-:W-:Y:S01]  /*13180*/  LEA.HI.X R18, R2, c[0x0][0x404], R3, 0x2, P0 ;  /* 0x0001010002127a11 */ /* 0x000fe200000f1403 */
[----:B---3--:R2:W-:Y:S01]  /*13190*/  @!P4 ST.E [R8.64], R22 ;  /* 0x000000160800c985 */ /* 0x0085e2000c101908 */
[C---:B------:R-:W-:Y:S02]  /*131a0*/  IADD3 R5, R27.reuse, 0x18, RZ ;  /* 0x000000181b057810 */ /* 0x040fe40007ffe0ff */
[C---:B------:R-:W-:Y:S01]  /*131b0*/  IADD3 R0, R27.reuse, 0x20, RZ ;  /* 0x000000201b007810 */ /* 0x040fe20007ffe0ff */
[----:B-----5:R3:W-:Y:S01]  /*131c0*/  @!P1 ST.E [R6.64], R19 ;  /* 0x0000001306009985 */ /* 0x0207e2000c101908 */
[----:B------:R-:W-:-:S02]  /*131d0*/  IADD3 R4, R27, 0x28, RZ ;  /* 0x000000281b047810 */ /* 0x000fc40007ffe0ff */
[C---:B------:R-:W-:Y:S01]  /*131e0*/  IADD3 R3, R27.reuse, 0x30, RZ ;  /* 0x000000301b037810 */ /* 0x040fe20007ffe0ff */
[----:B------:R4:W4:Y:S01]  /*131f0*/  SHFL.IDX PT, R8, R23, RZ, 0x1c1f ;  /* 0x001c1fff17087589 */ /* 0x00092200000e0000 */
[----:B------:R-:W-:Y:S02]  /*13200*/  IADD3 R2, R27, 0x38, RZ ;  /* 0x000000381b027810 */ /* 0x000fe40007ffe0ff */
[----:B------:R-:W-:Y:S01]  /*13210*/  ISETP.GE.AND P2, PT, R15, UR4, PT ;  /* 0x000000040f007c0c */ /* 0x000fe2000bf46270 */
[----:B------:R4:W4:Y:S01]  /*13220*/  SHFL.IDX PT, R9, R18, RZ, 0x1c1f ;  /* 0x001c1fff12097589 */ /* 0x00092200000e0000 */
[----:B------:R-:W-:Y:S02]  /*13230*/  ISETP.GE.AND P1, PT, R17, UR4, PT ;  /* 0x0000000411007c0c */ /* 0x000fe4000bf26270 */
[----:B------:R-:W-:Y:S02]  /*13240*/  ISETP.GE.AND P0, PT, R16, UR4, PT ;  /* 0x0000000410007c0c */ /* 0x000fe4000bf06270 */
[----:B------:R-:W-:-:S02]  /*13250*/  SHF.R.S32.HI R17, RZ, 0x1f, R27 ;  /* 0x0000001fff117819 */ /* 0x000fc4000001141b */
[----:B------:R-:W-:Y:S02]  /*13260*/  SHF.R.S32.HI R24, RZ, 0x1f, R3 ;  /* 0x0000001fff187819 */ /* 0x000fe40000011403 */
[----:B------:R-:W-:Y:S02]  /*13270*/  SHF.R.S32.HI R25, RZ, 0x1f, R2 ;  /* 0x0000001fff197819 */ /* 0x000fe40000011402 */
[----:B-1----:R-:W-:Y:S02]  /*13280*/  SHF.R.S32.HI R21, RZ, 0x1f, R0 ;  /* 0x0000001fff157819 */ /* 0x002fe40000011400 */
[----:B--2---:R-:W-:Y:S02]  /*13290*/  SHF.R.S32.HI R22, RZ, 0x1f, R4 ;  /* 0x0000001fff167819 */ /* 0x004fe40000011404 */
[C---:B---3--:R-:W-:Y:S02]  /*132a0*/  IADD3 R7, R27.reuse, 0x8, RZ ;  /* 0x000000081b077810 */ /* 0x048fe40007ffe0ff */
[----:B------:R-:W-:-:S02]  /*132b0*/  IADD3 R6, R27, 0x10, RZ ;  /* 0x000000101b067810 */ /* 0x000fc40007ffe0ff */
[----:B------:R-:W-:Y:S02]  /*132c0*/  SHF.R.S32.HI R16, RZ, 0x1f, R7 ;  /* 0x0000001fff107819 */ /* 0x000fe40000011407 */
[----:B------:R-:W-:Y:S02]  /*132d0*/  SHF.R.S32.HI R20, RZ, 0x1f, R6 ;  /* 0x0000001fff147819 */ /* 0x000fe40000011406 */
[----:B------:R-:W-:Y:S01]  /*132e0*/  SHF.R.S32.HI R19, RZ, 0x1f, R5 ;  /* 0x0000001fff137819 */ /* 0x000fe20000011405 */
[----:B------:R-:W-:Y:S05]  /*132f0*/  @P3 BRA `(.L_x_1152) ;  /* 0x0000021000003947 */ /* 0x000fea0003800000 */
[----:B----4-:R-:W-:Y:S02]  /*13300*/  ISETP.GE.AND P3, PT, R27, c[0x0][0x3c8], PT ;  /* 0x0000f2001b007a0c */ /* 0x010fe40003f66270 */
[----:B------:R-:W-:Y:S02]  /*13310*/  ISETP.GE.AND P5, PT, R7, c[0x0][0x3c8], PT ;  /* 0x0000f20007007a0c */ /* 0x000fe40003fa6270 */
[----:B------:R-:W-:-:S09]  /*13320*/  ISETP.GE.AND P6, PT, R4, c[0x0][0x3c8], PT ;  /* 0x0000f20004007a0c */ /* 0x000fd20003fc6270 */
[----:B------:R-:W-:-:S04]  /*13330*/  @!P3 LEA R10, P4, R27, R8, 0x2 ;  /* 0x000000081b0ab211 */ /* 0x000fc800078810ff */
[----:B------:R-:W-:Y:S02]  /*13340*/  @!P3 LEA.HI.X R11, R27, R9, R17, 0x2, P4 ;  /* 0x000000091b0bb211 */ /* 0x000fe400020f1411 */
[----:B------:R-:W-:-:S03]  /*13350*/  ISETP.GE.AND P4, PT, R6, c[0x0][0x3c8], PT ;  /* 0x0000f20006007a0c */ /* 0x000fc60003f86270 */
[----:B------:R1:W-:Y:S02]  /*13360*/  @!P3 ST.E.64 [R10.64], R140 ;  /* 0x0000008c0a00b985 */ /* 0x0003e4000c101b08 */
[----:B-1----:R-:W-:-:S04]  /*13370*/  @!P5 LEA R10, P3, R7, R8, 0x2 ;  /* 0x00000008070ad211 */ /* 0x002fc800078610ff */
        /* <DEDUP_REMOVED lines=10> */
[----:B------:R1:W-:Y:S01]  /*13420*/  @!P3 ST.E.64 [R10.64], R168 ;  /* 0x000000a80a00b985 */ /* 0x0003e2000c101b08 */
[----:B------:R-:W-:-:S04]  /*13430*/  @!P5 LEA R14, P3, R0, R8, 0x2 ;  /* 0x00000008000ed211 */ /* 0x000fc800078610ff */
[----:B------:R-:W-:Y:S02]  /*13440*/  @!P5 LEA.HI.X R15, R0, R9, R21, 0x2, P3 ;  /* 0x00000009000fd211 */ /* 0x000fe400018f1415 */
[----:B------:R-:W-:Y:S02]  /*13450*/  ISETP.GE.AND P5, PT, R3, c[0x0][0x3c8], PT ;  /* 0x0000f20003007a0c */ /* 0x000fe40003fa6270 */
[----:B------:R-:W-:-:S04]  /*13460*/  @!P6 LEA R12, P3, R4, R8, 0x2 ;  /* 0x00000008040ce211 */ /* 0x000fc800078610ff */
[----:B------:R-:W-:-:S07]  /*13470*/  @!P6 LEA.HI.X R13, R4, R9, R22, 0x2, P3 ;  /* 0x00000009040de211 */ /* 0x000fce00018f1416 */
[----:B-1----:R-:W-:-:S04]  /*13480*/  @!P5 LEA R10, P3, R3, R8, 0x2 ;  /* 0x00000008030ad211 */ /* 0x002fc800078610ff */
[----:B------:R-:W-:Y:S02]  /*13490*/  @!P5 LEA.HI.X R11, R3, R9, R24, 0x2, P3 ;  /* 0x00000009030bd211 */ /* 0x000fe400018f1418 */
[----:B------:R-:W-:-:S04]  /*134a0*/  @!P4 LEA R8, P3, R2, R8, 0x2 ;  /* 0x000000080208c211 */ /* 0x000fc800078610ff */
[----:B------:R-:W-:Y:S02]  /*134b0*/  @!P4 LEA.HI.X R9, R2, R9, R25, 0x2, P3 ;  /* 0x000000090209c211 */ /* 0x000fe400018f1419 */
[----:B------:R-:W-:-:S13]  /*134c0*/  ISETP.GE.AND P3, PT, R0, c[0x0][0x3c8], PT ;  /* 0x0000f20000007a0c */ /* 0x000fda0003f66270 */
[----:B------:R1:W-:Y:S04]  /*134d0*/  @!P3 ST.E.64 [R14.64], R172 ;  /* 0x000000ac0e00b985 */ /* 0x0003e8000c101b08 */
[----:B------:R1:W-:Y:S04]  /*134e0*/  @!P6 ST.E.64 [R12.64], R184 ;  /* 0x000000b80c00e985 */ /* 0x0003e8000c101b08 */
[----:B------:R1:W-:Y:S04]  /*134f0*/  @!P5 ST.E.64 [R10.64], R116 ;  /* 0x000000740a00d985 */ /* 0x0003e8000c101b08 */
[----:B------:R1:W-:Y:S02]  /*13500*/  @!P4 ST.E.64 [R8.64], R128 ;  /* 0x000000800800c985 */ /* 0x0003e4000c101b08 */
.L_x_1152:
[----:B----4-:R-:W-:Y:S05]  /*13510*/  BSYNC B0 ;  /* 0x0000000000007941 */ /* 0x010fea0003800000 */
.L_x_1151:
[----:B-1----:R1:W2:Y:S01]  /*13520*/  SHFL.IDX PT, R9, R18, 0x1, 0x1c1f ;  /* 0x003c1f0012097f89 */ /* 0x0022a200000e0000 */
[----:B------:R-:W-:Y:S03]  /*13530*/  BSSY B0, `(.L_x_1153) ;  /* 0x0000023000007945 */ /* 0x000fe60003800000 */
[----:B------:R1:W3:Y:S01]  /*13540*/  SHFL.IDX PT, R8, R23, 0x1, 0x1c1f ;  /* 0x003c1f0017087f89 */ /* 0x0002e200000e0000 */
[----:B------:R-:W-:Y:S05]  /*13550*/  @P2 BRA `(.L_x_1154) ;  /* 0x0000020000002947 */ /* 0x000fea0003800000 */
[----:B------:R-:W-:Y:S02]  /*13560*/  ISETP.GE.AND P3, PT, R27, c[0x0][0x3c8], PT ;  /* 0x0000f2001b007a0c */ /* 0x000fe40003f66270 */
[----:B------:R-:W-:-:S02]  /*13570*/  ISETP.GE.AND P5, PT, R7, c[0x0][0x3c8], PT ;  /* 0x0000f20007007a0c */ /* 0x000fc40003fa6270 */
[----:B------:R-:W-:-:S09]  /*13580*/  ISETP.GE.AND P2, PT, R6, c[0x0][0x3c8], PT ;  /* 0x0000f20006007a0c */ /* 0x000fd20003f46270 */
[----:B---3--:R-:W-:-:S04]  /*13590*/  @!P3 LEA R10, P4, R27, R8, 0x2 ;  /* 0x000000081b0ab211 */ /* 0x008fc800078810ff */
        /* <DEDUP_REMOVED lines=9> */
[----:B---3--:R-:W-:-:S03]  /*13630*/  @!P3 LEA R12, P4, R5, R8, 0x2 ;  /* 0x00000008050cb211 */ /* 0x008fc600078810ff */
[----:B------:R2:W-:Y:S01]  /*13640*/  @!P2 ST.E.64 [R10.64], R158 ;  /* 0x0000009e0a00a985 */ /* 0x0005e2000c101b08 */
[----:B------:R-:W-:Y:S02]  /*13650*/  @!P3 LEA.HI.X R13, R5, R9, R19, 0x2, P4 ;  /* 0x00000009050db211 */ /* 0x000fe400020f1413 */
[----:B------:R-:W-:-:S03]  /*13660*/  ISETP.GE.AND P4, PT, R4, c[0x0][0x3c8], PT ;  /* 0x0000f20004007a0c */ /* 0x000fc60003f86270 */
[----:B------:R3:W-:Y:S01]  /*13670*/  @!P3 ST.E.64 [R12.64], R170 ;  /* 0x000000aa0c00b985 */ /* 0x0007e2000c101b08 */
[----:B------:R-:W-:Y:S02]  /*13680*/  ISETP.GE.AND P3, PT, R3, c[0x0][0x3c8], PT ;  /* 0x0000f20003007a0c */ /* 0x000fe40003f66270 */
[----:B--2---:R-:W-:-:S04]  /*13690*/  @!P5 LEA R10, P2, R0, R8, 0x2 ;  /* 0x00000008000ad211 */ /* 0x004fc800078410ff */
[----:B------:R-:W-:Y:S02]  /*136a0*/  @!P5 LEA.HI.X R11, R0, R9, R21, 0x2, P2 ;  /* 0x00000009000bd211 */ /* 0x000fe400010f1415 */
[----:B------:R-:W-:-:S03]  /*136b0*/  ISETP.GE.AND P2, PT, R2, c[0x0][0x3c8], PT ;  /* 0x0000f20002007a0c */ /* 0x000fc60003f46270 */
[----:B------:R2:W-:Y:S01]  /*136c0*/  @!P5 ST.E.64 [R10.64], R174 ;  /* 0x000000ae0a00d985 */ /* 0x0005e2000c101b08 */
[----:B---3--:R-:W-:-:S04]  /*136d0*/  @!P4 LEA R12, P5, R4, R8, 0x2 ;  /* 0x00000008040cc211 */ /* 0x008fc800078a10ff */
        /* <DEDUP_REMOVED lines=8> */
.L_x_1154:
[----:B------:R-:W-:Y:S05]  /*13760*/  BSYNC B0 ;  /* 0x0000000000007941 */ /* 0x000fea0003800000 */
.L_x_1153:
[----:B--23--:R2:W3:Y:S01]  /*13770*/  SHFL.IDX PT, R9, R18, 0x2, 0x1c1f ;  /* 0x005c1f0012097f89 */ /* 0x00c4e200000e0000 */
[----:B------:R-:W-:Y:S03]  /*13780*/  BSSY B0, `(.L_x_1155) ;  /* 0x0000023000007945 */ /* 0x000fe60003800000 */
[----:B------:R2:W4:Y:S01]  /*13790*/  SHFL.IDX PT, R8, R23, 0x2, 0x1c1f ;  /* 0x005c1f0017087f89 */ /* 0x00052200000e0000 */
[----:B------:R-:W-:Y:S05]  /*137a0*/  @P1 BRA `(.L_x_1156) ;  /* 0x0000020000001947 */ /* 0x000fea0003800000 */
[----:B------:R-:W-:Y:S02]  /*137b0*/  ISETP.GE.AND P3, PT, R27, c[0x0][0x3c8], PT ;  /* 0x0000f2001b007a0c */ /* 0x000fe40003f66270 */
[----:B------:R-:W-:Y:S02]  /*137c0*/  ISETP.GE.AND P5, PT, R7, c[0x0][0x3c8], PT ;  /* 0x0000f20007007a0c */ /* 0x000fe40003fa6270 */
[----:B------:R-:W-:Y:S02]  /*137d0*/  ISETP.GE.AND P2, PT, R6, c[0x0][0x3c8], PT ;  /* 0x0000f20006007a0c */ /* 0x000fe40003f46270 */
[----:B------:R-:W-:-:S07]  /*137e0*/  ISETP.GE.AND P1, PT, R5, c[0x0][0x3c8], PT ;  /* 0x0000f20005007a0c */ /* 0x000fce0003f26270 */
[----:B----4-:R-:W-:-:S04]  /*137f0*/  @!P3 LEA R10, P4, R27, R8, 0x2 ;  /* 0x000000081b0ab211 */ /* 0x010fc800078810ff */
[----:B---3--:R-:W-:Y:S02]  /*13800*/  @!P3 LEA.HI.X R11, R27, R9, R17, 0x2, P4 ;  /* 0x000000091b0bb211 */ /* 0x008fe400020f1411 */
[----:B------:R-:W-:-:S03]  /*13810*/  @!P5 LEA R14, P4, R7, R8, 0x2 ;  /* 0x00000008070ed211 */ /* 0x000fc600078810ff */
[----:B------:R3:W-:Y:S01]  /*13820*/  @!P3 ST.E.64 [R10.64], R144 ;  /* 0x000000900a00b985 */ /* 0x0007e2000c101b08 */
[-C--:B------:R-:W-:Y:S02]  /*13830*/  @!P5 LEA.HI.X R15, R7, R9.reuse, R16, 0x2, P4 ;  /* 0x00000009070fd211 */ /* 0x080fe400020f1410 */
[----:B------:R-:W-:Y:S02]  /*13840*/  ISETP.GE.AND P4, PT, R0, c[0x0][0x3c8], PT ;  /* 0x0000f20000007a0c */ /* 0x000fe40003f86270 */
[C---:B------:R-:W-:Y:S01]  /*13850*/  @!P2 LEA R12, P3, R6.reuse, R8, 0x2 ;  /* 0x00000008060ca211 */ /* 0x040fe200078610ff */
[----:B------:R4:W-:Y:S03]  /*13860*/  @!P5 ST.E.64 [R14.64], R148 ;  /* 0x000000940e00d985 */ /* 0x0009e6000c101b08 */
[----:B------:R-:W-:Y:S02]  /*13870*/  @!P2 LEA.HI.X R13, R6, R9, R20, 0x2, P3 ;  /* 0x00000009060da211 */ /* 0x000fe400018f1414 */
[----:B------:R-:W-:-:S03]  /*13880*/  ISETP.GE.AND P3, PT, R4, c[0x0][0x3c8], PT ;  /* 0x0000f20004007a0c */ /* 0x000fc60003f66270 */
[----:B------:R5:W-:Y:S01]  /*13890*/  @!P2 ST.E.64 [R12.64], R160 ;  /* 0x000000a00c00a985 */ /* 0x000be2000c101b08 */
[----:B------:R-:W-:Y:S02]  /*138a0*/  ISETP.GE.AND P2, PT, R3, c[0x0][0x3c8], PT ;  /* 0x0000f20003007a0c */ /* 0x000fe40003f46270 */
[----:B---3--:R-:W-:-:S04]  /*138b0*/  @!P1 LEA R10, P5, R5, R8, 0x2 ;  /* 0x00000008050a9211 */ /* 0x008fc800078a10ff */
[----:B------:R-:W-:Y:S02]  /*138c0*/  @!P1 LEA.HI.X R11, R5, R9, R19, 0x2, P5 ;  /* 0x00000009050b9211 */ /* 0x000fe400028f1413 */
[----:B----4-:R-:W-:-:S03]  /*138d0*/  @!P4 LEA R14, P5, R0, R8, 0x2 ;  /* 0x00000008000ec211 */ /* 0x010fc600078a10ff */
[----:B------:R3:W-:Y:S01]  /*138e0*/  @!P1 ST.E.64 [R10.64], R164 ;  /* 0x000000a40a009985 */ /* 0x0007e2000c101b08 */
[----:B------:R-:W-:Y:S02]  /*138f0*/  ISETP.GE.AND P1, PT, R2, c[0x0][0x3c8], PT ;  /* 0x0000f20002007a0c */ /* 0x000fe40003f26270 */
[----:B------:R-:W-:Y:S02]  /*13900*/  @!P4 LEA.HI.X R15, R0, R9, R21, 0x2, P5 ;  /* 0x00000009000fc211 */ /* 0x000fe400028f1415 */
[----:B-----5:R-:W-:-:S03]  /*13910*/  @!P3 LEA R12, P5, R4, R8, 0x2 ;  /* 0x00000008040cb211 */ /* 0x020fc600078a10ff */
[----:B------:R4:W-:Y:S01]  /*13920*/  @!P4 ST.E.64 [R14.64], R176 ;  /* 0x000000b00e00c985 */ /* 0x0009e2000c101b08 */
[----:B------:R-:W-:-:S05]  /*13930*/  @!P3 LEA.HI.X R13, R4, R9, R22, 0x2, P5 ;  /* 0x00000009040db211 */ /* 0x000fca00028f1416 */
[----:B------:R4:W-:Y:S01]  /*13940*/  @!P3 ST.E.64 [R12.64], R180 ;  /* 0x000000b40c00b985 */ /* 0x0009e2000c101b08 */
[----:B---3--:R-:W-:-:S04]  /*13950*/  @!P2 LEA R10, P5, R3, R8, 0x2 ;  /* 0x00000008030aa211 */ /* 0x008fc800078a10ff */
[----:B------:R-:W-:Y:S02]  /*13960*/  @!P2 LEA.HI.X R11, R3, R9, R24, 0x2, P5 ;  /* 0x00000009030ba211 */ /* 0x000fe400028f1418 */
[----:B------:R-:W-:-:S03]  /*13970*/  @!P1 LEA R8, P5, R2, R8, 0x2 ;  /* 0x0000000802089211 */ /* 0x000fc600078a10ff */
[----:B------:R4:W-:Y:S01]  /*13980*/  @!P2 ST.E.64 [R10.64], R120 ;  /* 0x000000780a00a985 */ /* 0x0009e2000c101b08 */
[----:B------:R-:W-:-:S05]  /*13990*/  @!P1 LEA.HI.X R9, R2, R9, R25, 0x2, P5 ;  /* 0x0000000902099211 */ /* 0x000fca00028f1419 */
[----:B------:R4:W-:Y:S04]  /*139a0*/  @!P1 ST.E.64 [R8.64], R124 ;  /* 0x0000007c08009985 */ /* 0x0009e8000c101b08 */
.L_x_1156:
[----:B------:R-:W-:Y:S05]  /*139b0*/  BSYNC B0 ;  /* 0x0000000000007941 */ /* 0x000fea0003800000 */
.L_x_1155:
[----:B---34-:R3:W4:Y:S04]  /*139c0*/  SHFL.IDX PT, R9, R18, 0x3, 0x1c1f ;  /* 0x007c1f0012097f89 */ /* 0x01872800000e0000 */
[----:B------:R3:W1:Y:S01]  /*139d0*/  SHFL.IDX PT, R8, R23, 0x3, 0x1c1f ;  /* 0x007c1f0017087f89 */ /* 0x00066200000e0000 */
[----:B------:R-:W-:Y:S05]  /*139e0*/  @P0 BRA `(.L_x_1157) ;  /* 0x000004e000000947 */ /* 0x000fea0003800000 */
[----:B------:R-:W-:Y:S02]  /*139f0*/  ISETP.GE.AND P0, PT, R27, c[0x0][0x3c8], PT ;  /* 0x0000f2001b007a0c */ /* 0x000fe40003f06270 */
[----:B------:R-:W-:Y:S02]  /*13a00*/  ISETP.GE.AND P5, PT, R7, c[0x0][0x3c8], PT ;  /* 0x0000f20007007a0c */ /* 0x000fe40003fa6270 */
[----:B------:R-:W-:Y:S02]  /*13a10*/  ISETP.GE.AND P4, PT, R6, c[0x0][0x3c8], PT ;  /* 0x0000f20006007a0c */ /* 0x000fe40003f86270 */
[----:B------:R-:W-:-:S07]  /*13a20*/  ISETP.GE.AND P3, PT, R5, c[0x0][0x3c8], PT ;  /* 0x0000f20005007a0c */ /* 0x000fce0003f66270 */
[-C--:B-1----:R-:W-:Y:S02]  /*13a30*/  @!P0 LEA R12, P2, R27, R8.reuse, 0x2 ;  /* 0x000000081b0c8211 */ /* 0x082fe400078410ff */
[----:B------:R-:W-:Y:S02]  /*13a40*/  @!P5 LEA R10, P1, R7, R8, 0x2 ;  /* 0x00000008070ad211 */ /* 0x000fe400078210ff */
[-C--:B----4-:R-:W-:Y:S02]  /*13a50*/  @!P0 LEA.HI.X R13, R27, R9.reuse, R17, 0x2, P2 ;  /* 0x000000091b0d8211 */ /* 0x090fe400010f1411 */
[----:B------:R-:W-:Y:S02]  /*13a60*/  ISETP.GE.AND P2, PT, R0, c[0x0][0x3c8], PT ;  /* 0x0000f20000007a0c */ /* 0x000fe40003f46270 */
[----:B------:R-:W-:Y:S01]  /*13a70*/  @!P5 LEA.HI.X R11, R7, R9, R16, 0x2, P1 ;  /* 0x00000009070bd211 */ /* 0x000fe200008f1410 */
[----:B------:R1:W-:Y:S01]  /*13a80*/  @!P0 ST.E.64 [R12.64], R146 ;  /* 0x000000920c008985 */ /* 0x0003e2000c101b08 */
[----:B------:R-:W-:-:S02]  /*13a90*/  ISETP.GE.AND P1, PT, R4, c[0x0][0x3c8], PT ;  /* 0x0000f20004007a0c */ /* 0x000fc40003f26270 */
[C---:B------:R-:W-:Y:S01]  /*13aa0*/  @!P4 LEA R14, P0, R6.reuse, R8, 0x2 ;  /* 0x00000008060ec211 */ /* 0x040fe200078010ff */
[----:B------:R4:W-:Y:S03]  /*13ab0*/  @!P5 ST.E.64 [R10.64], R150 ;  /* 0x000000960a00d985 */ /* 0x0009e6000c101b08 */
[----:B------:R-:W-:Y:S02]  /*13ac0*/  @!P4 LEA.HI.X R15, R6, R9, R20, 0x2, P0 ;  /* 0x00000009060fc211 */ /* 0x000fe400000f1414 */
[----:B------:R-:W-:-:S03]  /*13ad0*/  ISETP.GE.AND P0, PT, R3, c[0x0][0x3c8], PT ;  /* 0x0000f20003007a0c */ /* 0x000fc60003f06270 */
        /* <DEDUP_REMOVED lines=19> */
.L_x_1149:
[----:B------:R-:W3:Y:S02]  /*13c10*/  S2R R4, SR_TID.X ;  /* 0x0000000000047919 */ /* 0x000ee40000002100 */
[----:B---3--:R-:W-:-:S13]  /*13c20*/  ISETP.GT.AND P0, PT, R4, 0x7f, PT ;  /* 0x0000007f0400780c */ /* 0x008fda0003f04270 */
[----:B------:R-:W-:Y:S05]  /*13c30*/  @P0 BRA `(.L_x_1157) ;  /* 0x0000029000000947 */ /* 0x000fea0003800000 */
[----:B--2---:R-:W2:Y:S01]  /*13c40*/  LDL.LU R3, [R1+0x68] ;  /* 0x0000680001037983 */ /* 0x004ea20000300800 */
[----:B------:R-:W-:-:S05]  /*13c50*/  MOV R2, c[0x0][0x4e8] ;  /* 0x00013a0000027a02 */ /* 0x000fca0000000f00 */
[----:B------:R-:W-:Y:S01]  /*13c60*/  IMAD R0, R2, c[0x0][0x388], RZ ;  /* 0x0000e20002007a24 */ /* 0x000fe200078e02ff */
[----:B--2---:R-:W-:-:S04]  /*13c70*/  IADD3 R4, R3, R4, RZ ;  /* 0x0000000403047210 */ /* 0x004fc80007ffe0ff */
[----:B------:R-:W-:-:S13]  /*13c80*/  ISETP.GE.AND P0, PT, R4, R0, PT ;  /* 0x000000000400720c */ /* 0x000fda0003f06270 */
[----:B------:R-:W-:Y:S05]  /*13c90*/  @P0 BRA `(.L_x_1157) ;  /* 0x0000023000000947 */ /* 0x000fea0003800000 */
[----:B------:R-:W2:Y:S04]  /*13ca0*/  LDL.LU R3, [R1+0x54] ;  /* 0x0000540001037983 */ /* 0x000ea80000300800 */
[----:B------:R-:W3:Y:S04]  /*13cb0*/  LDL.LU R9, [R1+0x60] ;  /* 0x0000600001097983 */ /* 0x000ee80000300800 */
[----:B------:R-:W4:Y:S01]  /*13cc0*/  LDL.LU R8, [R1+0x64] ;  /* 0x0000640001087983 */ /* 0x000f220000300800 */
[----:B------:R-:W-:-:S13]  /*13cd0*/  ISETP.NE.AND P0, PT, R2, 0x1, PT ;  /* 0x000000010200780c */ /* 0x000fda0003f05270 */
[----:B------:R-:W-:Y:S01]  /*13ce0*/  @P0 IMAD.HI.U32 R7, R4, c[0x0][0x4ec], RZ ;  /* 0x00013b0004070a27 */ /* 0x000fe200078e00ff */
[----:B--2---:R-:W-:Y:S02]  /*13cf0*/  SHF.R.S32.HI R0, RZ, 0x1f, R3 ;  /* 0x0000001fff007819 */ /* 0x004fe40000011403 */
[----:B---3--:R-:W-:-:S03]  /*13d00*/  SHF.R.S32.HI R6, RZ, 0x1f, R9 ;  /* 0x0000001fff067819 */ /* 0x008fc60000011409 */
[----:B------:R-:W-:-:S04]  /*13d10*/  IMAD R0, R0, c[0x0][0x4d0], RZ ;  /* 0x0001340000007a24 */ /* 0x000fc800078e02ff */
[C---:B------:R-:W-:Y:S01]  /*13d20*/  IMAD R5, R3.reuse, c[0x0][0x4d4], R0 ;  /* 0x0001350003057a24 */ /* 0x040fe200078e0200 */
[----:B------:R-:W-:Y:S01]  /*13d30*/  MOV R0, R4 ;  /* 0x0000000400007202 */ /* 0x000fe20000000f00 */
[----:B------:R-:W-:Y:S01]  /*13d40*/  IMAD.WIDE.U32 R2, R3, c[0x0][0x4d0], RZ ;  /* 0x0001340003027a25 */ /* 0x000fe200078e00ff */
[----:B------:R-:W-:-:S03]  /*13d50*/  @P0 SHF.R.U32.HI R0, RZ, c[0x0][0x4f0], R7 ;  /* 0x00013c00ff000a19 */ /* 0x000fc60000011607 */
[----:B------:R-:W-:Y:S01]  /*13d60*/  IMAD R6, R6, c[0x0][0x4d8], RZ ;  /* 0x0001360006067a24 */ /* 0x000fe200078e02ff */
[----:B------:R-:W-:Y:S02]  /*13d70*/  IADD3 R3, R3, R5, RZ ;  /* 0x0000000503037210 */ /* 0x000fe40007ffe0ff */
[----:B----4-:R-:W-:Y:S01]  /*13d80*/  SHF.R.S32.HI R5, RZ, 0x1f, R8 ;  /* 0x0000001fff057819 */ /* 0x010fe20000011408 */
[C---:B------:R-:W-:Y:S01]  /*13d90*/  IMAD R7, R9.reuse, c[0x0][0x4dc], R6 ;  /* 0x0001370009077a24 */ /* 0x040fe200078e0206 */
[----:B------:R-:W-:Y:S01]  /*13da0*/  IADD3 R6, -R0, RZ, RZ ;  /* 0x000000ff00067210 */ /* 0x000fe20007ffe1ff */
[----:B------:R-:W-:-:S04]  /*13db0*/  IMAD.WIDE.U32 R2, R9, c[0x0][0x4d8], R2 ;  /* 0x0001360009027a25 */ /* 0x000fc800078e0002 */
[----:B------:R-:W-:Y:S01]  /*13dc0*/  IMAD R5, R5, c[0x0][0x4e0], RZ ;  /* 0x0001380005057a24 */ /* 0x000fe200078e02ff */
[----:B------:R-:W-:Y:S01]  /*13dd0*/  IADD3 R3, R3, R7, RZ ;  /* 0x0000000703037210 */ /* 0x000fe20007ffe0ff */
[----:B------:R-:W-:Y:S01]  /*13de0*/  IMAD R4, R6, c[0x0][0x4e8], R4 ;  /* 0x00013a0006047a24 */ /* 0x000fe200078e0204 */
[----:B------:R-:W-:Y:S01]  /*13df0*/  SHF.R.S32.HI R7, RZ, 0x1f, R0 ;  /* 0x0000001fff077819 */ /* 0x000fe20000011400 */
[C---:B------:R-:W-:Y:S02]  /*13e00*/  IMAD R6, R8.reuse, c[0x0][0x4e4], R5 ;  /* 0x0001390008067a24 */ /* 0x040fe400078e0205 */
[----:B------:R-:W-:Y:S01]  /*13e10*/  IMAD.WIDE.U32 R2, R8, c[0x0][0x4e0], R2 ;  /* 0x0001380008027a25 */ /* 0x000fe200078e0002 */
[----:B------:R-:W-:-:S04]  /*13e20*/  SHF.R.S32.HI R5, RZ, 0x1f, R4 ;  /* 0x0000001fff057819 */ /* 0x000fc80000011404 */
[----:B------:R-:W-:Y:S01]  /*13e30*/  IADD3 R2, P0, R0, R2, RZ ;  /* 0x0000000200027210 */ /* 0x000fe20007f1e0ff */
[----:B------:R-:W-:-:S03]  /*13e40*/  IMAD R0, R5, c[0x0][0x4c8], RZ ;  /* 0x0001320005007a24 */ /* 0x000fc600078e02ff */
[----:B------:R-:W-:Y:S01]  /*13e50*/  IADD3.X R3, R7, R3, R6, P0, !PT ;  /* 0x0000000307037210 */ /* 0x000fe200007fe406 */
[----:B------:R-:W-:-:S04]  /*13e60*/  IMAD R0, R4, c[0x0][0x4cc], R0 ;  /* 0x0001330004007a24 */ /* 0x000fc800078e0200 */
[----:B------:R-:W-:-:S05]  /*13e70*/  IMAD.WIDE.U32 R2, R4, c[0x0][0x4c8], R2 ;  /* 0x0001320004027a25 */ /* 0x000fca00078e0002 */
[----:B------:R-:W-:Y:S02]  /*13e80*/  IADD3 R0, R3, R0, RZ ;  /* 0x0000000003007210 */ /* 0x000fe40007ffe0ff */
[----:B------:R-:W-:-:S04]  /*13e90*/  LEA R4, P0, R2, c[0x0][0x4a8], 0x2 ;  /* 0x00012a0002047a11 */ /* 0x000fc800078010ff */
[----:B------:R-:W-:Y:S02]  /*13ea0*/  LEA.HI.X R5, R2, c[0x0][0x4ac], R0, 0x2, P0 ;  /* 0x00012b0002057a11 */ /* 0x000fe400000f1400 */
[----:B------:R-:W-:-:S05]  /*13eb0*/  MOV R0, 0xff800000 ;  /* 0xff80000000007802 */ /* 0x000fca0000000f00 */
[----:B------:R2:W-:Y:S02]  /*13ec0*/  STG.E [R4.64], R0 ;  /* 0x0000000004007986 */ /* 0x0005e4000c101908 */
.L_x_1157:
[----:B------:R-:W-:Y:S05]  /*13ed0*/  BSYNC B1 ;  /* 0x0000000000017941 */ /* 0x000fea0003800000 */
.L_x_1148:
[----:B--2---:R-:W2:Y:S02]  /*13ee0*/  LDL R0, [R1+0x74] ;  /* 0x0000740001007983 */ /* 0x004ea40000100800 */
[----:B--2---:R-:W-:-:S13]  /*13ef0*/  ISETP.NE.AND P0, PT, R0, RZ, PT ;  /* 0x000000ff0000720c */ /* 0x004fda0003f05270 */
[----:B------:R-:W-:Y:S01]  /*13f00*/  @P0 WARPSYNC 0xffffffff ;  /* 0xffffffff00000948 */ /* 0x000fe20003800000 */
[----:B------:R-:W-:Y:S06]  /*13f10*/  @P0 BAR.SYNC.DEFER_BLOCKING 0x5, 0x80 ;  /* 0x0142000000000b1d */ /* 0x000fec0000010000 */
[----:B------:R-:W2:Y:S04]  /*13f20*/  @P0 LDS R0, [0xb100] ;  /* 0x00b10000ff000984 */ /* 0x000ea80000000800 */
[----:B--2---:R2:W-:Y:S04]  /*13f30*/  @P0 STL [R1+0x6c], R0 ;  /* 0x00006c0001000387 */ /* 0x0045e80000100800 */
[----:B------:R-:W-:Y:S06]  /*13f40*/  @P0 BAR.ARV 0x4, 0x80 ;  /* 0x0102000000000b1d */ /* 0x000fec0000002000 */
[----:B------:R-:W-:Y:S05]  /*13f50*/  @P0 BRA `(.L_x_1158) ;  /* 0x0000009000000947 */ /* 0x000fea0003800000 */
[----:B------:R-:W-:Y:S05]  /*13f60*/  BRA.DIV ~URZ, `(.L_x_1159) ;  /* 0x00000a627f007947 */ /* 0x000fea000b800000 */
[----:B--2---:R2:W3:Y:S02]  /*13f70*/  SHFL.IDX PT, R0, R26, RZ, 0x1f ;  /* 0x00001fff1a007589 */ /* 0x0044e400000e0000 */
.L_x_1176:
[----:B------:R-:W5:Y:S01]  /*13f80*/  S2R R2, SR_TID.X ;  /* 0x0000000000027919 */ /* 0x000f620000002100 */
[----:B------:R-:W-:Y:S03]  /*13f90*/  WARPSYNC 0xffffffff ;  /* 0xffffffff00007948 */ /* 0x000fe60003800000 */
[----:B------:R-:W-:Y:S06]  /*13fa0*/  BAR.SYNC.DEFER_BLOCKING 0x4, 0x80 ;  /* 0x0102000000007b1d */ /* 0x000fec0000010000 */
[----:B---3--:R3:W-:Y:S01]  /*13fb0*/  STL [R1+0x6c], R0 ;  /* 0x00006c0001007387 */ /* 0x0087e20000100800 */
[----:B-----5:R-:W-:-:S13]  /*13fc0*/  LOP3.LUT P0, RZ, R2, 0x7f, RZ, 0xc0, !PT ;  /* 0x0000007f02ff7812 */ /* 0x020fda000780c0ff */
[----:B------:R3:W-:Y:S04]  /*13fd0*/  @!P0 STS [0xb100], R26 ;  /* 0x00b1001aff008388 */ /* 0x0007e80000000800 */
[----:B------:R-:W-:Y:S06]  /*13fe0*/  BAR.ARV 0x5, 0x80 ;  /* 0x0142000000007b1d */ /* 0x000fec0000002000 */
.L_x_1158:
[----:B--23--:R-:W2:Y:S02]  /*13ff0*/  LDL R0, [R1+0x6c] ;  /* 0x00006c0001007983 */ /* 0x00cea40000100800 */
[----:B--2---:R-:W-:-:S13]  /*14000*/  ISETP.GE.AND P0, PT, R0, c[0x0][0x538], PT ;  /* 0x00014e0000007a0c */ /* 0x004fda0003f06270 */
[----:B-1--4-:R-:W-:Y:S01]  /*14010*/  @P0 CALL.REL.NOINC `(.L_x_1160) ;  /* 0x0000001000000944 */ /* 0x012fe20003c00000 */
[----:B------:R-:W-:Y:S05]  /*14020*/  BRA `(.L_x_1161) ;  /* 0xfffec6f000007947 */ /* 0x000fea000383ffff */
.L_x_1160:
[----:B------:R-:W-:Y:S05]  /*14030*/  EXIT ;  /* 0x000000000000794d */ /* 0x000fea0003800000 */
.L_x_1112:
[----:B------:R-:W-:Y:S01]  /*14040*/  IMAD.MOV.U32 R10, RZ, RZ, R2 ;  /* 0x000000ffff0a7224 */ /* 0x000fe200078e0002 */
[----:B-1----:R-:W-:Y:S01]  /*14050*/  MOV R8, RZ ;  /* 0x000000ff00087202 */ /* 0x002fe20000000f00 */
[----:B------:R-:W-:Y:S01]  /*14060*/  IMAD.MOV.U32 R7, RZ, RZ, 0x181f ;  /* 0x0000181fff077424 */ /* 0x000fe200078e00ff */
[----:B------:R-:W-:Y:S02]  /*14070*/  MOV R9, 0x14090 ;  /* 0x0001409000097802 */ /* 0x000fe40000000f00 */
[----:B------:R-:W-:Y:S05]  /*14080*/  CALL.REL.NOINC `($__internal_17_$__cuda_sm70_shflsync_idx_p) ;  /* 0x000009f000007944 */ /* 0x000fea0003c00000 */
[----:B------:R-:W-:Y:S01]  /*14090*/  MOV R5, R7 ;  /* 0x0000000700057202 */ /* 0x000fe20000000f00 */
[----:B------:R-:W-:Y:S05]  /*140a0*/  BRA `(.L_x_1162) ;  /* 0xfffed4d000007947 */ /* 0x000fea000383ffff */
.L_x_1113:
[----:B------:R-:W-:Y:S01]  /*140b0*/  IMAD.MOV.U32 R10, RZ, RZ, R3 ;  /* 0x000000ffff0a7224 */ /* 0x000fe200078e0003 */
[----:B-1----:R-:W-:Y:S01]  /*140c0*/  MOV R8, RZ ;  /* 0x000000ff00087202 */ /* 0x002fe20000000f00 */
[----:B------:R-:W-:Y:S01]  /*140d0*/  IMAD.MOV.U32 R7, RZ, RZ, 0x181f ;  /* 0x0000181fff077424 */ /* 0x000fe200078e00ff */
[----:B------:R-:W-:Y:S02]  /*140e0*/  MOV R9, 0x14100 ;  /* 0x0001410000097802 */ /* 0x000fe40000000f00 */
[----:B--23--:R-:W-:Y:S05]  /*140f0*/  CALL.REL.NOINC `($__internal_17_$__cuda_sm70_shflsync_idx_p) ;  /* 0x0000098000007944 */ /* 0x00cfea0003c00000 */
[----:B------:R-:W-:Y:S01]  /*14100*/  MOV R4, R7 ;  /* 0x0000000700047202 */ /* 0x000fe20000000f00 */
[----:B------:R-:W-:Y:S05]  /*14110*/  BRA `(.L_x_1163) ;  /* 0xfffed48000007947 */ /* 0x000fea000383ffff */
.L_x_1116:
[----:B------:R-:W-:Y:S01]  /*14120*/  IMAD.MOV.U32 R10, RZ, RZ, R2 ;  /* 0x000000ffff0a7224 */ /* 0x000fe200078e0002 */
[----:B------:R-:W-:Y:S01]  /*14130*/  MOV R8, 0x1 ;  /* 0x0000000100087802 */ /* 0x000fe20000000f00 */
[----:B------:R-:W-:Y:S01]  /*14140*/  IMAD.MOV.U32 R7, RZ, RZ, 0x181f ;  /* 0x0000181fff077424 */ /* 0x000fe200078e00ff */
[----:B------:R-:W-:-:S02]  /*14150*/  MOV R9, 0x14170 ;  /* 0x0001417000097802 */ /* 0x000fc40000000f00 */
[----:B-1234-:R-:W-:Y:S05]  /*14160*/  CALL.REL.NOINC `($__internal_17_$__cuda_sm70_shflsync_idx_p) ;  /* 0x0000091000007944 */ /* 0x01efea0003c00000 */
[----:B------:R-:W-:Y:S01]  /*14170*/  IMAD.MOV.U32 R6, RZ, RZ, R7 ;  /* 0x000000ffff067224 */ /* 0x000fe200078e0007 */
[----:B------:R-:W-:Y:S01]  /*14180*/  MOV R8, 0x1 ;  /* 0x0000000100087802 */ /* 0x000fe20000000f00 */
[----:B------:R-:W-:Y:S01]  /*14190*/  IMAD.MOV.U32 R10, RZ, RZ, R3 ;  /* 0x000000ffff0a7224 */ /* 0x000fe200078e0003 */
[----:B------:R-:W-:-:S02]  /*141a0*/  MOV R7, 0x181f ;  /* 0x0000181f00077802 */ /* 0x000fc40000000f00 */
[----:B------:R-:W-:Y:S02]  /*141b0*/  MOV R9, 0x141d0 ;  /* 0x000141d000097802 */ /* 0x000fe40000000f00 */
[----:B------:R-:W-:Y:S05]  /*141c0*/  CALL.REL.NOINC `($__internal_17_$__cuda_sm70_shflsync_idx_p) ;  /* 0x000008b000007944 */ /* 0x000fea0003c00000 */
[----:B------:R-:W-:Y:S01]  /*141d0*/  MOV R4, R7 ;  /* 0x0000000700047202 */ /* 0x000fe20000000f00 */
[----:B------:R-:W-:Y:S05]  /*141e0*/  BRA `(.L_x_1164) ;  /* 0xfffed4b000007947 */ /* 0x000fea000383ffff */
.L_x_1119:
[----:B------:R-:W-:Y:S01]  /*141f0*/  IMAD.MOV.U32 R10, RZ, RZ, R2 ;  /* 0x000000ffff0a7224 */ /* 0x000fe200078e0002 */
[----:B------:R-:W-:Y:S01]  /*14200*/  MOV R8, 0x2 ;  /* 0x0000000200087802 */ /* 0x000fe20000000f00 */
[----:B------:R-:W-:Y:S01]  /*14210*/  IMAD.MOV.U32 R7, RZ, RZ, 0x181f ;  /* 0x0000181fff077424 */ /* 0x000fe200078e00ff */
[----:B------:R-:W-:Y:S02]  /*14220*/  MOV R9, 0x14240 ;  /* 0x0001424000097802 */ /* 0x000fe40000000f00 */
[----:B-123--:R-:W-:Y:S05]  /*14230*/  CALL.REL.NOINC `($__internal_17_$__cuda_sm70_shflsync_idx_p) ;  /* 0x0000084000007944 */ /* 0x00efea0003c00000 */
[----:B------:R-:W-:Y:S01]  /*14240*/  MOV R6, R7 ;  /* 0x0000000700067202 */ /* 0x000fe20000000f00 */
[----:B------:R-:W-:Y:S05]  /*14250*/  BRA `(.L_x_1165) ;  /* 0xfffed52000007947 */ /* 0x000fea000383ffff */
.L_x_1120:
[----:B------:R-:W-:Y:S01]  /*14260*/  IMAD.MOV.U32 R10, RZ, RZ, R3 ;  /* 0x000000ffff0a7224 */ /* 0x000fe200078e0003 */
[----:B------:R-:W-:Y:S01]  /*14270*/  MOV R8, 0x2 ;  /* 0x0000000200087802 */ /* 0x000fe20000000f00 */
[----:B------:R-:W-:Y:S01]  /*14280*/  IMAD.MOV.U32 R7, RZ, RZ, 0x181f ;  /* 0x0000181fff077424 */ /* 0x000fe200078e00ff */
[----:B------:R-:W-:Y:S02]  /*14290*/  MOV R9, 0x142b0 ;  /* 0x000142b000097802 */ /* 0x000fe40000000f00 */
[----:B-1234-:R-:W-:Y:S05]  /*142a0*/  CALL.REL.NOINC `($__internal_17_$__cuda_sm70_shflsync_idx_p) ;  /* 0x000007d000007944 */ /* 0x01efea0003c00000 */
[----:B------:R-:W-:Y:S01]  /*142b0*/  MOV R4, R7 ;  /* 0x0000000700047202 */ /* 0x000fe20000000f00 */
[----:B------:R-:W-:Y:S05]  /*142c0*/  BRA `(.L_x_1166) ;  /* 0xfffed4d000007947 */ /* 0x000fea000383ffff */
.L_x_1123:
        /* <DEDUP_REMOVED lines=13> */
.L_x_1126:
[----:B------:R-:W-:Y:S01]  /*143a0*/  IMAD.MOV.U32 R10, RZ, RZ, R2 ;  /* 0x000000ffff0a7224 */ /* 0x000fe200078e0002 */
[----:B------:R-:W-:Y:S01]  /*143b0*/  MOV R8, 0x4 ;  /* 0x0000000400087802 */ /* 0x000fe20000000f00 */
[----:B------:R-:W-:Y:S01]  /*143c0*/  IMAD.MOV.U32 R7, RZ, RZ, 0x181f ;  /* 0x0000181fff077424 */ /* 0x000fe200078e00ff */
[----:B------:R-:W-:Y:S02]  /*143d0*/  MOV R9, 0x143f0 ;  /* 0x000143f000097802 */ /* 0x000fe40000000f00 */
[----:B-1234-:R-:W-:Y:S05]  /*143e0*/  CALL.REL.NOINC `($__internal_17_$__cuda_sm70_shflsync_idx_p) ;  /* 0x0000069000007944 */ /* 0x01efea0003c00000 */
[----:B------:R-:W-:Y:S01]  /*143f0*/  MOV R6, R7 ;  /* 0x0000000700067202 */ /* 0x000fe20000000f00 */
[----:B------:R-:W-:Y:S05]  /*14400*/  BRA `(.L_x_1168) ;  /* 0xfffed56000007947 */ /* 0x000fea000383ffff */
.L_x_1127:
[----:B------:R-:W-:Y:S01]  /*14410*/  IMAD.MOV.U32 R10, RZ, RZ, R3 ;  /* 0x000000ffff0a7224 */ /* 0x000fe200078e0003 */
[----:B------:R-:W-:Y:S01]  /*14420*/  MOV R8, 0x4 ;  /* 0x0000000400087802 */ /* 0x000fe20000000f00 */
[----:B------:R-:W-:Y:S01]  /*14430*/  IMAD.MOV.U32 R7, RZ, RZ, 0x181f ;  /* 0x0000181fff077424 */ /* 0x000fe200078e00ff */
[----:B------:R-:W-:Y:S02]  /*14440*/  MOV R9, 0x14460 ;  /* 0x0001446000097802 */ /* 0x000fe40000000f00 */
[----:B-1234-:R-:W-:Y:S05]  /*14450*/  CALL.REL.NOINC `($__internal_17_$__cuda_sm70_shflsync_idx_p) ;  /* 0x0000062000007944 */ /* 0x01efea0003c00000 */
[----:B------:R-:W-:Y:S01]  /*14460*/  MOV R4, R7 ;  /* 0x0000000700047202 */ /* 0x000fe20000000f00 */
[----:B------:R-:W-:Y:S05]  /*14470*/  BRA `(.L_x_1169) ;  /* 0xfffed51000007947 */ /* 0x000fea000383ffff */
.L_x_1130:
        /* <DEDUP_REMOVED lines=13> */
.L_x_1133:
[----:B------:R-:W-:Y:S01]  /*14550*/  IMAD.MOV.U32 R10, RZ, RZ, R2 ;  /* 0x000000ffff0a7224 */ /* 0x000fe200078e0002 */
[----:B------:R-:W-:Y:S01]  /*14560*/  MOV R8, 0x6 ;  /* 0x0000000600087802 */ /* 0x000fe20000000f00 */
[----:B------:R-:W-:Y:S01]  /*14570*/  IMAD.MOV.U32 R7, RZ, RZ, 0x181f ;  /* 0x0000181fff077424 */ /* 0x000fe200078e00ff */
[----:B------:R-:W-:Y:S02]  /*14580*/  MOV R9, 0x145a0 ;  /* 0x000145a000097802 */ /* 0x000fe40000000f00 */
[----:B-1234-:R-:W-:Y:S05]  /*14590*/  CALL.REL.NOINC `($__internal_17_$__cuda_sm70_shflsync_idx_p) ;  /* 0x000004e000007944 */ /* 0x01efea0003c00000 */
[----:B------:R-:W-:Y:S01]  /*145a0*/  MOV R6, R7 ;  /* 0x0000000700067202 */ /* 0x000fe20000000f00 */
[----:B------:R-:W-:Y:S05]  /*145b0*/  BRA `(.L_x_1171) ;  /* 0xfffed5a000007947 */ /* 0x000fea000383ffff */
.L_x_1134:
[----:B------:R-:W-:Y:S01]  /*145c0*/  IMAD.MOV.U32 R10, RZ, RZ, R3 ;  /* 0x000000ffff0a7224 */ /* 0x000fe200078e0003 */
[----:B------:R-:W-:Y:S01]  /*145d0*/  MOV R8, 0x6 ;  /* 0x0000000600087802 */ /* 0x000fe20000000f00 */
[----:B------:R-:W-:Y:S01]  /*145e0*/  IMAD.MOV.U32 R7, RZ, RZ, 0x181f ;  /* 0x0000181fff077424 */ /* 0x000fe200078e00ff */
[----:B------:R-:W-:Y:S02]  /*145f0*/  MOV R9, 0x14610 ;  /* 0x0001461000097802 */ /* 0x000fe40000000f00 */
[----:B-1234-:R-:W-:Y:S05]  /*14600*/  CALL.REL.NOINC `($__internal_17_$__cuda_sm70_shflsync_idx_p) ;  /* 0x0000047000007944 */ /* 0x01efea0003c00000 */
[----:B------:R-:W-:Y:S01]  /*14610*/  MOV R4, R7 ;  /* 0x0000000700047202 */ /* 0x000fe20000000f00 */
[----:B------:R-:W-:Y:S05]  /*14620*/  BRA `(.L_x_1172) ;  /* 0xfffed55000007947 */ /* 0x000fea000383ffff */
.L_x_1137:
        /* <DEDUP_REMOVED lines=13> */
.L_x_1144:
[----:B------:R1:W5:Y:S01]  /*14700*/  LDL R0, [R1+0x18] ;  /* 0x0000180001007983 */ /* 0x0003620000100800 */
[----:B------:R-:W-:Y:S02]  /*14710*/  MOV R3, 0x2 ;  /* 0x0000000200037802 */ /* 0x000fe40000000f00 */
[----:B------:R-:W-:Y:S02]  /*14720*/  MOV R8, 0x14740 ;  /* 0x0001474000087802 */ /* 0x000fe40000000f00 */
[----:B-1---5:R-:W-:Y:S05]  /*14730*/  CALL.REL.NOINC `($__internal_16_$__cuda_sm70_shflsync_bfly_p) ;  /* 0x0000030000007944 */ /* 0x022fea0003c00000 */
[----:B--2---:R-:W-:Y:S01]  /*14740*/  MOV R2, R3 ;  /* 0x0000000300027202 */ /* 0x004fe20000000f00 */
[----:B-1----:R-:W-:Y:S05]  /*14750*/  BRA `(.L_x_1174) ;  /* 0xffffda7000007947 */ /* 0x002fea000383ffff */
.L_x_1145:
[----:B------:R-:W-:Y:S01]  /*14760*/  IMAD.MOV.U32 R0, RZ, RZ, R2 ;  /* 0x000000ffff007224 */ /* 0x000fe200078e0002 */
[----:B------:R-:W-:Y:S02]  /*14770*/  MOV R3, 0x1 ;  /* 0x0000000100037802 */ /* 0x000fe40000000f00 */
[----:B------:R-:W-:Y:S02]  /*14780*/  MOV R8, 0x147a0 ;  /* 0x000147a000087802 */ /* 0x000fe40000000f00 */
[----:B-----5:R-:W-:Y:S05]  /*14790*/  CALL.REL.NOINC `($__internal_16_$__cuda_sm70_shflsync_bfly_p) ;  /* 0x000002a000007944 */ /* 0x020fea0003c00000 */
[----:B-1----:R1:W5:Y:S01]  /*147a0*/  LDL R0, [R1+0x1c] ;  /* 0x00001c0001007983 */ /* 0x0023620000100800 */
[----:B--2---:R-:W-:Y:S01]  /*147b0*/  FADD.FTZ R2, R2, R3 ;  /* 0x0000000302027221 */ /* 0x004fe20000010000 */
[----:B------:R-:W-:-:S02]  /*147c0*/  MOV R3, 0x2 ;  /* 0x0000000200037802 */ /* 0x000fc40000000f00 */
[----:B------:R-:W-:Y:S02]  /*147d0*/  MOV R8, 0x147f0 ;  /* 0x000147f000087802 */ /* 0x000fe40000000f00 */
[----:B-1---5:R-:W-:Y:S05]  /*147e0*/  CALL.REL.NOINC `($__internal_16_$__cuda_sm70_shflsync_bfly_p) ;  /* 0x0000025000007944 */ /* 0x022fea0003c00000 */
[----:B-1----:R-:W3:Y:S01]  /*147f0*/  LDL.LU R0, [R1+0x1c] ;  /* 0x00001c0001007983 */ /* 0x002ee20000300800 */
[----:B------:R-:W-:Y:S01]  /*14800*/  MOV R8, 0x14850 ;  /* 0x0001485000087802 */ /* 0x000fe20000000f00 */
[----:B--23--:R-:W-:Y:S01]  /*14810*/  FADD.FTZ R4, R0, R3 ;  /* 0x0000000300047221 */ /* 0x00cfe20000010000 */
[----:B------:R-:W-:-:S04]  /*14820*/  MOV R3, 0x1 ;  /* 0x0000000100037802 */ /* 0x000fc80000000f00 */
[----:B------:R-:W-:Y:S02]  /*14830*/  MOV R0, R4 ;  /* 0x0000000400007202 */ /* 0x000fe40000000f00 */
[----:B------:R-:W-:Y:S05]  /*14840*/  CALL.REL.NOINC `($__internal_16_$__cuda_sm70_shflsync_bfly_p) ;  /* 0x000001f000007944 */ /* 0x000fea0003c00000 */
[----:B-1----:R1:W5:Y:S01]  /*14850*/  LDL R0, [R1+0x24] ;  /* 0x0000240001007983 */ /* 0x0023620000100800 */
[----:B--2---:R-:W-:Y:S01]  /*14860*/  FADD.FTZ R4, R4, R3 ;  /* 0x0000000304047221 */ /* 0x004fe20000010000 */
[----:B------:R-:W-:Y:S02]  /*14870*/  MOV R3, 0x2 ;  /* 0x0000000200037802 */ /* 0x000fe40000000f00 */
        /* <DEDUP_REMOVED lines=19> */
[----:B--2---:R-:W-:Y:S01]  /*149b0*/  MOV R8, R3 ;  /* 0x0000000300087202 */ /* 0x004fe20000000f00 */
[----:B-1----:R-:W-:Y:S05]  /*149c0*/  BRA `(.L_x_1175) ;  /* 0xffffd93000007947 */ /* 0x002fea000383ffff */
.L_x_1159:
[----:B------:R-:W-:Y:S01]  /*149d0*/  IMAD.MOV.U32 R10, RZ, RZ, R26 ;  /* 0x000000ffff0a7224 */ /* 0x000fe200078e001a */
[----:B-1----:R-:W-:Y:S01]  /*149e0*/  MOV R8, RZ ;  /* 0x000000ff00087202 */ /* 0x002fe20000000f00 */
[----:B------:R-:W-:Y:S01]  /*149f0*/  IMAD.MOV.U32 R7, RZ, RZ, 0x1f ;  /* 0x0000001fff077424 */ /* 0x000fe200078e00ff */
[----:B----4-:R-:W-:Y:S02]  /*14a00*/  MOV R9, 0x14a20 ;  /* 0x00014a2000097802 */ /* 0x010fe40000000f00 */
[----:B--23--:R-:W-:Y:S05]  /*14a10*/  CALL.REL.NOINC `($__internal_17_$__cuda_sm70_shflsync_idx_p) ;  /* 0x0000006000007944 */ /* 0x00cfea0003c00000 */
[----:B------:R-:W-:Y:S01]  /*14a20*/  MOV R0, R7 ;  /* 0x0000000700007202 */ /* 0x000fe20000000f00 */
[----:B------:R-:W-:Y:S05]  /*14a30*/  BRA `(.L_x_1176) ;  /* 0xfffff54000007947 */ /* 0x000fea000383ffff */
        .weak           $__internal_16_$__cuda_sm70_shflsync_bfly_p
        .type           $__internal_16_$__cuda_sm70_shflsync_bfly_p,@function
        .size           $__internal_16_$__cuda_sm70_shflsync_bfly_p,($__internal_17_$__cuda_sm70_shflsync_idx_p - $__internal_16_$__cuda_sm70_shflsync_bfly_p)
$__internal_16_$__cuda_sm70_shflsync_bfly_p:
[----:B------:R-:W-:Y:S01]  /*14a40*/  MOV R9, 0x0 ;  /* 0x0000000000097802 */ /* 0x000fe20000000f00 */
[----:B------:R-:W-:Y:S04]  /*14a50*/  WARPSYNC R7 ;  /* 0x0000000700007348 */ /* 0x000fe80003800000 */
[----:B------:R1:W2:Y:S01]  /*14a60*/  SHFL.BFLY PT, R3, R0, R3, R10 ;  /* 0x0c00000300037389 */ /* 0x0002a200000e000a */
[----:B------:R-:W-:Y:S05]  /*14a70*/  RET.REL.NODEC R8 `(_ZN7cutlass13device_kernelIN5flash19enable_sm80_to_sm89INS1_16FlashAttnFwdSm80INS1_25CollectiveMainloopFwdSm80ILi4ELi1ELb0EN4cute5tupleIJNS5_1CILi128EEENS7_ILi112EEENS7_ILi64EEEEEELi64ENS_10bfloat16_tEfNS_4arch4Sm80ELb1ELb0ELb0ELb0ELb0ELb0ELb1ELb1EEENS1_21CollectiveEpilogueFwdINS6_IJS8_SA_S9_EEENS6_IJNS7_ILi1EEESI_SI_EEESC_SE_Li128ELb0ELb1ELb1ELb0EEENS1_30DynamicPersistentTileSchedulerILi128ELi128ELb1ELb1ELb0EEEEEEEEEvNT_6ParamsE) ;  /* 0xfffeb58008007950 */ /* 0x000fea0003c3ffff */
        .weak           $__internal_17_$__cuda_sm70_shflsync_idx_p
        .type           $__internal_17_$__cuda_sm70_shflsync_idx_p,@function
        .size           $__internal_17_$__cuda_sm70_shflsync_idx_p,(.L_x_1636 - $__internal_17_$__cuda_sm70_shflsync_idx_p)
$__internal_17_$__cuda_sm70_shflsync_idx_p:
[----:B------:R-:W-:-:S04]  /*14a80*/  MOV R12, 0xffffffff ;  /* 0xffffffff000c7802 */ /* 0x000fc80000000f00 */
[----:B------:R-:W-:Y:S04]  /*14a90*/  WARPSYNC R12 ;  /* 0x0000000c00007348 */ /* 0x000fe80003800000 */
[----:B------:R1:W2:Y:S02]  /*14aa0*/  SHFL.IDX PT, R7, R10, R8, R7 ;  /* 0x000000080a077389 */ /* 0x0002a400000e0007 */
[----:B-1----:R-:W-:Y:S02]  /*14ab0*/  MOV R8, R9 ;  /* 0x0000000900087202 */ /* 0x002fe40000000f00 */
[----:B------:R-:W-:-:S04]  /*14ac0*/  MOV R9, 0x0 ;  /* 0x0000000000097802 */ /* 0x000fc80000000f00 */
[----:B--2---:R-:W-:Y:S05]  /*14ad0*/  RET.REL.NODEC R8 `(_ZN7cutlass13device_kernelIN5flash19enable_sm80_to_sm89INS1_16FlashAttnFwdSm80INS1_25CollectiveMainloopFwdSm80ILi4ELi1ELb0EN4cute5tupleIJNS5_1CILi128EEENS7_ILi112EEENS7_ILi64EEEEEELi64ENS_10bfloat16_tEfNS_4arch4Sm80ELb1ELb0ELb0ELb0ELb0ELb0ELb1ELb1EEENS1_21CollectiveEpilogueFwdINS6_IJS8_SA_S9_EEENS6_IJNS7_ILi1EEESI_SI_EEESC_SE_Li128ELb0ELb1ELb1ELb0EEENS1_30DynamicPersistentTileSchedulerILi128ELi128ELb1ELb1ELb0EEEEEEEEEvNT_6ParamsE) ;  /* 0xfffeb52008007950 */ /* 0x004fea0003c3ffff */
.L_x_1177:
        /* <DEDUP_REMOVED lines=10> */
.L_x_1636:


//--------------------- .text._ZN7cutlass13device_kernelIN5flash19enable_sm80_to_sm89INS1_16FlashAttnFwdSm80INS1_25CollectiveMainloopFwdSm80ILi4ELi1ELb0EN4cute5tupleIJNS5_1CILi128EEENS7_ILi80EEENS7_ILi64EEEEEELi64ENS_10bfloat16_tEfNS_4arch4Sm80ELb1ELb0ELb0ELb1ELb0ELb0ELb1ELb1EEENS1_21CollectiveEpilogueFwdINS6_IJS8_SA_S9_EEENS6_IJNS7_ILi1EEESI_SI_EEESC_SE_Li128ELb1ELb1ELb1ELb0EEENS1_36VarlenDynamicPersistentTileSchedulerILi128ELi80ELi128ELi128ELb1ELb1ELb0ELb1ELb1ELb1EEEEEEEEEvNT_6ParamsE --------------------------
	.section	.text._ZN7cutlass13device_kernelIN5flash19enable_sm80_to_sm89INS1_16FlashAttnFwdSm80INS1_25CollectiveMainloopFwdSm80ILi4ELi1ELb0EN4cute5tupleIJNS5_1CILi128EEENS7_ILi80EEENS7_ILi64EEEEEELi64ENS_10bfloat16_tEfNS_4arch4Sm80ELb1ELb0ELb0ELb1ELb0ELb0ELb1ELb1EEENS1_21CollectiveEpilogueFwdINS6_IJS8_SA_S9_EEENS6_IJNS7_ILi1EEESI_SI_EEESC_SE_Li128ELb1ELb1ELb1ELb0EEENS1_36VarlenDynamicPersistentTileSchedulerILi128ELi80ELi128ELi128ELb1ELb1ELb0ELb1ELb1ELb1EEEEEEEEEvNT_6ParamsE,"ax",@progbits
	.sectioninfo	@"SHI_REGISTERS=255"
	.align	128
.text._ZN7cutlass13device_kernelIN5flash19enable_sm80_to_sm89INS1_16FlashAttnFwdSm80INS1_25CollectiveMainloopFwdSm80ILi4ELi1ELb0EN4cute5tupleIJNS5_1CILi128EEENS7_ILi80EEENS7_ILi64EEEEEELi64ENS_10bfloat16_tEfNS_4arch4Sm80ELb1ELb0ELb0ELb1ELb0ELb0ELb1ELb1EEENS1_21CollectiveEpilogueFwdINS6_IJS8_SA_S9_EEENS6_IJNS7_ILi1EEESI_SI_EEESC_SE_Li128ELb1ELb1ELb1ELb0EEENS1_36VarlenDynamicPersistentTileSchedulerILi128ELi80ELi128ELi128ELb1ELb1ELb0ELb1ELb1ELb1EEEEEEEEEvNT_6ParamsE:
        .type           _ZN7cutlass13device_kernelIN5flash19enable_sm80_to_sm89INS1_16FlashAttnFwdSm80INS1_25CollectiveMainloopFwdSm80ILi4ELi1ELb0EN4cute5tupleIJNS5_1CILi128EEENS7_ILi80EEENS7_ILi64EEEEEELi64ENS_10bfloat16_tEfNS_4arch4Sm80ELb1ELb0ELb0ELb1ELb0ELb0ELb1ELb1EEENS1_21CollectiveEpilogueFwdINS6_IJS8_SA_S9_EEENS6_IJNS7_ILi1EEESI_SI_EEESC_SE_Li128ELb1ELb1ELb1ELb0EEENS1_36VarlenDynamicPersistentTileSchedulerILi128ELi80ELi128ELi128ELb1ELb1ELb0ELb1ELb1ELb1EEEEEEEEEvNT_6ParamsE,@function
        .size           _ZN7cutlass13device_kernelIN5flash19enable_sm80_to_sm89INS1_16FlashAttnFwdSm80INS1_25CollectiveMainloopFwdSm80ILi4ELi1ELb0EN4cute5tupleIJNS5_1CILi128EEENS7_ILi80EEENS7_ILi64EEEEEELi64ENS_10bfloat16_tEfNS_4arch4Sm80ELb1ELb0ELb0ELb1ELb0ELb0ELb1ELb1EEENS1_21CollectiveEpilogueFwdINS6_IJS8_SA_S9_EEENS6_IJNS7_ILi1EEESI_SI_EEESC_SE_Li128ELb1ELb1ELb1ELb0EEENS1_36VarlenDynamicPersistentTileSchedulerILi128ELi80ELi128ELi128ELb1ELb1ELb0ELb1ELb1ELb1EEEEEEEEEvNT_6ParamsE,(.L_x_1639 - _ZN7cutlass13device_kernelIN5flash19enable_sm80_to_sm89INS1_16FlashAttnFwdSm80INS1_25CollectiveMainloopFwdSm80ILi4ELi1ELb0EN4cute5tupleIJNS5_1CILi128EEENS7_ILi80EEENS7_ILi64EEEEEELi64ENS_10bfloat16_tEfNS_4arch4Sm80ELb1ELb0ELb0ELb1ELb0ELb0ELb1ELb1EEENS1_21CollectiveEpilogueFwdINS6_IJS8_SA_S9_EEENS6_IJNS7_ILi1EEESI_SI_EEESC_SE_Li128ELb1ELb1ELb1ELb0EEENS1_36VarlenDynamicPersistentTileSchedulerILi128ELi80ELi128ELi128ELb1ELb1ELb0ELb1ELb1ELb1EEEEEEEEEvNT_6ParamsE)
        .other          _ZN7cutlass13device_kernelIN5flash19enable_sm80_to_sm89INS1_16FlashAttnFwdSm80INS1_25CollectiveMainloopFwdSm80ILi4ELi1ELb0EN4cute5tupleIJNS5_1CILi128EEENS7_ILi80EEENS7_ILi64EEEEEELi64ENS_10bfloat16_tEfNS_4arch4Sm80ELb1ELb0ELb0ELb1ELb0ELb0ELb1ELb1EEENS1_21CollectiveEpilogueFwdINS6_IJS8_SA_S9_EEENS6_IJNS7_ILi1EEESI_SI_EEESC_SE_Li128ELb1ELb1ELb1ELb0EEENS1_36VarlenDynamicPersistentTileSchedulerILi128ELi80ELi128ELi128ELb1ELb1ELb0ELb1ELb1ELb1EEEEEEEEEvNT_6ParamsE,@"STO_CUDA_ENTRY STV_DEFAULT"
_ZN7cutlass13device_kernelIN5flash19enable_sm80_to_sm89INS1_16FlashAttnFwdSm80INS1_25CollectiveMainloopFwdSm80ILi4ELi1ELb0EN4cute5tupleIJNS5_1CILi128EEENS7_ILi80EEENS7_ILi64EEEEEELi64ENS_10bfloat16_tEfNS_4arch4Sm80ELb1ELb0ELb0ELb1ELb0ELb0ELb1ELb1EEENS1_21CollectiveEpilogueFwdINS6_IJS8_SA_S9_EEENS6_IJNS7_ILi1EEESI_SI_EEESC_SE_Li128ELb1ELb1ELb1ELb0EEENS1_36VarlenDynamicPersistentTileSchedulerILi128ELi80ELi128ELi128ELb1ELb1ELb0ELb1ELb1ELb1EEEEEEEEEvNT_6ParamsE:
        /* <DEDUP_REMOVED lines=55> */
.L_x_1183:
        /* <DEDUP_REMOVED lines=17> */
.L_x_1301:
        /* <DEDUP_REMOVED lines=16> */
.L_x_1302:
[----:B--2---:R-:W-:-:S05]  /*0580*/  IMAD R0, R0, c[0x0][0x538], RZ ;  /* 0x00014e0000007a24 */ /* 0x004fca00078e02ff */
[----:B------:R-:W-:-:S04]  /*0590*/  IADD3 R6, R0, R6, RZ ;  /* 0x0000000600067210 */ /* 0x000fc80007ffe0ff */
[----:B------:R-:W-:-:S13]  /*05a0*/  ISETP.GT.AND P0, PT, R6, UR4, PT ;  /* 0x0000000406007c0c */ /* 0x000fda000bf04270 */
[----:B-1----:R-:W-:Y:S05]  /*05b0*/  @!P0 BRA `(.L_x_1183) ;  /* 0xfffffdb000008947 */ /* 0x002fea000383ffff */
.L_x_1179:
[----:B------:R-:W-:-:S05]  /*05c0*/  IADD3 R12, -R0, R6, RZ ;  /* 0x00000006000c7210 */ /* 0x000fca0007ffe1ff */
[----:B------:R-:W-:-:S05]  /*05d0*/  IMAD R0, R4, c[0x0][0x538], R12 ;  /* 0x00014e0004007a24 */ /* 0x000fca00078e020c */
[----:B------:R-:W-:Y:S01]  /*05e0*/  ISETP.GT.AND P0, PT, R0, UR4, PT ;  /* 0x0000000400007c0c */ /* 0x000fe2000bf04270 */
[----:B------:R-:W-:-:S12]  /*05f0*/  BRA.DIV ~URZ, `(.L_x_1184) ;  /* 0x00011b627f007947 */ /* 0x000fd8000b800000 */
[----:B------:R-:W-:-:S04]  /*0600*/  VOTE.ANY R11, PT, !P0 ;  /* 0x00000000000b7806 */ /* 0x000fc800040e0100 */
.L_x_1303:
[----:B------:R-:W1:Y:S02]  /*0610*/  POPC R0, R11 ;  /* 0x0000000b00007309 */ /* 0x000e640000000000 */
[----:B-1----:R-:W-:-:S05]  /*0620*/  IADD3 R2, R0, R7, RZ ;  /* 0x0000000700027210 */ /* 0x002fca0007ffe0ff */
[----:B------:R1:W-:Y:S01]  /*0630*/  STL [R1+0x54], R2 ;  /* 0x0000540201007387 */ /* 0x0003e20000100800 */
[----:B------:R-:W-:Y:S05]  /*0640*/  BRA.DIV ~URZ, `(.L_x_1185) ;  /* 0x00011b627f007947 */ /* 0x000fea000b800000 */
[----:B------:R2:W3:Y:S01]  /*0650*/  SHFL.IDX PT, R13, R10, R0, 0x1f ;  /* 0x00001f000a0d7589 */ /* 0x0004e200000e0000 */
[----:B------:R-:W-:-:S03]  /*0660*/  MOV R6, RZ ;  /* 0x000000ff00067202 */ /* 0x000fc60000000f00 */
[----:B------:R2:W4:Y:S04]  /*0670*/  SHFL.IDX PT, R10, R8, R0, 0x1f ;  /* 0x00001f00080a7589 */ /* 0x00052800000e0000 */
.L_x_1304:
[----:B------:R-:W-:Y:S01]  /*0680*/  ISETP.NE.AND P0, PT, R11, RZ, PT ;  /* 0x000000ff0b00720c */ /* 0x000fe20003f05270 */
[----:B------:R-:W-:-:S12]  /*0690*/  BSSY B0, `(.L_x_1186) ;  /* 0x0000005000007945 */ /* 0x000fd80003800000 */
[----:B------:R-:W-:Y:S05]  /*06a0*/  @!P0 BRA `(.L_x_1187) ;  /* 0x0000003000008947 */ /* 0x000fea0003800000 */
[----:B------:R-:W-:Y:S01]  /*06b0*/  IADD3 R5, R0, -0x1, RZ ;  /* 0xffffffff00057810 */ /* 0x000fe20007ffe0ff */
[----:B------:R-:W-:Y:S05]  /*06c0*/  BRA.DIV ~URZ, `(.L_x_1188) ;  /* 0x00011bc27f007947 */ /* 0x000fea000b800000 */
[----:B------:R1:W2:Y:S02]  /*06d0*/  SHFL.IDX PT, R6, R4, R5, 0x1f ;  /* 0x00001f0504067589 */ /* 0x0002a400000e0000 */
.L_x_1187:
[----:B------:R-:W-:Y:S05]  /*06e0*/  BSYNC B0 ;  /* 0x0000000000007941 */ /* 0x000fea0003800000 */
.L_x_1186:
        /* <DEDUP_REMOVED lines=69> */
.L_x_1190:
        /* <DEDUP_REMOVED lines=46> */
[----:B------:R-:W-:Y:S02]  /*0e20*/  IMAD.MOV.U32 R7, RZ, RZ, R0 ;  /* 0x000000ffff077224 */ /* 0x000fe400078e0000 */
[----:B------:R-:W-:Y:S01]  /*0e30*/  IMAD.MOV.U32 R2, RZ, RZ, RZ ;  /* 0x000000ffff027224 */ /* 0x000fe200078e00ff */
[----:B------:R-:W-:Y:S01]  /*0e40*/  IABS R0, R8 ;  /* 0x0000000800007213 */ /* 0x000fe20000000000 */
[----:B------:R-:W-:-:S04]  /*0e50*/  IMAD R7, R7, R5, RZ ;  /* 0x0000000507077224 */ /* 0x000fc800078e02ff */
        /* <DEDUP_REMOVED lines=20> */
.L_x_1191:
[----:B------:R-:W-:Y:S05]  /*0fa0*/  BSYNC B0 ;  /* 0x0000000000007941 */ /* 0x000fea0003800000 */
.L_x_1189:
[----:B------:R-:W-:-:S04]  /*0fb0*/  LOP3.LUT R0, RZ, R0, RZ, 0x33, !PT ;  /* 0x00000000ff007212 */ /* 0x000fc800078e33ff */
[----:B------:R-:W-:-:S05]  /*0fc0*/  IADD3 R0, R0, R13, RZ ;  /* 0x0000000d00007210 */ /* 0x000fca0007ffe0ff */
[----:B------:R2:W-:Y:S01]  /*0fd0*/  STL [R1+0x4c], R0 ;  /* 0x00004c0001007387 */ /* 0x0005e20000100800 */
[----:B------:R-:W-:Y:S05]  /*0fe0*/  BRA `(.L_x_1192) ;  /* 0x0000006000007947 */ /* 0x000fea0003800000 */
.L_x_1180:
[----:B------:R-:W-:Y:S01]  /*0ff0*/  MOV R0, UR4 ;  /* 0x0000000400007c02 */ /* 0x000fe20008000f00 */
[----:B------:R-:W-:Y:S04]  /*1000*/  STL [R1+0x4c], RZ ;  /* 0x00004cff01007387 */ /* 0x000fe80000100800 */
[----:B------:R-:W-:Y:S04]  /*1010*/  STL [R1+0x50], RZ ;  /* 0x000050ff01007387 */ /* 0x000fe80000100800 */
[----:B------:R1:W-:Y:S02]  /*1020*/  STL [R1+0x48], R0 ;  /* 0x0000480001007387 */ /* 0x0003e40000100800 */
[----:B-1----:R-:W-:-:S05]  /*1030*/  MOV R0, c[0x0][0x53c] ;  /* 0x00014f0000007a02 */ /* 0x002fca0000000f00 */
[----:B------:R1:W-:Y:S02]  /*1040*/  STL [R1+0x54], R0 ;  /* 0x0000540001007387 */ /* 0x0003e40000100800 */
.L_x_1192:
        /* <DEDUP_REMOVED lines=8> */
.L_x_1178:
        /* <DEDUP_REMOVED lines=72> */
[----:B------:R-:W-:Y:S01]  /*1550*/  SHF.R.U32.HI R2, RZ, 0x3, R0 ;  /* 0x00000003ff027819 */ /* 0x000fe20000011600 */
[----:B------:R-:W-:Y:S01]  /*1560*/  IMAD.SHL.U32 R5, R12, 0x40, RZ ;  /* 0x000000400c057824 */ /* 0x000fe200078e00ff */
[----:B------:R-:W-:Y:S01]  /*1570*/  LOP3.LUT R0, R3, 0x1c0, RZ, 0xc0, !PT ;  /* 0x000001c003007812 */ /* 0x000fe200078ec0ff */
[--C-:B------:R-:W-:Y:S01]  /*1580*/  IMAD R6, R6, 0x2, R4.reuse ;  /* 0x0000000206067824 */ /* 0x100fe200078e0204 */
[----:B------:R-:W-:Y:S01]  /*1590*/  LOP3.LUT R3, R7, R2, RZ, 0x3c, !PT ;  /* 0x0000000207037212 */ /* 0x000fe200078e3cff */
[----:B------:R-:W-:Y:S01]  /*15a0*/  IMAD.MOV.U32 R7, RZ, RZ, -0x10 ;  /* 0xfffffff0ff077424 */ /* 0x000fe200078e00ff */
[----:B------:R-:W-:Y:S01]  /*15b0*/  LOP3.LUT R5, R5, 0xfffffe00, RZ, 0xc0, !PT ;  /* 0xfffffe0005057812 */ /* 0x000fe200078ec0ff */
[----:B------:R-:W-:Y:S01]  /*15c0*/  IMAD.MOV.U32 R12, RZ, RZ, 0x40 ;  /* 0x00000040ff0c7424 */ /* 0x000fe200078e00ff */
[----:B------:R-:W-:Y:S01]  /*15d0*/  LEA.HI R2, R0, R0, RZ, 0x1d ;  /* 0x0000000000027211 */ /* 0x000fe200078fe8ff */
[----:B------:R-:W-:Y:S01]  /*15e0*/  IMAD R0, R14, 0x200, R15 ;  /* 0x000002000e007824 */ /* 0x000fe200078e020f */
[CC--:B------:R-:W-:Y:S01]  /*15f0*/  IADD3 R4, R3.reuse, R5.reuse, R4 ;  /* 0x0000000503047210 */ /* 0x0c0fe20007ffe004 */
[----:B------:R-:W-:Y:S01]  /*1600*/  STL [R1+0x98], R16 ;  /* 0x0000981001007387 */ /* 0x000fe20000100800 */
[----:B------:R-:W-:Y:S01]  /*1610*/  LOP3.LUT R5, R3, R5, RZ, 0xfc, !PT ;  /* 0x0000000503057212 */ /* 0x000fe200078efcff */
[----:B------:R-:W-:Y:S01]  /*1620*/  IMAD.IADD R9, R6, 0x1, R2 ;  /* 0x0000000106097824 */ /* 0x000fe200078e0202 */
[----:B------:R-:W-:Y:S01]  /*1630*/  LOP3.LUT P6, RZ, R10, 0x2, RZ, 0xc0, !PT ;  /* 0x000000020aff7812 */ /* 0x000fe200078cc0ff */
[----:B------:R-:W-:Y:S01]  /*1640*/  IMAD R6, R8, 0x10, R18 ;  /* 0x0000001008067824 */ /* 0x000fe200078e0212 */
[----:B------:R-:W-:Y:S01]  /*1650*/  LOP3.LUT P5, RZ, R10, 0x4, RZ, 0xc0, !PT ;  /* 0x000000040aff7812 */ /* 0x000fe200078ac0ff */
[----:B------:R-:W-:Y:S01]  /*1660*/  IMAD.MOV.U32 R10, RZ, RZ, 0x20 ;  /* 0x00000020ff0a7424 */ /* 0x000fe200078e00ff */
[----:B------:R-:W-:-:S02]  /*1670*/  LOP3.LUT R3, R11, 0x7ffffffc, RZ, 0xc0, !PT ;  /* 0x7ffffffc0b037812 */ /* 0x000fc400078ec0ff */
[----:B------:R-:W-:Y:S01]  /*1680*/  LOP3.LUT P3, RZ, R8, 0x4, RZ, 0xc0, !PT ;  /* 0x0000000408ff7812 */ /* 0x000fe2000786c0ff */
[----:B------:R-:W-:Y:S01]  /*1690*/  IMAD.IADD R8, R16, 0x1, R13 ;  /* 0x0000000110087824 */ /* 0x000fe200078e020d */
[----:B------:R-:W-:Y:S01]  /*16a0*/  LEA R119, R0, 0x2900, 0x1 ;  /* 0x0000290000777811 */ /* 0x000fe200078e08ff */
[----:B------:R-:W-:Y:S01]  /*16b0*/  IMAD.IADD R3, R17, 0x1, -R3 ;  /* 0x0000000111037824 */ /* 0x000fe200078e0a03 */
[----:B------:R-:W-:Y:S01]  /*16c0*/  SEL R7, R7, 0x10, !P0 ;  /* 0x0000001007077807 */ /* 0x000fe20004000000 */
[----:B------:R1:W-:Y:S01]  /*16d0*/  STL [R1+0x88], R6 ;  /* 0x0000880601007387 */ /* 0x0003e20000100800 */
[----:B------:R-:W-:Y:S01]  /*16e0*/  LEA R9, R9, 0x80, 0x1 ;  /* 0x0000008009097811 */ /* 0x000fe200078e08ff */
        /* <DEDUP_REMOVED lines=41> */
.L_x_1300:
[----:B------:R-:W3:Y:S01]  /*1980*/  LDL R0, [R1+0x54] ;  /* 0x0000540001007983 */ /* 0x000ee20000100800 */
[----:B------:R-:W-:Y:S01]  /*1990*/  IMAD.MOV.U32 R12, RZ, RZ, 0x4 ;  /* 0x00000004ff0c7424 */ /* 0x000fe200078e00ff */
[----:B------:R-:W-:Y:S02]  /*19a0*/  ISETP.NE.U32.AND P2, PT, RZ, c[0x0][0x370], PT ;  /* 0x0000dc00ff007a0c */ /* 0x000fe40003f45070 */
[----:B------:R-:W4:Y:S02]  /*19b0*/  LDL R10, [R1+0x50] ;  /* 0x00005000010a7983 */ /* 0x000f240000100800 */
[----:B------:R-:W-:Y:S01]  /*19c0*/  ISETP.NE.AND.EX P2, PT, RZ, c[0x0][0x374], PT, P2 ;  /* 0x0000dd00ff007a0c */ /* 0x000fe20003f45320 */
[----:B--23--:R-:W-:-:S05]  /*19d0*/  IMAD.WIDE R2, R0, R12, c[0x0][0x588] ;  /* 0x0001620000027625 */ /* 0x00cfca00078e020c */
[----:B------:R-:W2:Y:S01]  /*19e0*/  LDG.E R23, [R2.64] ;  /* 0x0000000802177981 */ /* 0x000ea2000c1e1900 */
[----:B------:R-:W-:Y:S01]  /*19f0*/  ISETP.NE.U32.AND P5, PT, RZ, c[0x0][0x360], PT ;  /* 0x0000d800ff007a0c */ /* 0x000fe20003fa5070 */
[----:B------:R-:W-:Y:S01]  /*1a00*/  CS2R R8, SRZ ;  /* 0x0000000000087805 */ /* 0x000fe2000001ff00 */
[----:B------:R-:W-:Y:S02]  /*1a10*/  ISETP.NE.U32.AND P1, PT, RZ, c[0x0][0x348], PT ;  /* 0x0000d200ff007a0c */ /* 0x000fe40003f25070 */
[----:B------:R-:W-:Y:S02]  /*1a20*/  ISETP.NE.AND.EX P5, PT, RZ, c[0x0][0x364], PT, P5 ;  /* 0x0000d900ff007a0c */ /* 0x000fe40003fa5350 */
[----:B------:R-:W-:Y:S01]  /*1a30*/  ISETP.NE.AND.EX P1, PT, RZ, c[0x0][0x34c], PT, P1 ;  /* 0x0000d300ff007a0c */ /* 0x000fe20003f25310 */
[----:B------:R-:W-:Y:S01]  /*1a40*/  IMAD.MOV.U32 R11, RZ, RZ, RZ ;  /* 0x000000ffff0b7224 */ /* 0x000fe200078e00ff */
[----:B--2---:R-:W-:Y:S01]  /*1a50*/  SHF.R.S32.HI R13, RZ, 0x1f, R23 ;  /* 0x0000001fff0d7819 */ /* 0x004fe20000011417 */
[----:B------:R1:W-:Y:S01]  /*1a60*/  STL [R1+0x58], R23 ;  /* 0x0000581701007387 */ /* 0x0003e20000100800 */
[----:B------:R-:W-:-:S04]  /*1a70*/  @P2 LEA R2, P0, R23, c[0x0][0x370], 0x2 ;  /* 0x0000dc0017022a11 */ /* 0x000fc800078010ff */
[----:B------:R-:W-:Y:S02]  /*1a80*/  @P2 LEA.HI.X R3, R23, c[0x0][0x374], R13, 0x2, P0 ;  /* 0x0000dd0017032a11 */ /* 0x000fe400000f140d */
[----:B------:R-:W-:-:S03]  /*1a90*/  ISETP.NE.U32.AND P0, PT, RZ, c[0x0][0x350], PT ;  /* 0x0000d400ff007a0c */ /* 0x000fc60003f05070 */
[----:B------:R2:W5:Y:S01]  /*1aa0*/  @P2 LDG.E R8, [R2.64] ;  /* 0x0000000802082981 */ /* 0x000562000c1e1900 */
[C---:B------:R-:W-:Y:S02]  /*1ab0*/  @P5 LEA R6, P2, R23.reuse, c[0x0][0x360], 0x2 ;  /* 0x0000d80017065a11 */ /* 0x040fe400078410ff */
[----:B------:R-:W-:Y:S02]  /*1ac0*/  ISETP.NE.AND.EX P0, PT, RZ, c[0x0][0x354], PT, P0 ;  /* 0x0000d500ff007a0c */ /* 0x000fe40003f05300 */
[C---:B------:R-:W-:Y:S02]  /*1ad0*/  @P5 LEA.HI.X R7, R23.reuse, c[0x0][0x364], R13, 0x2, P2 ;  /* 0x0000d90017075a11 */ /* 0x040fe400010f140d */
[----:B------:R-:W-:-:S03]  /*1ae0*/  LEA R4, P4, R23, c[0x0][0x348], 0x2 ;  /* 0x0000d20017047a11 */ /* 0x000fc600078810ff */
[----:B------:R-:W3:Y:S01]  /*1af0*/  @P5 LDG.E R0, [R6.64] ;  /* 0x0000000806005981 */ /* 0x000ee2000c1e1900 */
[----:B------:R-:W-:-:S05]  /*1b00*/  LEA.HI.X R5, R23, c[0x0][0x34c], R13, 0x2, P4 ;  /* 0x0000d30017057a11 */ /* 0x000fca00020f140d */
[----:B------:R1:W5:Y:S01]  /*1b10*/  @P1 LDG.E R11, [R4.64] ;  /* 0x00000008040b1981 */ /* 0x000362000c1e1900 */
[----:B--2---:R-:W-:-:S04]  /*1b20*/  LEA R2, P3, R23, c[0x0][0x350], 0x2 ;  /* 0x0000d40017027a11 */ /* 0x004fc800078610ff */
[----:B------:R-:W-:-:S05]  /*1b30*/  LEA.HI.X R3, R23, c[0x0][0x354], R13, 0x2, P3 ;  /* 0x0000d50017037a11 */ /* 0x000fca00018f140d */
[----:B------:R1:W5:Y:S01]  /*1b40*/  @P0 LDG.E R9, [R2.64] ;  /* 0x0000000802090981 */ /* 0x000362000c1e1900 */
[----:B----4-:R-:W-:-:S05]  /*1b50*/  LOP3.LUT R22, R10, 0xffff, RZ, 0xc0, !PT ;  /* 0x0000ffff0a167812 */ /* 0x010fca00078ec0ff */
[----:B------:R1:W-:Y:S01]  /*1b60*/  STL [R1+0x5c], R22 ;  /* 0x00005c1601007387 */ /* 0x0003e20000100800 */
[----:B------:R-:W-:Y:S03]  /*1b70*/  YIELD ;  /* 0x0000000000007946 */ /* 0x000fe60003800000 */
[----:B---3--:R1:W-:Y:S01]  /*1b80*/  @P5 STL [R1+0x40], R0 ;  /* 0x0000400001005387 */ /* 0x0083e20000100800 */
        /* <DEDUP_REMOVED lines=8> */
.L_x_1193:
[----:B------:R-:W-:-:S04]  /*1c10*/  ISETP.NE.U32.AND P2, PT, RZ, c[0x0][0x368], PT ;  /* 0x0000da00ff007a0c */ /* 0x000fc80003f45070 */
[----:B------:R-:W-:-:S13]  /*1c20*/  ISETP.NE.AND.EX P2, PT, RZ, c[0x0][0x36c], PT, P2 ;  /* 0x0000db00ff007a0c */ /* 0x000fda0003f45320 */
[----:B------:R-:W-:Y:S05]  /*1c30*/  @!P2 BRA `(.L_x_1194) ;  /* 0x000000400000a947 */ /* 0x000fea0003800000 */
[----:B-1----:R-:W-:-:S04]  /*1c40*/  LEA R2, P2, R23, c[0x0][0x368], 0x2 ;  /* 0x0000da0017027a11 */ /* 0x002fc800078410ff */
[----:B------:R-:W-:-:S05]  /*1c50*/  LEA.HI.X R3, R23, c[0x0][0x36c], R13, 0x2, P2 ;  /* 0x0000db0017037a11 */ /* 0x000fca00010f140d */
[----:B------:R1:W5:Y:S01]  /*1c60*/  LDG.E R0, [R2.64] ;  /* 0x0000000802007981 */ /* 0x000362000c1e1900 */
[----:B------:R-:W-:Y:S05]  /*1c70*/  BRA `(.L_x_1195) ;  /* 0x0000005000007947 */ /* 0x000fea0003800000 */
.L_x_1194:
[----:B-1----:R-:W-:Y:S01]  /*1c80*/  MOV R0, c[0x0][0x1d0] ;  /* 0x0000740000007a02 */ /* 0x002fe20000000f00 */
[----:B------:R-:W-:Y:S05]  /*1c90*/  @!P0 BRA `(.L_x_1195) ;  /* 0x0000003000008947 */ /* 0x000fea0003800000 */
[----:B------:R-:W2:Y:S04]  /*1ca0*/  LDG.E R4, [R2.64] ;  /* 0x0000000802047981 */ /* 0x000ea8000c1e1900 */
[----:B------:R-:W2:Y:S02]  /*1cb0*/  LDG.E R0, [R2.64+0x4] ;  /* 0x0000040802007981 */ /* 0x000ea4000c1e1900 */
[----:B--2---:R-:W-:Y:S02]  /*1cc0*/  IADD3 R0, -R4, R0, RZ ;  /* 0x0000000004007210 */ /* 0x004fe40007ffe1ff */
.L_x_1195:
[----:B-1----:R-:W2:Y:S04]  /*1cd0*/  LDL R2, [R1+0x40] ;  /* 0x0000400001027983 */ /* 0x002ea80000100800 */
[----:B------:R-:W3:Y:S01]  /*1ce0*/  LDL.LU R3, [R1+0x4c] ;  /* 0x00004c0001037983 */ /* 0x000ee20000300800 */
[--C-:B-----5:R-:W-:Y:S01]  /*1cf0*/  IMAD.IADD R4, R0, 0x1, -R8.reuse ;  /* 0x0000000100047824 */ /* 0x120fe200078e0a08 */
[----:B------:R-:W-:Y:S01]  /*1d00*/  BSSY B0, `(.L_x_1196) ;  /* 0x000003f000007945 */ /* 0x000fe20003800000 */
[----:B------:R-:W-:-:S02]  /*1d10*/  IMAD.IADD R14, R9, 0x1, R8 ;  /* 0x00000001090e7824 */ /* 0x000fc400078e0208 */
[----:B--2---:R-:W-:Y:S02]  /*1d20*/  IMAD.MOV.U32 R5, RZ, RZ, R2 ;  /* 0x000000ffff057224 */ /* 0x004fe400078e0002 */
[----:B------:R-:W-:Y:S02]  /*1d30*/  IMAD.MOV.U32 R2, RZ, RZ, c[0x0][0x2c4] ;  /* 0x0000b100ff027624 */ /* 0x000fe400078e00ff */
[----:B---3--:R-:W-:-:S03]  /*1d40*/  IMAD.SHL.U32 R18, R3, 0x80, RZ ;  /* 0x0000008003127824 */ /* 0x008fc600078e00ff */
[----:B------:R-:W-:Y:S02]  /*1d50*/  ISETP.NE.AND P4, PT, R2, 0x1, PT ;  /* 0x000000010200780c */ /* 0x000fe40003f85270 */
[----:B------:R-:W-:Y:S01]  /*1d60*/  IADD3 R2, R18, 0x7f, RZ ;  /* 0x0000007f12027810 */ /* 0x000fe20007ffe0ff */
[----:B------:R-:W-:Y:S04]  /*1d70*/  STL [R1+0x60], R18 ;  /* 0x0000601201007387 */ /* 0x000fe80000100800 */
[----:B------:R-:W-:Y:S01]  /*1d80*/  IMAD.MOV.U32 R0, RZ, RZ, R2 ;  /* 0x000000ffff007224 */ /* 0x000fe200078e0002 */
[----:B------:R1:W-:Y:S05]  /*1d90*/  STL [R1+0x4c], R4 ;  /* 0x00004c0401007387 */ /* 0x0003ea0000100800 */
[----:B------:R-:W-:Y:S01]  /*1da0*/  @P4 IMAD.HI.U32 R3, R2, c[0x0][0x2c8], RZ ;  /* 0x0000b20002034a27 */ /* 0x000fe200078e00ff */
[----:B------:R-:W-:-:S04]  /*1db0*/  IADD3 R2, R4, 0x50, -R5 ;  /* 0x0000005004027810 */ /* 0x000fc80007ffe805 */
[----:B------:R-:W-:Y:S02]  /*1dc0*/  @P4 SHF.R.U32.HI R0, RZ, c[0x0][0x2cc], R3 ;  /* 0x0000b300ff004a19 */ /* 0x000fe40000011603 */
[----:B------:R-:W-:-:S03]  /*1dd0*/  IADD3 R3, R4, 0x4f, RZ ;  /* 0x0000004f04037810 */ /* 0x000fc60007ffe0ff */
[----:B------:R-:W-:Y:S02]  /*1de0*/  IMAD.IADD R0, R2, 0x1, R0 ;  /* 0x0000000102007824 */ /* 0x000fe400078e0200 */
[----:B------:R-:W-:-:S04]  /*1df0*/  IMAD.HI R2, R3, 0x66666667, RZ ;  /* 0x6666666703027827 */ /* 0x000fc800078e02ff */
[----:B------:R-:W-:Y:S01]  /*1e00*/  IMAD.HI R0, R0, 0x66666667, RZ ;  /* 0x6666666700007827 */ /* 0x000fe200078e02ff */
[----:B-1----:R-:W-:-:S04]  /*1e10*/  SHF.R.U32.HI R4, RZ, 0x1f, R2 ;  /* 0x0000001fff047819 */ /* 0x002fc80000011602 */
[----:B------:R-:W-:Y:S02]  /*1e20*/  SHF.R.U32.HI R3, RZ, 0x1f, R0 ;  /* 0x0000001fff037819 */ /* 0x000fe40000011600 */
[----:B------:R-:W-:Y:S02]  /*1e30*/  LEA.HI.SX32 R4, R2, R4, 0x1b ;  /* 0x0000000402047211 */ /* 0x000fe400078fdaff */
[----:B------:R-:W-:Y:S02]  /*1e40*/  LOP3.LUT R2, R10, 0xff000000, RZ, 0xc0, !PT ;  /* 0xff0000000a027812 */ /* 0x000fe400078ec0ff */
[----:B------:R-:W-:Y:S02]  /*1e50*/  LEA.HI.SX32 R0, R0, R3, 0x1b ;  /* 0x0000000300007211 */ /* 0x000fe400078fdaff */
[----:B------:R-:W-:Y:S02]  /*1e60*/  LOP3.LUT R3, R10, 0xff0000, RZ, 0xc0, !PT ;  /* 0x00ff00000a037812 */ /* 0x000fe400078ec0ff */
[----:B------:R-:W-:-:S02]  /*1e70*/  SHF.R.U32.HI R2, RZ, 0x8, R2 ;  /* 0x00000008ff027819 */ /* 0x000fc40000011602 */
[----:B------:R-:W-:Y:S02]  /*1e80*/  IMNMX R6, R4, R0, PT ;  /* 0x0000000004067217 */ /* 0x000fe40003800200 */
[----:B------:R-:W-:Y:S01]  /*1e90*/  LEA.HI R3, R3, R2, RZ, 0x10 ;  /* 0x0000000203037211 */ /* 0x000fe200078f80ff */
[----:B------:R-:W-:Y:S01]  /*1ea0*/  IMAD.MOV.U32 R2, RZ, RZ, RZ ;  /* 0x000000ffff027224 */ /* 0x000fe200078e00ff */
[----:B------:R-:W-:Y:S02]  /*1eb0*/  ISETP.GE.AND P2, PT, R6, 0x1, PT ;  /* 0x000000010600780c */ /* 0x000fe40003f46270 */
        /* <DEDUP_REMOVED lines=35> */
.L_x_1197:
[----:B------:R-:W-:Y:S05]  /*20f0*/  BSYNC B0 ;  /* 0x0000000000007941 */ /* 0x000fea0003800000 */
.L_x_1196:
[----:B------:R-:W-:Y:S01]  /*2100*/  IMAD R3, R15, R2, RZ ;  /* 0x000000020f037224 */ /* 0x000fe200078e02ff */
[----:B------:R-:W-:Y:S01]  /*2110*/  PRMT R0, RZ, 0x7610, R0 ;  /* 0x00007610ff007816 */ /* 0x000fe20000000000 */
[----:B------:R-:W-:Y:S01]  /*2120*/  IMAD.MOV.U32 R26, RZ, RZ, RZ ;  /* 0x000000ffff1a7224 */ /* 0x000fe200078e00ff */
[----:B------:R-:W-:Y:S01]  /*2130*/  MOV R19, RZ ;  /* 0x000000ff00137202 */ /* 0x000fe20000000f00 */
        /* <DEDUP_REMOVED lines=38> */
[----:B--2---:R-:W2:Y:S04]  /*23a0*/  LDL R4, [R1+0x88] ;  /* 0x0000880001047983 */ /* 0x004ea80000100800 */
[----:B------:R-:W3:Y:S04]  /*23b0*/  LDL.64 R8, [R1+0x18] ;  /* 0x0000180001087983 */ /* 0x000ee80000100a00 */
[----:B------:R4:W3:Y:S01]  /*23c0*/  LDL.64 R20, [R1+0x18] ;  /* 0x0000180001147983 */ /* 0x0008e20000100a00 */
[----:B------:R-:W-:-:S04]  /*23d0*/  ISETP.NE.U32.AND P3, PT, RZ, c[0x0][0x340], PT ;  /* 0x0000d000ff007a0c */ /* 0x000fc80003f65070 */
[----:B------:R-:W-:-:S13]  /*23e0*/  ISETP.NE.AND.EX P3, PT, RZ, c[0x0][0x344], PT, P3 ;  /* 0x0000d100ff007a0c */ /* 0x000fda0003f65330 */
[----:B------:R-:W-:-:S05]  /*23f0*/  @P3 IMAD.WIDE R2, R23, R12, c[0x0][0x340] ;  /* 0x0000d00017023625 */ /* 0x000fca00078e020c */
[----:B-1----:R1:W5:Y:S01]  /*2400*/  @P3 LDG.E R15, [R2.64] ;  /* 0x00000008020f3981 */ /* 0x002362000c1e1900 */
[----:B------:R-:W-:Y:S02]  /*2410*/  SHF.R.S32.HI R0, RZ, 0x1f, R11 ;  /* 0x0000001fff007819 */ /* 0x000fe4000001140b */
[----:B------:R-:W-:Y:S02]  /*2420*/  SHF.R.S32.HI R7, RZ, 0x1f, R14 ;  /* 0x0000001fff077819 */ /* 0x000fe4000001140e */
[----:B------:R-:W-:Y:S01]  /*2430*/  IADD3 R60, R245, -0x1, RZ ;  /* 0xfffffffff53c7810 */ /* 0x000fe20007ffe0ff */
[----:B------:R-:W-:-:S04]  /*2440*/  IMAD R0, R0, c[0x0][0x178], RZ ;  /* 0x00005e0000007a24 */ /* 0x000fc800078e02ff */
[C---:B------:R-:W-:Y:S02]  /*2450*/  IMAD R0, R11.reuse, c[0x0][0x17c], R0 ;  /* 0x00005f000b007a24 */ /* 0x040fe400078e0200 */
[----:B-1----:R-:W-:-:S05]  /*2460*/  IMAD.WIDE.U32 R2, R11, c[0x0][0x178], RZ ;  /* 0x00005e000b027a25 */ /* 0x002fca00078e00ff */
[----:B------:R-:W-:Y:S02]  /*2470*/  IADD3 R3, R3, R0, RZ ;  /* 0x0000000003037210 */ /* 0x000fe40007ffe0ff */
[----:B--2---:R-:W-:Y:S02]  /*2480*/  IADD3 R12, R4, R18, RZ ;  /* 0x00000012040c7210 */ /* 0x004fe40007ffe0ff */
[----:B------:R-:W1:Y:S02]  /*2490*/  S2R R4, SR_TID.X ;  /* 0x0000000000047919 */ /* 0x000e640000002100 */
[----:B------:R-:W-:Y:S01]  /*24a0*/  MOV R0, R12 ;  /* 0x0000000c00007202 */ /* 0x000fe20000000f00 */
[----:B------:R-:W-:Y:S01]  /*24b0*/  @P4 IMAD.HI.U32 R6, R12, c[0x0][0x2c8], RZ ;  /* 0x0000b2000c064a27 */ /* 0x000fe200078e00ff */
[----:B---3--:R-:W-:-:S04]  /*24c0*/  MOV R20, R8 ;  /* 0x0000000800147202 */ /* 0x008fc80000000f00 */
[----:B------:R-:W-:Y:S02]  /*24d0*/  @P4 SHF.R.U32.HI R0, RZ, c[0x0][0x2cc], R6 ;  /* 0x0000b300ff004a19 */ /* 0x000fe40000011606 */
[----:B------:R-:W-:Y:S02]  /*24e0*/  SEL R6, R13, RZ, !P1 ;  /* 0x000000ff0d067207 */ /* 0x000fe40004800000 */
[----:B------:R-:W-:-:S05]  /*24f0*/  SHF.R.S32.HI R21, RZ, 0x1f, R20 ;  /* 0x0000001fff157819 */ /* 0x000fca0000011414 */
[----:B------:R4:W-:Y:S01]  /*2500*/  STL [R1+0x1c], R21 ;  /* 0x00001c1501007387 */ /* 0x0009e20000100800 */
[----:B-1----:R-:W-:-:S04]  /*2510*/  SHF.R.S32.HI R17, RZ, 0x1f, R4 ;  /* 0x0000001fff117819 */ /* 0x002fc80000011404 */
[----:B------:R-:W-:Y:S01]  /*2520*/  LEA.HI R17, R17, R4, RZ, 0x3 ;  /* 0x0000000411117211 */ /* 0x000fe200078f18ff */
[C---:B------:R-:W-:Y:S01]  /*2530*/  IMAD.WIDE.U32 R4, R22.reuse, c[0x0][0x1b8], R2 ;  /* 0x00006e0016047a25 */ /* 0x040fe200078e0002 */
[----:B------:R-:W-:Y:S02]  /*2540*/  SEL R3, R23, RZ, !P1 ;  /* 0x000000ff17037207 */ /* 0x000fe40004800000 */
[----:B------:R-:W-:Y:S01]  /*2550*/  SHF.R.S32.HI R17, RZ, 0x3, R17 ;  /* 0x00000003ff117819 */ /* 0x000fe20000011411 */
[----:B------:R-:W-:-:S03]  /*2560*/  IMAD R5, R22, c[0x0][0x1bc], R5 ;  /* 0x00006f0016057a24 */ /* 0x000fc600078e0205 */
[----:B------:R-:W-:-:S04]  /*2570*/  IADD3 R2, P2, R17, R14, RZ ;  /* 0x0000000e11027210 */ /* 0x000fc80007f5e0ff */
[----:B------:R-:W-:Y:S01]  /*2580*/  LEA.HI.X.SX32 R10, R17, R7, 0x1, P2 ;  /* 0x00000007110a7211 */ /* 0x000fe200010f0eff */
[----:B------:R-:W-:Y:S01]  /*2590*/  IMAD R7, R6, c[0x0][0x1c0], RZ ;  /* 0x0000700006077a24 */ /* 0x000fe200078e02ff */
[----:B------:R-:W-:Y:S01]  /*25a0*/  ISETP.GE.AND P2, PT, R20, c[0x0][0x198], PT ;  /* 0x0000660014007a0c */ /* 0x000fe20003f46270 */
[----:B------:R-:W-:-:S04]  /*25b0*/  IMAD.WIDE.U32 R8, R2, c[0x0][0x1e0], R20 ;  /* 0x0000780002087a25 */ /* 0x000fc800078e0014 */
[----:B------:R-:W-:Y:S02]  /*25c0*/  IMAD R6, R10, c[0x0][0x1e0], RZ ;  /* 0x000078000a067a24 */ /* 0x000fe400078e02ff */
[C---:B------:R-:W-:Y:S02]  /*25d0*/  IMAD R11, R3.reuse, c[0x0][0x1c4], R7 ;  /* 0x00007100030b7a24 */ /* 0x040fe400078e0207 */
[----:B------:R-:W-:Y:S02]  /*25e0*/  IMAD R14, R2, c[0x0][0x1e4], R6 ;  /* 0x00007900020e7a24 */ /* 0x000fe400078e0206 */
[----:B------:R-:W-:Y:S01]  /*25f0*/  IMAD.WIDE.U32 R6, R3, c[0x0][0x1c0], R4 ;  /* 0x0000700003067a25 */ /* 0x000fe200078e0004 */
[----:B------:R-:W-:-:S03]  /*2600*/  SHF.R.S32.HI R4, RZ, 0x1f, R0 ;  /* 0x0000001fff047819 */ /* 0x000fc60000011400 */
[----:B------:R-:W-:Y:S01]  /*2610*/  IMAD R16, R10, c[0x0][0x208], RZ ;  /* 0x000082000a107a24 */ /* 0x000fe200078e02ff */
[----:B------:R-:W-:Y:S01]  /*2620*/  IADD3 R3, R7, R11, RZ ;  /* 0x0000000b07037210 */ /* 0x000fe20007ffe0ff */
[----:B------:R-:W-:Y:S02]  /*2630*/  IMAD.IADD R5, R9, 0x1, R14 ;  /* 0x0000000109057824 */ /* 0x000fe400078e020e */
[----:B------:R-:W-:-:S04]  /*2640*/  IMAD.WIDE.U32 R10, R2, c[0x0][0x208], R20 ;  /* 0x00008200020a7a25 */ /* 0x000fc800078e0014 */
[----:B------:R-:W-:Y:S01]  /*2650*/  IMAD R9, R2, c[0x0][0x20c], R16 ;  /* 0x0000830002097a24 */ /* 0x000fe200078e0210 */
[----:B------:R-:W-:Y:S01]  /*2660*/  MOV R2, R6 ;  /* 0x0000000600027202 */ /* 0x000fe20000000f00 */
[----:B------:R-:W-:Y:S01]  /*2670*/  IMAD R7, R4, c[0x0][0x1b0], RZ ;  /* 0x00006c0004077a24 */ /* 0x000fe200078e02ff */
[----:B------:R-:W-:Y:S01]  /*2680*/  MOV R4, R8 ;  /* 0x0000000800047202 */ /* 0x000fe20000000f00 */
[----:B------:R-:W-:Y:S02]  /*2690*/  IMAD.MOV R8, RZ, RZ, -R0 ;  /* 0x000000ffff087224 */ /* 0x000fe400078e0a00 */
[C---:B------:R-:W-:Y:S02]  /*26a0*/  IMAD R14, R0.reuse, c[0x0][0x1b4], R7 ;  /* 0x00006d00000e7a24 */ /* 0x040fe400078e0207 */
[----:B------:R-:W-:-:S04]  /*26b0*/  IMAD.WIDE.U32 R6, R0, c[0x0][0x1b0], R2 ;  /* 0x00006c0000067a25 */ /* 0x000fc800078e0002 */
[----:B------:R-:W-:Y:S01]  /*26c0*/  IMAD.WIDE.U32 R2, R22, c[0x0][0x1e8], R4 ;  /* 0x00007a0016027a25 */ /* 0x000fe200078e0004 */
[----:B------:R-:W-:Y:S02]  /*26d0*/  IADD3 R5, R11, R9, RZ ;  /* 0x000000090b057210 */ /* 0x000fe40007ffe0ff */
[----:B------:R-:W-:Y:S01]  /*26e0*/  MOV R4, R10 ;  /* 0x0000000a00047202 */ /* 0x000fe20000000f00 */
[----:B------:R-:W-:Y:S02]  /*26f0*/  IMAD R0, R8, c[0x0][0x2c4], R12 ;  /* 0x0000b10008007a24 */ /* 0x000fe400078e020c */
[C---:B------:R-:W-:Y:S01]  /*2700*/  IMAD R9, R22.reuse, c[0x0][0x1ec], R3 ;  /* 0x00007b0016097a24 */ /* 0x040fe200078e0203 */
[----:B------:R-:W-:Y:S01]  /*2710*/  IADD3 R3, R7, R14, RZ ;  /* 0x0000000e07037210 */ /* 0x000fe20007ffe0ff */
[----:B------:R-:W-:Y:S01]  /*2720*/  IMAD.MOV.U32 R8, RZ, RZ, R2 ;  /* 0x000000ffff087224 */ /* 0x000fe200078e0002 */
[----:B-----5:R-:W-:Y:S01]  /*2730*/  @P3 SHF.R.S32.HI R7, RZ, 0x1f, R15 ;  /* 0x0000001fff073819 */ /* 0x020fe2000001140f */
[----:B------:R-:W-:Y:S01]  /*2740*/  IMAD.WIDE.U32 R4, R22, c[0x0][0x210], R4 ;  /* 0x0000840016047a25 */ /* 0x000fe200078e0004 */
[----:B------:R-:W-:-:S02]  /*2750*/  SHF.R.S32.HI R10, RZ, 0x1f, R0 ;  /* 0x0000001fff0a7819 */ /* 0x000fc40000011400 */
[----:B------:R-:W-:Y:S01]  /*2760*/  @!P3 MOV R7, R13 ;  /* 0x0000000d0007b202 */ /* 0x000fe20000000f00 */
[----:B------:R-:W-:Y:S01]  /*2770*/  IMAD R5, R22, c[0x0][0x214], R5 ;  /* 0x0000850016057a24 */ /* 0x000fe200078e0205 */
[----:B------:R-:W-:Y:S01]  /*2780*/  MOV R2, R6 ;  /* 0x0000000600027202 */ /* 0x000fe20000000f00 */
[----:B------:R-:W-:Y:S01]  /*2790*/  IMAD R10, R10, c[0x0][0x1a8], RZ ;  /* 0x00006a000a0a7a24 */ /* 0x000fe200078e02ff */
[----:B------:R-:W-:Y:S02]  /*27a0*/  SEL R6, R7, RZ, !P0 ;  /* 0x000000ff07067207 */ /* 0x000fe40004000000 */
[----:B------:R-:W-:Y:S01]  /*27b0*/  @!P3 MOV R15, R23 ;  /* 0x00000017000fb202 */ /* 0x000fe20000000f00 */
[C---:B------:R-:W-:Y:S02]  /*27c0*/  IMAD R7, R0.reuse, c[0x0][0x1ac], R10 ;  /* 0x00006b0000077a24 */ /* 0x040fe400078e020a */
[----:B------:R-:W-:Y:S01]  /*27d0*/  IMAD.WIDE.U32 R2, R0, c[0x0][0x1a8], R2 ;  /* 0x00006a0000027a25 */ /* 0x000fe200078e0002 */
[----:B------:R-:W-:-:S03]  /*27e0*/  SEL R0, R15, RZ, !P0 ;  /* 0x000000ff0f007207 */ /* 0x000fc60004000000 */
[C---:B------:R-:W-:Y:S02]  /*27f0*/  IMAD R11, R6.reuse, c[0x0][0x1f0], RZ ;  /* 0x00007c00060b7a24 */ /* 0x040fe400078e02ff */
[----:B------:R-:W-:Y:S02]  /*2800*/  IMAD R6, R6, c[0x0][0x218], RZ ;  /* 0x0000860006067a24 */ /* 0x000fe400078e02ff */
[----:B------:R-:W-:Y:S01]  /*2810*/  IMAD.IADD R3, R3, 0x1, R7 ;  /* 0x0000000103037824 */ /* 0x000fe200078e0207 */
[----:B------:R-:W-:Y:S01]  /*2820*/  LEA R7, P0, R2, c[0x0][0x160], 0x1 ;  /* 0x0000580002077a11 */ /* 0x000fe200078008ff */
[C---:B------:R-:W-:Y:S02]  /*2830*/  IMAD R10, R0.reuse, c[0x0][0x21c], R6 ;  /* 0x00008700000a7a24 */ /* 0x040fe400078e0206 */
[----:B------:R-:W-:Y:S01]  /*2840*/  IMAD.WIDE.U32 R4, R0, c[0x0][0x218], R4 ;  /* 0x0000860000047a25 */ /* 0x000fe200078e0004 */
[----:B------:R-:W-:-:S03]  /*2850*/  LEA.HI.X R6, R2, c[0x0][0x164], R3, 0x1, P0 ;  /* 0x0000590002067a11 */ /* 0x000fc600000f0c03 */
[C---:B------:R-:W-:Y:S01]  /*2860*/  IMAD R11, R0.reuse, c[0x0][0x1f4], R11 ;  /* 0x00007d00000b7a24 */ /* 0x040fe200078e020b */
[----:B------:R-:W-:Y:S01]  /*2870*/  IADD3 R2, R5, R10, RZ ;  /* 0x0000000a05027210 */ /* 0x000fe20007ffe0ff */
[----:B------:R-:W-:Y:S01]  /*2880*/  IMAD.WIDE.U32 R8, R0, c[0x0][0x1f0], R8 ;  /* 0x00007c0000087a25 */ /* 0x000fe200078e0008 */
[----:B------:R-:W-:-:S04]  /*2890*/  IADD3 R0, R17, R18, RZ ;  /* 0x0000001211007210 */ /* 0x000fc80007ffe0ff */
[----:B------:R-:W-:Y:S01]  /*28a0*/  IADD3 R3, R9, R11, RZ ;  /* 0x0000000b09037210 */ /* 0x000fe20007ffe0ff */
[----:B------:R4:W-:Y:S04]  /*28b0*/  STL.64 [R1+0x28], R8 ;  /* 0x0000280801007387 */ /* 0x0009e80000100a00 */
[----:B------:R4:W-:Y:S04]  /*28c0*/  STL.64 [R1+0x30], R4 ;  /* 0x0000300401007387 */ /* 0x0009e80000100a00 */
[----:B------:R4:W-:Y:S04]  /*28d0*/  STL [R1+0x3c], R2 ;  /* 0x00003c0201007387 */ /* 0x0009e80000100800 */
[----:B------:R4:W-:Y:S01]  /*28e0*/  STL [R1+0x38], R3 ;  /* 0x0000380301007387 */ /* 0x0009e20000100800 */
[----:B------:R-:W-:Y:S05]  /*28f0*/  BRA.DIV ~URZ, `(.L_x_1199) ;  /* 0x0000f9f27f007947 */ /* 0x000fea000b800000 */
[----:B----4-:R1:W2:Y:S02]  /*2900*/  SHFL.IDX PT, R8, R6, RZ, 0x181f ;  /* 0x00181fff06087589 */ /* 0x0102a400000e0000 */
.L_x_1305:
[----:B------:R-:W-:Y:S05]  /*2910*/  BRA.DIV ~URZ, `(.L_x_1200) ;  /* 0x0000fa427f007947 */ /* 0x000fea000b800000 */
[----:B------:R3:W4:Y:S02]  /*2920*/  SHFL.IDX PT, R2, R7, RZ, 0x181f ;  /* 0x00181fff07027589 */ /* 0x00072400000e0000 */
.L_x_1306:
[----:B------:R-:W5:Y:S01]  /*2930*/  LDL R3, [R1+0x40] ;  /* 0x0000400001037983 */ /* 0x000f620000100800 */
[----:B------:R-:W-:Y:S01]  /*2940*/  BSSY B0, `(.L_x_1201) ;  /* 0x000000b000007945 */ /* 0x000fe20003800000 */
[----:B-----5:R-:W-:-:S05]  /*2950*/  IMAD R4, R3, c[0x0][0x2c4], RZ ;  /* 0x0000b10003047a24 */ /* 0x020fca00078e02ff */
        /* <DEDUP_REMOVED lines=9> */
.L_x_1202:
[----:B------:R-:W-:Y:S05]  /*29f0*/  BSYNC B0 ;  /* 0x0000000000007941 */ /* 0x000fea0003800000 */
.L_x_1201:
[----:B------:R-:W-:Y:S05]  /*2a00*/  BRA.DIV ~URZ, `(.L_x_1203) ;  /* 0x0000f9c27f007947 */ /* 0x000fea000b800000 */
[----:B--2---:R2:W1:Y:S04]  /*2a10*/  SHFL.IDX PT, R8, R6, 0x1, 0x181f ;  /* 0x00381f0006087f89 */ /* 0x00446800000e0000 */
[----:B----4-:R2:W4:Y:S02]  /*2a20*/  SHFL.IDX PT, R2, R7, 0x1, 0x181f ;  /* 0x00381f0007027f89 */ /* 0x01052400000e0000 */
.L_x_1307:
        /* <DEDUP_REMOVED lines=11> */
.L_x_1205:
[----:B------:R-:W-:Y:S05]  /*2ae0*/  BSYNC B0 ;  /* 0x0000000000007941 */ /* 0x000fea0003800000 */
.L_x_1204:
[----:B------:R-:W-:Y:S05]  /*2af0*/  BRA.DIV ~URZ, `(.L_x_1206) ;  /* 0x0000f9a27f007947 */ /* 0x000fea000b800000 */
[----:B-1----:R1:W2:Y:S02]  /*2b00*/  SHFL.IDX PT, R8, R6, 0x2, 0x181f ;  /* 0x00581f0006087f89 */ /* 0x0022a400000e0000 */
.L_x_1308:
[----:B------:R-:W-:Y:S05]  /*2b10*/  BRA.DIV ~URZ, `(.L_x_1207) ;  /* 0x0000f9f27f007947 */ /* 0x000fea000b800000 */
[----:B----4-:R4:W1:Y:S02]  /*2b20*/  SHFL.IDX PT, R2, R7, 0x2, 0x181f ;  /* 0x00581f0007027f89 */ /* 0x01086400000e0000 */
.L_x_1309:
        /* <DEDUP_REMOVED lines=11> */
.L_x_1209:
[----:B------:R-:W-:Y:S05]  /*2be0*/  BSYNC B0 ;  /* 0x0000000000007941 */ /* 0x000fea0003800000 */
.L_x_1208:
[----:B------:R-:W-:Y:S05]  /*2bf0*/  BRA.DIV ~URZ, `(.L_x_1210) ;  /* 0x0000f9827f007947 */ /* 0x000fea000b800000 */
[----:B--2---:R2:W3:Y:S04]  /*2c00*/  SHFL.IDX PT, R8, R6, 0x3, 0x181f ;  /* 0x00781f0006087f89 */ /* 0x0044e800000e0000 */
[----:B-1----:R2:W1:Y:S02]  /*2c10*/  SHFL.IDX PT, R2, R7, 0x3, 0x181f ;  /* 0x00781f0007027f89 */ /* 0x00246400000e0000 */
.L_x_1310:
        /* <DEDUP_REMOVED lines=11> */
.L_x_1212:
[----:B------:R-:W-:Y:S05]  /*2cd0*/  BSYNC B0 ;  /* 0x0000000000007941 */ /* 0x000fea0003800000 */
.L_x_1211:
[----:B------:R-:W-:Y:S05]  /*2ce0*/  BRA.DIV ~URZ, `(.L_x_1213) ;  /* 0x0000f9627f007947 */ /* 0x000fea000b800000 */
[----:B---3--:R3:W2:Y:S02]  /*2cf0*/  SHFL.IDX PT, R8, R6, 0x4, 0x181f ;  /* 0x00981f0006087f89 */ /* 0x0086a400000e0000 */
.L_x_1311:
[----:B------:R-:W-:Y:S05]  /*2d00*/  BRA.DIV ~URZ, `(.L_x_1214) ;  /* 0x0000f9b27f007947 */ /* 0x000fea000b800000 */
[----:B-1----:R1:W3:Y:S02]  /*2d10*/  SHFL.IDX PT, R2, R7, 0x4, 0x181f ;  /* 0x00981f0007027f89 */ /* 0x0022e400000e0000 */
.L_x_1312:
        /* <DEDUP_REMOVED lines=11> */
.L_x_1216:
[----:B------:R-:W-:Y:S05]  /*2dd0*/  BSYNC B0 ;  /* 0x0000000000007941 */ /* 0x000fea0003800000 */
.L_x_1215:
[----:B------:R-:W-:Y:S05]  /*2de0*/  BRA.DIV ~URZ, `(.L_x_1217) ;  /* 0x0000f9427f007947 */ /* 0x000fea000b800000 */
[----:B--2---:R2:W1:Y:S04]  /*2df0*/  SHFL.IDX PT, R8, R6, 0x5, 0x181f ;  /* 0x00b81f0006087f89 */ /* 0x00446800000e0000 */
[----:B---3--:R2:W3:Y:S02]  /*2e00*/  SHFL.IDX PT, R2, R7, 0x5, 0x181f ;  /* 0x00b81f0007027f89 */ /* 0x0084e400000e0000 */
.L_x_1313:
        /* <DEDUP_REMOVED lines=11> */
.L_x_1219:
[----:B------:R-:W-:Y:S05]  /*2ec0*/  BSYNC B0 ;  /* 0x0000000000007941 */ /* 0x000fea0003800000 */
.L_x_1218:
[----:B------:R-:W-:Y:S05]  /*2ed0*/  BRA.DIV ~URZ, `(.L_x_1220) ;  /* 0x0000f9227f007947 */ /* 0x000fea000b800000 */
[----:B-1----:R1:W2:Y:S02]  /*2ee0*/  SHFL.IDX PT, R8, R6, 0x6, 0x181f ;  /* 0x00d81f0006087f89 */ /* 0x0022a400000e0000 */
.L_x_1314:
[----:B------:R-:W-:Y:S05]  /*2ef0*/  BRA.DIV ~URZ, `(.L_x_1221) ;  /* 0x0000f9727f007947 */ /* 0x000fea000b800000 */
[----:B---3--:R3:W1:Y:S02]  /*2f00*/  SHFL.IDX PT, R2, R7, 0x6, 0x181f ;  /* 0x00d81f0007027f89 */ /* 0x00866400000e0000 */
.L_x_1315:
        /* <DEDUP_REMOVED lines=11> */
.L_x_1223:
[----:B------:R-:W-:Y:S05]  /*2fc0*/  BSYNC B0 ;  /* 0x0000000000007941 */ /* 0x000fea0003800000 */
.L_x_1222:
[----:B------:R-:W-:Y:S05]  /*2fd0*/  BRA.DIV ~URZ, `(.L_x_1224) ;  /* 0x0000f9027f007947 */ /* 0x000fea000b800000 */
[----:B-12---:R-:W1:Y:S04]  /*2fe0*/  SHFL.IDX PT, R6, R6, 0x7, 0x181f ;  /* 0x00f81f0006067f89 */ /* 0x006e6800000e0000 */
[----:B------:R2:W3:Y:S02]  /*2ff0*/  SHFL.IDX PT, R2, R7, 0x7, 0x181f ;  /* 0x00f81f0007027f89 */ /* 0x0004e400000e0000 */
.L_x_1316:
[----:B------:R-:W5:Y:S01]  /*3000*/  LDL.64 R22, [R1+0x18] ;  /* 0x0000180001167983 */ /* 0x000f620000100a00 */
[----:B------:R-:W-:-:S04]  /*3010*/  IADD3 R0, R0, 0x70, RZ ;  /* 0x0000007000007810 */ /* 0x000fc80007ffe0ff */
[----:B------:R-:W-:-:S13]  /*3020*/  ISETP.GE.AND P1, PT, R0, R4, PT ;  /* 0x000000040000720c */ /* 0x000fda0003f26270 */
[C---:B---3-5:R-:W-:Y:S02]  /*3030*/  @!P1 LEA R2, P0, R22.reuse, R2, 0x1 ;  /* 0x0000000216029211 */ /* 0x068fe400078008ff */
[C---:B------:R-:W-:Y:S02]  /*3040*/  ISETP.GE.AND P6, PT, R22.reuse, c[0x0][0x1d4], PT ;  /* 0x0000750016007a0c */ /* 0x040fe40003fc6270 */
[----:B-1----:R-:W-:-:S05]  /*3050*/  @!P1 LEA.HI.X R3, R22, R6, R23, 0x1, P0 ;  /* 0x0000000616039211 */ /* 0x002fca00000f0c17 */
[----:B------:R-:W-:Y:S01]  /*3060*/  @!PT LDS RZ, [RZ] ;  /* 0x00000000fffff984 */ /* 0x000fe20000000800 */
[----:B------:R-:W-:Y:S01]  /*3070*/  @!PT LDS RZ, [RZ] ;  /* 0x00000000fffff984 */ /* 0x000fe20000000800 */
[----:B------:R-:W-:Y:S01]  /*3080*/  @!PT LDS RZ, [RZ] ;  /* 0x00000000fffff984 */ /* 0x000fe20000000800 */
[----:B------:R1:W-:Y:S04]  /*3090*/  @!P1 LDGSTS.E.BYPASS.LTC128B.128 [R216+0x8900], [R2.64], !P2 ;  /* 0x0890000002d89fae */ /* 0x0003e8000d101d48 */
[----:B------:R-:W0:Y:S01]  /*30a0*/  LDGDEPBAR ;  /* 0x00000000000079af */ /* 0x000e220000000000 */
[----:B------:R-:W-:Y:S02]  /*30b0*/  WARPSYNC 0xffffffff ;  /* 0xffffffff00007948 */ /* 0x000fe40003800000 */
[----:B------:R-:W3:Y:S04]  /*30c0*/  LDL R249, [R1+0x4c] ;  /* 0x00004c0001f97983 */ /* 0x000ee80000100800 */
[----:B------:R-:W5:Y:S04]  /*30d0*/  LDL R5, [R1+0x38] ;  /* 0x0000380001057983 */ /* 0x000f680000100800 */
[----:B--2---:R-:W2:Y:S04]  /*30e0*/  LDL.64 R8, [R1+0x28] ;  /* 0x0000280001087983 */ /* 0x004ea80000100a00 */
[----:B----4-:R-:W4:Y:S04]  /*30f0*/  LDL R78, [R1+0x3c] ;  /* 0x00003c00014e7983 */ /* 0x010f280000100800 */
[----:B------:R-:W4:Y:S04]  /*3100*/  LDL.64 R76, [R1+0x30] ;  /* 0x00003000014c7983 */ /* 0x000f280000100a00 */
[----:B------:R-:W1:Y:S01]  /*3110*/  S2R R10, SR_TID.X ;  /* 0x00000000000a7919 */ /* 0x000e620000002100 */
[----:B------:R-:W-:Y:S01]  /*3120*/  IMAD.MOV.U32 R61, RZ, RZ, -0x50 ;  /* 0xffffffb0ff3d7424 */ /* 0x000fe200078e00ff */
[----:B------:R-:W-:Y:S01]  /*3130*/  SHF.R.S32.HI R21, RZ, 0x1f, R60 ;  /* 0x0000001fff157819 */ /* 0x000fe2000001143c */
[----:B-1----:R-:W-:Y:S01]  /*3140*/  IMAD.WIDE.U32 R2, R60, c[0x0][0x1e0], RZ ;  /* 0x000078003c027a25 */ /* 0x002fe200078e00ff */
[----:B------:R-:W4:Y:S01]  /*3150*/  LDL R248, [R1+0x10] ;  /* 0x0000100001f87983 */ /* 0x000f220000100800 */
[----:B------:R-:W-:-:S02]  /*3160*/  ULDC.64 UR4, c[0x0][0x208] ;  /* 0x0000820000047ab9 */ /* 0x000fc40000000a00 */
[----:B------:R-:W-:Y:S02]  /*3170*/  IMAD R61, R245, R61, 0x50 ;  /* 0x00000050f53d7424 */ /* 0x000fe400078e023d */
        /* <DEDUP_REMOVED lines=8> */
[----:B------:R-:W-:Y:S01]  /*3200*/  IMAD.MOV.U32 R117, RZ, RZ, c[0x0][0x1e4] ;  /* 0x00007900ff757624 */ /* 0x000fe200078e00ff */
[----:B------:R-:W-:Y:S02]  /*3210*/  USHF.L.U32 UR7, UR4, 0x5, URZ ;  /* 0x0000000504077899 */ /* 0x000fe4000800063f */
[----:B------:R-:W-:Y:S02]  /*3220*/  UMOV UR6, 0x5 ;  /* 0x0000000500067882 */ /* 0x000fe40000000000 */
[----:B------:R-:W-:Y:S01]  /*3230*/  USHF.L.U64.HI UR5, UR4, UR6, UR5 ;  /* 0x0000000604057299 */ /* 0x000fe20008010205 */
[----:B------:R-:W-:Y:S01]  /*3240*/  BAR.SYNC.DEFER_BLOCKING 0x0 ;  /* 0x0000000000007b1d */ /* 0x000fe20000010000 */
[----:B---3--:R-:W-:-:S04]  /*3250*/  IADD3 R20, R61, R249, -R7 ;  /* 0x000000f93d147210 */ /* 0x008fc80007ffe807 */
[C---:B------:R-:W-:Y:S02]  /*3260*/  ISETP.GE.AND P5, PT, R20.reuse, 0x11, PT ;  /* 0x000000111400780c */ /* 0x040fe40003fa6270 */
[----:B------:R-:W-:Y:S01]  /*3270*/  ISETP.GE.AND P1, PT, R20, 0x1, PT ;  /* 0x000000011400780c */ /* 0x000fe20003f26270 */
[----:B-----5:R-:W-:Y:S02]  /*3280*/  IMAD.MOV.U32 R63, RZ, RZ, R5 ;  /* 0x000000ffff3f7224 */ /* 0x020fe400078e0005 */
[----:B--2---:R-:W-:-:S04]  /*3290*/  IMAD.MOV.U32 R62, RZ, RZ, R8 ;  /* 0x000000ffff3e7224 */ /* 0x004fc800078e0008 */
[----:B------:R-:W-:Y:S01]  /*32a0*/  IMAD.WIDE.U32 R2, R2, 0x50, R62 ;  /* 0x0000005002027825 */ /* 0x000fe200078e003e */
[----:B------:R-:W-:-:S03]  /*32b0*/  ISETP.GE.AND P3, PT, R20, 0x21, PT ;  /* 0x000000211400780c */ /* 0x000fc60003f66270 */
[----:B------:R-:W-:Y:S01]  /*32c0*/  IMAD.IADD R3, R3, 0x1, R0 ;  /* 0x0000000103037824 */ /* 0x000fe200078e0200 */
[----:B------:R-:W-:Y:S02]  /*32d0*/  @P5 LEA R0, P2, R116, R2, 0x4 ;  /* 0x0000000274005211 */ /* 0x000fe400078420ff */
[----:B------:R-:W-:Y:S02]  /*32e0*/  @P1 LEA R4, P0, R2, c[0x0][0x1c8], 0x1 ;  /* 0x0000720002041a11 */ /* 0x000fe400078008ff */
[----:B------:R-:W-:Y:S02]  /*32f0*/  @P5 LEA.HI.X R6, R116, R3, R117, 0x4, P2 ;  /* 0x0000000374065211 */ /* 0x000fe400010f2475 */
[----:B------:R-:W-:Y:S02]  /*3300*/  @P1 LEA.HI.X R5, R2, c[0x0][0x1cc], R3, 0x1, P0 ;  /* 0x0000730002051a11 */ /* 0x000fe400000f0c03 */
[----:B------:R-:W-:Y:S01]  /*3310*/  ISETP.GE.AND P2, PT, R20, 0x31, PT ;  /* 0x000000311400780c */ /* 0x000fe20003f46270 */
[----:B------:R-:W-:Y:S01]  /*3320*/  IMAD.WIDE.U32 R8, R116, 0x20, RZ ;  /* 0x0000002074087825 */ /* 0x000fe200078e00ff */
[C---:B------:R-:W-:Y:S01]  /*3330*/  @P5 LEA R10, P0, R0.reuse, c[0x0][0x1c8], 0x1 ;  /* 0x00007200000a5a11 */ /* 0x040fe200078008ff */
[----:B------:R-:W-:Y:S01]  /*3340*/  @!PT LDS RZ, [RZ] ;  /* 0x00000000fffff984 */ /* 0x000fe20000000800 */
[----:B------:R-:W-:Y:S01]  /*3350*/  @!PT LDS RZ, [RZ] ;  /* 0x00000000fffff984 */ /* 0x000fe20000000800 */
[----:B------:R-:W-:Y:S01]  /*3360*/  @!PT LDS RZ, [RZ] ;  /* 0x00000000fffff984 */ /* 0x000fe20000000800 */
[----:B------:R1:W-:Y:S03]  /*3370*/  @P1 LDGSTS.E.BYPASS.LTC128B.128 [R216+0x2900], [R4.64], !P6 ;  /* 0x0290000004d81fae */ /* 0x0003e6000f101d48 */
[----:B------:R-:W-:Y:S01]  /*3380*/  @P5 LEA.HI.X R11, R0, c[0x0][0x1cc], R6, 0x1, P0 ;  /* 0x00007300000b5a11 */ /* 0x000fe200000f0c06 */
[----:B------:R-:W-:Y:S01]  /*3390*/  IMAD.SHL.U32 R6, R117, 0x20, RZ ;  /* 0x0000002075067824 */ /* 0x000fe200078e00ff */
[----:B------:R-:W-:-:S02]  /*33a0*/  @P3 IADD3 R0, P0, R2, R8, RZ ;  /* 0x0000000802003210 */ /* 0x000fc40007f1e0ff */
[----:B------:R-:W-:Y:S01]  /*33b0*/  ISETP.GE.AND P1, PT, R20, 0x41, PT ;  /* 0x000000411400780c */ /* 0x000fe20003f26270 */
[----:B------:R2:W-:Y:S01]  /*33c0*/  @P5 LDGSTS.E.BYPASS.LTC128B.128 [R216+0x3100], [R10.64], !P6 ;  /* 0x031000000ad85fae */ /* 0x0005e2000f101d48 */
[----:B------:R-:W-:Y:S01]  /*33d0*/  @P3 IADD3.X R6, R3, R9, R6, P0, !PT ;  /* 0x0000000903063210 */ /* 0x000fe200007fe406 */
[----:B------:R-:W-:Y:S01]  /*33e0*/  @P2 IMAD R7, R117, 0x30, RZ ;  /* 0x0000003075072824 */ /* 0x000fe200078e02ff */
        /* <DEDUP_REMOVED lines=18> */
[----:B------:R-:W1:Y:S04]  /*3510*/  LDSM.16.M88.4 R16, [R119] ;  /* 0x000000007710783b */ /* 0x000e680000000200 */
[----:B------:R-:W5:Y:S04]  /*3520*/  LDSM.16.M88.4 R12, [R119+0x800] ;  /* 0x00080000770c783b */ /* 0x000f680000000200 */
[----:B------:R-:W4:Y:S04]  /*3530*/  LDSM.16.M88.4 R24, [R119+0x1000] ;  /* 0x001000007718783b */ /* 0x000f280000000200 */
[----:B------:R-:W4:Y:S04]  /*3540*/  LDSM.16.M88.4 R32, [R119+0x1800] ;  /* 0x001800007720783b */ /* 0x000f280000000200 */
[----:B------:R-:W4:Y:S04]  /*3550*/  LDSM.16.M88.4 R28, [R119+0x2000] ;  /* 0x00200000771c783b */ /* 0x000f280000000200 */
[----:B--2---:R-:W2:Y:S01]  /*3560*/  LDSM.16.M88.4 R8, [R206] ;  /* 0x00000000ce08783b */ /* 0x004ea20000000200 */
[----:B------:R-:W-:-:S02]  /*3570*/  IMAD R0, R21, c[0x0][0x208], RZ ;  /* 0x0000820015007a24 */ /* 0x000fc400078e02ff */
[C---:B---3--:R-:W-:Y:S01]  /*3580*/  IMAD.WIDE.U32 R2, R60.reuse, c[0x0][0x208], RZ ;  /* 0x000082003c027a25 */ /* 0x048fe200078e00ff */
[----:B------:R-:W-:Y:S03]  /*3590*/  LDSM.16.M88.4 R36, [R213] ;  /* 0x00000000d524783b */ /* 0x000fe60000000200 */
[----:B------:R-:W-:Y:S01]  /*35a0*/  IMAD R0, R60, c[0x0][0x20c], R0 ;  /* 0x000083003c007a24 */ /* 0x000fe200078e0200 */
[----:B------:R-:W-:Y:S03]  /*35b0*/  LDSM.16.M88.4 R56, [R214] ;  /* 0x00000000d638783b */ /* 0x000fe60000000200 */
[----:B------:R-:W-:Y:S01]  /*35c0*/  IMAD.IADD R0, R3, 0x1, R0 ;  /* 0x0000000103007824 */ /* 0x000fe200078e0200 */
[----:B------:R-:W-:Y:S01]  /*35d0*/  ISETP.GE.AND P1, PT, R22, c[0x0][0x1d4], PT ;  /* 0x0000750016007a0c */ /* 0x000fe20003f26270 */
[----:B------:R-:W-:Y:S02]  /*35e0*/  LDSM.16.M88.4 R64, [R210] ;  /* 0x00000000d240783b */ /* 0x000fe40000000200 */
[----:B------:R-:W-:Y:S01]  /*35f0*/  IMAD R0, R0, 0x50, RZ ;  /* 0x0000005000007824 */ /* 0x000fe200078e02ff */
[C---:B-1----:R-:W-:Y:S08]  /*3600*/  HMMA.16816.F32.BF16 R40, R4.reuse, R16, RZ ;  /* 0x000000100428723c */ /* 0x042ff000000418ff */
[C---:B-----5:R-:W-:Y:S08]  /*3610*/  HMMA.16816.F32.BF16 R44, R4.reuse, R12, RZ ;  /* 0x0000000c042c723c */ /* 0x060ff000000418ff */
[C---:B----4-:R-:W-:Y:S08]  /*3620*/  HMMA.16816.F32.BF16 R48, R4.reuse, R24, RZ ;  /* 0x000000180430723c */ /* 0x050ff000000418ff */
[C---:B------:R-:W-:Y:S08]  /*3630*/  HMMA.16816.F32.BF16 R52, R4.reuse, R32, RZ ;  /* 0x000000200434723c */ /* 0x040ff000000418ff */
[C---:B------:R-:W-:Y:S08]  /*3640*/  HMMA.16816.F32.BF16 R68, R4.reuse, R28, RZ ;  /* 0x0000001c0444723c */ /* 0x040ff000000418ff */
[C---:B------:R-:W-:Y:S08]  /*3650*/  HMMA.16816.F32.BF16 R72, R4.reuse, R18, RZ ;  /* 0x000000120448723c */ /* 0x040ff000000418ff */
[C---:B------:R-:W-:Y:S08]  /*3660*/  HMMA.16816.F32.BF16 R80, R4.reuse, R14, RZ ;  /* 0x0000000e0450723c */ /* 0x040ff000000418ff */
[C---:B------:R-:W-:Y:S08]  /*3670*/  HMMA.16816.F32.BF16 R100, R4.reuse, R26, RZ ;  /* 0x0000001a0464723c */ /* 0x040ff000000418ff */
[C---:B------:R-:W-:Y:S08]  /*3680*/  HMMA.16816.F32.BF16 R120, R4.reuse, R34, RZ ;  /* 0x000000220478723c */ /* 0x040ff000000418ff */
[----:B------:R-:W-:Y:S01]  /*3690*/  HMMA.16816.F32.BF16 R112, R4, R30, RZ ;  /* 0x0000001e0470723c */ /* 0x000fe200000418ff */
[----:B------:R-:W1:Y:S07]  /*36a0*/  LDSM.16.M88.4 R4, [R209+0x2000] ;  /* 0x00200000d104783b */ /* 0x000e6e0000000200 */
[C---:B--2---:R-:W-:Y:S08]  /*36b0*/  HMMA.16816.F32.BF16 R124, R8.reuse, R16, RZ ;  /* 0x00000010087c723c */ /* 0x044ff000000418ff */
[C---:B------:R-:W-:Y:S08]  /*36c0*/  HMMA.16816.F32.BF16 R148, R8.reuse, R18, RZ ;  /* 0x000000120894723c */ /* 0x040ff000000418ff */
[C---:B------:R-:W-:Y:S08]  /*36d0*/  HMMA.16816.F32.BF16 R108, R8.reuse, R12, RZ ;  /* 0x0000000c086c723c */ /* 0x040ff000000418ff */
[C---:B------:R-:W-:Y:S08]  /*36e0*/  HMMA.16816.F32.BF16 R144, R8.reuse, R14, RZ ;  /* 0x0000000e0890723c */ /* 0x040ff000000418ff */
[C---:B------:R-:W-:Y:S08]  /*36f0*/  HMMA.16816.F32.BF16 R104, R8.reuse, R24, RZ ;  /* 0x000000180868723c */ /* 0x040ff000000418ff */
[C---:B------:R-:W-:Y:S01]  /*3700*/  HMMA.16816.F32.BF16 R128, R8.reuse, R26, RZ ;  /* 0x0000001a0880723c */ /* 0x040fe200000418ff */
[----:B------:R-:W-:Y:S07]  /*3710*/  LDSM.16.M88.4 R24, [R211] ;  /* 0x00000000d318783b */ /* 0x000fee0000000200 */
[C---:B------:R-:W-:Y:S08]  /*3720*/  HMMA.16816.F32.BF16 R96, R8.reuse, R32, RZ ;  /* 0x000000200860723c */ /* 0x040ff000000418ff */
[C---:B------:R-:W-:Y:S01]  /*3730*/  HMMA.16816.F32.BF16 R132, R8.reuse, R34, RZ ;  /* 0x000000220884723c */ /* 0x040fe200000418ff */
[----:B------:R-:W2:Y:S07]  /*3740*/  LDSM.16.M88.4 R32, [R212] ;  /* 0x00000000d420783b */ /* 0x000eae0000000200 */
        /* <DEDUP_REMOVED lines=9> */
[----:B------:R-:W-:Y:S02]  /*37e0*/  IADD3 R14, P2, R16, UR7, RZ ;  /* 0x00000007100e7c10 */ /* 0x000fe4000ff5e0ff */
[----:B------:R-:W-:Y:S02]  /*37f0*/  LEA.HI.X R17, R2, c[0x0][0x1fc], R0, 0x1, P0 ;  /* 0x00007f0002117a11 */ /* 0x000fe400000f0c00 */
[----:B------:R-:W-:Y:S02]  /*3800*/  ISETP.LT.OR P0, PT, R20, 0x1, P1 ;  /* 0x000000011400780c */ /* 0x000fe40000f01670 */
[----:B------:R-:W-:Y:S02]  /*3810*/  IADD3 R12, P3, R14, UR7, RZ ;  /* 0x000000070e0c7c10 */ /* 0x000fe4000ff7e0ff */
[----:B------:R-:W-:Y:S02]  /*3820*/  IADD3.X R15, R17, UR5, RZ, P2, !PT ;  /* 0x00000005110f7c10 */ /* 0x000fe400097fe4ff */
[----:B------:R-:W-:-:S02]  /*3830*/  IADD3 R2, P2, R12, UR7, RZ ;  /* 0x000000070c027c10 */ /* 0x000fc4000ff5e0ff */
[----:B------:R-:W-:Y:S02]  /*3840*/  IADD3.X R13, R15, UR5, RZ, P3, !PT ;  /* 0x000000050f0d7c10 */ /* 0x000fe40009ffe4ff */
[C---:B------:R-:W-:Y:S02]  /*3850*/  ISETP.LT.OR P3, PT, R20.reuse, 0x21, P1 ;  /* 0x000000211400780c */ /* 0x040fe40000f61670 */
[----:B------:R-:W-:Y:S01]  /*3860*/  IADD3.X R3, R13, UR5, RZ, P2, !PT ;  /* 0x000000050d037c10 */ /* 0x000fe200097fe4ff */
[----:B------:R-:W-:Y:S01]  /*3870*/  @!PT LDS RZ, [RZ] ;  /* 0x00000000fffff984 */ /* 0x000fe20000000800 */
[----:B------:R-:W-:Y:S01]  /*3880*/  @!PT LDS RZ, [RZ] ;  /* 0x00000000fffff984 */ /* 0x000fe20000000800 */
[----:B------:R-:W-:Y:S01]  /*3890*/  @!PT LDS RZ, [RZ] ;  /* 0x00000000fffff984 */ /* 0x000fe20000000800 */
[----:B------:R4:W-:Y:S01]  /*38a0*/  LDGSTS.E.BYPASS.LTC128B.128 [R216+0x100], [R16.64], !P0 ;  /* 0x0010000010d87fae */ /* 0x0009e2000c101d48 */
[C---:B------:R-:W-:Y:S02]  /*38b0*/  ISETP.LT.OR P2, PT, R20.reuse, 0x31, P1 ;  /* 0x000000311400780c */ /* 0x040fe40000f41670 */
[----:B------:R-:W-:Y:S01]  /*38c0*/  ISETP.LT.OR P1, PT, R20, 0x41, P1 ;  /* 0x000000411400780c */ /* 0x000fe20000f21670 */
[----:B------:R5:W-:Y:S01]  /*38d0*/  LDGSTS.E.BYPASS.LTC128B.128 [R216+0x900], [R14.64], !P5 ;  /* 0x009000000ed87fae */ /* 0x000be2000e901d48 */
[C---:B-1----:R-:W-:Y:S05]  /*38e0*/  HMMA.16816.F32.BF16 R28, R4.reuse, R36, R48 ;  /* 0x00000024041c723c */ /* 0x042fea0000041830 */
[----:B------:R5:W-:Y:S04]  /*38f0*/  LDGSTS.E.BYPASS.LTC128B.128 [R216+0x1100], [R12.64], !P3 ;  /* 0x011000000cd87fae */ /* 0x000be8000d901d48 */
[----:B------:R1:W-:Y:S01]  /*3900*/  LDGSTS.E.BYPASS.LTC128B.128 [R216+0x1900], [R2.64], !P2 ;  /* 0x0190000002d87fae */ /* 0x0003e2000d101d48 */
[----:B------:R-:W-:Y:S01]  /*3910*/  HMMA.16816.F32.BF16 R76, R4, R56, R44 ;  /* 0x00000038044c723c */ /* 0x000fe2000004182c */
[----:B----4-:R-:W-:-:S04]  /*3920*/  IADD3 R16, P0, R2, UR7, RZ ;  /* 0x0000000702107c10 */ /* 0x010fc8000ff1e0ff */
[----:B------:R-:W-:-:S05]  /*3930*/  IADD3.X R17, R3, UR5, RZ, P0, !PT ;  /* 0x0000000503117c10 */ /* 0x000fca00087fe4ff */
        /* <DEDUP_REMOVED lines=10> */
[C---:B------:R-:W-:Y:S08]  /*39e0*/  HMMA.16816.F32.BF16 R20, R4.reuse, R58, R80 ;  /* 0x0000003a0414723c */ /* 0x040ff00000041850 */
[C---:B------:R-:W-:Y:S01]  /*39f0*/  HMMA.16816.F32.BF16 R84, R4.reuse, R64, R40 ;  /* 0x000000400454723c */ /* 0x040fe20000041828 */
[----:B------:R-:W4:Y:S07]  /*3a00*/  LDSM.16.M88.4 R40, [R205+0x1800] ;  /* 0x00180000cd28783b */ /* 0x000f2e0000000200 */
[----:B------:R-:W-:Y:S08]  /*3a10*/  HMMA.16816.F32.BF16 R72, R4, R66, R72 ;  /* 0x000000420448723c */ /* 0x000ff00000041848 */
[C---:B---3--:R-:W-:Y:S08]  /*3a20*/  HMMA.16816.F32.BF16 R136, R8.reuse, R64, R124 ;  /* 0x000000400888723c */ /* 0x048ff0000004187c */
[C---:B------:R-:W-:Y:S08]  /*3a30*/  HMMA.16816.F32.BF16 R152, R8.reuse, R56, R108 ;  /* 0x000000380898723c */ /* 0x040ff0000004186c */
[----:B------:R-:W-:Y:S08]  /*3a40*/  HMMA.16816.F32.BF16 R64, R8, R66, R148 ;  /* 0x000000420840723c */ /* 0x000ff00000041894 */
[C---:B------:R-:W-:Y:S08]  /*3a50*/  HMMA.16816.F32.BF16 R164, R4.reuse, R34, R120 ;  /* 0x0000002204a4723c */ /* 0x040ff00000041878 */
[----:B------:R-:W-:Y:S08]  /*3a60*/  HMMA.16816.F32.BF16 R80, R4, R26, R112 ;  /* 0x0000001a0450723c */ /* 0x000ff00000041870 */
[----:B------:R-:W-:Y:S08]  /*3a70*/  HMMA.16816.F32.BF16 R56, R8, R58, R144 ;  /* 0x0000003a0838723c */ /* 0x000ff00000041890 */
[----:B------:R-:W-:Y:S01]  /*3a80*/  HMMA.16816.F32.BF16 R172, R4, R38, R100 ;  /* 0x0000002604ac723c */ /* 0x000fe20000041864 */
[----:B------:R-:W-:Y:S07]  /*3a90*/  LDSM.16.M88.4 R4, [R208+0x2000] ;  /* 0x00200000d004783b */ /* 0x000fee0000000200 */
[C---:B------:R-:W-:Y:S08]  /*3aa0*/  HMMA.16816.F32.BF16 R156, R8.reuse, R36, R104 ;  /* 0x00000024089c723c */ /* 0x040ff00000041868 */
[C---:B------:R-:W-:Y:S01]  /*3ab0*/  HMMA.16816.F32.BF16 R120, R8.reuse, R38, R128 ;  /* 0x000000260878723c */ /* 0x040fe20000041880 */
[----:B------:R-:W-:Y:S07]  /*3ac0*/  LDSM.16.M88.4 R36, [R202] ;  /* 0x00000000ca24783b */ /* 0x000fee0000000200 */
[C---:B------:R-:W-:Y:S08]  /*3ad0*/  HMMA.16816.F32.BF16 R168, R8.reuse, R32, R96 ;  /* 0x0000002008a8723c */ /* 0x040ff00000041860 */
[C---:B------:R-:W-:Y:S08]  /*3ae0*/  HMMA.16816.F32.BF16 R176, R8.reuse, R24, R88 ;  /* 0x0000001808b0723c */ /* 0x040ff00000041858 */
        /* <DEDUP_REMOVED lines=22> */
[C---:B----4-:R-:W-:Y:S08]  /*3c50*/  HMMA.16816.F32.BF16 R104, R16.reuse, R40, R140 ;  /* 0x000000281068723c */ /* 0x050ff0000004188c */
[C---:B------:R-:W-:Y:S08]  /*3c60*/  HMMA.16816.F32.BF16 R100, R16.reuse, R68, R160 ;  /* 0x000000441064723c */ /* 0x040ff000000418a0 */
[----:B------:R-:W-:Y:S08]  /*3c70*/  HMMA.16816.F32.BF16 R84, R16, R42, R164 ;  /* 0x0000002a1054723c */ /* 0x000ff000000418a4 */
[C---:B------:R-:W-:Y:S08]  /*3c80*/  HMMA.16816.F32.BF16 R44, R12.reuse, R40, R168 ;  /* 0x000000280c2c723c */ /* 0x040ff000000418a8 */
[C---:B------:R-:W-:Y:S08]  /*3c90*/  HMMA.16816.F32.BF16 R40, R12.reuse, R42, R132 ;  /* 0x0000002a0c28723c */ /* 0x040ff00000041884 */
[C---:B------:R-:W-:Y:S08]  /*3ca0*/  HMMA.16816.F32.BF16 R16, R12.reuse, R68, R176 ;  /* 0x000000440c10723c */ /* 0x040ff000000418b0 */
[----:B------:R-:W-:Y:S01]  /*3cb0*/  HMMA.16816.F32.BF16 R12, R12, R70, R128 ;  /* 0x000000460c0c723c */ /* 0x000fe20000041880 */
[----:B------:R-:W-:Y:S07]  /*3cc0*/  BSSY B0, `(.L_x_1225) ;  /* 0x0000035000007945 */ /* 0x000fee0003800000 */
[----:B--2---:R-:W-:Y:S08]  /*3cd0*/  HMMA.16816.F32.BF16 R144, R4, R22, R80 ;  /* 0x000000160490723c */ /* 0x004ff00000041850 */
[-C--:B---3--:R-:W-:Y:S08]  /*3ce0*/  HMMA.16816.F32.BF16 R80, R8, R28.reuse, R52 ;  /* 0x0000001c0850723c */ /* 0x088ff00000041834 */
[C---:B------:R-:W-:Y:S08]  /*3cf0*/  HMMA.16816.F32.BF16 R108, R4.reuse, R28, R108 ;  /* 0x0000001c046c723c */ /* 0x040ff0000004186c */
[-C--:B------:R-:W-:Y:S08]  /*3d00*/  HMMA.16816.F32.BF16 R88, R4, R30.reuse, R88 ;  /* 0x0000001e0458723c */ /* 0x080ff00000041858 */
[----:B------:R-:W-:Y:S08]  /*3d10*/  HMMA.16816.F32.BF16 R52, R8, R30, R48 ;  /* 0x0000001e0834723c */ /* 0x000ff00000041830 */
[----:B------:R-:W-:Y:S08]  /*3d20*/  HMMA.16816.F32.BF16 R128, R4, R36, R124 ;  /* 0x000000240480723c */ /* 0x000ff0000004187c */
        /* <DEDUP_REMOVED lines=46> */
.L_x_1226:
[----:B-1----:R-:W-:Y:S05]  /*4010*/  BSYNC B0 ;  /* 0x0000000000007941 */ /* 0x002fea0003800000 */
.L_x_1225:
[----:B------:R-:W2:Y:S04]  /*4020*/  LDL R247, [R1+0x60] ;  /* 0x0000600001f77983 */ /* 0x000ea80000100800 */
[----:B------:R-:W2:Y:S04]  /*4030*/  LDL R246, [R1+0x84] ;  /* 0x0000840001f67983 */ /* 0x000ea80000100800 */
[----:B------:R-:W3:Y:S04]  /*4040*/  LDL R5, [R1+0x44] ;  /* 0x0000440001057983 */ /* 0x000ee80000100800 */
[----:B------:R-:W4:Y:S04]  /*4050*/  LDL R250, [R1+0x40] ;  /* 0x0000400001fa7983 */ /* 0x000f280000100800 */
[----:B------:R-:W0:Y:S01]  /*4060*/  LDGDEPBAR ;  /* 0x00000000000079af */ /* 0x000e220000000000 */
[----:B--2---:R-:W-:-:S04]  /*4070*/  IMAD.IADD R0, R246, 0x1, R247 ;  /* 0x00000001f6007824 */ /* 0x004fc800078e02f7 */
[----:B------:R-:W-:-:S05]  /*4080*/  @P4 IMAD.HI.U32 R2, R0, c[0x0][0x2c8], RZ ;  /* 0x0000b20000024a27 */ /* 0x000fca00078e00ff */
[----:B------:R-:W-:-:S05]  /*4090*/  @P4 SHF.R.U32.HI R0, RZ, c[0x0][0x2cc], R2 ;  /* 0x0000b300ff004a19 */ /* 0x000fca0000011602 */
[----:B------:R-:W1:Y:S04]  /*40a0*/  SHFL.IDX PT, R3, R0, RZ, 0x1c1f ;  /* 0x001c1fff00037589 */ /* 0x000e6800000e0000 */
[----:B------:R-:W2:Y:S01]  /*40b0*/  SHFL.IDX PT, R4, R0, 0x1, 0x1c1f ;  /* 0x003c1f0000047f89 */ /* 0x000ea200000e0000 */
[----:B------:R-:W-:-:S03]  /*40c0*/  IMAD.IADD R2, R249, 0x1, R61 ;  /* 0x00000001f9027824 */ /* 0x000fc600078e023d */
[----:B------:R-:W5:Y:S04]  /*40d0*/  SHFL.IDX PT, R6, R0, 0x2, 0x1c1f ;  /* 0x005c1f0000067f89 */ /* 0x000f6800000e0000 */
[----:B------:R3:W1:Y:S02]  /*40e0*/  SHFL.IDX PT, R7, R0, 0x3, 0x1c1f ;  /* 0x007c1f0000077f89 */ /* 0x00066400000e0000 */
[----:B---3--:R-:W-:Y:S01]  /*40f0*/  IADD3 R0, -R5, 0x1, R2 ;  /* 0x0000000105007810 */ /* 0x008fe20007ffe102 */
[----:B------:R-:W-:-:S04]  /*4100*/  IMAD.IADD R5, R2, 0x1, -R5 ;  /* 0x0000000102057824 */ /* 0x000fc800078e0a05 */
[----:B----4-:R-:W-:-:S04]  /*4110*/  IMAD.IADD R0, R0, 0x1, -R250 ;  /* 0x0000000100007824 */ /* 0x010fc800078e0afa */
[C---:B-1----:R-:W-:Y:S02]  /*4120*/  IMAD.IADD R2, R0.reuse, 0x1, R3 ;  /* 0x0000000100027824 */ /* 0x042fe400078e0203 */
[----:B--2---:R-:W-:-:S05]  /*4130*/  IMAD.IADD R3, R0, 0x1, R4 ;  /* 0x0000000100037824 */ /* 0x004fca00078e0204 */
[----:B------:R-:W-:-:S04]  /*4140*/  IMNMX R3, R5, R3, PT ;  /* 0x0000000305037217 */ /* 0x000fc80003800200 */
[C---:B------:R-:W-:Y:S02]  /*4150*/  ISETP.GT.AND P0, PT, R3.reuse, 0x1, PT ;  /* 0x000000010300780c */ /* 0x040fe40003f04270 */
[----:B------:R-:W-:Y:S02]  /*4160*/  ISETP.GT.AND P1, PT, R3, RZ, PT ;  /* 0x000000ff0300720c */ /* 0x000fe40003f24270 */
[----:B------:R-:W-:Y:S02]  /*4170*/  FSEL R33, R79, -INF , P0 ;  /* 0xff8000004f217808 */ /* 0x000fe40000000000 */
[----:B------:R-:W-:Y:S02]  /*4180*/  ISETP.GT.AND P0, PT, R3, 0x9, PT ;  /* 0x000000090300780c */ /* 0x000fe40003f04270 */
[----:B------:R-:W-:Y:S01]  /*4190*/  IMNMX R4, R5, R2, PT ;  /* 0x0000000205047217 */ /* 0x000fe20003800200 */
[----:B-----5:R-:W-:Y:S01]  /*41a0*/  IMAD.IADD R6, R0, 0x1, R6 ;  /* 0x0000000100067824 */ /* 0x020fe200078e0206 */
[----:B------:R-:W-:-:S02]  /*41b0*/  FSEL R32, R78, -INF , P1 ;  /* 0xff8000004e207808 */ /* 0x000fc40000800000 */
[----:B------:R-:W-:Y:S01]  /*41c0*/  FSEL R36, R75, -INF , P0 ;  /* 0xff8000004b247808 */ /* 0x000fe20000000000 */
[----:B------:R-:W-:Y:S01]  /*41d0*/  IMAD.IADD R0, R0, 0x1, R7 ;  /* 0x0000000100007824 */ /* 0x000fe200078e0207 */
[----:B------:R-:W-:Y:S02]  /*41e0*/  ISETP.GT.AND P2, PT, R4, 0x1, PT ;  /* 0x000000010400780c */ /* 0x000fe40003f44270 */
[C---:B------:R-:W-:Y:S02]  /*41f0*/  ISETP.GT.AND P1, PT, R3.reuse, 0x8, PT ;  /* 0x000000080300780c */ /* 0x040fe40003f24270 */
[----:B------:R-:W-:Y:S02]  /*4200*/  ISETP.GT.AND P0, PT, R3, 0x11, PT ;  /* 0x000000110300780c */ /* 0x000fe40003f04270 */
[----:B------:R-:W-:Y:S02]  /*4210*/  FSEL R25, R77, -INF , P2 ;  /* 0xff8000004d197808 */ /* 0x000fe40001000000 */
[----:B------:R-:W-:-:S02]  /*4220*/  FSEL R34, R74, -INF , P1 ;  /* 0xff8000004a227808 */ /* 0x000fc40000800000 */
[----:B------:R-:W-:Y:S02]  /*4230*/  FSEL R116, R67, -INF , P0 ;  /* 0xff80000043747808 */ /* 0x000fe40000000000 */
[C---:B------:R-:W-:Y:S02]  /*4240*/  ISETP.GT.AND P3, PT, R4.reuse, RZ, PT ;  /* 0x000000ff0400720c */ /* 0x040fe40003f64270 */
[----:B------:R-:W-:Y:S02]  /*4250*/  ISETP.GT.AND P2, PT, R4, 0x9, PT ;  /* 0x000000090400780c */ /* 0x000fe40003f44270 */
[C---:B------:R-:W-:Y:S02]  /*4260*/  ISETP.GT.AND P1, PT, R3.reuse, 0x10, PT ;  /* 0x000000100300780c */ /* 0x040fe40003f24270 */
[----:B------:R-:W-:Y:S02]  /*4270*/  ISETP.GT.AND P0, PT, R3, 0x19, PT ;  /* 0x000000190300780c */ /* 0x000fe40003f04270 */
[----:B------:R-:W-:-:S02]  /*4280*/  IMNMX R0, R5, R0, PT ;  /* 0x0000000005007217 */ /* 0x000fc40003800200 */
[----:B------:R-:W-:Y:S02]  /*4290*/  FSEL R9, R76, -INF , P3 ;  /* 0xff8000004c097808 */ /* 0x000fe40001800000 */
[----:B------:R-:W-:Y:S02]  /*42a0*/  FSEL R27, R73, -INF , P2 ;  /* 0xff800000491b7808 */ /* 0x000fe40001000000 */
[----:B------:R-:W-:Y:S02]  /*42b0*/  FSEL R115, R66, -INF , P1 ;  /* 0xff80000042737808 */ /* 0x000fe40000800000 */
[----:B------:R-:W-:Y:S02]  /*42c0*/  FSEL R118, R59, -INF , P0 ;  /* 0xff8000003b767808 */ /* 0x000fe40000000000 */
[C---:B------:R-:W-:Y:S02]  /*42d0*/  ISETP.GT.AND P3, PT, R4.reuse, 0x8, PT ;  /* 0x000000080400780c */ /* 0x040fe40003f64270 */
[----:B------:R-:W-:-:S02]  /*42e0*/  ISETP.GT.AND P2, PT, R4, 0x11, PT ;  /* 0x000000110400780c */ /* 0x000fc40003f44270 */
[----:B------:R-:W-:Y:S02]  /*42f0*/  ISETP.GT.AND P1, PT, R3, 0x18, PT ;  /* 0x000000180300780c */ /* 0x000fe40003f24270 */
[----:B------:R-:W-:Y:S02]  /*4300*/  ISETP.GT.AND P0, PT, R0, 0x1, PT ;  /* 0x000000010000780c */ /* 0x000fe40003f04270 */
[----:B------:R-:W-:Y:S02]  /*4310*/  FSEL R26, R72, -INF , P3 ;  /* 0xff800000481a7808 */ /* 0x000fe40001800000 */
[----:B------:R-:W-:Y:S02]  /*4320*/  FSEL R71, R65, -INF , P2 ;  /* 0xff80000041477808 */ /* 0x000fe40001000000 */
[----:B------:R-:W-:Y:S02]  /*4330*/  FSEL R117, R58, -INF , P1 ;  /* 0xff8000003a757808 */ /* 0x000fe40000800000 */
[----:B------:R-:W-:-:S02]  /*4340*/  FSEL R15, R131, -INF , P0 ;  /* 0xff800000830f7808 */ /* 0x000fc40000000000 */
[C---:B------:R-:W-:Y:S02]  /*4350*/  ISETP.GT.AND P3, PT, R4.reuse, 0x10, PT ;  /* 0x000000100400780c */ /* 0x040fe40003f64270 */
[----:B------:R-:W-:Y:S02]  /*4360*/  ISETP.GT.AND P2, PT, R4, 0x19, PT ;  /* 0x000000190400780c */ /* 0x000fe40003f44270 */
[C---:B------:R-:W-:Y:S02]  /*4370*/  ISETP.GT.AND P1, PT, R0.reuse, RZ, PT ;  /* 0x000000ff0000720c */ /* 0x040fe40003f24270 */
[----:B------:R-:W-:Y:S02]  /*4380*/  ISETP.GT.AND P0, PT, R0, 0x9, PT ;  /* 0x000000090000780c */ /* 0x000fe40003f04270 */
[----:B------:R-:W-:Y:S02]  /*4390*/  IMNMX R2, R5, R6, PT ;  /* 0x0000000605027217 */ /* 0x000fe40003800200 */
        /* <DEDUP_REMOVED lines=8> */
[----:B------:R-:W-:Y:S02]  /*4420*/  FSEL R96, R56, -INF , P3 ;  /* 0xff80000038607808 */ /* 0x000fe40001800000 */
[----:B------:R-:W-:Y:S02]  /*4430*/  FSEL R11, R129, -INF , P2 ;  /* 0xff800000810b7808 */ /* 0x000fe40001000000 */
[----:B------:R-:W-:Y:S02]  /*4440*/  FSEL R20, R126, -INF , P1 ;  /* 0xff8000007e147808 */ /* 0x000fe40000800000 */
[----:B------:R-:W-:Y:S02]  /*4450*/  FSEL R45, R123, -INF , P0 ;  /* 0xff8000007b2d7808 */ /* 0x000fe40000000000 */
[----:B------:R-:W-:-:S02]  /*4460*/  ISETP.GT.AND P3, PT, R2, RZ, PT ;  /* 0x000000ff0200720c */ /* 0x000fc40003f64270 */
[----:B------:R-:W-:Y:S02]  /*4470*/  ISETP.GT.AND P2, PT, R2, 0x9, PT ;  /* 0x000000090200780c */ /* 0x000fe40003f44270 */
[C---:B------:R-:W-:Y:S02]  /*4480*/  ISETP.GT.AND P1, PT, R0.reuse, 0x10, PT ;  /* 0x000000100000780c */ /* 0x040fe40003f24270 */
[----:B------:R-:W-:Y:S02]  /*4490*/  ISETP.GT.AND P0, PT, R0, 0x19, PT ;  /* 0x000000190000780c */ /* 0x000fe40003f04270 */
[----:B------:R-:W-:Y:S02]  /*44a0*/  FSEL R10, R128, -INF , P3 ;  /* 0xff800000800a7808 */ /* 0x000fe40001800000 */
[----:B------:R-:W-:Y:S02]  /*44b0*/  FSEL R13, R125, -INF , P2 ;  /* 0xff8000007d0d7808 */ /* 0x000fe40001000000 */
[----:B------:R-:W-:-:S02]  /*44c0*/  FSEL R44, R122, -INF , P1 ;  /* 0xff8000007a2c7808 */ /* 0x000fc40000800000 */
[----:B------:R-:W-:Y:S02]  /*44d0*/  FSEL R68, R95, -INF , P0 ;  /* 0xff8000005f447808 */ /* 0x000fe40000000000 */
[C---:B------:R-:W-:Y:S02]  /*44e0*/  ISETP.GT.AND P3, PT, R2.reuse, 0x8, PT ;  /* 0x000000080200780c */ /* 0x040fe40003f64270 */
[----:B------:R-:W-:Y:S02]  /*44f0*/  ISETP.GT.AND P2, PT, R2, 0x11, PT ;  /* 0x000000110200780c */ /* 0x000fe40003f44270 */
[C---:B------:R-:W-:Y:S02]  /*4500*/  ISETP.GT.AND P1, PT, R0.reuse, 0x18, PT ;  /* 0x000000180000780c */ /* 0x040fe40003f24270 */
[----:B------:R-:W-:Y:S02]  /*4510*/  ISETP.GT.AND P0, PT, R0, 0x21, PT ;  /* 0x000000210000780c */ /* 0x000fe40003f04270 */
[----:B------:R-:W-:-:S02]  /*4520*/  FSEL R12, R124, -INF , P3 ;  /* 0xff8000007c0c7808 */ /* 0x000fc40001800000 */
[----:B------:R-:W-:Y:S02]  /*4530*/  FSEL R37, R121, -INF , P2 ;  /* 0xff80000079257808 */ /* 0x000fe40001000000 */
[----:B------:R-:W-:Y:S02]  /*4540*/  FSEL R46, R94, -INF , P1 ;  /* 0xff8000005e2e7808 */ /* 0x000fe40000800000 */
[----:B------:R-:W-:Y:S02]  /*4550*/  FSEL R134, R111, -INF , P0 ;  /* 0xff8000006f867808 */ /* 0x000fe40000000000 */
[C---:B------:R-:W-:Y:S02]  /*4560*/  ISETP.GT.AND P3, PT, R2.reuse, 0x10, PT ;  /* 0x000000100200780c */ /* 0x040fe40003f64270 */
[----:B------:R-:W-:Y:S02]  /*4570*/  ISETP.GT.AND P2, PT, R2, 0x19, PT ;  /* 0x000000190200780c */ /* 0x000fe40003f44270 */
[----:B------:R-:W-:-:S02]  /*4580*/  ISETP.GT.AND P1, PT, R0, 0x20, PT ;  /* 0x000000200000780c */ /* 0x000fc40003f24270 */
[----:B------:R-:W-:Y:S02]  /*4590*/  ISETP.GT.AND P0, PT, R4, 0x21, PT ;  /* 0x000000210400780c */ /* 0x000fe40003f04270 */
[----:B------:R-:W-:Y:S02]  /*45a0*/  FSEL R35, R120, -INF , P3 ;  /* 0xff80000078237808 */ /* 0x000fe40001800000 */
[----:B------:R-:W-:Y:S02]  /*45b0*/  FSEL R39, R93, -INF , P2 ;  /* 0xff8000005d277808 */ /* 0x000fe40001000000 */
[----:B------:R-:W-:Y:S02]  /*45c0*/  FSEL R133, R110, -INF , P1 ;  /* 0xff8000006e857808 */ /* 0x000fe40000800000 */
[----:B------:R-:W-:Y:S02]  /*45d0*/  FSEL R138, R81, -INF , P0 ;  /* 0xff800000518a7808 */ /* 0x000fe40000000000 */
[----:B------:R-:W-:-:S02]  /*45e0*/  ISETP.GT.AND P3, PT, R2, 0x18, PT ;  /* 0x000000180200780c */ /* 0x000fc40003f64270 */
[----:B------:R-:W-:Y:S02]  /*45f0*/  ISETP.GT.AND P2, PT, R2, 0x21, PT ;  /* 0x000000210200780c */ /* 0x000fe40003f44270 */
[C---:B------:R-:W-:Y:S02]  /*4600*/  ISETP.GT.AND P1, PT, R4.reuse, 0x28, PT ;  /* 0x000000280400780c */ /* 0x040fe40003f24270 */
[----:B------:R-:W-:Y:S02]  /*4610*/  ISETP.GT.AND P0, PT, R4, 0x31, PT ;  /* 0x000000310400780c */ /* 0x000fe40003f04270 */
[----:B------:R-:W-:Y:S02]  /*4620*/  FSEL R38, R92, -INF , P3 ;  /* 0xff8000005c267808 */ /* 0x000fe40001800000 */
[----:B------:R-:W-:Y:S02]  /*4630*/  FSEL R132, R109, -INF , P2 ;  /* 0xff8000006d847808 */ /* 0x000fe40001000000 */
[----:B------:R-:W-:-:S02]  /*4640*/  FSEL R137, R52, -INF , P1 ;  /* 0xff80000034897808 */ /* 0x000fc40000800000 */
[----:B------:R-:W-:Y:S02]  /*4650*/  FSEL R148, R49, -INF , P0 ;  /* 0xff80000031947808 */ /* 0x000fe40000000000 */
[----:B------:R-:W-:Y:S02]  /*4660*/  ISETP.GT.AND P3, PT, R2, 0x20, PT ;  /* 0x000000200200780c */ /* 0x000fe40003f64270 */
[C---:B------:R-:W-:Y:S02]  /*4670*/  ISETP.GT.AND P2, PT, R4.reuse, 0x29, PT ;  /* 0x000000290400780c */ /* 0x040fe40003f44270 */
[----:B------:R-:W-:Y:S02]  /*4680*/  ISETP.GT.AND P1, PT, R4, 0x38, PT ;  /* 0x000000380400780c */ /* 0x000fe40003f24270 */
        /* <DEDUP_REMOVED lines=14> */
[C---:B------:R-:W-:Y:S02]  /*4770*/  ISETP.GT.AND P5, PT, R4.reuse, 0x40, PT ;  /* 0x000000400400780c */ /* 0x040fe40003fa4270 */
[C---:B------:R-:W-:Y:S02]  /*4780*/  ISETP.GT.AND P2, PT, R4.reuse, 0x41, PT ;  /* 0x000000410400780c */ /* 0x040fe40003f44270 */
[C---:B------:R-:W-:Y:S02]  /*4790*/  ISETP.GT.AND P1, PT, R4.reuse, 0x48, PT ;  /* 0x000000480400780c */ /* 0x040fe40003f24270 */
[----:B------:R-:W-:Y:S02]  /*47a0*/  ISETP.GT.AND P0, PT, R4, 0x49, PT ;  /* 0x000000490400780c */ /* 0x000fe40003f04270 */
[----:B------:R-:W-:Y:S02]  /*47b0*/  FMNMX.FTZ R4, R9, R25, !PT ;  /* 0x0000001909047209 */ /* 0x000fe40007810000 */
[----:B------:R-:W-:-:S02]  /*47c0*/  FMNMX.FTZ R5, R10, R11, !PT ;  /* 0x0000000b0a057209 */ /* 0x000fc40007810000 */
[----:B------:R-:W-:Y:S02]  /*47d0*/  FMNMX.FTZ R4, R26, R4, !PT ;  /* 0x000000041a047209 */ /* 0x000fe40007810000 */
[----:B------:R-:W-:Y:S02]  /*47e0*/  FMNMX.FTZ R5, R12, R5, !PT ;  /* 0x000000050c057209 */ /* 0x000fe40007810000 */
[----:B------:R-:W-:Y:S02]  /*47f0*/  FMNMX.FTZ R4, R27, R4, !PT ;  /* 0x000000041b047209 */ /* 0x000fe40007810000 */
[----:B------:R-:W-:Y:S02]  /*4800*/  FMNMX.FTZ R5, R13, R5, !PT ;  /* 0x000000050d057209 */ /* 0x000fe40007810000 */
[----:B------:R-:W-:Y:S02]  /*4810*/  FMNMX.FTZ R4, R69, R4, !PT ;  /* 0x0000000445047209 */ /* 0x000fe40007810000 */
[----:B------:R-:W-:-:S02]  /*4820*/  FSEL R140, R48, -INF , P3 ;  /* 0xff800000308c7808 */ /* 0x000fc40001800000 */
[----:B------:R-:W-:Y:S02]  /*4830*/  FMNMX.FTZ R4, R71, R4, !PT ;  /* 0x0000000447047209 */ /* 0x000fe40007810000 */
[----:B------:R-:W-:Y:S02]  /*4840*/  ISETP.GT.AND P3, PT, R0, 0x29, PT ;  /* 0x000000290000780c */ /* 0x000fe40003f64270 */
[----:B------:R-:W-:Y:S02]  /*4850*/  FMNMX.FTZ R5, R35, R5, !PT ;  /* 0x0000000523057209 */ /* 0x000fe40007810000 */
[----:B------:R-:W-:Y:S02]  /*4860*/  FMNMX.FTZ R4, R96, R4, !PT ;  /* 0x0000000460047209 */ /* 0x000fe40007810000 */
[----:B------:R-:W-:Y:S02]  /*4870*/  FSEL R136, R91, -INF , P3 ;  /* 0xff8000005b887808 */ /* 0x000fe40001800000 */
[----:B------:R-:W-:-:S02]  /*4880*/  FSEL R188, R29, -INF , P2 ;  /* 0xff8000001dbc7808 */ /* 0x000fc40001000000 */
[----:B------:R-:W-:Y:S02]  /*4890*/  FSEL R190, R16, -INF , P1 ;  /* 0xff80000010be7808 */ /* 0x000fe40000800000 */
[----:B------:R-:W-:Y:S02]  /*48a0*/  FMNMX.FTZ R5, R37, R5, !PT ;  /* 0x0000000525057209 */ /* 0x000fe40007810000 */
        /* <DEDUP_REMOVED lines=16> */
[----:B------:R-:W-:-:S04]  /*49b0*/  FMNMX.FTZ R4, R39, R5, !PT ;  /* 0x0000000527047209 */ /* 0x000fc80007810000 */
        /* <DEDUP_REMOVED lines=18> */
[----:B------:R-:W-:Y:S02]  /*4ae0*/  FMNMX.FTZ R4, R152, R4, !PT ;  /* 0x0000000498047209 */ /* 0x000fe40007810000 */
[----:B------:R-:W-:Y:S02]  /*4af0*/  FMNMX.FTZ R2, R151, R2, !PT ;  /* 0x0000000297027209 */ /* 0x000fe40007810000 */
[----:B------:R-:W-:Y:S02]  /*4b00*/  FSEL R198, R100, -INF , P5 ;  /* 0xff80000064c67808 */ /* 0x000fe40002800000 */
[----:B------:R-:W-:Y:S02]  /*4b10*/  FMNMX.FTZ R5, R68, R5, !PT ;  /* 0x0000000544057209 */ /* 0x000fe40007810000 */
[----:B------:R-:W-:Y:S02]  /*4b20*/  FMNMX.FTZ R4, R154, R4, !PT ;  /* 0x000000049a047209 */ /* 0x000fe40007810000 */
[----:B------:R-:W-:-:S02]  /*4b30*/  FMNMX.FTZ R2, R187, R2, !PT ;  /* 0x00000002bb027209 */ /* 0x000fc40007810000 */
[----:B------:R-:W-:Y:S02]  /*4b40*/  FSEL R221, R101, -INF , P3 ;  /* 0xff80000065dd7808 */ /* 0x000fe40001800000 */
[----:B------:R-:W-:Y:S02]  /*4b50*/  FMNMX.FTZ R5, R133, R5, !PT ;  /* 0x0000000585057209 */ /* 0x000fe40007810000 */
[----:B------:R-:W-:Y:S02]  /*4b60*/  FMNMX.FTZ R4, R198, R4, !PT ;  /* 0x00000004c6047209 */ /* 0x000fe40007810000 */
[----:B------:R-:W-:Y:S02]  /*4b70*/  FMNMX.FTZ R2, R182, R2, !PT ;  /* 0x00000002b6027209 */ /* 0x000fe40007810000 */
[----:B------:R-:W-:Y:S02]  /*4b80*/  ISETP.GT.AND P0, PT, R0, 0x30, PT ;  /* 0x000000300000780c */ /* 0x000fe40003f04270 */
[----:B------:R-:W-:-:S02]  /*4b90*/  FSEL R219, R144, -INF , P2 ;  /* 0xff80000090db7808 */ /* 0x000fc40001000000 */
[----:B------:R-:W-:Y:S02]  /*4ba0*/  FMNMX.FTZ R5, R134, R5, !PT ;  /* 0x0000000586057209 */ /* 0x000fe40007810000 */
[----:B------:R-:W-:Y:S02]  /*4bb0*/  FMNMX.FTZ R4, R221, R4, !PT ;  /* 0x00000004dd047209 */ /* 0x000fe40007810000 */
[----:B------:R-:W-:Y:S02]  /*4bc0*/  FMNMX.FTZ R2, R188, R2, !PT ;  /* 0x00000002bc027209 */ /* 0x000fe40007810000 */
[----:B------:R-:W-:Y:S02]  /*4bd0*/  FSEL R156, R106, -INF , P0 ;  /* 0xff8000006a9c7808 */ /* 0x000fe40000000000 */
[----:B------:R-:W-:Y:S02]  /*4be0*/  FSEL R217, R145, -INF , P1 ;  /* 0xff80000091d97808 */ /* 0x000fe40000800000 */
[----:B------:R-:W-:-:S02]  /*4bf0*/  FMNMX.FTZ R5, R135, R5, !PT ;  /* 0x0000000587057209 */ /* 0x000fc40007810000 */
[----:B------:R-:W-:Y:S02]  /*4c00*/  FMNMX.FTZ R4, R219, R4, !PT ;  /* 0x00000004db047209 */ /* 0x000fe40007810000 */
[----:B------:R-:W-:Y:S02]  /*4c10*/  ISETP.GT.AND P0, PT, R0, 0x31, PT ;  /* 0x000000310000780c */ /* 0x000fe40003f04270 */
        /* <DEDUP_REMOVED lines=8> */
[----:B------:R-:W-:Y:S01]  /*4ca0*/  FMNMX.FTZ R4, R34, R4, !PT ;  /* 0x0000000422047209 */ /* 0x000fe20007810000 */
[----:B------:R-:W1:Y:S01]  /*4cb0*/  SHFL.BFLY PT, R7, R2, 0x2, 0x1f ;  /* 0x0c401f0002077f89 */ /* 0x000e6200000e0000 */
[----:B------:R-:W-:-:S02]  /*4cc0*/  FSEL R141, R86, -INF , P0 ;  /* 0xff800000568d7808 */ /* 0x000fc40000000000 */
[C---:B------:R-:W-:Y:S02]  /*4cd0*/  ISETP.GT.AND P5, PT, R0.reuse, 0x39, PT ;  /* 0x000000390000780c */ /* 0x040fe40003fa4270 */
[C---:B------:R-:W-:Y:S02]  /*4ce0*/  ISETP.GT.AND P3, PT, R0.reuse, 0x40, PT ;  /* 0x000000400000780c */ /* 0x040fe40003f64270 */
[C---:B------:R-:W-:Y:S02]  /*4cf0*/  ISETP.GT.AND P2, PT, R0.reuse, 0x41, PT ;  /* 0x000000410000780c */ /* 0x040fe40003f44270 */
[C---:B------:R-:W-:Y:S02]  /*4d00*/  ISETP.GT.AND P1, PT, R0.reuse, 0x48, PT ;  /* 0x000000480000780c */ /* 0x040fe40003f24270 */
[----:B------:R-:W-:Y:S02]  /*4d10*/  ISETP.GT.AND P0, PT, R0, 0x49, PT ;  /* 0x000000490000780c */ /* 0x000fe40003f04270 */
[----:B------:R-:W-:-:S02]  /*4d20*/  FMNMX.FTZ R0, R157, R5, !PT ;  /* 0x000000059d007209 */ /* 0x000fc40007810000 */
[----:B------:R-:W-:Y:S01]  /*4d30*/  FMNMX.FTZ R5, R36, R4, !PT ;  /* 0x0000000424057209 */ /* 0x000fe20007810000 */
[----:B------:R-:W2:Y:S03]  /*4d40*/  SHFL.BFLY PT, R8, R6, 0x2, 0x1f ;  /* 0x0c401f0006087f89 */ /* 0x000ea600000e0000 */
[----:B------:R-:W-:Y:S02]  /*4d50*/  FMNMX.FTZ R5, R115, R5, !PT ;  /* 0x0000000573057209 */ /* 0x000fe40007810000 */
[----:B------:R-:W-:Y:S02]  /*4d60*/  FSEL R142, R87, -INF , P5 ;  /* 0xff800000578e7808 */ /* 0x000fe40002800000 */
[----:B------:R-:W-:Y:S02]  /*4d70*/  FMNMX.FTZ R5, R116, R5, !PT ;  /* 0x0000000574057209 */ /* 0x000fe40007810000 */
[----:B------:R-:W-:-:S02]  /*4d80*/  FMNMX.FTZ R0, R141, R0, !PT ;  /* 0x000000008d007209 */ /* 0x000fc40007810000 */
[----:B------:R-:W-:Y:S02]  /*4d90*/  FSEL R189, R102, -INF , P3 ;  /* 0xff80000066bd7808 */ /* 0x000fe40001800000 */
[----:B------:R-:W-:Y:S02]  /*4da0*/  ISETP.GT.AND P3, PT, R3, 0x20, PT ;  /* 0x000000200300780c */ /* 0x000fe40003f64270 */
[----:B------:R-:W-:Y:S02]  /*4db0*/  FMNMX.FTZ R5, R117, R5, !PT ;  /* 0x0000000575057209 */ /* 0x000fe40007810000 */
[----:B------:R-:W-:Y:S02]  /*4dc0*/  FMNMX.FTZ R0, R142, R0, !PT ;  /* 0x000000008e007209 */ /* 0x000fe40007810000 */
[----:B------:R-:W-:Y:S02]  /*4dd0*/  FSEL R197, R103, -INF , P2 ;  /* 0xff80000067c57808 */ /* 0x000fe40001000000 */
[----:B------:R-:W-:-:S02]  /*4de0*/  ISETP.GT.AND P2, PT, R3, 0x21, PT ;  /* 0x000000210300780c */ /* 0x000fc40003f44270 */
[----:B------:R-:W-:Y:S02]  /*4df0*/  FSEL R129, R82, -INF , P3 ;  /* 0xff80000052817808 */ /* 0x000fe40001800000 */
[----:B------:R-:W-:Y:S02]  /*4e00*/  FMNMX.FTZ R5, R118, R5, !PT ;  /* 0x0000000576057209 */ /* 0x000fe40007810000 */
[----:B------:R-:W-:Y:S02]  /*4e10*/  FMNMX.FTZ R0, R189, R0, !PT ;  /* 0x00000000bd007209 */ /* 0x000fe40007810000 */
[----:B------:R-:W-:Y:S02]  /*4e20*/  FSEL R192, R146, -INF , P1 ;  /* 0xff80000092c07808 */ /* 0x000fe40000800000 */
[----:B------:R-:W-:Y:S02]  /*4e30*/  FSEL R131, R83, -INF , P2 ;  /* 0xff80000053837808 */ /* 0x000fe40001000000 */
[----:B------:R-:W-:-:S02]  /*4e40*/  ISETP.GT.AND P1, PT, R3, 0x28, PT ;  /* 0x000000280300780c */ /* 0x000fc40003f24270 */
[----:B------:R-:W-:Y:S02]  /*4e50*/  FMNMX.FTZ R5, R129, R5, !PT ;  /* 0x0000000581057209 */ /* 0x000fe40007810000 */
[----:B------:R-:W-:Y:S02]  /*4e60*/  FMNMX.FTZ R4, R197, R0, !PT ;  /* 0x00000000c5047209 */ /* 0x000fe40007810000 */
[----:B-1----:R-:W-:Y:S02]  /*4e70*/  FMNMX.FTZ R0, R2, R7, !PT ;  /* 0x0000000702007209 */ /* 0x002fe40007810000 */
[----:B------:R-:W-:Y:S02]  /*4e80*/  FSEL R218, R147, -INF , P0 ;  /* 0xff80000093da7808 */ /* 0x000fe40000000000 */
[----:B------:R-:W-:Y:S02]  /*4e90*/  ISETP.GT.AND P0, PT, R3, 0x29, PT ;  /* 0x000000290300780c */ /* 0x000fe40003f04270 */
[----:B------:R-:W-:-:S02]  /*4ea0*/  FSEL R126, R54, -INF , P1 ;  /* 0xff800000367e7808 */ /* 0x000fc40000800000 */
[----:B------:R-:W-:Y:S02]  /*4eb0*/  FMNMX.FTZ R5, R131, R5, !PT ;  /* 0x0000000583057209 */ /* 0x000fe40007810000 */
[----:B------:R-:W-:Y:S01]  /*4ec0*/  FMNMX.FTZ R2, R192, R4, !PT ;  /* 0x00000004c0027209 */ /* 0x000fe20007810000 */
[----:B------:R-:W1:Y:S01]  /*4ed0*/  SHFL.BFLY PT, R7, R0, 0x1, 0x1f ;  /* 0x0c201f0000077f89 */ /* 0x000e6200000e0000 */
[----:B------:R-:W-:Y:S02]  /*4ee0*/  FSEL R128, R55, -INF , P0 ;  /* 0xff80000037807808 */ /* 0x000fe40000000000 */
[----:B------:R-:W-:Y:S02]  /*4ef0*/  ISETP.GT.AND P1, PT, R3, 0x30, PT ;  /* 0x000000300300780c */ /* 0x000fe40003f24270 */
[----:B------:R-:W-:Y:S02]  /*4f00*/  FMNMX.FTZ R5, R126, R5, !PT ;  /* 0x000000057e057209 */ /* 0x000fe40007810000 */
[----:B------:R-:W-:-:S02]  /*4f10*/  FMNMX.FTZ R2, R218, R2, !PT ;  /* 0x00000002da027209 */ /* 0x000fc40007810000 */
[----:B--2---:R-:W-:Y:S02]  /*4f20*/  FMNMX.FTZ R4, R6, R8, !PT ;  /* 0x0000000806047209 */ /* 0x004fe40007810000 */
[----:B------:R-:W-:Y:S02]  /*4f30*/  ISETP.GT.AND P0, PT, R3, 0x31, PT ;  /* 0x000000310300780c */ /* 0x000fe40003f04270 */
[----:B------:R-:W-:Y:S02]  /*4f40*/  FSEL R143, R50, -INF , P1 ;  /* 0xff800000328f7808 */ /* 0x000fe40000800000 */
[----:B------:R-:W-:Y:S01]  /*4f50*/  FMNMX.FTZ R5, R128, R5, !PT ;  /* 0x0000000580057209 */ /* 0x000fe20007810000 */
[----:B------:R-:W2:Y:S01]  /*4f60*/  SHFL.BFLY PT, R6, R2, 0x2, 0x1f ;  /* 0x0c401f0002067f89 */ /* 0x000ea200000e0000 */
[----:B------:R-:W-:Y:S02]  /*4f70*/  FSEL R144, R51, -INF , P0 ;  /* 0xff80000033907808 */ /* 0x000fe40000000000 */
[----:B------:R-:W-:Y:S01]  /*4f80*/  ISETP.GT.AND P0, PT, R3, 0x38, PT ;  /* 0x000000380300780c */ /* 0x000fe20003f04270 */
[----:B------:R-:W3:Y:S01]  /*4f90*/  SHFL.BFLY PT, R8, R4, 0x1, 0x1f ;  /* 0x0c201f0004087f89 */ /* 0x000ee200000e0000 */
[----:B------:R-:W-:-:S02]  /*4fa0*/  FMNMX.FTZ R5, R143, R5, !PT ;  /* 0x000000058f057209 */ /* 0x000fc40007810000 */
[C---:B------:R-:W-:Y:S02]  /*4fb0*/  ISETP.GT.AND P5, PT, R3.reuse, 0x39, PT ;  /* 0x000000390300780c */ /* 0x040fe40003fa4270 */
[----:B------:R-:W-:Y:S02]  /*4fc0*/  FSEL R153, R42, -INF , P0 ;  /* 0xff8000002a997808 */ /* 0x000fe40000000000 */
[----:B------:R-:W-:Y:S02]  /*4fd0*/  FMNMX.FTZ R5, R144, R5, !PT ;  /* 0x0000000590057209 */ /* 0x000fe40007810000 */
[C---:B------:R-:W-:Y:S02]  /*4fe0*/  ISETP.GT.AND P3, PT, R3.reuse, 0x40, PT ;  /* 0x000000400300780c */ /* 0x040fe40003f64270 */
[C---:B------:R-:W-:Y:S02]  /*4ff0*/  ISETP.GT.AND P2, PT, R3.reuse, 0x41, PT ;  /* 0x000000410300780c */ /* 0x040fe40003f44270 */
[----:B------:R-:W-:-:S02]  /*5000*/  ISETP.GT.AND P1, PT, R3, 0x48, PT ;  /* 0x000000480300780c */ /* 0x000fc40003f24270 */
[----:B------:R-:W-:Y:S02]  /*5010*/  ISETP.GT.AND P0, PT, R3, 0x49, PT ;  /* 0x000000490300780c */ /* 0x000fe40003f04270 */
[----:B------:R-:W-:Y:S02]  /*5020*/  FSEL R155, R43, -INF , P5 ;  /* 0xff8000002b9b7808 */ /* 0x000fe40002800000 */
[----:B------:R-:W-:Y:S01]  /*5030*/  FMNMX.FTZ R3, R153, R5, !PT ;  /* 0x0000000599037209 */ /* 0x000fe20007810000 */
[----:B------:R-:W-:Y:S01]  /*5040*/  LDSM.16.MT88.4 R40, [R203] ;  /* 0x00000000cb28783b */ /* 0x000fe20000004200 */
[----:B------:R-:W-:Y:S02]  /*5050*/  FSEL R191, R30, -INF , P3 ;  /* 0xff8000001ebf7808 */ /* 0x000fe40001800000 */
[----:B------:R-:W-:Y:S02]  /*5060*/  FMNMX.FTZ R3, R155, R3, !PT ;  /* 0x000000039b037209 */ /* 0x000fe40007810000 */
[----:B-1----:R-:W-:-:S02]  /*5070*/  FMNMX.FTZ R114, R0, R7, !PT ;  /* 0x0000000700727209 */ /* 0x002fc40007810000 */
[----:B------:R-:W-:Y:S02]  /*5080*/  FSEL R193, R31, -INF , P2 ;  /* 0xff8000001fc17808 */ /* 0x000fe40001000000 */
[----:B------:R-:W-:Y:S01]  /*5090*/  FMNMX.FTZ R0, R191, R3, !PT ;  /* 0x00000003bf007209 */ /* 0x000fe20007810000 */
[----:B------:R-:W-:Y:S01]  /*50a0*/  LDSM.16.MT88.4 R28, [R201] ;  /* 0x00000000c91c783b */ /* 0x000fe20000004200 */
[----:B------:R-:W-:Y:S02]  /*50b0*/  FSEL R199, R18, -INF , P1 ;  /* 0xff80000012c77808 */ /* 0x000fe40000800000 */
[----:B------:R-:W-:Y:S02]  /*50c0*/  FMNMX.FTZ R0, R193, R0, !PT ;  /* 0x00000000c1007209 */ /* 0x000fe40007810000 */
[----:B--2---:R-:W-:Y:S02]  /*50d0*/  FMNMX.FTZ R5, R2, R6, !PT ;  /* 0x0000000602057209 */ /* 0x004fe40007810000 */
[----:B---3--:R-:W-:-:S02]  /*50e0*/  FMNMX.FTZ R112, R4, R8, !PT ;  /* 0x0000000804707209 */ /* 0x008fc40007810000 */
[----:B------:R-:W-:Y:S02]  /*50f0*/  FSEL R220, R19, -INF , P0 ;  /* 0xff80000013dc7808 */ /* 0x000fe40000000000 */
[----:B------:R-:W-:Y:S01]  /*5100*/  FMNMX.FTZ R4, R199, R0, !PT ;  /* 0x00000000c7047209 */ /* 0x000fe20007810000 */
[----:B------:R-:W1:Y:S03]  /*5110*/  SHFL.BFLY PT, R7, R5, 0x1, 0x1f ;  /* 0x0c201f0005077f89 */ /* 0x000e6600000e0000 */
[----:B------:R-:W-:Y:S01]  /*5120*/  FMNMX.FTZ R4, R220, R4, !PT ;  /* 0x00000004dc047209 */ /* 0x000fe20007810000 */
[C---:B------:R-:W-:Y:S01]  /*5130*/  FMUL.FTZ R3, R114.reuse, c[0x0][0x2d0] ;  /* 0x0000b40072037a20 */ /* 0x040fe20000410000 */
[----:B------:R-:W-:Y:S01]  /*5140*/  FSETP.NEU.FTZ.AND P2, PT, R114, -INF , PT ;  /* 0xff8000007200780b */ /* 0x000fe20003f5d000 */
[C---:B------:R-:W-:Y:S01]  /*5150*/  FMUL.FTZ R2, R112.reuse, c[0x0][0x2d0] ;  /* 0x0000b40070027a20 */ /* 0x040fe20000410000 */
[----:B------:R-:W-:Y:S01]  /*5160*/  FSETP.NEU.FTZ.AND P1, PT, R112, -INF , PT ;  /* 0xff8000007000780b */ /* 0x000fe20003f3d000 */
[----:B------:R-:W2:Y:S01]  /*5170*/  SHFL.BFLY PT, R6, R4, 0x2, 0x1f ;  /* 0x0c401f0004067f89 */ /* 0x000ea200000e0000 */
[----:B------:R-:W-:-:S02]  /*5180*/  FSEL R3, R3, RZ, P2 ;  /* 0x000000ff03037208 */ /* 0x000fc40001000000 */
[----:B------:R-:W-:Y:S01]  /*5190*/  FSEL R2, R2, RZ, P1 ;  /* 0x000000ff02027208 */ /* 0x000fe20000800000 */
[----:B------:R-:W-:Y:S02]  /*51a0*/  LDSM.16.MT88.4 R16, [R200] ;  /* 0x00000000c810783b */ /* 0x000fe40000004200 */
[----:B------:R-:W-:-:S04]  /*51b0*/  FFMA.FTZ R0, R9, c[0x0][0x2d0], -R3 ;  /* 0x0000b40009007a23 */ /* 0x000fc80000010803 */
[----:B------:R3:W-:Y:S01]  /*51c0*/  MUFU.EX2 R242, R0 ;  /* 0x0000000000f27308 */ /* 0x0007e20000000800 */
[----:B-1----:R-:W-:Y:S01]  /*51d0*/  FMNMX.FTZ R70, R5, R7, !PT ;  /* 0x0000000705467209 */ /* 0x002fe20007810000 */
[----:B---3--:R-:W-:-:S06]  /*51e0*/  FFMA.FTZ R0, R10, c[0x0][0x2d0], -R2 ;  /* 0x0000b4000a007a23 */ /* 0x008fcc0000010802 */
[----:B------:R1:W-:Y:S01]  /*51f0*/  MUFU.EX2 R241, R0 ;  /* 0x0000000000f17308 */ /* 0x0003e20000000800 */
[--C-:B------:R-:W-:Y:S01]  /*5200*/  FFMA.FTZ R5, R12, c[0x0][0x2d0], -R2.reuse ;  /* 0x0000b4000c057a23 */ /* 0x100fe20000010802 */
[----:B------:R-:W-:Y:S02]  /*5210*/  FSETP.NEU.FTZ.AND P0, PT, R70, -INF , PT ;  /* 0xff8000004600780b */ /* 0x000fe40003f1d000 */
[----:B--2---:R-:W-:Y:S01]  /*5220*/  FMNMX.FTZ R4, R4, R6, !PT ;  /* 0x0000000604047209 */ /* 0x004fe20007810000 */
[----:B-1----:R-:W-:-:S04]  /*5230*/  FFMA.FTZ R0, R11, c[0x0][0x2d0], -R2 ;  /* 0x0000b4000b007a23 */ /* 0x002fc80000010802 */
[----:B------:R1:W2:Y:S01]  /*5240*/  MUFU.EX2 R240, R0 ;  /* 0x0000000000f07308 */ /* 0x0002a20000000800 */
[----:B------:R-:W3:Y:S07]  /*5250*/  SHFL.BFLY PT, R6, R4, 0x1, 0x1f ;  /* 0x0c201f0004067f89 */ /* 0x000eee00000e0000 */
[----:B------:R4:W-:Y:S01]  /*5260*/  MUFU.EX2 R243, R5 ;  /* 0x0000000500f37308 */ /* 0x0009e20000000800 */
[----:B-1----:R-:W-:-:S05]  /*5270*/  FMUL.FTZ R0, R70, c[0x0][0x2d0] ;  /* 0x0000b40046007a20 */ /* 0x002fca0000410000 */
[----:B------:R-:W-:Y:S01]  /*5280*/  FSEL R0, R0, RZ, P0 ;  /* 0x000000ff00007208 */ /* 0x000fe20000000000 */
[----:B----4-:R-:W-:-:S04]  /*5290*/  FFMA.FTZ R5, R13, c[0x0][0x2d0], -R2 ;  /* 0x0000b4000d057a23 */ /* 0x010fc80000010802 */
[----:B------:R1:W4:Y:S02]  /*52a0*/  MUFU.EX2 R244, R5 ;  /* 0x0000000500f47308 */ /* 0x0003240000000800 */
[----:B-1----:R-:W-:-:S06]  /*52b0*/  FFMA.FTZ R5, R14, c[0x0][0x2d0], -R0 ;  /* 0x0000b4000e057a23 */ /* 0x002fcc0000010800 */
[----:B------:R1:W-:Y:S01]  /*52c0*/  MUFU.EX2 R237, R5 ;  /* 0x0000000500ed7308 */ /* 0x0003e20000000800 */
[----:B---3--:R-:W-:Y:S01]  /*52d0*/  FMNMX.FTZ R113, R4, R6, !PT ;  /* 0x0000000604717209 */ /* 0x008fe20007810000 */
[----:B-1----:R-:W-:-:S06]  /*52e0*/  FFMA.FTZ R5, R15, c[0x0][0x2d0], -R0 ;  /* 0x0000b4000f057a23 */ /* 0x002fcc0000010800 */
[----:B------:R1:W3:Y:S01]  /*52f0*/  MUFU.EX2 R236, R5 ;  /* 0x0000000500ec7308 */ /* 0x0002e20000000800 */
[----:B------:R-:W-:Y:S02]  /*5300*/  FFMA.FTZ R4, R26, c[0x0][0x2d0], -R3 ;  /* 0x0000b4001a047a23 */ /* 0x000fe40000010803 */
[----:B-1----:R-:W-:Y:S01]  /*5310*/  FFMA.FTZ R5, R20, c[0x0][0x2d0], -R0 ;  /* 0x0000b40014057a23 */ /* 0x002fe20000010800 */
[----:B------:R-:W-:-:S04]  /*5320*/  FSETP.NEU.FTZ.AND P0, PT, R113, -INF , PT ;  /* 0xff8000007100780b */ /* 0x000fc80003f1d000 */
[----:B------:R-:W-:Y:S01]  /*5330*/  MUFU.EX2 R229, R4 ;  /* 0x0000000400e57308 */ /* 0x000fe20000000800 */
[----:B------:R-:W1:Y:S07]  /*5340*/  LDSM.16.MT88.4 R20, [R204] ;  /* 0x00000000cc14783b */ /* 0x000e6e0000004200 */
[----:B------:R5:W-:Y:S02]  /*5350*/  MUFU.EX2 R238, R5 ;  /* 0x0000000500ee7308 */ /* 0x000be40000000800 */
[----:B-----5:R-:W-:-:S06]  /*5360*/  FFMA.FTZ R5, R24, c[0x0][0x2d0], -R0 ;  /* 0x0000b40018057a23 */ /* 0x020fcc0000010800 */
[----:B------:R5:W1:Y:S02]  /*5370*/  MUFU.EX2 R239, R5 ;  /* 0x0000000500ef7308 */ /* 0x000a640000000800 */
[----:B-----5:R-:W-:-:S06]  /*5380*/  FFMA.FTZ R5, R25, c[0x0][0x2d0], -R3 ;  /* 0x0000b40019057a23 */ /* 0x020fcc0000010803 */
[----:B------:R5:W1:Y:S02]  /*5390*/  MUFU.EX2 R230, R5 ;  /* 0x0000000500e67308 */ /* 0x000a640000000800 */
[----:B-----5:R-:W-:-:S05]  /*53a0*/  FMUL.FTZ R5, R113, c[0x0][0x2d0] ;  /* 0x0000b40071057a20 */ /* 0x020fca0000410000 */
[----:B------:R-:W-:Y:S01]  /*53b0*/  FSEL R4, R5, RZ, P0 ;  /* 0x000000ff05047208 */ /* 0x000fe20000000000 */
[----:B------:R-:W-:Y:S01]  /*53c0*/  FFMA.FTZ R5, R27, c[0x0][0x2d0], -R3 ;  /* 0x0000b4001b057a23 */ /* 0x000fe20000010803 */
[----:B--2---:R-:W-:Y:S01]  /*53d0*/  F2FP.BF16.PACK_AB R8, R240, R241 ;  /* 0x000000f1f008723e */ /* 0x004fe200000010ff */
[----:B------:R-:W-:Y:S02]  /*53e0*/  LDSM.16.MT88.4 R24, [R200+0x800] ;  /* 0x00080000c818783b */ /* 0x000fe40000004200 */
[----:B------:R2:W5:Y:S02]  /*53f0*/  MUFU.EX2 R232, R5 ;  /* 0x0000000500e87308 */ /* 0x0005640000000800 */
        /* <DEDUP_REMOVED lines=8> */
[--C-:B--2---:R-:W-:Y:S01]  /*5480*/  FFMA.FTZ R5, R35, c[0x0][0x2d0], -R2.reuse ;  /* 0x0000b40023057a23 */ /* 0x104fe20000010802 */
[----:B----4-:R-:W-:Y:S01]  /*5490*/  F2FP.BF16.PACK_AB R10, R244, R243 ;  /* 0x000000f3f40a723e */ /* 0x010fe200000010ff */
[----:B------:R-:W-:Y:S04]  /*54a0*/  LDSM.16.MT88.4 R32, [R203+0x800] ;  /* 0x00080000cb20783b */ /* 0x000fe80000004200 */
[----:B------:R2:W-:Y:S02]  /*54b0*/  MUFU.EX2 R231, R5 ;  /* 0x0000000500e77308 */ /* 0x0005e40000000800 */
[----:B--2---:R-:W-:-:S06]  /*54c0*/  FFMA.FTZ R5, R37, c[0x0][0x2d0], -R2 ;  /* 0x0000b40025057a23 */ /* 0x004fcc0000010802 */
[----:B------:R2:W4:Y:S02]  /*54d0*/  MUFU.EX2 R235, R5 ;  /* 0x0000000500eb7308 */ /* 0x0005240000000800 */
[----:B--2---:R-:W-:-:S06]  /*54e0*/  FFMA.FTZ R5, R38, c[0x0][0x2d0], -R2 ;  /* 0x0000b40026057a23 */ /* 0x004fcc0000010802 */
[----:B------:R2:W-:Y:S02]  /*54f0*/  MUFU.EX2 R234, R5 ;  /* 0x0000000500ea7308 */ /* 0x0005e40000000800 */
[----:B--2---:R-:W-:Y:S01]  /*5500*/  FFMA.FTZ R5, R39, c[0x0][0x2d0], -R2 ;  /* 0x0000b40027057a23 */ /* 0x004fe20000010802 */
[----:B---3--:R-:W-:Y:S01]  /*5510*/  F2FP.BF16.PACK_AB R9, R236, R237 ;  /* 0x000000edec09723e */ /* 0x008fe200000010ff */
[----:B------:R-:W2:Y:S04]  /*5520*/  LDSM.16.MT88.4 R36, [R204+0x800] ;  /* 0x00080000cc24783b */ /* 0x000ea80000004200 */
[----:B------:R3:W-:Y:S02]  /*5530*/  MUFU.EX2 R233, R5 ;  /* 0x0000000500e97308 */ /* 0x0007e40000000800 */
[----:B---3--:R-:W-:-:S06]  /*5540*/  FFMA.FTZ R5, R44, c[0x0][0x2d0], -R0 ;  /* 0x0000b4002c057a23 */ /* 0x008fcc0000010800 */
[----:B------:R3:W-:Y:S02]  /*5550*/  MUFU.EX2 R224, R5 ;  /* 0x0000000500e07308 */ /* 0x0007e40000000800 */
[----:B---3--:R-:W-:-:S06]  /*5560*/  FFMA.FTZ R5, R45, c[0x0][0x2d0], -R0 ;  /* 0x0000b4002d057a23 */ /* 0x008fcc0000010800 */
[----:B------:R3:W1:Y:S02]  /*5570*/  MUFU.EX2 R223, R5 ;  /* 0x0000000500df7308 */ /* 0x0006640000000800 */
        /* <DEDUP_REMOVED lines=11> */
[----:B------:R3:W-:Y:S02]  /*5630*/  MUFU.EX2 R194, R5 ;  /* 0x0000000500c27308 */ /* 0x0007e40000000800 */
[----:B---3--:R-:W-:-:S06]  /*5640*/  FFMA.FTZ R5, R115, c[0x0][0x2d0], -R4 ;  /* 0x0000b40073057a23 */ /* 0x008fcc0000010804 */
[----:B------:R3:W-:Y:S02]  /*5650*/  MUFU.EX2 R186, R5 ;  /* 0x0000000500ba7308 */ /* 0x0007e40000000800 */
[----:B---3--:R-:W-:-:S06]  /*5660*/  FFMA.FTZ R5, R116, c[0x0][0x2d0], -R4 ;  /* 0x0000b40074057a23 */ /* 0x008fcc0000010804 */
[----:B------:R3:W2:Y:S01]  /*5670*/  MUFU.EX2 R184, R5 ;  /* 0x0000000500b87308 */ /* 0x0006a20000000800 */
[----:B-1----:R-:W-:Y:S01]  /*5680*/  F2FP.BF16.PACK_AB R11, R239, R238 ;  /* 0x000000eeef0b723e */ /* 0x002fe200000010ff */
[----:B---3--:R-:W-:-:S06]  /*5690*/  FFMA.FTZ R5, R117, c[0x0][0x2d0], -R4 ;  /* 0x0000b40075057a23 */ /* 0x008fcc0000010804 */
[----:B------:R1:W-:Y:S01]  /*56a0*/  MUFU.EX2 R185, R5 ;  /* 0x0000000500b97308 */ /* 0x0003e20000000800 */
[----:B------:R-:W-:Y:S02]  /*56b0*/  F2FP.BF16.PACK_AB R12, R230, R242 ;  /* 0x000000f2e60c723e */ /* 0x000fe400000010ff */
[----:B-----5:R-:W-:Y:S02]  /*56c0*/  F2FP.BF16.PACK_AB R14, R232, R229 ;  /* 0x000000e5e80e723e */ /* 0x020fe400000010ff */
[----:B------:R-:W-:Y:S01]  /*56d0*/  F2FP.BF16.PACK_AB R13, R6, R227 ;  /* 0x000000e3060d723e */ /* 0x000fe200000010ff */
[----:B-1----:R-:W-:-:S04]  /*56e0*/  FFMA.FTZ R5, R118, c[0x0][0x2d0], -R4 ;  /* 0x0000b40076057a23 */ /* 0x002fc80000010804 */
[----:B------:R1:W3:Y:S01]  /*56f0*/  MUFU.EX2 R183, R5 ;  /* 0x0000000500b77308 */ /* 0x0002e20000000800 */
[----:B------:R-:W-:Y:S01]  /*5700*/  F2FP.BF16.PACK_AB R15, R228, R7 ;  /* 0x00000007e40f723e */ /* 0x000fe200000010ff */
[----:B------:R-:W-:Y:S01]  /*5710*/  HMMA.16816.F32.BF16 R84, R8, R16, RZ ;  /* 0x000000100854723c */ /* 0x000fe200000418ff */
[----:B-1----:R-:W-:-:S05]  /*5720*/  FFMA.FTZ R5, R124, c[0x0][0x2d0], -R3 ;  /* 0x0000b4007c057a23 */ /* 0x002fca0000010803 */
[----:B------:R1:W-:Y:S02]  /*5730*/  MUFU.EX2 R181, R5 ;  /* 0x0000000500b57308 */ /* 0x0003e40000000800 */
[----:B------:R-:W-:Y:S08]  /*5740*/  HMMA.16816.F32.BF16 R72, R8, R18, RZ ;  /* 0x000000120848723c */ /* 0x000ff000000418ff */
[----:B------:R-:W-:Y:S01]  /*5750*/  HMMA.16816.F32.BF16 R88, R12, R16, RZ ;  /* 0x000000100c58723c */ /* 0x000fe200000418ff */
[----:B-1----:R-:W-:-:S07]  /*5760*/  FFMA.FTZ R5, R125, c[0x0][0x2d0], -R2 ;  /* 0x0000b4007d057a23 */ /* 0x002fce0000010802 */
[----:B------:R-:W-:Y:S01]  /*5770*/  HMMA.16816.F32.BF16 R92, R12, R18, RZ ;  /* 0x000000120c5c723c */ /* 0x000fe200000418ff */
[----:B------:R-:W1:Y:S01]  /*5780*/  LDSM.16.MT88.4 R16, [R201+0x800] ;  /* 0x00080000c910783b */ /* 0x000e620000004200 */
[----:B------:R5:W-:Y:S02]  /*5790*/  MUFU.EX2 R179, R5 ;  /* 0x0000000500b37308 */ /* 0x000be40000000800 */
[----:B-----5:R-:W-:-:S06]  /*57a0*/  FFMA.FTZ R5, R132, c[0x0][0x2d0], -R2 ;  /* 0x0000b40084057a23 */ /* 0x020fcc0000010802 */
[----:B------:R5:W1:Y:S01]  /*57b0*/  MUFU.EX2 R180, R5 ;  /* 0x0000000500b47308 */ /* 0x000a620000000800 */
[----:B------:R-:W-:Y:S01]  /*57c0*/  HMMA.16816.F32.BF16 R80, R8, R20, RZ ;  /* 0x000000140850723c */ /* 0x000fe200000418ff */
[----:B-----5:R-:W-:-:S06]  /*57d0*/  FFMA.FTZ R5, R127, c[0x0][0x2d0], -R2 ;  /* 0x0000b4007f057a23 */ /* 0x020fcc0000010802 */
[----:B------:R5:W-:Y:S01]  /*57e0*/  MUFU.EX2 R178, R5 ;  /* 0x0000000500b27308 */ /* 0x000be20000000800 */
[----:B------:R-:W-:Y:S01]  /*57f0*/  HMMA.16816.F32.BF16 R76, R8, R28, RZ ;  /* 0x0000001c084c723c */ /* 0x000fe200000418ff */
[----:B-----5:R-:W-:-:S06]  /*5800*/  FFMA.FTZ R5, R130, c[0x0][0x2d0], -R2 ;  /* 0x0000b40082057a23 */ /* 0x020fcc0000010802 */
[----:B------:R5:W-:Y:S01]  /*5810*/  MUFU.EX2 R177, R5 ;  /* 0x0000000500b17308 */ /* 0x000be20000000800 */
[C---:B------:R-:W-:Y:S08]  /*5820*/  HMMA.16816.F32.BF16 R56, R8.reuse, R40, RZ ;  /* 0x000000280838723c */ /* 0x040ff000000418ff */
[----:B------:R-:W-:Y:S01]  /*5830*/  HMMA.16816.F32.BF16 R64, R8, R22, RZ ;  /* 0x000000160840723c */ /* 0x000fe200000418ff */
[----:B-----5:R-:W-:-:S07]  /*5840*/  FFMA.FTZ R5, R133, c[0x0][0x2d0], -R0 ;  /* 0x0000b40085057a23 */ /* 0x020fce0000010800 */
[C---:B------:R-:W-:Y:S01]  /*5850*/  HMMA.16816.F32.BF16 R60, R8.reuse, R30, RZ ;  /* 0x0000001e083c723c */ /* 0x040fe200000418ff */
[----:B------:R5:W-:Y:S07]  /*5860*/  MUFU.EX2 R176, R5 ;  /* 0x0000000500b07308 */ /* 0x000bee0000000800 */
[----:B------:R-:W-:Y:S01]  /*5870*/  HMMA.16816.F32.BF16 R52, R8, R42, RZ ;  /* 0x0000002a0834723c */ /* 0x000fe200000418ff */
[----:B-----5:R-:W-:-:S04]  /*5880*/  FFMA.FTZ R5, R134, c[0x0][0x2d0], -R0 ;  /* 0x0000b40086057a23 */ /* 0x020fc80000010800 */
[----:B------:R5:W1:Y:S03]  /*5890*/  MUFU.EX2 R175, R5 ;  /* 0x0000000500af7308 */ /* 0x000a660000000800 */
[----:B------:R-:W-:Y:S01]  /*58a0*/  HMMA.16816.F32.BF16 R48, R12, R20, RZ ;  /* 0x000000140c30723c */ /* 0x000fe200000418ff */
[----:B----4-:R-:W-:-:S07]  /*58b0*/  F2FP.BF16.PACK_AB R8, R235, R231 ;  /* 0x000000e7eb08723e */ /* 0x010fce00000010ff */
[----:B------:R-:W-:Y:S01]  /*58c0*/  HMMA.16816.F32.BF16 R108, R12, R22, RZ ;  /* 0x000000160c6c723c */ /* 0x000fe200000418ff */
[----:B-----5:R-:W-:-:S07]  /*58d0*/  FFMA.FTZ R5, R135, c[0x0][0x2d0], -R0 ;  /* 0x0000b40087057a23 */ /* 0x020fce0000010800 */
[----:B------:R-:W-:Y:S01]  /*58e0*/  HMMA.16816.F32.BF16 R20, R12, R40, RZ ;  /* 0x000000280c14723c */ /* 0x000fe200000418ff */
[----:B------:R-:W-:Y:S01]  /*58f0*/  F2FP.BF16.PACK_AB R9, R223, R224 ;  /* 0x000000e0df09723e */ /* 0x000fe200000010ff */
[----:B------:R-:W-:Y:S01]  /*5900*/  LDSM.16.MT88.4 R132, [R200+0x2000] ;  /* 0x00200000c884783b */ /* 0x000fe20000004200 */
[----:B------:R4:W-:Y:S01]  /*5910*/  MUFU.EX2 R174, R5 ;  /* 0x0000000500ae7308 */ /* 0x0009e20000000800 */
[----:B------:R-:W-:Y:S02]  /*5920*/  F2FP.BF16.PACK_AB R10, R233, R234 ;  /* 0x000000eae90a723e */ /* 0x000fe400000010ff */
[----:B------:R-:W-:Y:S01]  /*5930*/  F2FP.BF16.PACK_AB R11, R225, R226 ;  /* 0x000000e2e10b723e */ /* 0x000fe200000010ff */
[----:B----4-:R-:W-:-:S04]  /*5940*/  FFMA.FTZ R5, R136, c[0x0][0x2d0], -R0 ;  /* 0x0000b40088057a23 */ /* 0x010fc80000010800 */
[----:B------:R4:W5:Y:S02]  /*5950*/  MUFU.EX2 R173, R5 ;  /* 0x0000000500ad7308 */ /* 0x0009640000000800 */
[----:B--2---:R-:W-:Y:S01]  /*5960*/  HMMA.16816.F32.BF16 R96, R8, R36, R80 ;  /* 0x000000240860723c */ /* 0x004fe20000041850 */
[----:B----4-:R-:W-:-:S05]  /*5970*/  FFMA.FTZ R5, R138, c[0x0][0x2d0], -R3 ;  /* 0x0000b4008a057a23 */ /* 0x010fca0000010803 */
[----:B------:R2:W4:Y:S02]  /*5980*/  MUFU.EX2 R172, R5 ;  /* 0x0000000500ac7308 */ /* 0x0005240000000800 */
[C---:B-1----:R-:W-:Y:S08]  /*5990*/  HMMA.16816.F32.BF16 R80, R8.reuse, R16, R76 ;  /* 0x000000100850723c */ /* 0x042ff0000004184c */
[----:B------:R-:W-:Y:S01]  /*59a0*/  HMMA.16816.F32.BF16 R104, R8, R24, R84 ;  /* 0x000000180868723c */ /* 0x000fe20000041854 */
[----:B--2---:R-:W-:-:S07]  /*59b0*/  FFMA.FTZ R5, R137, c[0x0][0x2d0], -R3 ;  /* 0x0000b40089057a23 */ /* 0x004fce0000010803 */
[C---:B------:R-:W-:Y:S01]  /*59c0*/  HMMA.16816.F32.BF16 R76, R8.reuse, R32, R56 ;  /* 0x00000020084c723c */ /* 0x040fe20000041838 */
[----:B------:R1:W-:Y:S07]  /*59d0*/  MUFU.EX2 R171, R5 ;  /* 0x0000000500ab7308 */ /* 0x0003ee0000000800 */
[C---:B------:R-:W-:Y:S08]  /*59e0*/  HMMA.16816.F32.BF16 R72, R8.reuse, R26, R72 ;  /* 0x0000001a0848723c */ /* 0x040ff00000041848 */
[----:B------:R-:W-:Y:S01]  /*59f0*/  HMMA.16816.F32.BF16 R64, R8, R38, R64 ;  /* 0x000000260840723c */ /* 0x000fe20000041840 */
[----:B-1----:R-:W-:-:S07]  /*5a00*/  FFMA.FTZ R5, R139, c[0x0][0x2d0], -R3 ;  /* 0x0000b4008b057a23 */ /* 0x002fce0000010803 */
[C---:B------:R-:W-:Y:S01]  /*5a10*/  HMMA.16816.F32.BF16 R60, R8.reuse, R18, R60 ;  /* 0x00000012083c723c */ /* 0x040fe2000004183c */
[----:B------:R1:W-:Y:S07]  /*5a20*/  MUFU.EX2 R170, R5 ;  /* 0x0000000500aa7308 */ /* 0x0003ee0000000800 */
[----:B------:R-:W-:Y:S07]  /*5a30*/  HMMA.16816.F32.BF16 R52, R8, R34, R52 ;  /* 0x000000220834723c */ /* 0x000fee0000041834 */
[----:B------:R-:W-:-:S02]  /*5a40*/  F2FP.BF16.PACK_AB R8, R195, R196 ;  /* 0x000000c4c308723e */ /* 0x000fc400000010ff */
[----:B------:R-:W-:Y:S02]  /*5a50*/  F2FP.BF16.PACK_AB R9, R184, R186 ;  /* 0x000000bab809723e */ /* 0x000fe400000010ff */
[----:B------:R-:W-:Y:S02]  /*5a60*/  F2FP.BF16.PACK_AB R10, R194, R215 ;  /* 0x000000d7c20a723e */ /* 0x000fe400000010ff */
[----:B---3--:R-:W-:Y:S01]  /*5a70*/  F2FP.BF16.PACK_AB R11, R183, R185 ;  /* 0x000000b9b70b723e */ /* 0x008fe200000010ff */
[----:B-1----:R-:W-:Y:S01]  /*5a80*/  FFMA.FTZ R5, R140, c[0x0][0x2d0], -R3 ;  /* 0x0000b4008c057a23 */ /* 0x002fe20000010803 */
[----:B------:R-:W-:Y:S03]  /*5a90*/  HMMA.16816.F32.BF16 R100, R12, R42, RZ ;  /* 0x0000002a0c64723c */ /* 0x000fe600000418ff */
[----:B------:R1:W-:Y:S05]  /*5aa0*/  MUFU.EX2 R169, R5 ;  /* 0x0000000500a97308 */ /* 0x0003ea0000000800 */
[C---:B------:R-:W-:Y:S08]  /*5ab0*/  HMMA.16816.F32.BF16 R56, R8.reuse, R24, R88 ;  /* 0x000000180838723c */ /* 0x040ff00000041858 */
[----:B------:R-:W-:Y:S01]  /*5ac0*/  HMMA.16816.F32.BF16 R40, R8, R26, R92 ;  /* 0x0000001a0828723c */ /* 0x000fe2000004185c */
[----:B-1----:R-:W-:-:S07]  /*5ad0*/  FFMA.FTZ R5, R129, c[0x0][0x2d0], -R4 ;  /* 0x0000b40081057a23 */ /* 0x002fce0000010804 */
[C---:B------:R-:W-:Y:S01]  /*5ae0*/  HMMA.16816.F32.BF16 R48, R8.reuse, R36, R48 ;  /* 0x000000240830723c */ /* 0x040fe20000041830 */
[----:B------:R1:W-:Y:S07]  /*5af0*/  MUFU.EX2 R168, R5 ;  /* 0x0000000500a87308 */ /* 0x0003ee0000000800 */
[----:B------:R-:W-:Y:S01]  /*5b00*/  HMMA.16816.F32.BF16 R24, R8, R38, R108 ;  /* 0x000000260818723c */ /* 0x000fe2000004186c */
[----:B------:R-:W2:Y:S07]  /*5b10*/  LDSM.16.MT88.4 R36, [R203+0x1000] ;  /* 0x00100000cb24783b */ /* 0x000eae0000004200 */
[----:B------:R-:W-:Y:S01]  /*5b20*/  HMMA.16816.F32.BF16 R44, R12, R28, RZ ;  /* 0x0000001c0c2c723c */ /* 0x000fe200000418ff */
[----:B-1----:R-:W-:-:S07]  /*5b30*/  FFMA.FTZ R5, R131, c[0x0][0x2d0], -R4 ;  /* 0x0000b40083057a23 */ /* 0x002fce0000010804 */
[----:B------:R-:W-:Y:S01]  /*5b40*/  HMMA.16816.F32.BF16 R120, R12, R30, RZ ;  /* 0x0000001e0c78723c */ /* 0x000fe200000418ff */
[----:B------:R-:W1:Y:S04]  /*5b50*/  LDSM.16.MT88.4 R12, [R200+0x1000] ;  /* 0x00100000c80c783b */ /* 0x000e680000004200 */
[----:B------:R-:W-:Y:S03]  /*5b60*/  LDSM.16.MT88.4 R28, [R201+0x1000] ;  /* 0x00100000c91c783b */ /* 0x000fe60000004200 */
[----:B------:R-:W-:Y:S01]  /*5b70*/  HMMA.16816.F32.BF16 R88, R8, R32, R20 ;  /* 0x000000200858723c */ /* 0x000fe20000041814 */
[----:B------:R-:W3:Y:S01]  /*5b80*/  LDSM.16.MT88.4 R20, [R204+0x1000] ;  /* 0x00100000cc14783b */ /* 0x000ee20000004200 */
[----:B------:R2:W1:Y:S02]  /*5b90*/  MUFU.EX2 R167, R5 ;  /* 0x0000000500a77308 */ /* 0x0004640000000800 */
[----:B--2---:R-:W-:-:S06]  /*5ba0*/  FFMA.FTZ R5, R126, c[0x0][0x2d0], -R4 ;  /* 0x0000b4007e057a23 */ /* 0x004fcc0000010804 */
[----:B------:R2:W-:Y:S01]  /*5bb0*/  MUFU.EX2 R165, R5 ;  /* 0x0000000500a57308 */ /* 0x0005e20000000800 */
[----:B------:R-:W-:Y:S01]  /*5bc0*/  HMMA.16816.F32.BF16 R44, R8, R16, R44 ;  /* 0x00000010082c723c */ /* 0x000fe2000004182c */
[----:B--2---:R-:W-:-:S06]  /*5bd0*/  FFMA.FTZ R5, R128, c[0x0][0x2d0], -R4 ;  /* 0x0000b40080057a23 */ /* 0x004fcc0000010804 */
[----:B------:R2:W1:Y:S01]  /*5be0*/  MUFU.EX2 R164, R5 ;  /* 0x0000000500a47308 */ /* 0x0004620000000800 */
[----:B------:R-:W-:Y:S01]  /*5bf0*/  HMMA.16816.F32.BF16 R16, R8, R18, R120 ;  /* 0x000000120810723c */ /* 0x000fe20000041878 */
[----:B--2---:R-:W-:-:S06]  /*5c00*/  FFMA.FTZ R5, R148, c[0x0][0x2d0], -R3 ;  /* 0x0000b40094057a23 */ /* 0x004fcc0000010803 */
[----:B------:R2:W-:Y:S01]  /*5c10*/  MUFU.EX2 R166, R5 ;  /* 0x0000000500a67308 */ /* 0x0005e20000000800 */
[----:B------:R-:W-:Y:S07]  /*5c20*/  HMMA.16816.F32.BF16 R84, R8, R34, R100 ;  /* 0x000000220854723c */ /* 0x000fee0000041864 */
[----:B------:R-:W-:Y:S01]  /*5c30*/  F2FP.BF16.PACK_AB R8, R180, R179 ;  /* 0x000000b3b408723e */ /* 0x000fe200000010ff */
[----:B--2---:R-:W-:Y:S01]  /*5c40*/  FFMA.FTZ R5, R151, c[0x0][0x2d0], -R3 ;  /* 0x0000b40097057a23 */ /* 0x004fe20000010803 */
[----:B------:R-:W-:-:S03]  /*5c50*/  F2FP.BF16.PACK_AB R9, R175, R176 ;  /* 0x000000b0af09723e */ /* 0x000fc600000010ff */
[----:B------:R2:W-:Y:S01]  /*5c60*/  MUFU.EX2 R163, R5 ;  /* 0x0000000500a37308 */ /* 0x0005e20000000800 */
[----:B------:R-:W-:Y:S02]  /*5c70*/  F2FP.BF16.PACK_AB R10, R177, R178 ;  /* 0x000000b2b10a723e */ /* 0x000fe400000010ff */
[----:B-----5:R-:W-:Y:S01]  /*5c80*/  F2FP.BF16.PACK_AB R11, R173, R174 ;  /* 0x000000aead0b723e */ /* 0x020fe200000010ff */
[----:B--2---:R-:W-:-:S04]  /*5c90*/  FFMA.FTZ R5, R149, c[0x0][0x2d0], -R2 ;  /* 0x0000b40095057a23 */ /* 0x004fc80000010802 */
[----:B------:R2:W-:Y:S02]  /*5ca0*/  MUFU.EX2 R162, R5 ;  /* 0x0000000500a27308 */ /* 0x0005e40000000800 */
[C---:B------:R-:W-:Y:S08]  /*5cb0*/  HMMA.16816.F32.BF16 R92, R8.reuse, R36, R76 ;  /* 0x00000024085c723c */ /* 0x040ff0000004184c */
[----:B-1----:R-:W-:Y:S01]  /*5cc0*/  HMMA.16816.F32.BF16 R76, R8, R14, R72 ;  /* 0x0000000e084c723c */ /* 0x002fe20000041848 */
[----:B--2---:R-:W-:-:S07]  /*5cd0*/  FFMA.FTZ R5, R150, c[0x0][0x2d0], -R2 ;  /* 0x0000b40096057a23 */ /* 0x004fce0000010802 */
[C---:B---3--:R-:W-:Y:S01]  /*5ce0*/  HMMA.16816.F32.BF16 R72, R8.reuse, R22, R64 ;  /* 0x000000160848723c */ /* 0x048fe20000041840 */
[----:B------:R1:W2:Y:S07]  /*5cf0*/  MUFU.EX2 R161, R5 ;  /* 0x0000000500a17308 */ /* 0x0002ae0000000800 */
[C---:B------:R-:W-:Y:S08]  /*5d00*/  HMMA.16816.F32.BF16 R64, R8.reuse, R30, R60 ;  /* 0x0000001e0840723c */ /* 0x040ff0000004183c */
[----:B------:R-:W-:Y:S01]  /*5d10*/  HMMA.16816.F32.BF16 R104, R8, R12, R104 ;  /* 0x0000000c0868723c */ /* 0x000fe20000041868 */
[----:B-1----:R-:W-:-:S04]  /*5d20*/  FFMA.FTZ R5, R152, c[0x0][0x2d0], -R2 ;  /* 0x0000b40098057a23 */ /* 0x002fc80000010802 */
[----:B------:R1:W-:Y:S03]  /*5d30*/  MUFU.EX2 R160, R5 ;  /* 0x0000000500a07308 */ /* 0x0003e60000000800 */
[C---:B------:R-:W-:Y:S08]  /*5d40*/  HMMA.16816.F32.BF16 R96, R8.reuse, R20, R96 ;  /* 0x000000140860723c */ /* 0x040ff00000041860 */
[C---:B------:R-:W-:Y:S08]  /*5d50*/  HMMA.16816.F32.BF16 R80, R8.reuse, R28, R80 ;  /* 0x0000001c0850723c */ /* 0x040ff00000041850 */
[----:B------:R-:W-:Y:S01]  /*5d60*/  HMMA.16816.F32.BF16 R60, R8, R38, R52 ;  /* 0x00000026083c723c */ /* 0x000fe20000041834 */
[----:B-1----:R-:W-:-:S06]  /*5d70*/  FFMA.FTZ R5, R154, c[0x0][0x2d0], -R2 ;  /* 0x0000b4009a057a23 */ /* 0x002fcc0000010802 */
[----:B----4-:R-:W-:Y:S02]  /*5d80*/  F2FP.BF16.PACK_AB R8, R172, R181 ;  /* 0x000000b5ac08723e */ /* 0x010fe400000010ff */
[----:B------:R-:W-:Y:S02]  /*5d90*/  F2FP.BF16.PACK_AB R9, R167, R168 ;  /* 0x000000a8a709723e */ /* 0x000fe400000010ff */
[----:B------:R-:W-:Y:S02]  /*5da0*/  F2FP.BF16.PACK_AB R10, R170, R171 ;  /* 0x000000abaa0a723e */ /* 0x000fe400000010ff */
[----:B------:R-:W-:Y:S01]  /*5db0*/  F2FP.BF16.PACK_AB R11, R164, R165 ;  /* 0x000000a5a40b723e */ /* 0x000fe200000010ff */
[----:B------:R1:W-:Y:S06]  /*5dc0*/  MUFU.EX2 R159, R5 ;  /* 0x00000005009f7308 */ /* 0x0003ec0000000800 */
[----:B------:R-:W-:Y:S01]  /*5dd0*/  HMMA.16816.F32.BF16 R32, R8, R22, R24 ;  /* 0x000000160820723c */ /* 0x000fe20000041818 */
[----:B------:R-:W3:Y:S01]  /*5de0*/  LDSM.16.MT88.4 R24, [R200+0x1800] ;  /* 0x00180000c818783b */ /* 0x000ee20000004200 */
[----:B-1----:R-:W-:-:S04]  /*5df0*/  FFMA.FTZ R5, R156, c[0x0][0x2d0], -R0 ;  /* 0x0000b4009c057a23 */ /* 0x002fc80000010800 */
[----:B------:R1:W-:Y:S02]  /*5e00*/  MUFU.EX2 R158, R5 ;  /* 0x00000005009e7308 */ /* 0x0003e40000000800 */
[----:B------:R-:W-:Y:S01]  /*5e10*/  HMMA.16816.F32.BF16 R48, R8, R20, R48 ;  /* 0x000000140830723c */ /* 0x000fe20000041830 */
[----:B------:R-:W4:Y:S01]  /*5e20*/  LDSM.16.MT88.4 R20, [R204+0x1800] ;  /* 0x00180000cc14783b */ /* 0x000f220000004200 */
[----:B-1----:R-:W-:-:S04]  /*5e30*/  FFMA.FTZ R5, R157, c[0x0][0x2d0], -R0 ;  /* 0x0000b4009d057a23 */ /* 0x002fc80000010800 */
[----:B------:R1:W5:Y:S02]  /*5e40*/  MUFU.EX2 R157, R5 ;  /* 0x00000005009d7308 */ /* 0x0003640000000800 */
[----:B-1----:R-:W-:-:S06]  /*5e50*/  FFMA.FTZ R5, R141, c[0x0][0x2d0], -R0 ;  /* 0x0000b4008d057a23 */ /* 0x002fcc0000010800 */
[----:B------:R1:W-:Y:S02]  /*5e60*/  MUFU.EX2 R118, R5 ;  /* 0x0000000500767308 */ /* 0x0003e40000000800 */
[----:B-1----:R-:W-:-:S06]  /*5e70*/  FFMA.FTZ R5, R142, c[0x0][0x2d0], -R0 ;  /* 0x0000b4008e057a23 */ /* 0x002fcc0000010800 */
[----:B------:R1:W1:Y:S01]  /*5e80*/  MUFU.EX2 R156, R5 ;  /* 0x00000005009c7308 */ /* 0x0002620000000800 */
[----:B------:R-:W-:Y:S01]  /*5e90*/  HMMA.16816.F32.BF16 R52, R8, R14, R40 ;  /* 0x0000000e0834723c */ /* 0x000fe20000041828 */
[----:B-1----:R-:W-:-:S06]  /*5ea0*/  FFMA.FTZ R5, R187, c[0x0][0x2d0], -R3 ;  /* 0x0000b400bb057a23 */ /* 0x002fcc0000010803 */
[----:B------:R1:W-:Y:S01]  /*5eb0*/  MUFU.EX2 R117, R5 ;  /* 0x0000000500757308 */ /* 0x0003e20000000800 */
[C---:B------:R-:W-:Y:S08]  /*5ec0*/  HMMA.16816.F32.BF16 R40, R8.reuse, R28, R44 ;  /* 0x0000001c0828723c */ /* 0x040ff0000004182c */
[----:B------:R-:W-:Y:S01]  /*5ed0*/  HMMA.16816.F32.BF16 R44, R8, R36, R88 ;  /* 0x00000024082c723c */ /* 0x000fe20000041858 */
[----:B-1----:R-:W-:-:S07]  /*5ee0*/  FFMA.FTZ R5, R182, c[0x0][0x2d0], -R3 ;  /* 0x0000b400b6057a23 */ /* 0x002fce0000010803 */
[C---:B------:R-:W-:Y:S01]  /*5ef0*/  HMMA.16816.F32.BF16 R56, R8.reuse, R12, R56 ;  /* 0x0000000c0838723c */ /* 0x040fe20000041838 */
[----:B------:R-:W-:Y:S01]  /*5f00*/  LDSM.16.MT88.4 R12, [R203+0x1800] ;  /* 0x00180000cb0c783b */ /* 0x000fe20000004200 */
[----:B------:R1:W-:Y:S06]  /*5f10*/  MUFU.EX2 R116, R5 ;  /* 0x0000000500747308 */ /* 0x0003ec0000000800 */
[C---:B------:R-:W-:Y:S01]  /*5f20*/  HMMA.16816.F32.BF16 R28, R8.reuse, R30, R16 ;  /* 0x0000001e081c723c */ /* 0x040fe20000041810 */
[----:B------:R-:W4:Y:S07]  /*5f30*/  LDSM.16.MT88.4 R16, [R201+0x1800] ;  /* 0x00180000c910783b */ /* 0x000f2e0000004200 */
[----:B------:R-:W-:Y:S01]  /*5f40*/  HMMA.16816.F32.BF16 R36, R8, R38, R84 ;  /* 0x000000260824723c */ /* 0x000fe20000041854 */
[----:B------:R-:W4:Y:S01]  /*5f50*/  LDSM.16.MT88.4 R84, [R204+0x2000] ;  /* 0x00200000cc54783b */ /* 0x000f220000004200 */
[----:B-1----:R-:W-:-:S05]  /*5f60*/  FFMA.FTZ R5, R188, c[0x0][0x2d0], -R3 ;  /* 0x0000b400bc057a23 */ /* 0x002fca0000010803 */
[----:B--2---:R-:W-:Y:S02]  /*5f70*/  F2FP.BF16.PACK_AB R8, R161, R162 ;  /* 0x000000a2a108723e */ /* 0x004fe400000010ff */
[----:B-----5:R-:W-:Y:S02]  /*5f80*/  F2FP.BF16.PACK_AB R9, R157, R158 ;  /* 0x0000009e9d09723e */ /* 0x020fe400000010ff */
[----:B------:R-:W-:Y:S02]  /*5f90*/  F2FP.BF16.PACK_AB R10, R159, R160 ;  /* 0x000000a09f0a723e */ /* 0x000fe400000010ff */
[----:B------:R-:W-:Y:S01]  /*5fa0*/  F2FP.BF16.PACK_AB R11, R156, R118 ;  /* 0x000000769c0b723e */ /* 0x000fe200000010ff */
[----:B------:R1:W-:Y:S06]  /*5fb0*/  MUFU.EX2 R115, R5 ;  /* 0x0000000500737308 */ /* 0x0003ec0000000800 */
[----:B---3--:R-:W-:Y:S01]  /*5fc0*/  HMMA.16816.F32.BF16 R128, R8, R26, R76 ;  /* 0x0000001a0880723c */ /* 0x008fe2000004184c */
[----:B-1----:R-:W-:-:S04]  /*5fd0*/  FFMA.FTZ R5, R190, c[0x0][0x2d0], -R3 ;  /* 0x0000b400be057a23 */ /* 0x002fc80000010803 */
[----:B------:R1:W-:Y:S02]  /*5fe0*/  MUFU.EX2 R77, R5 ;  /* 0x00000005004d7308 */ /* 0x0003e40000000800 */
[----:B-1----:R-:W-:-:S06]  /*5ff0*/  FFMA.FTZ R5, R143, c[0x0][0x2d0], -R4 ;  /* 0x0000b4008f057a23 */ /* 0x002fcc0000010804 */
[----:B------:R1:W-:Y:S02]  /*6000*/  MUFU.EX2 R76, R5 ;  /* 0x00000005004c7308 */ /* 0x0003e40000000800 */
[--C-:B-1----:R-:W-:Y:S02]  /*6010*/  FFMA.FTZ R5, R144, c[0x0][0x2d0], -R4.reuse ;  /* 0x0000b40090057a23 */ /* 0x102fe40000010804 */
[----:B----4-:R-:W-:Y:S04]  /*6020*/  HMMA.16816.F32.BF16 R144, R8, R22, R72 ;  /* 0x000000160890723c */ /* 0x010fe80000041848 */
[----:B------:R1:W2:Y:S01]  /*6030*/  MUFU.EX2 R74, R5 ;  /* 0x00000005004a7308 */ /* 0x0002a20000000800 */
[----:B------:R-:W-:Y:S02]  /*6040*/  FFMA.FTZ R3, R222, c[0x0][0x2d0], -R3 ;  /* 0x0000b400de037a23 */ /* 0x000fe40000010803 */
[----:B-1----:R-:W-:-:S05]  /*6050*/  FFMA.FTZ R5, R153, c[0x0][0x2d0], -R4 ;  /* 0x0000b40099057a23 */ /* 0x002fca0000010804 */
[----:B------:R1:W-:Y:S02]  /*6060*/  MUFU.EX2 R73, R5 ;  /* 0x0000000500497308 */ /* 0x0003e40000000800 */
[----:B-1----:R-:W-:-:S06]  /*6070*/  FFMA.FTZ R5, R155, c[0x0][0x2d0], -R4 ;  /* 0x0000b4009b057a23 */ /* 0x002fcc0000010804 */
[----:B------:R-:W1:Y:S01]  /*6080*/  MUFU.EX2 R72, R5 ;  /* 0x0000000500487308 */ /* 0x000e620000000800 */
[C---:B------:R-:W-:Y:S07]  /*6090*/  HMMA.16816.F32.BF16 R124, R8.reuse, R24, R104 ;  /* 0x00000018087c723c */ /* 0x040fee0000041868 */
[----:B------:R3:W-:Y:S01]  /*60a0*/  MUFU.EX2 R75, R3 ;  /* 0x00000003004b7308 */ /* 0x0007e20000000800 */
[C---:B------:R-:W-:Y:S01]  /*60b0*/  HMMA.16816.F32.BF16 R140, R8.reuse, R20, R96 ;  /* 0x00000014088c723c */ /* 0x040fe20000041860 */
[----:B------:R-:W4:Y:S07]  /*60c0*/  LDSM.16.MT88.4 R96, [R201+0x2000] ;  /* 0x00200000c960783b */ /* 0x000f2e0000004200 */
[----:B------:R-:W-:Y:S01]  /*60d0*/  HMMA.16816.F32.BF16 R80, R8, R16, R80 ;  /* 0x000000100850723c */ /* 0x000fe20000041850 */
[----:B---3--:R-:W-:-:S07]  /*60e0*/  FFMA.FTZ R3, R198, c[0x0][0x2d0], -R2 ;  /* 0x0000b400c6037a23 */ /* 0x008fce0000010802 */
[C---:B------:R-:W-:Y:S01]  /*60f0*/  HMMA.16816.F32.BF16 R64, R8.reuse, R18, R64 ;  /* 0x000000120840723c */ /* 0x040fe20000041840 */
[----:B------:R3:W-:Y:S07]  /*6100*/  MUFU.EX2 R68, R3 ;  /* 0x0000000300447308 */ /* 0x0007ee0000000800 */
[C---:B------:R-:W-:Y:S08]  /*6110*/  HMMA.16816.F32.BF16 R104, R8.reuse, R12, R92 ;  /* 0x0000000c0868723c */ /* 0x040ff0000004185c */
[----:B------:R-:W-:Y:S01]  /*6120*/  HMMA.16816.F32.BF16 R60, R8, R14, R60 ;  /* 0x0000000e083c723c */ /* 0x000fe2000004183c */
[----:B---3--:R-:W-:-:S06]  /*6130*/  FFMA.FTZ R3, R221, c[0x0][0x2d0], -R2 ;  /* 0x0000b400dd037a23 */ /* 0x008fcc0000010802 */
[----:B------:R-:W-:Y:S02]  /*6140*/  F2FP.BF16.PACK_AB R8, R166, R169 ;  /* 0x000000a9a608723e */ /* 0x000fe400000010ff */
[----:B--2---:R-:W-:Y:S02]  /*6150*/  F2FP.BF16.PACK_AB R9, R74, R76 ;  /* 0x0000004c4a09723e */ /* 0x004fe400000010ff */
[----:B------:R-:W-:Y:S02]  /*6160*/  F2FP.BF16.PACK_AB R10, R117, R163 ;  /* 0x000000a3750a723e */ /* 0x000fe400000010ff */
[----:B-1----:R-:W-:Y:S01]  /*6170*/  F2FP.BF16.PACK_AB R11, R72, R73 ;  /* 0x00000049480b723e */ /* 0x002fe200000010ff */
[----:B------:R1:W-:Y:S06]  /*6180*/  MUFU.EX2 R71, R3 ;  /* 0x0000000300477308 */ /* 0x0003ec0000000800 */
[----:B------:R-:W-:Y:S01]  /*6190*/  HMMA.16816.F32.BF16 R56, R8, R24, R56 ;  /* 0x000000180838723c */ /* 0x000fe20000041838 */
[----:B-1----:R-:W-:-:S02]  /*61a0*/  FFMA.FTZ R3, R219, c[0x0][0x2d0], -R2 ;  /* 0x0000b400db037a23 */ /* 0x002fc40000010802 */
[----:B------:R-:W-:-:S04]  /*61b0*/  FFMA.FTZ R2, R217, c[0x0][0x2d0], -R2 ;  /* 0x0000b400d9027a23 */ /* 0x000fc80000010802 */
[----:B------:R1:W-:Y:S01]  /*61c0*/  MUFU.EX2 R25, R2 ;  /* 0x0000000200197308 */ /* 0x0003e20000000800 */
[----:B------:R-:W-:Y:S01]  /*61d0*/  HMMA.16816.F32.BF16 R32, R8, R22, R32 ;  /* 0x000000160820723c */ /* 0x000fe20000041820 */
[----:B-1----:R-:W-:-:S06]  /*61e0*/  FFMA.FTZ R2, R189, c[0x0][0x2d0], -R0 ;  /* 0x0000b400bd027a23 */ /* 0x002fcc0000010800 */
[----:B------:R1:W-:Y:S01]  /*61f0*/  MUFU.EX2 R24, R2 ;  /* 0x0000000200187308 */ /* 0x0003e20000000800 */
[----:B------:R-:W-:Y:S01]  /*6200*/  HMMA.16816.F32.BF16 R48, R8, R20, R48 ;  /* 0x000000140830723c */ /* 0x000fe20000041830 */
[----:B-1----:R-:W-:-:S06]  /*6210*/  FFMA.FTZ R2, R197, c[0x0][0x2d0], -R0 ;  /* 0x0000b400c5027a23 */ /* 0x002fcc0000010800 */
[----:B------:R1:W-:Y:S01]  /*6220*/  MUFU.EX2 R22, R2 ;  /* 0x0000000200167308 */ /* 0x0003e20000000800 */
[----:B------:R-:W-:Y:S01]  /*6230*/  HMMA.16816.F32.BF16 R44, R8, R12, R44 ;  /* 0x0000000c082c723c */ /* 0x000fe2000004182c */
[--C-:B-1----:R-:W-:Y:S02]  /*6240*/  FFMA.FTZ R2, R192, c[0x0][0x2d0], -R0.reuse ;  /* 0x0000b400c0027a23 */ /* 0x102fe40000010800 */
[----:B------:R-:W-:-:S04]  /*6250*/  FFMA.FTZ R0, R218, c[0x0][0x2d0], -R0 ;  /* 0x0000b400da007a23 */ /* 0x000fc80000010800 */
[----:B------:R1:W-:Y:S01]  /*6260*/  MUFU.EX2 R20, R0 ;  /* 0x0000000000147308 */ /* 0x0003e20000000800 */
[----:B------:R-:W-:Y:S01]  /*6270*/  HMMA.16816.F32.BF16 R52, R8, R26, R52 ;  /* 0x0000001a0834723c */ /* 0x000fe20000041834 */
[----:B-1----:R-:W-:-:S06]  /*6280*/  FFMA.FTZ R0, R191, c[0x0][0x2d0], -R4 ;  /* 0x0000b400bf007a23 */ /* 0x002fcc0000010804 */
[----:B------:R1:W2:Y:S01]  /*6290*/  MUFU.EX2 R12, R0 ;  /* 0x00000000000c7308 */ /* 0x0002a20000000800 */
[C---:B------:R-:W-:Y:S08]  /*62a0*/  HMMA.16816.F32.BF16 R40, R8.reuse, R16, R40 ;  /* 0x000000100828723c */ /* 0x040ff00000041828 */
[----:B------:R-:W-:Y:S01]  /*62b0*/  HMMA.16816.F32.BF16 R28, R8, R18, R28 ;  /* 0x00000012081c723c */ /* 0x000fe2000004181c */
[----:B------:R3:W-:Y:S01]  /*62c0*/  MUFU.EX2 R21, R2 ;  /* 0x0000000200157308 */ /* 0x0007e20000000800 */
[----:B------:R-:W5:Y:S01]  /*62d0*/  LDSM.16.MT88.4 R16, [R203+0x2000] ;  /* 0x00200000cb10783b */ /* 0x000f620000004200 */
[----:B-1----:R-:W-:-:S05]  /*62e0*/  FFMA.FTZ R0, R193, c[0x0][0x2d0], -R4 ;  /* 0x0000b400c1007a23 */ /* 0x002fca0000010804 */
[----:B------:R-:W-:Y:S01]  /*62f0*/  HMMA.16816.F32.BF16 R36, R8, R14, R36 ;  /* 0x0000000e0824723c */ /* 0x000fe20000041824 */
[----:B------:R1:W1:Y:S01]  /*6300*/  MUFU.EX2 R8, R0 ;  /* 0x0000000000087308 */ /* 0x0002620000000800 */
[----:B---3--:R-:W-:-:S04]  /*6310*/  @P4 IMAD.HI.U32 R2, R247, c[0x0][0x2c8], RZ ;  /* 0x0000b200f7024a27 */ /* 0x008fc800078e00ff */
[----:B-1----:R-:W-:-:S04]  /*6320*/  FFMA.FTZ R0, R199, c[0x0][0x2d0], -R4 ;  /* 0x0000b400c7007a23 */ /* 0x002fc80000010804 */
[----:B------:R1:W3:Y:S02]  /*6330*/  MUFU.EX2 R9, R0 ;  /* 0x0000000000097308 */ /* 0x0002e40000000800 */
[----:B-1----:R-:W-:-:S06]  /*6340*/  FFMA.FTZ R0, R220, c[0x0][0x2d0], -R4 ;  /* 0x0000b400dc007a23 */ /* 0x002fcc0000010804 */
[----:B------:R1:W-:Y:S02]  /*6350*/  MUFU.EX2 R10, R0 ;  /* 0x00000000000a7308 */ /* 0x0003e40000000800 */
[----:B-1----:R-:W-:Y:S01]  /*6360*/  IMAD.MOV.U32 R0, RZ, RZ, R247 ;  /* 0x000000ffff007224 */ /* 0x002fe200078e00f7 */
[----:B------:R-:W-:-:S04]  /*6370*/  @P4 SHF.R.U32.HI R0, RZ, c[0x0][0x2cc], R2 ;  /* 0x0000b300ff004a19 */ /* 0x000fc80000011602 */
[----:B------:R-:W-:-:S05]  /*6380*/  IADD3 R0, R0, R249, -R250 ;  /* 0x000000f900007210 */ /* 0x000fca0007ffe8fa */
[----:B------:R-:W-:-:S05]  /*6390*/  IMAD.HI R0, R0, 0x66666667, RZ ;  /* 0x6666666700007827 */ /* 0x000fca00078e02ff */
[----:B------:R-:W-:Y:S01]  /*63a0*/  SHF.R.U32.HI R2, RZ, 0x1f, R0 ;  /* 0x0000001fff027819 */ /* 0x000fe20000011600 */
[----:B------:R1:W1:Y:S03]  /*63b0*/  MUFU.EX2 R69, R3 ;  /* 0x0000000300457308 */ /* 0x0002660000000800 */
[----:B------:R-:W-:Y:S01]  /*63c0*/  LEA.HI.SX32 R11, R0, R2, 0x1b ;  /* 0x00000002000b7211 */ /* 0x000fe200078fdaff */
[----:B------:R-:W-:Y:S02]  /*63d0*/  FADD.FTZ R2, R242, R230 ;  /* 0x000000e6f2027221 */ /* 0x000fe40000010000 */
[----:B------:R-:W-:Y:S02]  /*63e0*/  FADD.FTZ R0, R227, R6 ;  /* 0x00000006e3007221 */ /* 0x000fe40000010000 */
[----:B------:R-:W-:Y:S02]  /*63f0*/  FADD.FTZ R6, R237, R236 ;  /* 0x000000eced067221 */ /* 0x000fe40000010000 */
[----:B------:R-:W-:-:S02]  /*6400*/  FADD.FTZ R5, R229, R2 ;  /* 0x00000002e5057221 */ /* 0x000fc40000010000 */
[----:B------:R-:W-:Y:S02]  /*6410*/  FADD.FTZ R4, R7, R0 ;  /* 0x0000000007047221 */ /* 0x000fe40000010000 */
[----:B-1----:R-:W-:Y:S02]  /*6420*/  FADD.FTZ R3, R241, R240 ;  /* 0x000000f0f1037221 */ /* 0x002fe40000010000 */
        /* <DEDUP_REMOVED lines=61> */
[----:B------:R-:W-:Y:S02]  /*6800*/  FADD.FTZ R4, R22, R4 ;  /* 0x0000000416047221 */ /* 0x000fe40000010000 */
[----:B------:R-:W-:Y:S02]  /*6810*/  FADD.FTZ R3, R77, R3 ;  /* 0x000000034d037221 */ /* 0x000fe40000010000 */
[----:B---3--:R-:W-:-:S02]  /*6820*/  FADD.FTZ R2, R9, R2 ;  /* 0x0000000209027221 */ /* 0x008fc40000010000 */
[----:B------:R-:W-:Y:S01]  /*6830*/  FADD.FTZ R0, R69, R0 ;  /* 0x0000000045007221 */ /* 0x000fe20000010000 */
[----:B------:R-:W-:Y:S01]  /*6840*/  IMNMX R13, R248, R11, !PT ;  /* 0x0000000bf80d7217 */ /* 0x000fe20007800200 */
[----:B------:R-:W-:Y:S02]  /*6850*/  FADD.FTZ R4, R21, R4 ;  /* 0x0000000415047221 */ /* 0x000fe40000010000 */
[----:B------:R-:W-:Y:S02]  /*6860*/  FADD.FTZ R5, R75, R3 ;  /* 0x000000034b057221 */ /* 0x000fe40000010000 */
[----:B------:R-:W-:Y:S02]  /*6870*/  FADD.FTZ R3, R10, R2 ;  /* 0x000000020a037221 */ /* 0x000fe40000010000 */
[----:B------:R-:W-:Y:S02]  /*6880*/  FADD.FTZ R2, R25, R0 ;  /* 0x0000000019027221 */ /* 0x000fe40000010000 */
[----:B------:R-:W-:Y:S01]  /*6890*/  FADD.FTZ R0, R20, R4 ;  /* 0x0000000414007221 */ /* 0x000fe20000010000 */
[----:B------:R1:W-:Y:S04]  /*68a0*/  STL [R1+0x20], R13 ;  /* 0x0000200d01007387 */ /* 0x0003e80000100800 */
[----:B------:R1:W-:Y:S01]  /*68b0*/  STL [R1], R5 ;  /* 0x0000000501007387 */ /* 0x0003e20000100800 */
[----:B------:R-:W-:-:S03]  /*68c0*/  IADD3 R215, R245, -0x2, RZ ;  /* 0xfffffffef5d77810 */ /* 0x000fc60007ffe0ff */
[----:B------:R1:W-:Y:S04]  /*68d0*/  STL [R1+0x4], R3 ;  /* 0x0000040301007387 */ /* 0x0003e80000100800 */
[----:B------:R1:W-:Y:S04]  /*68e0*/  STL [R1+0xc], R0 ;  /* 0x00000c0001007387 */ /* 0x0003e80000100800 */
[----:B------:R1:W-:Y:S01]  /*68f0*/  STL [R1+0x8], R2 ;  /* 0x0000080201007387 */ /* 0x0003e20000100800 */
[----:B------:R-:W-:Y:S02]  /*6900*/  ISETP.GE.AND P0, PT, R215, R13, PT ;  /* 0x0000000dd700720c */ /* 0x000fe40003f06270 */
[----:B------:R-:W-:-:S02]  /*6910*/  F2FP.BF16.PACK_AB R152, R71, R68 ;  /* 0x000000444798723e */ /* 0x000fc400000010ff */
[----:B------:R-:W-:Y:S02]  /*6920*/  F2FP.BF16.PACK_AB R153, R22, R24 ;  /* 0x000000181699723e */ /* 0x000fe400000010ff */
[----:B------:R-:W-:Y:S02]  /*6930*/  F2FP.BF16.PACK_AB R154, R25, R69 ;  /* 0x00000045199a723e */ /* 0x000fe400000010ff */
[----:B------:R-:W-:Y:S02]  /*6940*/  F2FP.BF16.PACK_AB R155, R20, R21 ;  /* 0x00000015149b723e */ /* 0x000fe400000010ff */
[----:B------:R-:W-:Y:S02]  /*6950*/  F2FP.BF16.PACK_AB R108, R115, R116 ;  /* 0x00000074736c723e */ /* 0x000fe400000010ff */
[----:B------:R-:W-:Y:S02]  /*6960*/  F2FP.BF16.PACK_AB R109, R8, R12 ;  /* 0x0000000c086d723e */ /* 0x000fe400000010ff */
[----:B------:R-:W-:-:S02]  /*6970*/  F2FP.BF16.PACK_AB R110, R75, R77 ;  /* 0x0000004d4b6e723e */ /* 0x000fc400000010ff */
[----:B------:R-:W-:Y:S01]  /*6980*/  F2FP.BF16.PACK_AB R111, R10, R9 ;  /* 0x000000090a6f723e */ /* 0x000fe200000010ff */
[C---:B------:R-:W-:Y:S08]  /*6990*/  HMMA.16816.F32.BF16 R124, R152.reuse, R132, R124 ;  /* 0x00000084987c723c */ /* 0x040ff0000004187c */
[C---:B------:R-:W-:Y:S08]  /*69a0*/  HMMA.16816.F32.BF16 R128, R152.reuse, R134, R128 ;  /* 0x000000869880723c */ /* 0x040ff00000041880 */
[C---:B------:R-:W-:Y:S08]  /*69b0*/  HMMA.16816.F32.BF16 R140, R152.reuse, R84, R140 ;  /* 0x00000054988c723c */ /* 0x040ff0000004188c */
[C---:B------:R-:W-:Y:S08]  /*69c0*/  HMMA.16816.F32.BF16 R144, R152.reuse, R86, R144 ;  /* 0x000000569890723c */ /* 0x040ff00000041890 */
[C---:B----4-:R-:W-:Y:S08]  /*69d0*/  HMMA.16816.F32.BF16 R88, R152.reuse, R96, R80 ;  /* 0x000000609858723c */ /* 0x050ff00000041850 */
[----:B------:R-:W-:Y:S08]  /*69e0*/  HMMA.16816.F32.BF16 R92, R152, R98, R64 ;  /* 0x00000062985c723c */ /* 0x000ff00000041840 */
[C---:B------:R-:W-:Y:S08]  /*69f0*/  HMMA.16816.F32.BF16 R120, R108.reuse, R132, R56 ;  /* 0x000000846c78723c */ /* 0x040ff00000041838 */
[C---:B------:R-:W-:Y:S08]  /*6a00*/  HMMA.16816.F32.BF16 R136, R108.reuse, R84, R48 ;  /* 0x000000546c88723c */ /* 0x040ff00000041830 */
[----:B------:R-:W-:Y:S08]  /*6a10*/  HMMA.16816.F32.BF16 R148, R108, R96, R40 ;  /* 0x000000606c94723c */ /* 0x000ff00000041828 */
[----:B-----5:R-:W-:Y:S08]  /*6a20*/  HMMA.16816.F32.BF16 R104, R152, R16, R104 ;  /* 0x000000109868723c */ /* 0x020ff00000041868 */
[C---:B------:R-:W-:Y:S08]  /*6a30*/  HMMA.16816.F32.BF16 R132, R108.reuse, R134, R52 ;  /* 0x000000866c84723c */ /* 0x040ff00000041834 */
[C---:B------:R-:W-:Y:S08]  /*6a40*/  HMMA.16816.F32.BF16 R84, R108.reuse, R86, R32 ;  /* 0x000000566c54723c */ /* 0x040ff00000041820 */
[C---:B------:R-:W-:Y:S08]  /*6a50*/  HMMA.16816.F32.BF16 R96, R108.reuse, R98, R28 ;  /* 0x000000626c60723c */ /* 0x040ff0000004181c */
[----:B------:R-:W-:Y:S08]  /*6a60*/  HMMA.16816.F32.BF16 R100, R108, R16, R44 ;  /* 0x000000106c64723c */ /* 0x000ff0000004182c */
[-C--:B------:R-:W-:Y:S08]  /*6a70*/  HMMA.16816.F32.BF16 R152, R152, R18.reuse, R60 ;  /* 0x000000129898723c */ /* 0x080ff0000004183c */
[----:B------:R-:W-:Y:S01]  /*6a80*/  HMMA.16816.F32.BF16 R108, R108, R18, R36 ;  /* 0x000000126c6c723c */ /* 0x000fe20000041824 */
[----:B------:R-:W-:Y:S07]  /*6a90*/  @!P0 BRA `(.L_x_1227) ;  /* 0x00003e3000008947 */ /* 0x000fee0003800000 */
[----:B-1----:R-:W-:Y:S01]  /*6aa0*/  IMAD.IADD R0, R246, 0x1, R247 ;  /* 0x00000001f6007824 */ /* 0x002fe200078e02f7 */
[----:B------:R-:W-:Y:S01]  /*6ab0*/  MOV R3, R114 ;  /* 0x0000007200037202 */ /* 0x000fe20000000f00 */
[----:B------:R-:W-:Y:S01]  /*6ac0*/  IMAD.MOV.U32 R115, RZ, RZ, R113 ;  /* 0x000000ffff737224 */ /* 0x000fe200078e0071 */
[----:B------:R-:W-:Y:S01]  /*6ad0*/  MOV R116, R112 ;  /* 0x0000007000747202 */ /* 0x000fe20000000f00 */
[----:B------:R-:W-:Y:S01]  /*6ae0*/  IMAD.MOV.U32 R117, RZ, RZ, R70 ;  /* 0x000000ffff757224 */ /* 0x000fe200078e0046 */
[----:B------:R1:W-:Y:S01]  /*6af0*/  STL [R1+0x14], R0 ;  /* 0x0000140001007387 */ /* 0x0003e20000100800 */
[----:B------:R-:W-:Y:S01]  /*6b00*/  MOV R196, R215 ;  /* 0x000000d700c47202 */ /* 0x000fe20000000f00 */
[----:B-1----:R-:W-:-:S05]  /*6b10*/  @P4 IMAD.HI.U32 R0, R0, c[0x0][0x2c8], RZ ;  /* 0x0000b20000004a27 */ /* 0x002fca00078e00ff */
[----:B------:R-:W-:-:S05]  /*6b20*/  @P4 SHF.R.U32.HI R0, RZ, c[0x0][0x2cc], R0 ;  /* 0x0000b300ff004a19 */ /* 0x000fca0000011600 */
[----:B------:R1:W-:Y:S02]  /*6b30*/  @P4 STL [R1+0x24], R0 ;  /* 0x0000240001004387 */ /* 0x0003e40000100800 */
.L_x_1228:
[----:B--2---:R-:W2:Y:S01]  /*6b40*/  LDL R215, [R1+0x10] ;  /* 0x0000100001d77983 */ /* 0x004ea20000100800 */
[----:B------:R-:W-:Y:S04]  /*6b50*/  DEPBAR.LE SB0, 0x0 ;  /* 0x000080000000791a */ /* 0x000fe80000000000 */
[----:B------:R-:W2:Y:S01]  /*6b60*/  LDL R2, [R1+0x3c] ;  /* 0x00003c0001027983 */ /* 0x000ea20000100800 */
[----:B------:R-:W-:Y:S03]  /*6b70*/  WARPSYNC 0xffffffff ;  /* 0xffffffff00007948 */ /* 0x000fe60003800000 */
[----:B------:R-:W2:Y:S06]  /*6b80*/  LDL.64 R172, [R1+0x30] ;  /* 0x0000300001ac7983 */ /* 0x000eac0000100a00 */
[----:B------:R-:W-:Y:S08]  /*6b90*/  BAR.SYNC.DEFER_BLOCKING 0x0 ;  /* 0x0000000000007b1d */ /* 0x000ff00000010000 */
[----:B------:R-:W-:Y:S08]  /*6ba0*/  LDSM.16.M88.4 R80, [R206] ;  /* 0x00000000ce50783b */ /* 0x000ff00000000200 */
[----:B------:R-:W4:Y:S08]  /*6bb0*/  LDSM.16.M88.4 R16, [R119] ;  /* 0x000000007710783b */ /* 0x000f300000000200 */
[----:B------:R-:W5:Y:S08]  /*6bc0*/  LDSM.16.M88.4 R76, [R206+0x2000] ;  /* 0x00200000ce4c783b */ /* 0x000f700000000200 */
[----:B------:R-:W1:Y:S08]  /*6bd0*/  LDSM.16.M88.4 R32, [R119+0x800] ;  /* 0x000800007720783b */ /* 0x000e700000000200 */
[----:B------:R-:W1:Y:S08]  /*6be0*/  LDSM.16.M88.4 R48, [R119+0x1000] ;  /* 0x001000007730783b */ /* 0x000e700000000200 */
[----:B------:R-:W1:Y:S01]  /*6bf0*/  LDSM.16.M88.4 R64, [R119+0x1800] ;  /* 0x001800007740783b */ /* 0x000e620000000200 */
[-C--:B----4-:R-:W-:Y:S07]  /*6c00*/  HMMA.16816.F32.BF16 R4, R80, R16.reuse, RZ ;  /* 0x000000105004723c */ /* 0x090fee00000418ff */
[----:B------:R-:W4:Y:S01]  /*6c10*/  LDSM.16.M88.4 R156, [R119+0x2000] ;  /* 0x00200000779c783b */ /* 0x000f220000000200 */
[C---:B-----5:R-:W-:Y:S07]  /*6c20*/  HMMA.16816.F32.BF16 R8, R76.reuse, R16, RZ ;  /* 0x000000104c08723c */ /* 0x060fee00000418ff */
[----:B------:R-:W-:Y:S01]  /*6c30*/  LDSM.16.M88.4 R160, [R209] ;  /* 0x00000000d1a0783b */ /* 0x000fe20000000200 */
[-C--:B------:R-:W-:Y:S07]  /*6c40*/  HMMA.16816.F32.BF16 R12, R76, R18.reuse, RZ ;  /* 0x000000124c0c723c */ /* 0x080fee00000418ff */
[----:B------:R-:W5:Y:S01]  /*6c50*/  LDSM.16.M88.4 R164, [R210] ;  /* 0x00000000d2a4783b */ /* 0x000f620000000200 */
[C---:B------:R-:W-:Y:S07]  /*6c60*/  HMMA.16816.F32.BF16 R16, R80.reuse, R18, RZ ;  /* 0x000000125010723c */ /* 0x040fee00000418ff */
[----:B------:R-:W4:Y:S01]  /*6c70*/  LDSM.16.M88.4 R168, [R209+0x2000] ;  /* 0x00200000d1a8783b */ /* 0x000f220000000200 */
[-C--:B-1----:R-:W-:Y:S07]  /*6c80*/  HMMA.16816.F32.BF16 R20, R80, R32.reuse, RZ ;  /* 0x000000205014723c */ /* 0x082fee00000418ff */
[----:B------:R-:W-:Y:S01]  /*6c90*/  LDSM.16.M88.4 R176, [R212] ;  /* 0x00000000d4b0783b */ /* 0x000fe20000000200 */
[C---:B------:R-:W-:Y:S07]  /*6ca0*/  HMMA.16816.F32.BF16 R24, R76.reuse, R32, RZ ;  /* 0x000000204c18723c */ /* 0x040fee00000418ff */
[----:B------:R-:W-:Y:S01]  /*6cb0*/  LDSM.16.M88.4 R180, [R211] ;  /* 0x00000000d3b4783b */ /* 0x000fe20000000200 */
[-C--:B------:R-:W-:Y:S07]  /*6cc0*/  HMMA.16816.F32.BF16 R28, R76, R34.reuse, RZ ;  /* 0x000000224c1c723c */ /* 0x080fee00000418ff */
[----:B------:R-:W3:Y:S04]  /*6cd0*/  LDL R118, [R1+0x24] ;  /* 0x0000240001767983 */ /* 0x000ee80000100800 */
[----:B------:R-:W3:Y:S01]  /*6ce0*/  LDL R199, [R1+0x44] ;  /* 0x0000440001c77983 */ /* 0x000ee20000100800 */
[C---:B------:R-:W-:Y:S03]  /*6cf0*/  HMMA.16816.F32.BF16 R32, R80.reuse, R34, RZ ;  /* 0x000000225020723c */ /* 0x040fe600000418ff */
[----:B------:R-:W3:Y:S04]  /*6d00*/  LDL R198, [R1+0x4c] ;  /* 0x00004c0001c67983 */ /* 0x000ee80000100800 */
[----:B------:R-:W3:Y:S01]  /*6d10*/  LDL R197, [R1+0x40] ;  /* 0x0000400001c57983 */ /* 0x000ee20000100800 */
[-C--:B------:R-:W-:Y:S03]  /*6d20*/  HMMA.16816.F32.BF16 R36, R80, R48.reuse, RZ ;  /* 0x000000305024723c */ /* 0x080fe600000418ff */
[----:B------:R-:W3:Y:S04]  /*6d30*/  LDL R231, [R1+0x38] ;  /* 0x0000380001e77983 */ /* 0x000ee80000100800 */
[----:B------:R-:W3:Y:S01]  /*6d40*/  LDL.64 R232, [R1+0x28] ;  /* 0x0000280001e87983 */ /* 0x000ee20000100a00 */
[C---:B------:R-:W-:Y:S08]  /*6d50*/  HMMA.16816.F32.BF16 R40, R76.reuse, R48, RZ ;  /* 0x000000304c28723c */ /* 0x040ff000000418ff */
[-C--:B------:R-:W-:Y:S08]  /*6d60*/  HMMA.16816.F32.BF16 R44, R76, R50.reuse, RZ ;  /* 0x000000324c2c723c */ /* 0x080ff000000418ff */
        /* <DEDUP_REMOVED lines=8> */
[----:B------:R-:W-:Y:S01]  /*6df0*/  HMMA.16816.F32.BF16 R80, R80, R158, RZ ;  /* 0x0000009e5050723c */ /* 0x000fe200000418ff */
[----:B------:R-:W1:Y:S07]  /*6e00*/  LDSM.16.M88.4 R156, [R214] ;  /* 0x00000000d69c783b */ /* 0x000e6e0000000200 */
[-C--:B-----5:R-:W-:Y:S08]  /*6e10*/  HMMA.16816.F32.BF16 R4, R160, R164.reuse, R4 ;  /* 0x000000a4a004723c */ /* 0x0a0ff00000041804 */
[C---:B------:R-:W-:Y:S08]  /*6e20*/  HMMA.16816.F32.BF16 R8, R168.reuse, R164, R8 ;  /* 0x000000a4a808723c */ /* 0x040ff00000041808 */
[-C--:B------:R-:W-:Y:S08]  /*6e30*/  HMMA.16816.F32.BF16 R12, R168, R166.reuse, R12 ;  /* 0x000000a6a80c723c */ /* 0x080ff0000004180c */
[C---:B------:R-:W-:Y:S08]  /*6e40*/  HMMA.16816.F32.BF16 R16, R160.reuse, R166, R16 ;  /* 0x000000a6a010723c */ /* 0x040ff00000041810 */
[-C--:B-1----:R-:W-:Y:S08]  /*6e50*/  HMMA.16816.F32.BF16 R20, R160, R156.reuse, R20 ;  /* 0x0000009ca014723c */ /* 0x082ff00000041814 */
[C---:B------:R-:W-:Y:S08]  /*6e60*/  HMMA.16816.F32.BF16 R24, R168.reuse, R156, R24 ;  /* 0x0000009ca818723c */ /* 0x040ff00000041818 */
[-C--:B------:R-:W-:Y:S03]  /*6e70*/  HMMA.16816.F32.BF16 R28, R168, R158.reuse, R28 ;  /* 0x0000009ea81c723c */ /* 0x080fe6000004181c */
[----:B--2---:R-:W-:Y:S05]  /*6e80*/  ISETP.GT.AND P2, PT, R215, R196, PT ;  /* 0x000000c4d700720c */ /* 0x004fea0003f44270 */
[C---:B------:R-:W-:Y:S08]  /*6e90*/  HMMA.16816.F32.BF16 R32, R160.reuse, R158, R32 ;  /* 0x0000009ea020723c */ /* 0x040ff00000041820 */
[----:B------:R-:W-:Y:S01]  /*6ea0*/  @!P2 SHF.R.S32.HI R0, RZ, 0x1f, R196 ;  /* 0x0000001fff00a819 */ /* 0x000fe200000114c4 */
[----:B------:R-:W-:Y:S04]  /*6eb0*/  @!P2 IMAD.WIDE.U32 R112, R196, c[0x0][0x208], RZ ;  /* 0x00008200c470aa25 */ /* 0x000fe800078e00ff */
[----:B------:R-:W-:Y:S02]  /*6ec0*/  @!P2 IMAD R0, R0, c[0x0][0x208], RZ ;  /* 0x000082000000aa24 */ /* 0x000fe400078e02ff */
[----:B------:R-:W-:Y:S02]  /*6ed0*/  @!P2 IMAD.MOV.U32 R173, RZ, RZ, R2 ;  /* 0x000000ffffada224 */ /* 0x000fe400078e0002 */
[----:B------:R-:W-:Y:S02]  /*6ee0*/  @!P2 IMAD R0, R196, c[0x0][0x20c], R0 ;  /* 0x00008300c400aa24 */ /* 0x000fe400078e0200 */
[----:B------:R-:W-:Y:S02]  /*6ef0*/  @!P2 IMAD.MOV.U32 R114, RZ, RZ, 0x5 ;  /* 0x00000005ff72a424 */ /* 0x000fe400078e00ff */
[----:B------:R-:W-:Y:S02]  /*6f00*/  @!P2 IMAD.IADD R0, R113, 0x1, R0 ;  /* 0x000000017100a824 */ /* 0x000fe400078e0200 */
[----:B------:R-:W-:Y:S02]  /*6f10*/  @!P2 IMAD.MOV.U32 R113, RZ, RZ, c[0x0][0x208] ;  /* 0x00008200ff71a624 */ /* 0x000fe400078e00ff */
[----:B------:R-:W-:Y:S04]  /*6f20*/  @!P2 IMAD.WIDE.U32 R172, R112, 0x50, R172 ;  /* 0x0000005070aca825 */ /* 0x000fe800078e00ac */
[----:B------:R-:W-:Y:S01]  /*6f30*/  @!P2 IMAD R112, R0, 0x50, RZ ;  /* 0x000000500070a824 */ /* 0x000fe200078e02ff */
[C---:B------:R-:W-:Y:S01]  /*6f40*/  @!P2 SHF.L.U64.HI R0, R113.reuse, R114, c[0x0][0x20c] ;  /* 0x000083007100a619 */ /* 0x040fe20000010272 */
[----:B------:R-:W-:Y:S01]  /*6f50*/  @!P2 IMAD.SHL.U32 R2, R113, 0x20, RZ ;  /* 0x000000207102a824 */ /* 0x000fe200078e00ff */
[----:B------:R-:W-:Y:S01]  /*6f60*/  @!P2 LEA R188, P0, R172, c[0x0][0x1f8], 0x1 ;  /* 0x00007e00acbcaa11 */ /* 0x000fe200078008ff */
[----:B------:R-:W-:Y:S03]  /*6f70*/  @!P2 IMAD.IADD R113, R173, 0x1, R112 ;  /* 0x00000001ad71a824 */ /* 0x000fe600078e0270 */
[-C--:B------:R-:W-:Y:S02]  /*6f80*/  @!P2 IADD3 R112, P1, R188, R2.reuse, RZ ;  /* 0x00000002bc70a210 */ /* 0x080fe40007f3e0ff */
[----:B------:R-:W-:Y:S02]  /*6f90*/  @!P2 LEA.HI.X R189, R172, c[0x0][0x1fc], R113, 0x1, P0 ;  /* 0x00007f00acbdaa11 */ /* 0x000fe400000f0c71 */
[----:B------:R-:W1:Y:S01]  /*6fa0*/  LDSM.16.M88.4 R172, [R213] ;  /* 0x00000000d5ac783b */ /* 0x000e620000000200 */
[-C--:B------:R-:W-:Y:S02]  /*6fb0*/  @!P2 IADD3 R186, P0, R112, R2.reuse, RZ ;  /* 0x0000000270baa210 */ /* 0x080fe40007f1e0ff */
[--C-:B------:R-:W-:Y:S02]  /*6fc0*/  @!P2 IMAD.X R113, R189, 0x1, R0.reuse, P1 ;  /* 0x00000001bd71a824 */ /* 0x100fe400008e0600 */
[-C--:B------:R-:W-:Y:S02]  /*6fd0*/  @!P2 IADD3 R184, P1, R186, R2.reuse, RZ ;  /* 0x00000002bab8a210 */ /* 0x080fe40007f3e0ff */
[--C-:B------:R-:W-:Y:S01]  /*6fe0*/  @!P2 IMAD.X R187, R113, 0x1, R0.reuse, P0 ;  /* 0x0000000171bba824 */ /* 0x100fe200000e0600 */
[----:B------:R-:W-:Y:S01]  /*6ff0*/  @!PT LDS RZ, [RZ] ;  /* 0x00000000fffff984 */ /* 0x000fe20000000800 */
[----:B------:R-:W-:Y:S01]  /*7000*/  @!PT LDS RZ, [RZ] ;  /* 0x00000000fffff984 */ /* 0x000fe20000000800 */
[----:B------:R-:W-:Y:S01]  /*7010*/  @!PT LDS RZ, [RZ] ;  /* 0x00000000fffff984 */ /* 0x000fe20000000800 */
[----:B------:R2:W-:Y:S03]  /*7020*/  @!P2 LDGSTS.E.BYPASS.LTC128B.128 [R216+0x100], [R188.64], !P6 ;  /* 0x00100000bcd8afae */ /* 0x0005e6000f101d48 */
[--C-:B------:R-:W-:Y:S05]  /*7030*/  @!P2 IMAD.X R185, R187, 0x1, R0.reuse, P1 ;  /* 0x00000001bbb9a824 */ /* 0x100fea00008e0600 */
[----:B------:R4:W-:Y:S08]  /*7040*/  @!P2 LDGSTS.E.BYPASS.LTC128B.128 [R216+0x900], [R112.64], !P6 ;  /* 0x0090000070d8afae */ /* 0x0009f0000f101d48 */
[----:B------:R5:W-:Y:S08]  /*7050*/  @!P2 LDGSTS.E.BYPASS.LTC128B.128 [R216+0x1100], [R186.64], !P6 ;  /* 0x01100000bad8afae */ /* 0x000bf0000f101d48 */
[----:B------:R5:W-:Y:S01]  /*7060*/  @!P2 LDGSTS.E.BYPASS.LTC128B.128 [R216+0x1900], [R184.64], !P6 ;  /* 0x01900000b8d8afae */ /* 0x000be2000f101d48 */
[----:B--2---:R-:W-:Y:S01]  /*7070*/  @!P2 IADD3 R188, P0, R184, R2, RZ ;  /* 0x00000002b8bca210 */ /* 0x004fe20007f1e0ff */
[-C--:B-1----:R-:W-:Y:S04]  /*7080*/  HMMA.16816.F32.BF16 R36, R160, R172.reuse, R36 ;  /* 0x000000aca024723c */ /* 0x082fe80000041824 */
[----:B------:R-:W-:Y:S02]  /*7090*/  @!P2 IMAD.X R189, R185, 0x1, R0, P0 ;  /* 0x00000001b9bda824 */ /* 0x000fe400000e0600 */
[----:B------:R1:W3:Y:S02]  /*70a0*/  LDL R0, [R1+0x14] ;  /* 0x0000140001007983 */ /* 0x0002e40000100800 */
[C---:B------:R-:W-:Y:S02]  /*70b0*/  HMMA.16816.F32.BF16 R40, R168.reuse, R172, R40 ;  /* 0x000000aca828723c */ /* 0x040fe40000041828 */
[----:B------:R2:W-:Y:S06]  /*70c0*/  @!P2 LDGSTS.E.BYPASS.LTC128B.128 [R216+0x2100], [R188.64], !P6 ;  /* 0x02100000bcd8afae */ /* 0x0005ec000f101d48 */
[-C--:B------:R-:W-:Y:S02]  /*70d0*/  HMMA.16816.F32.BF16 R44, R168, R174.reuse, R44 ;  /* 0x000000aea82c723c */ /* 0x080fe4000004182c */
[----:B------:R-:W-:Y:S06]  /*70e0*/  LDSM.16.M88.4 R164, [R207+0x2000] ;  /* 0x00200000cfa4783b */ /* 0x000fec0000000200 */
[C---:B------:R-:W-:Y:S02]  /*70f0*/  HMMA.16816.F32.BF16 R48, R160.reuse, R174, R48 ;  /* 0x000000aea030723c */ /* 0x040fe40000041830 */
[----:B------:R-:W0:Y:S06]  /*7100*/  LDGDEPBAR ;  /* 0x00000000000079af */ /* 0x000e2c0000000000 */
[-C--:B------:R-:W-:Y:S02]  /*7110*/  HMMA.16816.F32.BF16 R52, R160, R176.reuse, R52 ;  /* 0x000000b0a034723c */ /* 0x080fe40000041834 */
[----:B-----5:R-:W-:Y:S06]  /*7120*/  LDSM.16.M88.4 R184, [R207] ;  /* 0x00000000cfb8783b */ /* 0x020fec0000000200 */
[C---:B------:R-:W-:Y:S02]  /*7130*/  HMMA.16816.F32.BF16 R56, R168.reuse, R176, R56 ;  /* 0x000000b0a838723c */ /* 0x040fe40000041838 */
[----:B--2---:R-:W2:Y:S06]  /*7140*/  LDSM.16.M88.4 R188, [R205] ;  /* 0x00000000cdbc783b */ /* 0x004eac0000000200 */
[-C--:B------:R-:W-:Y:S02]  /*7150*/  HMMA.16816.F32.BF16 R60, R168, R178.reuse, R60 ;  /* 0x000000b2a83c723c */ /* 0x080fe4000004183c */
[----:B------:R-:W5:Y:S06]  /*7160*/  LDSM.16.M88.4 R156, [R205+0x800] ;  /* 0x00080000cd9c783b */ /* 0x000f6c0000000200 */
[C---:B------:R-:W-:Y:S02]  /*7170*/  HMMA.16816.F32.BF16 R64, R160.reuse, R178, R64 ;  /* 0x000000b2a040723c */ /* 0x040fe40000041840 */
[----:B------:R-:W-:Y:S06]  /*7180*/  LDSM.16.M88.4 R172, [R205+0x2000] ;  /* 0x00200000cdac783b */ /* 0x000fec0000000200 */
[-C--:B------:R-:W-:Y:S02]  /*7190*/  HMMA.16816.F32.BF16 R68, R160, R180.reuse, R68 ;  /* 0x000000b4a044723c */ /* 0x080fe40000041844 */
[----:B------:R-:W-:Y:S06]  /*71a0*/  LDSM.16.M88.4 R176, [R208] ;  /* 0x00000000d0b0783b */ /* 0x000fec0000000200 */
[C---:B------:R-:W-:Y:S02]  /*71b0*/  HMMA.16816.F32.BF16 R72, R168.reuse, R180, R72 ;  /* 0x000000b4a848723c */ /* 0x040fe40000041848 */
[----:B------:R-:W-:Y:S06]  /*71c0*/  LDSM.16.M88.4 R192, [R208+0x2000] ;  /* 0x00200000d0c0783b */ /* 0x000fec0000000200 */
[-C--:B------:R-:W-:Y:S02]  /*71d0*/  HMMA.16816.F32.BF16 R76, R168, R182.reuse, R76 ;  /* 0x000000b6a84c723c */ /* 0x080fe4000004184c */
[----:B------:R-:W-:Y:S06]  /*71e0*/  LDSM.16.M88.4 R168, [R205+0x1800] ;  /* 0x00180000cda8783b */ /* 0x000fec0000000200 */
[----:B------:R-:W-:Y:S02]  /*71f0*/  HMMA.16816.F32.BF16 R80, R160, R182, R80 ;  /* 0x000000b6a050723c */ /* 0x000fe40000041850 */
[----:B------:R-:W1:Y:S06]  /*7200*/  LDSM.16.M88.4 R160, [R205+0x1000] ;  /* 0x00100000cda0783b */ /* 0x000e6c0000000200 */
[-C--:B--2---:R-:W-:Y:S02]  /*7210*/  HMMA.16816.F32.BF16 R4, R184, R188.reuse, R4 ;  /* 0x000000bcb804723c */ /* 0x084fe40000041804 */
[----:B------:R-:W2:Y:S06]  /*7220*/  LDSM.16.M88.4 R180, [R202] ;  /* 0x00000000cab4783b */ /* 0x000eac0000000200 */
        /* <DEDUP_REMOVED lines=18> */
[-C--:B------:R-:W-:Y:S08]  /*7350*/  HMMA.16816.F32.BF16 R68, R184, R172.reuse, R68 ;  /* 0x000000acb844723c */ /* 0x080ff00000041844 */
[C---:B------:R-:W-:Y:S08]  /*7360*/  HMMA.16816.F32.BF16 R72, R164.reuse, R172, R72 ;  /* 0x000000aca448723c */ /* 0x040ff00000041848 */
[-C--:B------:R-:W-:Y:S08]  /*7370*/  HMMA.16816.F32.BF16 R76, R164, R174.reuse, R76 ;  /* 0x000000aea44c723c */ /* 0x080ff0000004184c */
[----:B------:R-:W-:Y:S08]  /*7380*/  HMMA.16816.F32.BF16 R80, R184, R174, R80 ;  /* 0x000000aeb850723c */ /* 0x000ff00000041850 */
[-C--:B--2---:R-:W-:Y:S08]  /*7390*/  HMMA.16816.F32.BF16 R4, R176, R180.reuse, R4 ;  /* 0x000000b4b004723c */ /* 0x084ff00000041804 */
[C---:B------:R-:W-:Y:S08]  /*73a0*/  HMMA.16816.F32.BF16 R8, R192.reuse, R180, R8 ;  /* 0x000000b4c008723c */ /* 0x040ff00000041808 */
[-C--:B------:R-:W-:Y:S08]  /*73b0*/  HMMA.16816.F32.BF16 R12, R192, R182.reuse, R12 ;  /* 0x000000b6c00c723c */ /* 0x080ff0000004180c */
[C---:B------:R-:W-:Y:S08]  /*73c0*/  HMMA.16816.F32.BF16 R16, R176.reuse, R182, R16 ;  /* 0x000000b6b010723c */ /* 0x040ff00000041810 */
[-C--:B------:R-:W-:Y:S08]  /*73d0*/  HMMA.16816.F32.BF16 R20, R176, R188.reuse, R20 ;  /* 0x000000bcb014723c */ /* 0x080ff00000041814 */
[C---:B------:R-:W-:Y:S08]  /*73e0*/  HMMA.16816.F32.BF16 R24, R192.reuse, R188, R24 ;  /* 0x000000bcc018723c */ /* 0x040ff00000041818 */
[-C--:B------:R-:W-:Y:S04]  /*73f0*/  HMMA.16816.F32.BF16 R28, R192, R190.reuse, R28 ;  /* 0x000000bec01c723c */ /* 0x080fe8000004181c */
[----:B---3--:R-:W-:Y:S04]  /*7400*/  @P4 IMAD.MOV.U32 R0, RZ, RZ, R118 ;  /* 0x000000ffff004224 */ /* 0x008fe800078e0076 */
[C---:B------:R-:W-:Y:S01]  /*7410*/  HMMA.16816.F32.BF16 R32, R176.reuse, R190, R32 ;  /* 0x000000beb020723c */ /* 0x040fe20000041820 */
[----:B------:R-:W-:Y:S07]  /*7420*/  SHFL.IDX PT, R118, R0, 0x2, 0x1c1f ;  /* 0x005c1f0000767f89 */ /* 0x000fee00000e0000 */
[-C--:B-----5:R-:W-:Y:S01]  /*7430*/  HMMA.16816.F32.BF16 R36, R176, R156.reuse, R36 ;  /* 0x0000009cb024723c */ /* 0x0a0fe20000041824 */
[----:B----4-:R-:W2:Y:S07]  /*7440*/  SHFL.IDX PT, R112, R0, RZ, 0x1c1f ;  /* 0x001c1fff00707589 */ /* 0x010eae00000e0000 */
[C---:B------:R-:W-:Y:S01]  /*7450*/  HMMA.16816.F32.BF16 R40, R192.reuse, R156, R40 ;  /* 0x0000009cc028723c */ /* 0x040fe20000041828 */
[----:B------:R-:W-:Y:S07]  /*7460*/  SHFL.IDX PT, R114, R0, 0x3, 0x1c1f ;  /* 0x007c1f0000727f89 */ /* 0x000fee00000e0000 */
[-C--:B------:R-:W-:Y:S01]  /*7470*/  HMMA.16816.F32.BF16 R44, R192, R158.reuse, R44 ;  /* 0x0000009ec02c723c */ /* 0x080fe2000004182c */
[----:B------:R3:W4:Y:S07]  /*7480*/  SHFL.IDX PT, R2, R0, 0x1, 0x1c1f ;  /* 0x003c1f0000027f89 */ /* 0x00072e00000e0000 */
[C---:B------:R-:W-:Y:S08]  /*7490*/  HMMA.16816.F32.BF16 R48, R176.reuse, R158, R48 ;  /* 0x0000009eb030723c */ /* 0x040ff00000041830 */
[-C--:B-1----:R-:W-:Y:S04]  /*74a0*/  HMMA.16816.F32.BF16 R52, R176, R160.reuse, R52 ;  /* 0x000000a0b034723c */ /* 0x082fe80000041834 */
[----:B---3--:R-:W-:Y:S04]  /*74b0*/  IMAD R0, R196, -0x50, RZ ;  /* 0xffffffb0c4007824 */ /* 0x008fe800078e02ff */
[C---:B------:R-:W-:Y:S04]  /*74c0*/  HMMA.16816.F32.BF16 R56, R192.reuse, R160, R56 ;  /* 0x000000a0c038723c */ /* 0x040fe80000041838 */
[----:B------:R-:W-:Y:S04]  /*74d0*/  IADD3 R0, -R199, 0x1, R0 ;  /* 0x00000001c7007810 */ /* 0x000fe80007ffe100 */
[----:B------:R-:W-:Y:S01]  /*74e0*/  IADD3 R113, -R197, R0, R198 ;  /* 0x00000000c5717210 */ /* 0x000fe20007ffe1c6 */
[-C--:B------:R-:W-:Y:S04]  /*74f0*/  HMMA.16816.F32.BF16 R60, R192, R162.reuse, R60 ;  /* 0x000000a2c03c723c */ /* 0x080fe8000004183c */
[C---:B--2---:R-:W-:Y:S02]  /*7500*/  IMAD.IADD R112, R113.reuse, 0x1, R112 ;  /* 0x0000000171707824 */ /* 0x044fe400078e0270 */
[C---:B----4-:R-:W-:Y:S02]  /*7510*/  IMAD.IADD R2, R113.reuse, 0x1, R2 ;  /* 0x0000000171027824 */ /* 0x050fe400078e0202 */
[C---:B------:R-:W-:Y:S04]  /*7520*/  HMMA.16816.F32.BF16 R64, R176.reuse, R162, R64 ;  /* 0x000000a2b040723c */ /* 0x040fe80000041840 */
[C---:B------:R-:W-:Y:S01]  /*7530*/  ISETP.GT.AND P3, PT, R112.reuse, RZ, PT ;  /* 0x000000ff7000720c */ /* 0x040fe20003f64270 */
[C---:B------:R-:W-:Y:S01]  /*7540*/  IMAD.IADD R0, R113.reuse, 0x1, R118 ;  /* 0x0000000171007824 */ /* 0x040fe200078e0276 */
[----:B------:R-:W-:Y:S01]  /*7550*/  ISETP.GT.AND P2, PT, R112, 0x1, PT ;  /* 0x000000017000780c */ /* 0x000fe20003f44270 */
[----:B------:R-:W-:Y:S01]  /*7560*/  IMAD.IADD R113, R113, 0x1, R114 ;  /* 0x0000000171717824 */ /* 0x000fe200078e0272 */
[C---:B------:R-:W-:Y:S02]  /*7570*/  ISETP.GT.AND P1, PT, R2.reuse, RZ, PT ;  /* 0x000000ff0200720c */ /* 0x040fe40003f24270 */
[----:B------:R-:W-:Y:S02]  /*7580*/  ISETP.GT.AND P0, PT, R2, 0x1, PT ;  /* 0x000000010200780c */ /* 0x000fe40003f04270 */
[----:B------:R-:W-:Y:S02]  /*7590*/  FSEL R156, R4, -INF , P3 ;  /* 0xff800000049c7808 */ /* 0x000fe40001800000 */
[----:B------:R-:W-:Y:S02]  /*75a0*/  FSEL R157, R5, -INF , P2 ;  /* 0xff800000059d7808 */ /* 0x000fe40001000000 */
[----:B------:R-:W-:Y:S02]  /*75b0*/  FSEL R165, R6, -INF , P1 ;  /* 0xff80000006a57808 */ /* 0x000fe40000800000 */
[----:B------:R-:W-:Y:S02]  /*75c0*/  FSEL R164, R7, -INF , P0 ;  /* 0xff80000007a47808 */ /* 0x000fe40000000000 */
[----:B------:R-:W1:Y:S01]  /*75d0*/  LDSM.16.M88.4 R4, [R202+0x2000] ;  /* 0x00200000ca04783b */ /* 0x000e620000000200 */
[----:B------:R-:W-:Y:S01]  /*75e0*/  ISETP.GT.AND P3, PT, R0, RZ, PT ;  /* 0x000000ff0000720c */ /* 0x000fe20003f64270 */
[----:B------:R-:W-:Y:S04]  /*75f0*/  DEPBAR.LE SB0, 0x0 ;  /* 0x000080000000791a */ /* 0x000fe80000000000 */
[----:B------:R-:W-:Y:S02]  /*7600*/  FSEL R166, R8, -INF , P3 ;  /* 0xff80000008a67808 */ /* 0x000fe40001800000 */
[----:B------:R-:W-:Y:S01]  /*7610*/  BAR.SYNC.DEFER_BLOCKING 0x0 ;  /* 0x0000000000007b1d */ /* 0x000fe20000010000 */
[C---:B------:R-:W-:Y:S02]  /*7620*/  ISETP.GT.AND P2, PT, R0.reuse, 0x1, PT ;  /* 0x000000010000780c */ /* 0x040fe40003f44270 */
[C---:B------:R-:W-:Y:S02]  /*7630*/  ISETP.GT.AND P3, PT, R0.reuse, 0x8, PT ;  /* 0x000000080000780c */ /* 0x040fe40003f64270 */
[----:B------:R-:W-:Y:S02]  /*7640*/  FSEL R167, R9, -INF , P2 ;  /* 0xff80000009a77808 */ /* 0x000fe40001000000 */
[----:B------:R-:W-:Y:S02]  /*7650*/  ISETP.GT.AND P2, PT, R0, 0x9, PT ;  /* 0x000000090000780c */ /* 0x000fe40003f44270 */
[----:B------:R-:W-:Y:S02]  /*7660*/  FMNMX.FTZ R8, R156, R3, !PT ;  /* 0x000000039c087209 */ /* 0x000fe40007810000 */
[----:B------:R-:W-:Y:S02]  /*7670*/  FSEL R158, R12, -INF , P3 ;  /* 0xff8000000c9e7808 */ /* 0x000fe40001800000 */
[----:B------:R-:W-:Y:S02]  /*7680*/  ISETP.GT.AND P3, PT, R112, 0x8, PT ;  /* 0x000000087000780c */ /* 0x000fe40003f64270 */
[----:B------:R-:W-:Y:S02]  /*7690*/  FSEL R159, R13, -INF , P2 ;  /* 0xff8000000d9f7808 */ /* 0x000fe40001000000 */
[----:B------:R-:W-:Y:S02]  /*76a0*/  FSEL R9, R16, -INF , P3 ;  /* 0xff80000010097808 */ /* 0x000fe40001800000 */
[C---:B------:R-:W-:Y:S02]  /*76b0*/  ISETP.GT.AND P2, PT, R112.reuse, 0x9, PT ;  /* 0x000000097000780c */ /* 0x040fe40003f44270 */
[----:B------:R-:W-:Y:S02]  /*76c0*/  FMNMX.FTZ R8, R157, R8, !PT ;  /* 0x000000089d087209 */ /* 0x000fe40007810000 */
[----:B------:R-:W-:Y:S02]  /*76d0*/  ISETP.GT.AND P3, PT, R112, 0x10, PT ;  /* 0x000000107000780c */ /* 0x000fe40003f64270 */
[C---:B------:R-:W-:Y:S02]  /*76e0*/  ISETP.GT.AND P1, PT, R113.reuse, RZ, PT ;  /* 0x000000ff7100720c */ /* 0x040fe40003f24270 */
[----:B------:R-:W-:Y:S02]  /*76f0*/  ISETP.GT.AND P0, PT, R113, 0x1, PT ;  /* 0x000000017100780c */ /* 0x000fe40003f04270 */
[----:B------:R-:W-:Y:S02]  /*7700*/  FSEL R16, R20, -INF , P3 ;  /* 0xff80000014107808 */ /* 0x000fe40001800000 */
[----:B------:R-:W-:Y:S01]  /*7710*/  FSEL R171, R10, -INF , P1 ;  /* 0xff8000000aab7808 */ /* 0x000fe20000800000 */
[-C--:B-1----:R-:W-:Y:S05]  /*7720*/  HMMA.16816.F32.BF16 R68, R176, R4.reuse, R68 ;  /* 0x00000004b044723c */ /* 0x082fea0000041844 */
[----:B------:R-:W-:Y:S02]  /*7730*/  FSEL R10, R17, -INF , P2 ;  /* 0xff800000110a7808 */ /* 0x000fe40001000000 */
[----:B------:R-:W-:Y:S01]  /*7740*/  ISETP.GT.AND P2, PT, R112, 0x11, PT ;  /* 0x000000117000780c */ /* 0x000fe20003f44270 */
[C---:B------:R-:W-:Y:S04]  /*7750*/  HMMA.16816.F32.BF16 R72, R192.reuse, R4, R72 ;  /* 0x00000004c048723c */ /* 0x040fe80000041848 */
[----:B------:R-:W-:Y:S02]  /*7760*/  FSEL R170, R11, -INF , P0 ;  /* 0xff8000000baa7808 */ /* 0x000fe40000000000 */
[----:B------:R-:W-:Y:S02]  /*7770*/  ISETP.GT.AND P0, PT, R113, 0x9, PT ;  /* 0x000000097100780c */ /* 0x000fe40003f04270 */
[----:B------:R-:W-:Y:S01]  /*7780*/  FMNMX.FTZ R4, R9, R8, !PT ;  /* 0x0000000809047209 */ /* 0x000fe20007810000 */
[-C--:B------:R-:W-:Y:S03]  /*7790*/  HMMA.16816.F32.BF16 R76, R192, R6.reuse, R76 ;  /* 0x00000006c04c723c */ /* 0x080fe6000004184c */
[----:B------:R-:W-:Y:S02]  /*77a0*/  ISETP.GT.AND P3, PT, R0, 0x10, PT ;  /* 0x000000100000780c */ /* 0x000fe40003f64270 */
[----:B------:R-:W-:Y:S02]  /*77b0*/  FSEL R168, R15, -INF , P0 ;  /* 0xff8000000fa87808 */ /* 0x000fe40000000000 */
[----:B------:R-:W-:Y:S01]  /*77c0*/  FSEL R15, R21, -INF , P2 ;  /* 0xff800000150f7808 */ /* 0x000fe20001000000 */
[----:B------:R-:W-:Y:S04]  /*77d0*/  HMMA.16816.F32.BF16 R80, R176, R6, R80 ;  /* 0x00000006b050723c */ /* 0x000fe80000041850 */
[----:B------:R-:W-:Y:S02]  /*77e0*/  ISETP.GT.AND P0, PT, R2, 0x9, PT ;  /* 0x000000090200780c */ /* 0x000fe40003f04270 */
[----:B------:R-:W-:Y:S02]  /*77f0*/  FSEL R160, R24, -INF , P3 ;  /* 0xff80000018a07808 */ /* 0x000fe40001800000 */
[----:B------:R-:W-:Y:S02]  /*7800*/  FMNMX.FTZ R4, R10, R4, !PT ;  /* 0x000000040a047209 */ /* 0x000fe40007810000 */
[C---:B------:R-:W-:Y:S02]  /*7810*/  ISETP.GT.AND P2, PT, R0.reuse, 0x11, PT ;  /* 0x000000110000780c */ /* 0x040fe40003f44270 */
[----:B------:R-:W-:Y:S02]  /*7820*/  ISETP.GT.AND P3, PT, R0, 0x18, PT ;  /* 0x000000180000780c */ /* 0x000fe40003f64270 */
[----:B------:R-:W-:Y:S02]  /*7830*/  FSEL R12, R19, -INF , P0 ;  /* 0xff800000130c7808 */ /* 0x000fe40000000000 */
[----:B------:R-:W-:Y:S02]  /*7840*/  ISETP.GT.AND P0, PT, R2, 0x11, PT ;  /* 0x000000110200780c */ /* 0x000fe40003f04270 */
[----:B------:R-:W-:Y:S02]  /*7850*/  FSEL R25, R25, -INF , P2 ;  /* 0xff80000019197808 */ /* 0x000fe40001000000 */
[----:B------:R-:W-:Y:S02]  /*7860*/  FSEL R28, R28, -INF , P3 ;  /* 0xff8000001c1c7808 */ /* 0x000fe40001800000 */
[----:B------:R-:W-:Y:S02]  /*7870*/  ISETP.GT.AND P3, PT, R112, 0x18, PT ;  /* 0x000000187000780c */ /* 0x000fe40003f64270 */
[----:B------:R-:W-:Y:S02]  /*7880*/  FMNMX.FTZ R4, R16, R4, !PT ;  /* 0x0000000410047209 */ /* 0x000fe40007810000 */
[----:B------:R-:W-:Y:S02]  /*7890*/  ISETP.GT.AND P1, PT, R113, 0x8, PT ;  /* 0x000000087100780c */ /* 0x000fe40003f24270 */
[----:B------:R-:W-:Y:S02]  /*78a0*/  ISETP.GT.AND P2, PT, R0, 0x19, PT ;  /* 0x000000190000780c */ /* 0x000fe40003f44270 */
[----:B------:R-:W-:Y:S02]  /*78b0*/  FSEL R19, R23, -INF , P0 ;  /* 0xff80000017137808 */ /* 0x000fe40000000000 */
[----:B------:R-:W-:Y:S02]  /*78c0*/  FSEL R169, R14, -INF , P1 ;  /* 0xff8000000ea97808 */ /* 0x000fe40000800000 */
[----:B------:R-:W-:Y:S02]  /*78d0*/  FSEL R14, R32, -INF , P3 ;  /* 0xff800000200e7808 */ /* 0x000fe40001800000 */
[----:B------:R-:W-:Y:S02]  /*78e0*/  ISETP.GT.AND P1, PT, R2, 0x8, PT ;  /* 0x000000080200780c */ /* 0x000fe40003f24270 */
[----:B------:R-:W-:Y:S02]  /*78f0*/  ISETP.GT.AND P0, PT, R113, 0x11, PT ;  /* 0x000000117100780c */ /* 0x000fe40003f04270 */
[----:B------:R-:W-:Y:S02]  /*7900*/  FSEL R29, R29, -INF , P2 ;  /* 0xff8000001d1d7808 */ /* 0x000fe40001000000 */
[C---:B------:R-:W-:Y:S02]  /*7910*/  ISETP.GT.AND P2, PT, R112.reuse, 0x19, PT ;  /* 0x000000197000780c */ /* 0x040fe40003f44270 */
[----:B------:R-:W-:Y:S02]  /*7920*/  FMNMX.FTZ R4, R15, R4, !PT ;  /* 0x000000040f047209 */ /* 0x000fe40007810000 */
[----:B------:R-:W-:Y:S02]  /*7930*/  FSEL R172, R27, -INF , P0 ;  /* 0xff8000001bac7808 */ /* 0x000fe40000000000 */
[----:B------:R-:W-:Y:S02]  /*7940*/  FSEL R13, R33, -INF , P2 ;  /* 0xff800000210d7808 */ /* 0x000fe40001000000 */
[----:B------:R-:W-:Y:S02]  /*7950*/  ISETP.GT.AND P3, PT, R112, 0x20, PT ;  /* 0x000000207000780c */ /* 0x000fe40003f64270 */
[----:B------:R-:W-:Y:S02]  /*7960*/  FSEL R11, R18, -INF , P1 ;  /* 0xff800000120b7808 */ /* 0x000fe40000800000 */
[----:B------:R-:W-:Y:S02]  /*7970*/  ISETP.GT.AND P1, PT, R2, 0x10, PT ;  /* 0x000000100200780c */ /* 0x000fe40003f24270 */
[----:B------:R-:W-:Y:S02]  /*7980*/  ISETP.GT.AND P0, PT, R113, 0x19, PT ;  /* 0x000000197100780c */ /* 0x000fe40003f04270 */
[----:B------:R-:W-:Y:S02]  /*7990*/  FMNMX.FTZ R4, R14, R4, !PT ;  /* 0x000000040e047209 */ /* 0x000fe40007810000 */
[----:B------:R-:W-:Y:S02]  /*79a0*/  FSEL R17, R22, -INF , P1 ;  /* 0xff80000016117808 */ /* 0x000fe40000800000 */
[----:B------:R-:W-:Y:S02]  /*79b0*/  FSEL R173, R36, -INF , P3 ;  /* 0xff80000024ad7808 */ /* 0x000fe40001800000 */
[----:B------:R-:W-:Y:S02]  /*79c0*/  FSEL R181, R31, -INF , P0 ;  /* 0xff8000001fb57808 */ /* 0x000fe40000000000 */
[----:B------:R-:W-:Y:S02]  /*79d0*/  ISETP.GT.AND P2, PT, R112, 0x21, PT ;  /* 0x000000217000780c */ /* 0x000fe40003f44270 */
[C---:B------:R-:W-:Y:S02]  /*79e0*/  ISETP.GT.AND P0, PT, R2.reuse, 0x19, PT ;  /* 0x000000190200780c */ /* 0x040fe40003f04270 */
[----:B------:R-:W-:Y:S02]  /*79f0*/  FMNMX.FTZ R4, R13, R4, !PT ;  /* 0x000000040d047209 */ /* 0x000fe40007810000 */
[----:B------:R-:W-:Y:S02]  /*7a00*/  ISETP.GT.AND P1, PT, R113, 0x10, PT ;  /* 0x000000107100780c */ /* 0x000fe40003f24270 */
[----:B------:R-:W-:Y:S02]  /*7a10*/  FSEL R180, R37, -INF , P2 ;  /* 0xff80000025b47808 */ /* 0x000fe40001000000 */
[----:B------:R-:W-:Y:S02]  /*7a20*/  FSEL R24, R35, -INF , P0 ;  /* 0xff80000023187808 */ /* 0x000fe40000000000 */
[----:B------:R-:W-:Y:S02]  /*7a30*/  ISETP.GT.AND P0, PT, R2, 0x21, PT ;  /* 0x000000210200780c */ /* 0x000fe40003f04270 */
[----:B------:R-:W-:Y:S02]  /*7a40*/  FSEL R161, R26, -INF , P1 ;  /* 0xff8000001aa17808 */ /* 0x000fe40000800000 */
[----:B------:R-:W-:Y:S02]  /*7a50*/  ISETP.GT.AND P5, PT, R112, 0x28, PT ;  /* 0x000000287000780c */ /* 0x000fe40003fa4270 */
[----:B------:R-:W-:Y:S02]  /*7a60*/  ISETP.GT.AND P1, PT, R113, 0x18, PT ;  /* 0x000000187100780c */ /* 0x000fe40003f24270 */
[----:B------:R-:W-:Y:S02]  /*7a70*/  ISETP.GT.AND P2, PT, R0, 0x21, PT ;  /* 0x000000210000780c */ /* 0x000fe40003f44270 */
[----:B------:R-:W-:Y:S02]  /*7a80*/  FMNMX.FTZ R4, R173, R4, !PT ;  /* 0x00000004ad047209 */ /* 0x000fe40007810000 */
[----:B------:R-:W-:Y:S02]  /*7a90*/  FSEL R183, R39, -INF , P0 ;  /* 0xff80000027b77808 */ /* 0x000fe40000000000 */
[----:B------:R-:W-:Y:S02]  /*7aa0*/  ISETP.GT.AND P0, PT, R113, 0x21, PT ;  /* 0x000000217100780c */ /* 0x000fe40003f04270 */
[----:B------:R-:W-:Y:S02]  /*7ab0*/  FSEL R188, R41, -INF , P2 ;  /* 0xff80000029bc7808 */ /* 0x000fe40001000000 */
[----:B------:R-:W-:Y:S02]  /*7ac0*/  FSEL R162, R48, -INF , P5 ;  /* 0xff80000030a27808 */ /* 0x000fe40002800000 */
[----:B------:R-:W-:Y:S02]  /*7ad0*/  FSEL R174, R30, -INF , P1 ;  /* 0xff8000001eae7808 */ /* 0x000fe40000800000 */
[----:B------:R-:W-:Y:S02]  /*7ae0*/  ISETP.GT.AND P1, PT, R2, 0x18, PT ;  /* 0x000000180200780c */ /* 0x000fe40003f24270 */
[----:B------:R-:W-:Y:S02]  /*7af0*/  ISETP.GT.AND P2, PT, R112, 0x29, PT ;  /* 0x000000297000780c */ /* 0x000fe40003f44270 */
[----:B------:R-:W-:Y:S02]  /*7b00*/  FMNMX.FTZ R4, R180, R4, !PT ;  /* 0x00000004b4047209 */ /* 0x000fe40007810000 */
[----:B------:R-:W-:Y:S02]  /*7b10*/  FSEL R18, R34, -INF , P1 ;  /* 0xff80000022127808 */ /* 0x000fe40000800000 */
[----:B------:R-:W-:Y:S02]  /*7b20*/  ISETP.GT.AND P1, PT, R2, 0x20, PT ;  /* 0x000000200200780c */ /* 0x000fe40003f24270 */
[----:B------:R-:W-:Y:S02]  /*7b30*/  FSEL R192, R43, -INF , P0 ;  /* 0xff8000002bc07808 */ /* 0x000fe40000000000 */
[----:B------:R-:W-:Y:S02]  /*7b40*/  ISETP.GT.AND P0, PT, R112, 0x30, PT ;  /* 0x000000307000780c */ /* 0x000fe40003f04270 */
[----:B------:R-:W-:Y:S02]  /*7b50*/  FSEL R163, R49, -INF , P2 ;  /* 0xff80000031a37808 */ /* 0x000fe40001000000 */
        /* <DEDUP_REMOVED lines=19> */
[----:B------:R-:W-:Y:S02]  /*7c90*/  FMNMX.FTZ R4, R217, R4, !PT ;  /* 0x00000004d9047209 */ /* 0x000fe40007810000 */
[----:B------:R-:W-:Y:S02]  /*7ca0*/  FMNMX.FTZ R5, R165, R115, !PT ;  /* 0x00000073a5057209 */ /* 0x000fe40007810000 */
[----:B------:R-:W-:Y:S02]  /*7cb0*/  FSEL R224, R65, -INF , P2 ;  /* 0xff80000041e07808 */ /* 0x000fe40001000000 */
[----:B------:R-:W-:Y:S02]  /*7cc0*/  FSEL R189, R46, -INF , P1 ;  /* 0xff8000002ebd7808 */ /* 0x000fe40000800000 */
[----:B------:R-:W-:Y:S02]  /*7cd0*/  ISETP.GT.AND P1, PT, R112, 0x40, PT ;  /* 0x000000407000780c */ /* 0x000fe40003f24270 */
[----:B------:R-:W-:Y:S02]  /*7ce0*/  FMNMX.FTZ R4, R220, R4, !PT ;  /* 0x00000004dc047209 */ /* 0x000fe40007810000 */
[----:B------:R-:W-:Y:S02]  /*7cf0*/  FMNMX.FTZ R5, R164, R5, !PT ;  /* 0x00000005a4057209 */ /* 0x000fe40007810000 */
[----:B------:R-:W-:Y:S02]  /*7d00*/  FSEL R244, R68, -INF , P1 ;  /* 0xff80000044f47808 */ /* 0x000fe40000800000 */
[----:B------:R-:W-:Y:S02]  /*7d10*/  ISETP.GT.AND P5, PT, R112, 0x41, PT ;  /* 0x000000417000780c */ /* 0x000fe40003fa4270 */
[----:B------:R-:W-:Y:S02]  /*7d20*/  FMNMX.FTZ R4, R224, R4, !PT ;  /* 0x00000004e0047209 */ /* 0x000fe40007810000 */
[----:B------:R-:W-:Y:S02]  /*7d30*/  FMNMX.FTZ R5, R11, R5, !PT ;  /* 0x000000050b057209 */ /* 0x000fe40007810000 */
[----:B------:R-:W-:Y:S02]  /*7d40*/  ISETP.GT.AND P3, PT, R112, 0x48, PT ;  /* 0x000000487000780c */ /* 0x000fe40003f64270 */
[----:B------:R-:W-:Y:S02]  /*7d50*/  FSEL R249, R69, -INF , P5 ;  /* 0xff80000045f97808 */ /* 0x000fe40002800000 */
[----:B------:R-:W-:Y:S02]  /*7d60*/  FMNMX.FTZ R4, R244, R4, !PT ;  /* 0x00000004f4047209 */ /* 0x000fe40007810000 */
[----:B------:R-:W-:Y:S02]  /*7d70*/  FMNMX.FTZ R5, R12, R5, !PT ;  /* 0x000000050c057209 */ /* 0x000fe40007810000 */
[----:B------:R-:W-:Y:S02]  /*7d80*/  FSEL R252, R80, -INF , P3 ;  /* 0xff80000050fc7808 */ /* 0x000fe40001800000 */
[----:B------:R-:W-:Y:S02]  /*7d90*/  ISETP.GT.AND P2, PT, R112, 0x49, PT ;  /* 0x000000497000780c */ /* 0x000fe40003f44270 */
[----:B------:R-:W-:Y:S02]  /*7da0*/  FMNMX.FTZ R4, R249, R4, !PT ;  /* 0x00000004f9047209 */ /* 0x000fe40007810000 */
[----:B------:R-:W-:Y:S02]  /*7db0*/  FMNMX.FTZ R5, R17, R5, !PT ;  /* 0x0000000511057209 */ /* 0x000fe40007810000 */
[----:B------:R-:W-:Y:S02]  /*7dc0*/  FSEL R250, R81, -INF , P2 ;  /* 0xff80000051fa7808 */ /* 0x000fe40001000000 */
[----:B------:R-:W-:Y:S02]  /*7dd0*/  FMNMX.FTZ R4, R252, R4, !PT ;  /* 0x00000004fc047209 */ /* 0x000fe40007810000 */
[----:B------:R-:W-:Y:S02]  /*7de0*/  FMNMX.FTZ R5, R19, R5, !PT ;  /* 0x0000000513057209 */ /* 0x000fe40007810000 */
[----:B------:R-:W-:Y:S02]  /*7df0*/  FMNMX.FTZ R4, R250, R4, !PT ;  /* 0x00000004fa047209 */ /* 0x000fe40007810000 */
[----:B------:R-:W-:Y:S02]  /*7e00*/  FMNMX.FTZ R5, R18, R5, !PT ;  /* 0x0000000512057209 */ /* 0x000fe40007810000 */
[----:B------:R-:W-:Y:S01]  /*7e10*/  ISETP.GT.AND P0, PT, R113, 0x29, PT ;  /* 0x000000297100780c */ /* 0x000fe20003f04270 */
[----:B------:R-:W1:Y:S01]  /*7e20*/  SHFL.BFLY PT, R7, R4, 0x2, 0x1f ;  /* 0x0c401f0004077f89 */ /* 0x000e6200000e0000 */
[----:B------:R-:W-:Y:S02]  /*7e30*/  FMNMX.FTZ R5, R24, R5, !PT ;  /* 0x0000000518057209 */ /* 0x000fe40007810000 */
[----:B------:R-:W-:Y:S02]  /*7e40*/  FSEL R179, R47, -INF , P0 ;  /* 0xff8000002fb37808 */ /* 0x000fe40000000000 */
[----:B------:R-:W-:Y:S02]  /*7e50*/  ISETP.GT.AND P0, PT, R2, 0x28, PT ;  /* 0x000000280200780c */ /* 0x000fe40003f04270 */
[----:B------:R-:W-:Y:S02]  /*7e60*/  FMNMX.FTZ R5, R182, R5, !PT ;  /* 0x00000005b6057209 */ /* 0x000fe40007810000 */
[C---:B------:R-:W-:Y:S02]  /*7e70*/  ISETP.GT.AND P3, PT, R2.reuse, 0x30, PT ;  /* 0x000000300200780c */ /* 0x040fe40003f64270 */
[----:B------:R-:W-:Y:S02]  /*7e80*/  ISETP.GT.AND P2, PT, R2, 0x31, PT ;  /* 0x000000310200780c */ /* 0x000fe40003f44270 */
[----:B------:R-:W-:Y:S02]  /*7e90*/  FSEL R175, R50, -INF , P0 ;  /* 0xff80000032af7808 */ /* 0x000fe40000000000 */
[C---:B------:R-:W-:Y:S02]  /*7ea0*/  ISETP.GT.AND P1, PT, R2.reuse, 0x29, PT ;  /* 0x000000290200780c */ /* 0x040fe40003f24270 */
[----:B------:R-:W-:Y:S02]  /*7eb0*/  ISETP.GT.AND P0, PT, R2, 0x38, PT ;  /* 0x000000380200780c */ /* 0x000fe40003f04270 */
[----:B------:R-:W-:Y:S02]  /*7ec0*/  FMNMX.FTZ R5, R183, R5, !PT ;  /* 0x00000005b7057209 */ /* 0x000fe40007810000 */
[----:B------:R-:W-:Y:S02]  /*7ed0*/  FMNMX.FTZ R6, R166, R116, !PT ;  /* 0x00000074a6067209 */ /* 0x000fe40007810000 */
[----:B------:R-:W-:Y:S02]  /*7ee0*/  FSEL R197, R54, -INF , P3 ;  /* 0xff80000036c57808 */ /* 0x000fe40001800000 */
[----:B------:R-:W-:Y:S02]  /*7ef0*/  FSEL R226, R55, -INF , P2 ;  /* 0xff80000037e27808 */ /* 0x000fe40001000000 */
[----:B------:R-:W-:Y:S02]  /*7f00*/  FSEL R176, R51, -INF , P1 ;  /* 0xff80000033b07808 */ /* 0x000fe40000800000 */
[C---:B------:R-:W-:Y:S02]  /*7f10*/  ISETP.GT.AND P1, PT, R2.reuse, 0x48, PT ;  /* 0x000000480200780c */ /* 0x040fe40003f24270 */
[C---:B------:R-:W-:Y:S02]  /*7f20*/  ISETP.GT.AND P5, PT, R2.reuse, 0x39, PT ;  /* 0x000000390200780c */ /* 0x040fe40003fa4270 */
[----:B------:R-:W-:Y:S02]  /*7f30*/  ISETP.GT.AND P2, PT, R2, 0x41, PT ;  /* 0x000000410200780c */ /* 0x000fe40003f44270 */
[----:B------:R-:W-:Y:S02]  /*7f40*/  FSEL R225, R66, -INF , P0 ;  /* 0xff80000042e17808 */ /* 0x000fe40000000000 */
[C---:B------:R-:W-:Y:S02]  /*7f50*/  ISETP.GT.AND P0, PT, R2.reuse, 0x49, PT ;  /* 0x000000490200780c */ /* 0x040fe40003f04270 */
[----:B------:R-:W-:Y:S02]  /*7f60*/  ISETP.GT.AND P3, PT, R2, 0x40, PT ;  /* 0x000000400200780c */ /* 0x000fe40003f64270 */
        /* <DEDUP_REMOVED lines=10> */
[----:B------:R-:W-:Y:S02]  /*8010*/  FSEL R228, R67, -INF , P5 ;  /* 0xff80000043e47808 */ /* 0x000fe40002800000 */
[----:B------:R-:W-:Y:S02]  /*8020*/  FMNMX.FTZ R4, R225, R4, !PT ;  /* 0x00000004e1047209 */ /* 0x000fe40007810000 */
[----:B------:R-:W-:Y:S02]  /*8030*/  FMNMX.FTZ R6, R25, R6, !PT ;  /* 0x0000000619067209 */ /* 0x000fe40007810000 */
[----:B------:R-:W-:Y:S02]  /*8040*/  FSEL R184, R70, -INF , P3 ;  /* 0xff80000046b87808 */ /* 0x000fe40001800000 */
[----:B------:R-:W-:Y:S02]  /*8050*/  FMNMX.FTZ R4, R228, R4, !PT ;  /* 0x00000004e4047209 */ /* 0x000fe40007810000 */
[----:B------:R-:W-:Y:S02]  /*8060*/  FMNMX.FTZ R5, R28, R6, !PT ;  /* 0x000000061c057209 */ /* 0x000fe40007810000 */
[----:B------:R-:W-:Y:S02]  /*8070*/  FSEL R185, R71, -INF , P2 ;  /* 0xff80000047b97808 */ /* 0x000fe40001000000 */
[----:B------:R-:W-:Y:S02]  /*8080*/  FMNMX.FTZ R4, R184, R4, !PT ;  /* 0x00000004b8047209 */ /* 0x000fe40007810000 */
        /* <DEDUP_REMOVED lines=10> */
[----:B------:R-:W-:Y:S02]  /*8130*/  FMNMX.FTZ R4, R83, R4, !PT ;  /* 0x0000000453047209 */ /* 0x000fe40007810000 */
[----:B------:R-:W-:Y:S02]  /*8140*/  ISETP.GT.AND P2, PT, R0, 0x30, PT ;  /* 0x000000300000780c */ /* 0x000fe40003f44270 */
[----:B------:R-:W-:Y:S01]  /*8150*/  FMNMX.FTZ R6, R168, R6, !PT ;  /* 0x00000006a8067209 */ /* 0x000fe20007810000 */
[----:B------:R-:W2:Y:S01]  /*8160*/  SHFL.BFLY PT, R7, R4, 0x2, 0x1f ;  /* 0x0c401f0004077f89 */ /* 0x000ea200000e0000 */
[----:B------:R-:W-:Y:S02]  /*8170*/  FMNMX.FTZ R5, R177, R5, !PT ;  /* 0x00000005b1057209 */ /* 0x000fe40007810000 */
[----:B------:R-:W-:Y:S02]  /*8180*/  ISETP.GT.AND P1, PT, R0, 0x31, PT ;  /* 0x000000310000780c */ /* 0x000fe40003f24270 */
[----:B------:R-:W-:Y:S02]  /*8190*/  FSEL R195, R56, -INF , P2 ;  /* 0xff80000038c37808 */ /* 0x000fe40001000000 */
[----:B------:R-:W-:Y:S02]  /*81a0*/  FMNMX.FTZ R6, R161, R6, !PT ;  /* 0x00000006a1067209 */ /* 0x000fe40007810000 */
[----:B------:R-:W-:Y:S02]  /*81b0*/  FMNMX.FTZ R5, R178, R5, !PT ;  /* 0x00000005b2057209 */ /* 0x000fe40007810000 */
[----:B------:R-:W-:Y:S02]  /*81c0*/  FMNMX.FTZ R6, R172, R6, !PT ;  /* 0x00000006ac067209 */ /* 0x000fe40007810000 */
[----:B------:R-:W-:Y:S02]  /*81d0*/  ISETP.GT.AND P0, PT, R0, 0x38, PT ;  /* 0x000000380000780c */ /* 0x000fe40003f04270 */
[----:B------:R-:W-:Y:S02]  /*81e0*/  FSEL R198, R57, -INF , P1 ;  /* 0xff80000039c67808 */ /* 0x000fe40000800000 */
[----:B------:R-:W-:Y:S02]  /*81f0*/  FMNMX.FTZ R5, R195, R5, !PT ;  /* 0x00000005c3057209 */ /* 0x000fe40007810000 */
[----:B------:R-:W-:Y:S02]  /*8200*/  FSEL R222, R60, -INF , P0 ;  /* 0xff8000003cde7808 */ /* 0x000fe40000000000 */
[----:B------:R-:W-:Y:S02]  /*8210*/  FMNMX.FTZ R5, R198, R5, !PT ;  /* 0x00000005c6057209 */ /* 0x000fe40007810000 */
[----:B------:R-:W-:Y:S02]  /*8220*/  FMNMX.FTZ R6, R174, R6, !PT ;  /* 0x00000006ae067209 */ /* 0x000fe40007810000 */
[C---:B------:R-:W-:Y:S02]  /*8230*/  ISETP.GT.AND P5, PT, R0.reuse, 0x39, PT ;  /* 0x000000390000780c */ /* 0x040fe40003fa4270 */
[C---:B------:R-:W-:Y:S02]  /*8240*/  ISETP.GT.AND P1, PT, R0.reuse, 0x48, PT ;  /* 0x000000480000780c */ /* 0x040fe40003f24270 */
[C---:B------:R-:W-:Y:S02]  /*8250*/  ISETP.GT.AND P0, PT, R0.reuse, 0x49, PT ;  /* 0x000000490000780c */ /* 0x040fe40003f04270 */
[C---:B------:R-:W-:Y:S02]  /*8260*/  ISETP.GT.AND P3, PT, R0.reuse, 0x40, PT ;  /* 0x000000400000780c */ /* 0x040fe40003f64270 */
[----:B------:R-:W-:Y:S02]  /*8270*/  ISETP.GT.AND P2, PT, R0, 0x41, PT ;  /* 0x000000410000780c */ /* 0x000fe40003f44270 */
[----:B------:R-:W-:Y:S02]  /*8280*/  FMNMX.FTZ R0, R222, R5, !PT ;  /* 0x00000005de007209 */ /* 0x000fe40007810000 */
[----:B------:R-:W-:Y:S02]  /*8290*/  FMNMX.FTZ R5, R181, R6, !PT ;  /* 0x00000006b5057209 */ /* 0x000fe40007810000 */
[----:B-1----:R-:W-:Y:S02]  /*82a0*/  FMNMX.FTZ R114, R2, R8, !PT ;  /* 0x0000000802727209 */ /* 0x002fe40007810000 */
[----:B------:R-:W-:Y:S02]  /*82b0*/  FMNMX.FTZ R2, R190, R5, !PT ;  /* 0x00000005be027209 */ /* 0x000fe40007810000 */
[----:B------:R-:W-:Y:S02]  /*82c0*/  FSEL R241, R72, -INF , P3 ;  /* 0xff80000048f17808 */ /* 0x000fe40001800000 */
[----:B------:R-:W-:Y:S02]  /*82d0*/  FMNMX.FTZ R2, R192, R2, !PT ;  /* 0x00000002c0027209 */ /* 0x000fe40007810000 */
[----:B------:R-:W-:Y:S02]  /*82e0*/  ISETP.GT.AND P3, PT, R113, 0x30, PT ;  /* 0x000000307100780c */ /* 0x000fe40003f64270 */
[----:B------:R-:W-:Y:S02]  /*82f0*/  FMNMX.FTZ R6, R189, R2, !PT ;  /* 0x00000002bd067209 */ /* 0x000fe40007810000 */
[----:B--2---:R-:W-:Y:S01]  /*8300*/  FMNMX.FTZ R2, R4, R7, !PT ;  /* 0x0000000704027209 */ /* 0x004fe20007810000 */
[----:B------:R-:W-:Y:S01]  /*8310*/  FMUL.FTZ R4, R114, c[0x0][0x2d0] ;  /* 0x0000b40072047a20 */ /* 0x000fe20000410000 */
[----:B------:R-:W-:Y:S02]  /*8320*/  FSEL R199, R58, -INF , P3 ;  /* 0xff8000003ac77808 */ /* 0x000fe40001800000 */
[----:B------:R-:W-:Y:S01]  /*8330*/  FSETP.NEU.FTZ.AND P3, PT, R114, -INF , PT ;  /* 0xff8000007200780b */ /* 0x000fe20003f7d000 */
[----:B------:R-:W1:Y:S01]  /*8340*/  SHFL.BFLY PT, R7, R2, 0x1, 0x1f ;  /* 0x0c201f0002077f89 */ /* 0x000e6200000e0000 */
[----:B------:R-:W-:Y:S02]  /*8350*/  FSEL R223, R61, -INF , P5 ;  /* 0xff8000003ddf7808 */ /* 0x000fe40002800000 */
[----:B------:R-:W-:Y:S02]  /*8360*/  FSEL R118, R4, RZ, P3 ;  /* 0x000000ff04767208 */ /* 0x000fe40001800000 */
[----:B------:R-:W-:Y:S02]  /*8370*/  FMNMX.FTZ R0, R223, R0, !PT ;  /* 0x00000000df007209 */ /* 0x000fe40007810000 */
[----:B------:R-:W-:Y:S01]  /*8380*/  FSEL R248, R73, -INF , P2 ;  /* 0xff80000049f87808 */ /* 0x000fe20001000000 */
[--C-:B------:R-:W-:Y:S01]  /*8390*/  FFMA.FTZ R4, R156, c[0x0][0x2d0], -R118.reuse ;  /* 0x0000b4009c047a23 */ /* 0x100fe20000010876 */
[----:B------:R-:W-:Y:S02]  /*83a0*/  ISETP.GT.AND P5, PT, R196, R215, PT ;  /* 0x000000d7c400720c */ /* 0x000fe40003fa4270 */
[----:B------:R-:W-:Y:S01]  /*83b0*/  FSEL R251, R76, -INF , P1 ;  /* 0xff8000004cfb7808 */ /* 0x000fe20000800000 */
[----:B------:R2:W-:Y:S01]  /*83c0*/  MUFU.EX2 R229, R4 ;  /* 0x0000000400e57308 */ /* 0x0005e20000000800 */
[----:B------:R-:W-:Y:S02]  /*83d0*/  FMNMX.FTZ R0, R241, R0, !PT ;  /* 0x00000000f1007209 */ /* 0x000fe40007810000 */
[----:B------:R-:W-:Y:S02]  /*83e0*/  FSEL R186, R77, -INF , P0 ;  /* 0xff8000004dba7808 */ /* 0x000fe40000000000 */
[----:B------:R-:W-:Y:S02]  /*83f0*/  FMNMX.FTZ R0, R248, R0, !PT ;  /* 0x00000000f8007209 */ /* 0x000fe40007810000 */
[----:B------:R-:W-:Y:S02]  /*8400*/  ISETP.GT.AND P1, PT, R113, 0x38, PT ;  /* 0x000000387100780c */ /* 0x000fe40003f24270 */
[----:B------:R-:W-:Y:S02]  /*8410*/  FMNMX.FTZ R0, R251, R0, !PT ;  /* 0x00000000fb007209 */ /* 0x000fe40007810000 */
[----:B------:R-:W-:Y:S02]  /*8420*/  ISETP.GT.AND P0, PT, R113, 0x39, PT ;  /* 0x000000397100780c */ /* 0x000fe40003f04270 */
[----:B------:R-:W-:Y:S02]  /*8430*/  FMNMX.FTZ R0, R186, R0, !PT ;  /* 0x00000000ba007209 */ /* 0x000fe40007810000 */
[----:B------:R-:W-:Y:S02]  /*8440*/  FSEL R227, R63, -INF , P0 ;  /* 0xff8000003fe37808 */ /* 0x000fe40000000000 */
[C---:B------:R-:W-:Y:S01]  /*8450*/  ISETP.GT.AND P0, PT, R113.reuse, 0x41, PT ;  /* 0x000000417100780c */ /* 0x040fe20003f04270 */
[----:B------:R-:W3:Y:S01]  /*8460*/  SHFL.BFLY PT, R5, R0, 0x2, 0x1f ;  /* 0x0c401f0000057f89 */ /* 0x000ee200000e0000 */
[----:B------:R-:W-:Y:S02]  /*8470*/  FSEL R218, R62, -INF , P1 ;  /* 0xff8000003eda7808 */ /* 0x000fe40000800000 */
[C---:B------:R-:W-:Y:S02]  /*8480*/  ISETP.GT.AND P1, PT, R113.reuse, 0x40, PT ;  /* 0x000000407100780c */ /* 0x040fe40003f24270 */
[----:B------:R-:W-:Y:S01]  /*8490*/  ISETP.GT.AND P2, PT, R113, 0x31, PT ;  /* 0x000000317100780c */ /* 0x000fe20003f44270 */
[--C-:B--2---:R-:W-:Y:S01]  /*84a0*/  FFMA.FTZ R4, R157, c[0x0][0x2d0], -R118.reuse ;  /* 0x0000b4009d047a23 */ /* 0x104fe20000010876 */
[----:B------:R-:W-:Y:S02]  /*84b0*/  FSEL R242, R74, -INF , P1 ;  /* 0xff8000004af27808 */ /* 0x000fe40000800000 */
[----:B------:R-:W-:Y:S01]  /*84c0*/  ISETP.GT.AND P1, PT, R113, 0x48, PT ;  /* 0x000000487100780c */ /* 0x000fe20003f24270 */
[----:B------:R3:W2:Y:S01]  /*84d0*/  MUFU.EX2 R193, R4 ;  /* 0x0000000400c17308 */ /* 0x0006a20000000800 */
[----:B------:R-:W-:Y:S02]  /*84e0*/  FSEL R247, R75, -INF , P0 ;  /* 0xff8000004bf77808 */ /* 0x000fe40000000000 */
[----:B------:R-:W-:Y:S02]  /*84f0*/  ISETP.GT.AND P0, PT, R113, 0x49, PT ;  /* 0x000000497100780c */ /* 0x000fe40003f04270 */
[----:B-1----:R-:W-:Y:S02]  /*8500*/  FMNMX.FTZ R113, R2, R7, !PT ;  /* 0x0000000702717209 */ /* 0x002fe40007810000 */
[----:B------:R-:W-:Y:S02]  /*8510*/  FSEL R219, R59, -INF , P2 ;  /* 0xff8000003bdb7808 */ /* 0x000fe40001000000 */
[----:B------:R-:W-:Y:S02]  /*8520*/  FSETP.NEU.FTZ.AND P2, PT, R113, -INF , PT ;  /* 0xff8000007100780b */ /* 0x000fe40003f5d000 */
[----:B------:R-:W-:Y:S02]  /*8530*/  FMNMX.FTZ R6, R179, R6, !PT ;  /* 0x00000006b3067209 */ /* 0x000fe40007810000 */
[----:B------:R-:W-:Y:S02]  /*8540*/  FSEL R78, R78, -INF , P1 ;  /* 0xff8000004e4e7808 */ /* 0x000fe40000800000 */
[----:B------:R-:W-:Y:S02]  /*8550*/  FMNMX.FTZ R6, R199, R6, !PT ;  /* 0x00000006c7067209 */ /* 0x000fe40007810000 */
[----:B------:R-:W-:Y:S02]  /*8560*/  FSEL R71, R79, -INF , P0 ;  /* 0xff8000004f477808 */ /* 0x000fe40000000000 */
[----:B------:R-:W-:Y:S02]  /*8570*/  FMNMX.FTZ R6, R219, R6, !PT ;  /* 0x00000006db067209 */ /* 0x000fe40007810000 */
[----:B------:R-:W-:Y:S02]  /*8580*/  IADD3 R215, R196, -0x1, RZ ;  /* 0xffffffffc4d77810 */ /* 0x000fe40007ffe0ff */
[----:B------:R-:W-:Y:S02]  /*8590*/  FMNMX.FTZ R6, R218, R6, !PT ;  /* 0x00000006da067209 */ /* 0x000fe40007810000 */
[----:B---3--:R-:W-:Y:S01]  /*85a0*/  FMNMX.FTZ R4, R0, R5, !PT ;  /* 0x0000000500047209 */ /* 0x008fe20007810000 */
[--C-:B------:R-:W-:Y:S01]  /*85b0*/  FFMA.FTZ R5, R9, c[0x0][0x2d0], -R118.reuse ;  /* 0x0000b40009057a23 */ /* 0x100fe20000010876 */
[----:B--2---:R-:W-:Y:S02]  /*85c0*/  F2FP.BF16.PACK_AB R72, R193, R229 ;  /* 0x000000e5c148723e */ /* 0x004fe400000010ff */
[----:B------:R-:W-:Y:S01]  /*85d0*/  FMNMX.FTZ R6, R227, R6, !PT ;  /* 0x00000006e3067209 */ /* 0x000fe20007810000 */
[----:B------:R1:W-:Y:S01]  /*85e0*/  MUFU.EX2 R191, R5 ;  /* 0x0000000500bf7308 */ /* 0x0003e20000000800 */
[----:B------:R-:W2:Y:S02]  /*85f0*/  SHFL.BFLY PT, R7, R4, 0x1, 0x1f ;  /* 0x0c201f0004077f89 */ /* 0x000ea400000e0000 */
[----:B------:R-:W-:Y:S04]  /*8600*/  FMNMX.FTZ R6, R242, R6, !PT ;  /* 0x00000006f2067209 */ /* 0x000fe80007810000 */
[----:B------:R-:W-:Y:S04]  /*8610*/  FMNMX.FTZ R6, R247, R6, !PT ;  /* 0x00000006f7067209 */ /* 0x000fe80007810000 */
[----:B------:R-:W-:Y:S01]  /*8620*/  FMNMX.FTZ R0, R78, R6, !PT ;  /* 0x000000064e007209 */ /* 0x000fe20007810000 */
[----:B------:R-:W-:Y:S02]  /*8630*/  FFMA.FTZ R6, R10, c[0x0][0x2d0], -R118 ;  /* 0x0000b4000a067a23 */ /* 0x000fe40000010876 */
[----:B------:R-:W-:Y:S01]  /*8640*/  @P5 IMAD.MOV.U32 R10, RZ, RZ, c[0x0][0x1e4] ;  /* 0x00007900ff0a5624 */ /* 0x000fe200078e00ff */
[----:B------:R-:W-:Y:S01]  /*8650*/  FMNMX.FTZ R0, R71, R0, !PT ;  /* 0x0000000047007209 */ /* 0x000fe20007810000 */
[----:B------:R-:W3:Y:S04]  /*8660*/  MUFU.EX2 R43, R6 ;  /* 0x00000006002b7308 */ /* 0x000ee80000000800 */
[----:B------:R-:W4:Y:S01]  /*8670*/  SHFL.BFLY PT, R2, R0, 0x2, 0x1f ;  /* 0x0c401f0000027f89 */ /* 0x000f2200000e0000 */
[----:B-1----:R-:W-:Y:S01]  /*8680*/  FMUL.FTZ R5, R113, c[0x0][0x2d0] ;  /* 0x0000b40071057a20 */ /* 0x002fe20000410000 */
[----:B--2---:R-:W-:Y:S04]  /*8690*/  FMNMX.FTZ R112, R4, R7, !PT ;  /* 0x0000000704707209 */ /* 0x004fe80007810000 */
[----:B------:R-:W-:Y:S01]  /*86a0*/  FSEL R156, R5, RZ, P2 ;  /* 0x000000ff059c7208 */ /* 0x000fe20001000000 */
[C---:B------:R-:W-:Y:S01]  /*86b0*/  FMUL.FTZ R4, R112.reuse, c[0x0][0x2d0] ;  /* 0x0000b40070047a20 */ /* 0x040fe20000410000 */
[----:B------:R-:W-:Y:S03]  /*86c0*/  FSETP.NEU.FTZ.AND P1, PT, R112, -INF , PT ;  /* 0xff8000007000780b */ /* 0x000fe60003f3d000 */
[----:B------:R-:W-:Y:S01]  /*86d0*/  FFMA.FTZ R5, R165, c[0x0][0x2d0], -R156 ;  /* 0x0000b400a5057a23 */ /* 0x000fe2000001089c */
[----:B------:R-:W-:Y:S03]  /*86e0*/  FSEL R157, R4, RZ, P1 ;  /* 0x000000ff049d7208 */ /* 0x000fe60000800000 */
[----:B------:R1:W-:Y:S02]  /*86f0*/  MUFU.EX2 R221, R5 ;  /* 0x0000000500dd7308 */ /* 0x0003e40000000800 */
[--C-:B------:R-:W-:Y:S01]  /*8700*/  FFMA.FTZ R7, R166, c[0x0][0x2d0], -R157.reuse ;  /* 0x0000b400a6077a23 */ /* 0x100fe2000001089d */
[----:B---3--:R-:W-:Y:S01]  /*8710*/  F2FP.BF16.PACK_AB R74, R43, R191 ;  /* 0x000000bf2b4a723e */ /* 0x008fe200000010ff */
[----:B------:R-:W-:Y:S01]  /*8720*/  FFMA.FTZ R8, R167, c[0x0][0x2d0], -R157 ;  /* 0x0000b400a7087a23 */ /* 0x000fe2000001089d */
[----:B------:R-:W-:Y:S02]  /*8730*/  @P5 SHF.R.S32.HI R6, RZ, 0x1f, R215 ;  /* 0x0000001fff065819 */ /* 0x000fe400000114d7 */
[----:B----4-:R-:W-:Y:S03]  /*8740*/  FMNMX.FTZ R0, R0, R2, !PT ;  /* 0x0000000200007209 */ /* 0x010fe60007810000 */
[----:B------:R-:W-:Y:S01]  /*8750*/  MUFU.EX2 R40, R8 ;  /* 0x0000000800287308 */ /* 0x000fe20000000800 */
[----:B------:R-:W-:Y:S01]  /*8760*/  @P5 IMAD R6, R6, c[0x0][0x1e0], RZ ;  /* 0x0000780006065a24 */ /* 0x000fe200078e02ff */
[----:B------:R-:W2:Y:S03]  /*8770*/  SHFL.BFLY PT, R2, R0, 0x1, 0x1f ;  /* 0x0c201f0000027f89 */ /* 0x000ea600000e0000 */
[----:B------:R-:W-:Y:S05]  /*8780*/  @P5 IMAD R6, R215, c[0x0][0x1e4], R6 ;  /* 0x00007900d7065a24 */ /* 0x000fea00078e0206 */
[----:B------:R3:W4:Y:S01]  /*8790*/  MUFU.EX2 R246, R7 ;  /* 0x0000000700f67308 */ /* 0x0007220000000800 */
[----:B-1----:R-:W-:Y:S02]  /*87a0*/  FFMA.FTZ R5, R164, c[0x0][0x2d0], -R156 ;  /* 0x0000b400a4057a23 */ /* 0x002fe4000001089c */
[----:B------:R-:W-:Y:S07]  /*87b0*/  IMAD.MOV.U32 R164, RZ, RZ, R184 ;  /* 0x000000ffffa47224 */ /* 0x000fee00078e00b8 */
[----:B------:R1:W5:Y:S01]  /*87c0*/  MUFU.EX2 R45, R5 ;  /* 0x00000005002d7308 */ /* 0x0003620000000800 */
[----:B--2---:R-:W-:Y:S01]  /*87d0*/  FMNMX.FTZ R70, R0, R2, !PT ;  /* 0x0000000200467209 */ /* 0x004fe20007810000 */
[--C-:B------:R-:W-:Y:S02]  /*87e0*/  FFMA.FTZ R0, R158, c[0x0][0x2d0], -R157.reuse ;  /* 0x0000b4009e007a23 */ /* 0x100fe4000001089d */
[----:B------:R-:W-:Y:S06]  /*87f0*/  FFMA.FTZ R2, R159, c[0x0][0x2d0], -R157 ;  /* 0x0000b4009f027a23 */ /* 0x000fec000001089d */
[----:B------:R2:W-:Y:S01]  /*8800*/  MUFU.EX2 R42, R0 ;  /* 0x00000000002a7308 */ /* 0x0005e20000000800 */
[----:B------:R-:W-:Y:S02]  /*8810*/  IMAD.MOV.U32 R159, RZ, RZ, R78 ;  /* 0x000000ffff9f7224 */ /* 0x000fe400078e004e */
[----:B---3--:R-:W-:Y:S01]  /*8820*/  @P5 IMAD.MOV.U32 R7, RZ, RZ, R231 ;  /* 0x000000ffff075224 */ /* 0x008fe200078e00e7 */
[----:B----4-:R-:W-:Y:S06]  /*8830*/  F2FP.BF16.PACK_AB R64, R40, R246 ;  /* 0x000000f62840723e */ /* 0x010fec00000010ff */
[----:B------:R3:W-:Y:S01]  /*8840*/  MUFU.EX2 R20, R2 ;  /* 0x0000000200147308 */ /* 0x0007e20000000800 */
[----:B-1----:R-:W-:Y:S01]  /*8850*/  FFMA.FTZ R5, R11, c[0x0][0x2d0], -R156 ;  /* 0x0000b4000b057a23 */ /* 0x002fe2000001089c */
[----:B-----5:R-:W-:Y:S01]  /*8860*/  F2FP.BF16.PACK_AB R73, R45, R221 ;  /* 0x000000dd2d49723e */ /* 0x020fe200000010ff */
[----:B------:R-:W-:Y:S07]  /*8870*/  @P5 IMAD.MOV.U32 R11, RZ, RZ, c[0x0][0x1e0] ;  /* 0x00007800ff0b5624 */ /* 0x000fee00078e00ff */
[----:B------:R1:W-:Y:S01]  /*8880*/  MUFU.EX2 R41, R5 ;  /* 0x0000000500297308 */ /* 0x0003e20000000800 */
[C---:B------:R-:W-:Y:S01]  /*8890*/  @P5 SHF.L.U64.HI R10, R11.reuse, 0x5, R10 ;  /* 0x000000050b0a5819 */ /* 0x040fe2000001020a */
[----:B------:R-:W-:Y:S02]  /*88a0*/  @P5 IMAD.SHL.U32 R11, R11, 0x20, RZ ;  /* 0x000000200b0b5824 */ /* 0x000fe400078e00ff */
[----:B--2---:R-:W-:Y:S02]  /*88b0*/  FMUL.FTZ R0, R70, c[0x0][0x2d0] ;  /* 0x0000b40046007a20 */ /* 0x004fe40000410000 */
[----:B---3--:R-:W-:Y:S04]  /*88c0*/  FFMA.FTZ R2, R15, c[0x0][0x2d0], -R118 ;  /* 0x0000b4000f027a23 */ /* 0x008fe80000010876 */
[----:B------:R2:W-:Y:S01]  /*88d0*/  MUFU.EX2 R49, R2 ;  /* 0x0000000200317308 */ /* 0x0005e20000000800 */
[----:B-1----:R-:W-:Y:S02]  /*88e0*/  FFMA.FTZ R5, R12, c[0x0][0x2d0], -R156 ;  /* 0x0000b4000c057a23 */ /* 0x002fe4000001089c */
[----:B------:R-:W-:Y:S07]  /*88f0*/  FFMA.FTZ R12, R16, c[0x0][0x2d0], -R118 ;  /* 0x0000b400100c7a23 */ /* 0x000fee0000010876 */
[----:B------:R1:W3:Y:S10]  /*8900*/  MUFU.EX2 R44, R5 ;  /* 0x00000005002c7308 */ /* 0x0002f40000000800 */
[----:B------:R-:W-:Y:S01]  /*8910*/  MUFU.EX2 R48, R12 ;  /* 0x0000000c00307308 */ /* 0x000fe20000000800 */
[----:B--2---:R-:W-:Y:S09]  /*8920*/  FFMA.FTZ R2, R17, c[0x0][0x2d0], -R156 ;  /* 0x0000b40011027a23 */ /* 0x004ff2000001089c */
[----:B------:R-:W-:Y:S01]  /*8930*/  MUFU.EX2 R243, R2 ;  /* 0x0000000200f37308 */ /* 0x000fe20000000800 */
[----:B-1----:R-:W-:Y:S01]  /*8940*/  @P5 IMAD.WIDE.U32 R4, R215, c[0x0][0x1e0], RZ ;  /* 0x00007800d7045a25 */ /* 0x002fe200078e00ff */
[----:B---3--:R-:W-:Y:S03]  /*8950*/  F2FP.BF16.PACK_AB R75, R44, R41 ;  /* 0x000000292c4b723e */ /* 0x008fe600000010ff */
[----:B------:R-:W-:Y:S02]  /*8960*/  @P5 IMAD.IADD R5, R5, 0x1, R6 ;  /* 0x0000000105055824 */ /* 0x000fe400078e0206 */
[----:B------:R-:W-:Y:S02]  /*8970*/  @P5 IMAD.MOV.U32 R6, RZ, RZ, R232 ;  /* 0x000000ffff065224 */ /* 0x000fe400078e00e8 */
[----:B------:R-:W-:Y:S02]  /*8980*/  @P5 IMAD R5, R5, 0x50, RZ ;  /* 0x0000005005055824 */ /* 0x000fe400078e02ff */
[----:B------:R-:W-:Y:S04]  /*8990*/  @P5 IMAD.WIDE.U32 R6, R4, 0x50, R6 ;  /* 0x0000005004065825 */ /* 0x000fe800078e0006 */
[----:B------:R-:W-:Y:S01]  /*89a0*/  @P5 IMAD.IADD R5, R7, 0x1, R5 ;  /* 0x0000000107055824 */ /* 0x000fe200078e0205 */
[C---:B------:R-:W-:Y:S04]  /*89b0*/  @P5 LEA R4, P0, R6.reuse, c[0x0][0x1c8], 0x1 ;  /* 0x0000720006045a11 */ /* 0x040fe800078008ff */
[----:B------:R-:W-:Y:S02]  /*89c0*/  @P5 LEA.HI.X R5, R6, c[0x0][0x1cc], R5, 0x1, P0 ;  /* 0x0000730006055a11 */ /* 0x000fe400000f0c05 */
[----:B------:R-:W-:Y:S03]  /*89d0*/  @P5 IADD3 R6, P0, R4, R11, RZ ;  /* 0x0000000b04065210 */ /* 0x000fe60007f1e0ff */
[----:B------:R1:W-:Y:S02]  /*89e0*/  @P5 LDGSTS.E.BYPASS.LTC128B.128 [R216+0x2900], [R4.64], !P6 ;  /* 0x0290000004d85fae */ /* 0x0003e4000f101d48 */
[----:B------:R-:W-:Y:S01]  /*89f0*/  @P5 IMAD.X R7, R5, 0x1, R10, P0 ;  /* 0x0000000105075824 */ /* 0x000fe200000e060a */
[----:B------:R-:W-:Y:S04]  /*8a00*/  FSETP.NEU.FTZ.AND P0, PT, R70, -INF , PT ;  /* 0xff8000004600780b */ /* 0x000fe80003f1d000 */
[----:B------:R-:W-:Y:S01]  /*8a10*/  FSEL R158, R0, RZ, P0 ;  /* 0x000000ff009e7208 */ /* 0x000fe20000000000 */
[----:B------:R2:W-:Y:S04]  /*8a20*/  @P5 LDGSTS.E.BYPASS.LTC128B.128 [R216+0x3100], [R6.64], !P6 ;  /* 0x0310000006d85fae */ /* 0x0005e8000f101d48 */
[--C-:B------:R-:W-:Y:S04]  /*8a30*/  FFMA.FTZ R0, R171, c[0x0][0x2d0], -R158.reuse ;  /* 0x0000b400ab007a23 */ /* 0x100fe8000001089e */
[----:B------:R3:W-:Y:S02]  /*8a40*/  MUFU.EX2 R239, R0 ;  /* 0x0000000000ef7308 */ /* 0x0007e40000000800 */
[--C-:B---3--:R-:W-:Y:S08]  /*8a50*/  FFMA.FTZ R0, R170, c[0x0][0x2d0], -R158.reuse ;  /* 0x0000b400aa007a23 */ /* 0x108ff0000001089e */
[----:B------:R3:W4:Y:S02]  /*8a60*/  MUFU.EX2 R240, R0 ;  /* 0x0000000000f07308 */ /* 0x0007240000000800 */
[--C-:B---3--:R-:W-:Y:S01]  /*8a70*/  FFMA.FTZ R0, R169, c[0x0][0x2d0], -R158.reuse ;  /* 0x0000b400a9007a23 */ /* 0x108fe2000001089e */
[----:B----4-:R-:W-:Y:S07]  /*8a80*/  F2FP.BF16.PACK_AB R65, R240, R239 ;  /* 0x000000eff041723e */ /* 0x010fee00000010ff */
[----:B------:R3:W-:Y:S02]  /*8a90*/  MUFU.EX2 R245, R0 ;  /* 0x0000000000f57308 */ /* 0x0007e40000000800 */
[----:B---3--:R-:W-:Y:S08]  /*8aa0*/  FFMA.FTZ R0, R168, c[0x0][0x2d0], -R158 ;  /* 0x0000b400a8007a23 */ /* 0x008ff0000001089e */
[----:B------:R3:W-:Y:S02]  /*8ab0*/  MUFU.EX2 R26, R0 ;  /* 0x00000000001a7308 */ /* 0x0007e40000000800 */
[--C-:B---3--:R-:W-:Y:S08]  /*8ac0*/  FFMA.FTZ R0, R14, c[0x0][0x2d0], -R118.reuse ;  /* 0x0000b4000e007a23 */ /* 0x108ff00000010876 */
[----:B------:R3:W-:Y:S02]  /*8ad0*/  MUFU.EX2 R47, R0 ;  /* 0x00000000002f7308 */ /* 0x0007e40000000800 */
[----:B---3--:R-:W-:Y:S08]  /*8ae0*/  FFMA.FTZ R0, R13, c[0x0][0x2d0], -R118 ;  /* 0x0000b4000d007a23 */ /* 0x008ff00000010876 */
[----:B------:R3:W-:Y:S02]  /*8af0*/  MUFU.EX2 R46, R0 ;  /* 0x00000000002e7308 */ /* 0x0007e40000000800 */
[----:B---3--:R-:W-:Y:S02]  /*8b00*/  FSEL R0, R114, RZ, P3 ;  /* 0x000000ff72007208 */ /* 0x008fe40001800000 */
[-C--:B------:R-:W-:Y:S03]  /*8b10*/  @P5 IADD3 R8, P3, R6, R11.reuse, RZ ;  /* 0x0000000b06085210 */ /* 0x080fe60007f7e0ff */
[----:B------:R-:W-:Y:S01]  /*8b20*/  FADD.FTZ R2, -R0, R3 ;  /* 0x0000000300027221 */ /* 0x000fe20000010100 */
[----:B------:R-:W-:Y:S01]  /*8b30*/  FSEL R0, R113, RZ, P2 ;  /* 0x000000ff71007208 */ /* 0x000fe20001000000 */
[--C-:B------:R-:W-:Y:S01]  /*8b40*/  @P5 IMAD.X R9, R7, 0x1, R10.reuse, P3 ;  /* 0x0000000107095824 */ /* 0x100fe200018e060a */
[-C--:B-1----:R-:W-:Y:S01]  /*8b50*/  @P5 IADD3 R4, P2, R8, R11.reuse, RZ ;  /* 0x0000000b08045210 */ /* 0x082fe20007f5e0ff */
[----:B------:R-:W-:Y:S02]  /*8b60*/  FMUL.FTZ R2, R2, c[0x0][0x2d0] ;  /* 0x0000b40002027a20 */ /* 0x000fe40000410000 */
[----:B------:R-:W-:Y:S01]  /*8b70*/  FADD.FTZ R0, -R0, R115 ;  /* 0x0000007300007221 */ /* 0x000fe20000010100 */
[----:B------:R1:W-:Y:S01]  /*8b80*/  @P5 LDGSTS.E.BYPASS.LTC128B.128 [R216+0x3900], [R8.64], !P6 ;  /* 0x0390000008d85fae */ /* 0x0003e2000f101d48 */
[----:B------:R3:W4:Y:S01]  /*8b90*/  MUFU.EX2 R69, R2 ;  /* 0x0000000200457308 */ /* 0x0007220000000800 */
[--C-:B------:R-:W-:Y:S01]  /*8ba0*/  @P5 IMAD.X R5, R9, 0x1, R10.reuse, P2 ;  /* 0x0000000109055824 */ /* 0x100fe200010e060a */
[----:B--2---:R-:W-:Y:S01]  /*8bb0*/  @P5 IADD3 R6, P3, R4, R11, RZ ;  /* 0x0000000b04065210 */ /* 0x004fe20007f7e0ff */
[----:B------:R-:W-:Y:S02]  /*8bc0*/  FMUL.FTZ R0, R0, c[0x0][0x2d0] ;  /* 0x0000b40000007a20 */ /* 0x000fe40000410000 */
[----:B------:R-:W-:Y:S02]  /*8bd0*/  IMAD.MOV.U32 R115, RZ, RZ, R83 ;  /* 0x000000ffff737224 */ /* 0x000fe400078e0053 */
[----:B------:R2:W-:Y:S01]  /*8be0*/  @P5 LDGSTS.E.BYPASS.LTC128B.128 [R216+0x4100], [R4.64], !P6 ;  /* 0x0410000004d85fae */ /* 0x0005e2000f101d48 */
[----:B------:R-:W-:Y:S02]  /*8bf0*/  @P5 IMAD.X R7, R5, 0x1, R10, P3 ;  /* 0x0000000105075824 */ /* 0x000fe400018e060a */
[----:B------:R5:W1:Y:S05]  /*8c00*/  MUFU.EX2 R68, R0 ;  /* 0x0000000000447308 */ /* 0x000a6a0000000800 */
[----:B------:R1:W-:Y:S08]  /*8c10*/  @P5 LDGSTS.E.BYPASS.LTC128B.128 [R216+0x4900], [R6.64], !P6 ;  /* 0x0490000006d85fae */ /* 0x0003f0000f101d48 */
[----:B------:R-:W-:Y:S01]  /*8c20*/  LDSM.16.MT88.4 R36, [R204] ;  /* 0x00000000cc24783b */ /* 0x000fe20000004200 */
[----:B---3--:R-:W-:Y:S01]  /*8c30*/  FSEL R2, R112, RZ, P1 ;  /* 0x000000ff70027208 */ /* 0x008fe20000800000 */
[C---:B----4-:R-:W-:Y:S02]  /*8c40*/  FMUL.FTZ R17, R69.reuse, R133 ;  /* 0x0000008545117220 */ /* 0x050fe40000410000 */
[----:B------:R-:W-:Y:S02]  /*8c50*/  IMAD.MOV.U32 R133, RZ, RZ, R230 ;  /* 0x000000ffff857224 */ /* 0x000fe400078e00e6 */
[C---:B------:R-:W-:Y:S02]  /*8c60*/  FMUL.FTZ R16, R69.reuse, R132 ;  /* 0x0000008445107220 */ /* 0x040fe40000410000 */
[----:B------:R-:W-:Y:S01]  /*8c70*/  IMAD.MOV.U32 R132, RZ, RZ, R186 ;  /* 0x000000ffff847224 */ /* 0x000fe200078e00ba */
[----:B------:R-:W-:Y:S01]  /*8c80*/  LDSM.16.MT88.4 R52, [R201] ;  /* 0x00000000c934783b */ /* 0x000fe20000004200 */
[C---:B------:R-:W-:Y:S02]  /*8c90*/  FMUL.FTZ R32, R69.reuse, R84 ;  /* 0x0000005445207220 */ /* 0x040fe40000410000 */
[----:B-----5:R-:W-:Y:S01]  /*8ca0*/  FADD.FTZ R0, -R2, R116 ;  /* 0x0000007402007221 */ /* 0x020fe20000010100 */
[----:B------:R-:W-:Y:S01]  /*8cb0*/  FSEL R2, R70, RZ, P0 ;  /* 0x000000ff46027208 */ /* 0x000fe20000000000 */
[C---:B--2---:R-:W-:Y:S02]  /*8cc0*/  FMUL.FTZ R4, R69.reuse, R120 ;  /* 0x0000007845047220 */ /* 0x044fe40000410000 */
[----:B------:R-:W-:Y:S01]  /*8cd0*/  FMUL.FTZ R0, R0, c[0x0][0x2d0] ;  /* 0x0000b40000007a20 */ /* 0x000fe20000410000 */
[----:B------:R-:W-:Y:S01]  /*8ce0*/  LDSM.16.MT88.4 R76, [R203] ;  /* 0x00000000cb4c783b */ /* 0x000fe20000004200 */
[----:B------:R-:W-:Y:S02]  /*8cf0*/  IMAD.MOV.U32 R120, RZ, RZ, R47 ;  /* 0x000000ffff787224 */ /* 0x000fe400078e002f */
[----:B------:R2:W3:Y:S01]  /*8d00*/  MUFU.EX2 R3, R0 ;  /* 0x0000000000037308 */ /* 0x0004e20000000800 */
[C---:B------:R-:W-:Y:S02]  /*8d10*/  FMUL.FTZ R5, R69.reuse, R121 ;  /* 0x0000007945057220 */ /* 0x040fe40000410000 */
[----:B------:R-:W-:Y:S02]  /*8d20*/  IMAD.MOV.U32 R121, RZ, RZ, R46 ;  /* 0x000000ffff797224 */ /* 0x000fe400078e002e */
[C---:B-1----:R-:W-:Y:S01]  /*8d30*/  FMUL.FTZ R6, R68.reuse, R122 ;  /* 0x0000007a44067220 */ /* 0x042fe20000410000 */
[----:B------:R-:W-:Y:S01]  /*8d40*/  LDSM.16.MT88.4 R80, [R200+0x800] ;  /* 0x00080000c850783b */ /* 0x000fe20000004200 */
[----:B------:R-:W-:Y:S02]  /*8d50*/  IMAD.MOV.U32 R122, RZ, RZ, R191 ;  /* 0x000000ffff7a7224 */ /* 0x000fe400078e00bf */
[----:B------:R-:W-:Y:S02]  /*8d60*/  IMAD.MOV.U32 R116, RZ, RZ, R20 ;  /* 0x000000ffff747224 */ /* 0x000fe400078e0014 */
[C---:B------:R-:W-:Y:S02]  /*8d70*/  FMUL.FTZ R7, R68.reuse, R123 ;  /* 0x0000007b44077220 */ /* 0x040fe40000410000 */
[----:B------:R-:W-:Y:S01]  /*8d80*/  FMUL.FTZ R33, R69, R85 ;  /* 0x0000005545217220 */ /* 0x000fe20000410000 */
[----:B------:R-:W1:Y:S01]  /*8d90*/  LDSM.16.MT88.4 R20, [R200] ;  /* 0x00000000c814783b */ /* 0x000e620000004200 */
[----:B------:R-:W-:Y:S01]  /*8da0*/  FMUL.FTZ R34, R68, R86 ;  /* 0x0000005644227220 */ /* 0x000fe20000410000 */
[----:B------:R-:W-:Y:S01]  /*8db0*/  F2FP.BF16.PACK_AB R66, R116, R42 ;  /* 0x0000002a7442723e */ /* 0x000fe200000010ff */
[C---:B------:R-:W-:Y:S02]  /*8dc0*/  FMUL.FTZ R35, R68.reuse, R87 ;  /* 0x0000005744237220 */ /* 0x040fe40000410000 */
[C---:B------:R-:W-:Y:S02]  /*8dd0*/  FMUL.FTZ R50, R68.reuse, R98 ;  /* 0x0000006244327220 */ /* 0x040fe40000410000 */
[----:B------:R-:W-:Y:S01]  /*8de0*/  FMUL.FTZ R51, R68, R99 ;  /* 0x0000006344337220 */ /* 0x000fe20000410000 */
[----:B------:R-:W4:Y:S01]  /*8df0*/  LDSM.16.MT88.4 R84, [R204+0x800] ;  /* 0x00080000cc54783b */ /* 0x000f220000004200 */
[----:B------:R-:W-:Y:S02]  /*8e00*/  IMAD.MOV.U32 R123, RZ, RZ, R40 ;  /* 0x000000ffff7b7224 */ /* 0x000fe400078e0028 */
[----:B--2---:R-:W-:Y:S02]  /*8e10*/  FADD.FTZ R0, -R2, R117 ;  /* 0x0000007502007221 */ /* 0x004fe40000010100 */
[----:B------:R-:W-:Y:S02]  /*8e20*/  FFMA.FTZ R2, R19, c[0x0][0x2d0], -R156 ;  /* 0x0000b40013027a23 */ /* 0x000fe4000001089c */
[----:B------:R-:W-:Y:S01]  /*8e30*/  FMUL.FTZ R0, R0, c[0x0][0x2d0] ;  /* 0x0000b40000007a20 */ /* 0x000fe20000410000 */
[----:B------:R-:W2:Y:S01]  /*8e40*/  LDL.LU R99, [R1] ;  /* 0x0000000001637983 */ /* 0x000ea20000300800 */
[----:B------:R5:W-:Y:S01]  /*8e50*/  MUFU.EX2 R238, R2 ;  /* 0x0000000200ee7308 */ /* 0x000be20000000800 */
[C---:B---3--:R-:W-:Y:S02]  /*8e60*/  FMUL.FTZ R8, R3.reuse, R124 ;  /* 0x0000007c03087220 */ /* 0x048fe40000410000 */
[----:B------:R-:W-:Y:S01]  /*8e70*/  IMAD.MOV.U32 R124, RZ, RZ, R45 ;  /* 0x000000ffff7c7224 */ /* 0x000fe200078e002d */
[----:B------:R-:W3:Y:S01]  /*8e80*/  LDL.LU R98, [R1+0x4] ;  /* 0x0000040001627983 */ /* 0x000ee20000300800 */
[C---:B------:R-:W-:Y:S02]  /*8e90*/  FMUL.FTZ R45, R3.reuse, R93 ;  /* 0x0000005d032d7220 */ /* 0x040fe40000410000 */
[C---:B------:R-:W-:Y:S01]  /*8ea0*/  FMUL.FTZ R9, R3.reuse, R125 ;  /* 0x0000007d03097220 */ /* 0x040fe20000410000 */
[----:B------:R-:W0:Y:S01]  /*8eb0*/  LDGDEPBAR ;  /* 0x00000000000079af */ /* 0x000e220000000000 */
[----:B------:R-:W-:Y:S01]  /*8ec0*/  IMAD.MOV.U32 R125, RZ, RZ, R44 ;  /* 0x000000ffff7d7224 */ /* 0x000fe200078e002c */
[----:B------:R-:W4:Y:S01]  /*8ed0*/  MUFU.EX2 R0, R0 ;  /* 0x0000000000007308 */ /* 0x000f220000000800 */
[C---:B------:R-:W-:Y:S02]  /*8ee0*/  FMUL.FTZ R44, R3.reuse, R92 ;  /* 0x0000005c032c7220 */ /* 0x040fe40000410000 */
[----:B------:R-:W-:Y:S02]  /*8ef0*/  IMAD.MOV.U32 R117, RZ, RZ, R26 ;  /* 0x000000ffff757224 */ /* 0x000fe400078e001a */
[----:B------:R-:W-:Y:S02]  /*8f00*/  FMUL.FTZ R19, R68, R135 ;  /* 0x0000008744137220 */ /* 0x000fe40000410000 */
[----:B------:R-:W-:Y:S01]  /*8f10*/  FMUL.FTZ R40, R3, R88 ;  /* 0x0000005803287220 */ /* 0x000fe20000410000 */
[----:B------:R-:W-:Y:S01]  /*8f20*/  F2FP.BF16.PACK_AB R67, R117, R245 ;  /* 0x000000f57543723e */ /* 0x000fe200000010ff */
[C---:B------:R-:W-:Y:S02]  /*8f30*/  FMUL.FTZ R12, R3.reuse, R128 ;  /* 0x00000080030c7220 */ /* 0x040fe40000410000 */
[C---:B------:R-:W-:Y:S01]  /*8f40*/  FMUL.FTZ R13, R3.reuse, R129 ;  /* 0x00000081030d7220 */ /* 0x040fe20000410000 */
[-C--:B-1----:R-:W-:Y:S05]  /*8f50*/  HMMA.16816.F32.BF16 R4, R72, R20.reuse, R4 ;  /* 0x000000144804723c */ /* 0x082fea0000041804 */
[--C-:B-----5:R-:W-:Y:S02]  /*8f60*/  FFMA.FTZ R2, R18, c[0x0][0x2d0], -R156.reuse ;  /* 0x0000b40012027a23 */ /* 0x120fe4000001089c */
[----:B------:R-:W-:Y:S02]  /*8f70*/  FMUL.FTZ R18, R68, R134 ;  /* 0x0000008644127220 */ /* 0x000fe40000410000 */
[----:B------:R1:W-:Y:S03]  /*8f80*/  MUFU.EX2 R237, R2 ;  /* 0x0000000200ed7308 */ /* 0x0003e60000000800 */
[C---:B----4-:R-:W-:Y:S02]  /*8f90*/  FMUL.FTZ R14, R0.reuse, R130 ;  /* 0x00000082000e7220 */ /* 0x050fe40000410000 */
[----:B------:R-:W-:Y:S02]  /*8fa0*/  IMAD.MOV.U32 R130, RZ, RZ, R229 ;  /* 0x000000ffff827224 */ /* 0x000fe400078e00e5 */
[C---:B------:R-:W-:Y:S02]  /*8fb0*/  FMUL.FTZ R47, R0.reuse, R95 ;  /* 0x0000005f002f7220 */ /* 0x040fe40000410000 */
[C---:B------:R-:W-:Y:S02]  /*8fc0*/  FMUL.FTZ R46, R0.reuse, R94 ;  /* 0x0000005e002e7220 */ /* 0x040fe40000410000 */
[C---:B------:R-:W-:Y:S02]  /*8fd0*/  FMUL.FTZ R15, R0.reuse, R131 ;  /* 0x00000083000f7220 */ /* 0x040fe40000410000 */
[----:B------:R-:W-:Y:S02]  /*8fe0*/  IMAD.MOV.U32 R131, RZ, RZ, R221 ;  /* 0x000000ffff837224 */ /* 0x000fe400078e00dd */
[C---:B------:R-:W-:Y:S02]  /*8ff0*/  FMUL.FTZ R11, R0.reuse, R127 ;  /* 0x0000007f000b7220 */ /* 0x040fe40000410000 */
[----:B------:R-:W-:Y:S02]  /*9000*/  IMAD.MOV.U32 R127, RZ, RZ, R193 ;  /* 0x000000ffff7f7224 */ /* 0x000fe400078e00c1 */
[----:B------:R-:W-:Y:S02]  /*9010*/  IMAD.MOV.U32 R134, RZ, RZ, R185 ;  /* 0x000000ffff867224 */ /* 0x000fe400078e00b9 */
[----:B------:R-:W-:Y:S02]  /*9020*/  FMUL.FTZ R10, R0, R126 ;  /* 0x0000007e000a7220 */ /* 0x000fe40000410000 */
[----:B------:R-:W-:Y:S02]  /*9030*/  IMAD.MOV.U32 R126, RZ, RZ, R43 ;  /* 0x000000ffff7e7224 */ /* 0x000fe400078e002b */
[----:B-1----:R-:W-:Y:S02]  /*9040*/  FFMA.FTZ R2, R24, c[0x0][0x2d0], -R156 ;  /* 0x0000b40018027a23 */ /* 0x002fe4000001089c */
[C---:B------:R-:W-:Y:S01]  /*9050*/  FMUL.FTZ R43, R0.reuse, R91 ;  /* 0x0000005b002b7220 */ /* 0x040fe20000410000 */
[C---:B------:R-:W-:Y:S01]  /*9060*/  HMMA.16816.F32.BF16 R8, R64.reuse, R20, R8 ;  /* 0x000000144008723c */ /* 0x040fe20000041808 */
[----:B------:R1:W-:Y:S03]  /*9070*/  MUFU.EX2 R236, R2 ;  /* 0x0000000200ec7308 */ /* 0x0003e60000000800 */
[----:B------:R-:W-:Y:S02]  /*9080*/  FMUL.FTZ R24, R3, R140 ;  /* 0x0000008c03187220 */ /* 0x000fe40000410000 */
[----:B------:R-:W-:Y:S02]  /*9090*/  IMAD.MOV.U32 R128, RZ, RZ, R42 ;  /* 0x000000ffff807224 */ /* 0x000fe400078e002a */
[-C--:B------:R-:W-:Y:S04]  /*90a0*/  HMMA.16816.F32.BF16 R12, R64, R22.reuse, R12 ;  /* 0x00000016400c723c */ /* 0x080fe8000004180c */
[C---:B------:R-:W-:Y:S02]  /*90b0*/  FMUL.FTZ R42, R0.reuse, R90 ;  /* 0x0000005a002a7220 */ /* 0x040fe40000410000 */
[C---:B------:R-:W-:Y:S02]  /*90c0*/  FMUL.FTZ R20, R69.reuse, R136 ;  /* 0x0000008845147220 */ /* 0x040fe40000410000 */
[C---:B------:R-:W-:Y:S04]  /*90d0*/  HMMA.16816.F32.BF16 R16, R72.reuse, R22, R16 ;  /* 0x000000164810723c */ /* 0x040fe80000041810 */
[----:B------:R-:W-:Y:S02]  /*90e0*/  FMUL.FTZ R21, R69, R137 ;  /* 0x0000008945157220 */ /* 0x000fe40000410000 */
[----:B------:R-:W-:Y:S02]  /*90f0*/  FMUL.FTZ R26, R0, R142 ;  /* 0x0000008e001a7220 */ /* 0x000fe40000410000 */
[----:B------:R-:W-:Y:S04]  /*9100*/  FMUL.FTZ R22, R68, R138 ;  /* 0x0000008a44167220 */ /* 0x000fe80000410000 */
[----:B-1----:R-:W-:Y:S02]  /*9110*/  FFMA.FTZ R2, R160, c[0x0][0x2d0], -R157 ;  /* 0x0000b400a0027a23 */ /* 0x002fe4000001089d */
[----:B------:R-:W-:Y:S02]  /*9120*/  FMUL.FTZ R23, R68, R139 ;  /* 0x0000008b44177220 */ /* 0x000fe40000410000 */
[----:B------:R1:W-:Y:S01]  /*9130*/  MUFU.EX2 R235, R2 ;  /* 0x0000000200eb7308 */ /* 0x0003e20000000800 */
[----:B------:R-:W-:Y:S02]  /*9140*/  IMAD.MOV.U32 R129, RZ, RZ, R41 ;  /* 0x000000ffff817224 */ /* 0x000fe400078e0029 */
[C---:B------:R-:W-:Y:S02]  /*9150*/  FMUL.FTZ R41, R3.reuse, R89 ;  /* 0x0000005903297220 */ /* 0x040fe40000410000 */
[-C--:B------:R-:W-:Y:S01]  /*9160*/  HMMA.16816.F32.BF16 R20, R72, R36.reuse, R20 ;  /* 0x000000244814723c */ /* 0x080fe20000041814 */
[----:B------:R-:W4:Y:S02]  /*9170*/  LDSM.16.MT88.4 R88, [R201+0x800] ;  /* 0x00080000c958783b */ /* 0x000f240000004200 */
[C---:B------:R-:W-:Y:S02]  /*9180*/  FMUL.FTZ R27, R0.reuse, R143 ;  /* 0x0000008f001b7220 */ /* 0x040fe40000410000 */
[C---:B------:R-:W-:Y:S02]  /*9190*/  FMUL.FTZ R30, R0.reuse, R146 ;  /* 0x00000092001e7220 */ /* 0x040fe40000410000 */
[C---:B------:R-:W-:Y:S02]  /*91a0*/  FMUL.FTZ R31, R0.reuse, R147 ;  /* 0x00000093001f7220 */ /* 0x040fe40000410000 */
[C---:B------:R-:W-:Y:S03]  /*91b0*/  FMUL.FTZ R56, R3.reuse, R104 ;  /* 0x0000006803387220 */ /* 0x040fe60000410000 */
[C---:B------:R-:W-:Y:S02]  /*91c0*/  FMUL.FTZ R57, R3.reuse, R105 ;  /* 0x0000006903397220 */ /* 0x040fe40000410000 */
[C---:B------:R-:W-:Y:S02]  /*91d0*/  FMUL.FTZ R58, R0.reuse, R106 ;  /* 0x0000006a003a7220 */ /* 0x040fe40000410000 */
[C---:B------:R-:W-:Y:S02]  /*91e0*/  FMUL.FTZ R59, R0.reuse, R107 ;  /* 0x0000006b003b7220 */ /* 0x040fe40000410000 */
[----:B------:R-:W-:Y:S02]  /*91f0*/  FMUL.FTZ R60, R3, R152 ;  /* 0x00000098033c7220 */ /* 0x000fe40000410000 */
[----:B-1----:R-:W-:Y:S02]  /*9200*/  FFMA.FTZ R2, R25, c[0x0][0x2d0], -R157 ;  /* 0x0000b40019027a23 */ /* 0x002fe4000001089d */
[C---:B------:R-:W-:Y:S02]  /*9210*/  FMUL.FTZ R25, R3.reuse, R141 ;  /* 0x0000008d03197220 */ /* 0x040fe40000410000 */
[----:B------:R1:W5:Y:S01]  /*9220*/  MUFU.EX2 R234, R2 ;  /* 0x0000000200ea7308 */ /* 0x0003620000000800 */
[----:B------:R-:W-:Y:S02]  /*9230*/  FMUL.FTZ R61, R3, R153 ;  /* 0x00000099033d7220 */ /* 0x000fe40000410000 */
[----:B------:R-:W-:Y:S02]  /*9240*/  IMAD.MOV.U32 R136, RZ, RZ, R131 ;  /* 0x000000ffff887224 */ /* 0x000fe400078e0083 */
[C---:B------:R-:W-:Y:S04]  /*9250*/  HMMA.16816.F32.BF16 R24, R64.reuse, R36, R24 ;  /* 0x000000244018723c */ /* 0x040fe80000041818 */
[C---:B------:R-:W-:Y:S02]  /*9260*/  FMUL.FTZ R62, R0.reuse, R154 ;  /* 0x0000009a003e7220 */ /* 0x040fe40000410000 */
[----:B------:R-:W-:Y:S02]  /*9270*/  FMUL.FTZ R63, R0, R155 ;  /* 0x0000009b003f7220 */ /* 0x000fe40000410000 */
[C---:B------:R-:W-:Y:S04]  /*9280*/  FMUL.FTZ R36, R69.reuse, R148 ;  /* 0x0000009445247220 */ /* 0x040fe80000410000 */
[C---:B------:R-:W-:Y:S02]  /*9290*/  FMUL.FTZ R37, R69.reuse, R149 ;  /* 0x0000009545257220 */ /* 0x040fe40000410000 */
[----:B------:R-:W-:Y:S02]  /*92a0*/  IMAD.MOV.U32 R148, RZ, RZ, R49 ;  /* 0x000000ffff947224 */ /* 0x000fe400078e0031 */
[----:B------:R-:W-:Y:S02]  /*92b0*/  FMUL.FTZ R49, R69, R97 ;  /* 0x0000006145317220 */ /* 0x000fe40000410000 */
[----:B------:R-:W-:Y:S01]  /*92c0*/  IMAD.MOV.U32 R149, RZ, RZ, R48 ;  /* 0x000000ffff957224 */ /* 0x000fe200078e0030 */
[----:B------:R-:W3:Y:S01]  /*92d0*/  LDL.LU R97, [R1+0x8] ;  /* 0x0000080001617983 */ /* 0x000ee20000300800 */
[----:B-1----:R-:W-:Y:S02]  /*92e0*/  FFMA.FTZ R2, R28, c[0x0][0x2d0], -R157 ;  /* 0x0000b4001c027a23 */ /* 0x002fe4000001089d */
[----:B------:R-:W-:Y:S02]  /*92f0*/  FMUL.FTZ R28, R3, R144 ;  /* 0x00000090031c7220 */ /* 0x000fe40000410000 */
[----:B------:R1:W-:Y:S01]  /*9300*/  MUFU.EX2 R233, R2 ;  /* 0x0000000200e97308 */ /* 0x0003e20000000800 */
[----:B------:R-:W-:Y:S02]  /*9310*/  FMUL.FTZ R48, R69, R96 ;  /* 0x0000006045307220 */ /* 0x000fe40000410000 */
[----:B------:R-:W3:Y:S01]  /*9320*/  LDL.LU R96, [R1+0xc] ;  /* 0x00000c0001607983 */ /* 0x000ee20000300800 */
[----:B------:R-:W-:Y:S02]  /*9330*/  IMAD.MOV.U32 R137, RZ, RZ, R130 ;  /* 0x000000ffff897224 */ /* 0x000fe400078e0082 */
        /* <DEDUP_REMOVED lines=8> */
[----:B-1----:R-:W-:Y:S02]  /*93c0*/  FFMA.FTZ R2, R29, c[0x0][0x2d0], -R157 ;  /* 0x0000b4001d027a23 */ /* 0x002fe4000001089d */
[----:B------:R-:W-:Y:S02]  /*93d0*/  FMUL.FTZ R29, R3, R145 ;  /* 0x00000091031d7220 */ /* 0x000fe40000410000 */
[----:B------:R1:W-:Y:S05]  /*93e0*/  MUFU.EX2 R232, R2 ;  /* 0x0000000200e87308 */ /* 0x0003ea0000000800 */
[-C--:B------:R-:W-:Y:S08]  /*93f0*/  HMMA.16816.F32.BF16 R28, R64, R38.reuse, R28 ;  /* 0x00000026401c723c */ /* 0x080ff0000004181c */
[C---:B------:R-:W-:Y:S07]  /*9400*/  HMMA.16816.F32.BF16 R32, R72.reuse, R38, R32 ;  /* 0x000000264820723c */ /* 0x040fee0000041820 */
[C---:B------:R-:W-:Y:S02]  /*9410*/  FMUL.FTZ R38, R68.reuse, R150 ;  /* 0x0000009644267220 */ /* 0x040fe40000410000 */
[----:B------:R-:W-:Y:S03]  /*9420*/  FMUL.FTZ R39, R68, R151 ;  /* 0x0000009744277220 */ /* 0x000fe60000410000 */
[----:B-1----:R-:W-:Y:S02]  /*9430*/  FFMA.FTZ R2, R161, c[0x0][0x2d0], -R158 ;  /* 0x0000b400a1027a23 */ /* 0x002fe4000001089e */
[----:B------:R-:W-:Y:S02]  /*9440*/  IMAD.MOV.U32 R150, RZ, RZ, R125 ;  /* 0x000000ffff967224 */ /* 0x000fe400078e007d */
[-C--:B------:R-:W-:Y:S01]  /*9450*/  HMMA.16816.F32.BF16 R36, R72, R52.reuse, R36 ;  /* 0x000000344824723c */ /* 0x080fe20000041824 */
[----:B------:R1:W-:Y:S02]  /*9460*/  MUFU.EX2 R231, R2 ;  /* 0x0000000200e77308 */ /* 0x0003e40000000800 */
[----:B------:R-:W-:Y:S05]  /*9470*/  IMAD.MOV.U32 R151, RZ, RZ, R124 ;  /* 0x000000ffff977224 */ /* 0x000fea00078e007c */
[C---:B------:R-:W-:Y:S07]  /*9480*/  HMMA.16816.F32.BF16 R40, R64.reuse, R52, R40 ;  /* 0x000000344028723c */ /* 0x040fee0000041828 */
[C---:B------:R-:W-:Y:S01]  /*9490*/  FMUL.FTZ R52, R69.reuse, R100 ;  /* 0x0000006445347220 */ /* 0x040fe20000410000 */
[-C--:B------:R-:W-:Y:S04]  /*94a0*/  HMMA.16816.F32.BF16 R44, R64, R54.reuse, R44 ;  /* 0x00000036402c723c */ /* 0x080fe8000004182c */
[C---:B------:R-:W-:Y:S04]  /*94b0*/  FMUL.FTZ R53, R69.reuse, R101 ;  /* 0x0000006545357220 */ /* 0x040fe80000410000 */
[C---:B------:R-:W-:Y:S04]  /*94c0*/  HMMA.16816.F32.BF16 R48, R72.reuse, R54, R48 ;  /* 0x000000364830723c */ /* 0x040fe80000041830 */
[--C-:B-1----:R-:W-:Y:S03]  /*94d0*/  FFMA.FTZ R2, R172, c[0x0][0x2d0], -R158.reuse ;  /* 0x0000b400ac027a23 */ /* 0x102fe6000001089e */
[C---:B------:R-:W-:Y:S01]  /*94e0*/  FMUL.FTZ R54, R68.reuse, R102 ;  /* 0x0000006644367220 */ /* 0x040fe20000410000 */
[----:B------:R1:W1:Y:S01]  /*94f0*/  MUFU.EX2 R230, R2 ;  /* 0x0000000200e67308 */ /* 0x0002620000000800 */
[----:B------:R-:W-:Y:S07]  /*9500*/  FMUL.FTZ R55, R68, R103 ;  /* 0x0000006744377220 */ /* 0x000fee0000410000 */
[-C--:B------:R-:W-:Y:S08]  /*9510*/  HMMA.16816.F32.BF16 R52, R72, R76.reuse, R52 ;  /* 0x0000004c4834723c */ /* 0x080ff00000041834 */
[C---:B------:R-:W-:Y:S07]  /*9520*/  HMMA.16816.F32.BF16 R56, R64.reuse, R76, R56 ;  /* 0x0000004c4038723c */ /* 0x040fee0000041838 */
[----:B-----5:R-:W-:Y:S01]  /*9530*/  F2FP.BF16.PACK_AB R76, R234, R235 ;  /* 0x000000ebea4c723e */ /* 0x020fe200000010ff */
[-C--:B------:R-:W-:Y:S04]  /*9540*/  HMMA.16816.F32.BF16 R60, R64, R78.reuse, R60 ;  /* 0x0000004e403c723c */ /* 0x080fe8000004183c */
[--C-:B-1----:R-:W-:Y:S01]  /*9550*/  FFMA.FTZ R2, R174, c[0x0][0x2d0], -R158.reuse ;  /* 0x0000b400ae027a23 */ /* 0x102fe2000001089e */
[----:B------:R-:W-:Y:S02]  /*9560*/  F2FP.BF16.PACK_AB R77, R230, R231 ;  /* 0x000000e7e64d723e */ /* 0x000fe400000010ff */
[C---:B------:R-:W-:Y:S01]  /*9570*/  FMUL.FTZ R64, R69.reuse, R108 ;  /* 0x0000006c45407220 */ /* 0x040fe20000410000 */
[----:B------:R1:W-:Y:S01]  /*9580*/  MUFU.EX2 R229, R2 ;  /* 0x0000000200e57308 */ /* 0x0003e20000000800 */
[----:B------:R-:W-:Y:S03]  /*9590*/  FMUL.FTZ R65, R69, R109 ;  /* 0x0000006d45417220 */ /* 0x000fe60000410000 */
[C---:B------:R-:W-:Y:S02]  /*95a0*/  FMUL.FTZ R66, R68.reuse, R110 ;  /* 0x0000006e44427220 */ /* 0x040fe40000410000 */
[----:B------:R-:W-:Y:S07]  /*95b0*/  FMUL.FTZ R67, R68, R111 ;  /* 0x0000006f44437220 */ /* 0x000fee0000410000 */
[----:B------:R-:W-:Y:S07]  /*95c0*/  HMMA.16816.F32.BF16 R64, R72, R78, R64 ;  /* 0x0000004e4840723c */ /* 0x000fee0000041840 */
[----:B------:R-:W-:Y:S02]  /*95d0*/  F2FP.BF16.PACK_AB R72, R148, R149 ;  /* 0x000000959448723e */ /* 0x000fe400000010ff */
[----:B------:R-:W-:Y:S03]  /*95e0*/  F2FP.BF16.PACK_AB R74, R121, R120 ;  /* 0x00000078794a723e */ /* 0x000fe600000010ff */
[----:B-1----:R-:W-:Y:S01]  /*95f0*/  FFMA.FTZ R2, R181, c[0x0][0x2d0], -R158 ;  /* 0x0000b400b5027a23 */ /* 0x002fe2000001089e */
[----:B------:R-:W-:Y:S02]  /*9600*/  F2FP.BF16.PACK_AB R73, R238, R243 ;  /* 0x000000f3ee49723e */ /* 0x000fe400000010ff */
[----:B------:R-:W-:Y:S01]  /*9610*/  F2FP.BF16.PACK_AB R75, R236, R237 ;  /* 0x000000edec4b723e */ /* 0x000fe200000010ff */
[----:B------:R1:W5:Y:S01]  /*9620*/  MUFU.EX2 R95, R2 ;  /* 0x00000002005f7308 */ /* 0x0003620000000800 */
[----:B--2---:R-:W-:Y:S01]  /*9630*/  FFMA.FTZ R69, R69, R99, R137 ;  /* 0x0000006345457223 */ /* 0x004fe20000010089 */
[----:B------:R-:W-:Y:S04]  /*9640*/  F2FP.BF16.PACK_AB R78, R232, R233 ;  /* 0x000000e9e84e723e */ /* 0x000fe800000010ff */
[-C--:B------:R-:W-:Y:S03]  /*9650*/  HMMA.16816.F32.BF16 R4, R72, R80.reuse, R4 ;  /* 0x000000504804723c */ /* 0x080fe60000041804 */
[--C-:B-1----:R-:W-:Y:S01]  /*9660*/  FFMA.FTZ R2, R173, c[0x0][0x2d0], -R118.reuse ;  /* 0x0000b400ad027a23 */ /* 0x102fe20000010876 */
[----:B-----5:R-:W-:Y:S03]  /*9670*/  F2FP.BF16.PACK_AB R79, R95, R229 ;  /* 0x000000e55f4f723e */ /* 0x020fe600000010ff */
[----:B------:R1:W-:Y:S04]  /*9680*/  MUFU.EX2 R94, R2 ;  /* 0x00000002005e7308 */ /* 0x0003e80000000800 */
[C---:B------:R-:W-:Y:S08]  /*9690*/  HMMA.16816.F32.BF16 R8, R76.reuse, R80, R8 ;  /* 0x000000504c08723c */ /* 0x040ff00000041808 */
[-C--:B------:R-:W-:Y:S08]  /*96a0*/  HMMA.16816.F32.BF16 R12, R76, R82.reuse, R12 ;  /* 0x000000524c0c723c */ /* 0x080ff0000004180c */
[C---:B------:R-:W-:Y:S01]  /*96b0*/  HMMA.16816.F32.BF16 R16, R72.reuse, R82, R16 ;  /* 0x000000524810723c */ /* 0x040fe20000041810 */
[----:B------:R-:W2:Y:S03]  /*96c0*/  LDSM.16.MT88.4 R80, [R203+0x800] ;  /* 0x00080000cb50783b */ /* 0x000ea60000004200 */
[--C-:B-1----:R-:W-:Y:S04]  /*96d0*/  FFMA.FTZ R2, R180, c[0x0][0x2d0], -R118.reuse ;  /* 0x0000b400b4027a23 */ /* 0x102fe80000010876 */
[-C--:B------:R-:W-:Y:S01]  /*96e0*/  HMMA.16816.F32.BF16 R20, R72, R84.reuse, R20 ;  /* 0x000000544814723c */ /* 0x080fe20000041814 */
[----:B------:R1:W5:Y:S07]  /*96f0*/  MUFU.EX2 R221, R2 ;  /* 0x0000000200dd7308 */ /* 0x00036e0000000800 */
[C---:B------:R-:W-:Y:S07]  /*9700*/  HMMA.16816.F32.BF16 R24, R76.reuse, R84, R24 ;  /* 0x000000544c18723c */ /* 0x040fee0000041818 */
[--C-:B------:R-:W-:Y:S01]  /*9710*/  FFMA.FTZ R84, R178, c[0x0][0x2d0], -R157.reuse ;  /* 0x0000b400b2547a23 */ /* 0x100fe2000001089d */
[-C--:B------:R-:W-:Y:S03]  /*9720*/  HMMA.16816.F32.BF16 R28, R76, R86.reuse, R28 ;  /* 0x000000564c1c723c */ /* 0x080fe6000004181c */
[----:B------:R2:W-:Y:S05]  /*9730*/  MUFU.EX2 R181, R84 ;  /* 0x0000005400b57308 */ /* 0x0005ea0000000800 */
[C---:B------:R-:W-:Y:S04]  /*9740*/  HMMA.16816.F32.BF16 R32, R72.reuse, R86, R32 ;  /* 0x000000564820723c */ /* 0x040fe80000041820 */
[--C-:B-1----:R-:W-:Y:S04]  /*9750*/  FFMA.FTZ R2, R162, c[0x0][0x2d0], -R118.reuse ;  /* 0x0000b400a2027a23 */ /* 0x102fe80000010876 */
[----:B------:R1:W-:Y:S01]  /*9760*/  MUFU.EX2 R193, R2 ;  /* 0x0000000200c17308 */ /* 0x0003e20000000800 */
[-C--:B----4-:R-:W-:Y:S08]  /*9770*/  HMMA.16816.F32.BF16 R36, R72, R88.reuse, R36 ;  /* 0x000000584824723c */ /* 0x090ff00000041824 */
[C---:B------:R-:W-:Y:S01]  /*9780*/  HMMA.16816.F32.BF16 R40, R76.reuse, R88, R40 ;  /* 0x000000584c28723c */ /* 0x040fe20000041828 */
[----:B--2---:R-:W2:Y:S07]  /*9790*/  LDSM.16.MT88.4 R84, [R200+0x1000] ;  /* 0x00100000c854783b */ /* 0x004eae0000004200 */
[-C--:B------:R-:W-:Y:S04]  /*97a0*/  HMMA.16816.F32.BF16 R44, R76, R90.reuse, R44 ;  /* 0x0000005a4c2c723c */ /* 0x080fe8000004182c */
[----:B-1----:R-:W-:Y:S04]  /*97b0*/  FFMA.FTZ R2, R163, c[0x0][0x2d0], -R118 ;  /* 0x0000b400a3027a23 */ /* 0x002fe80000010876 */
[C---:B------:R-:W-:Y:S01]  /*97c0*/  HMMA.16816.F32.BF16 R48, R72.reuse, R90, R48 ;  /* 0x0000005a4830723c */ /* 0x040fe20000041830 */
[----:B------:R-:W-:Y:S01]  /*97d0*/  LDSM.16.MT88.4 R88, [R201+0x1000] ;  /* 0x00100000c958783b */ /* 0x000fe20000004200 */
[----:B------:R1:W4:Y:S06]  /*97e0*/  MUFU.EX2 R191, R2 ;  /* 0x0000000200bf7308 */ /* 0x00032c0000000800 */
[-C--:B------:R-:W-:Y:S08]  /*97f0*/  HMMA.16816.F32.BF16 R52, R72, R80.reuse, R52 ;  /* 0x000000504834723c */ /* 0x080ff00000041834 */
[C---:B------:R-:W-:Y:S08]  /*9800*/  HMMA.16816.F32.BF16 R56, R76.reuse, R80, R56 ;  /* 0x000000504c38723c */ /* 0x040ff00000041838 */
[-C--:B------:R-:W-:Y:S04]  /*9810*/  HMMA.16816.F32.BF16 R60, R76, R82.reuse, R60 ;  /* 0x000000524c3c723c */ /* 0x080fe8000004183c */
[--C-:B-1----:R-:W-:Y:S04]  /*9820*/  FFMA.FTZ R2, R182, c[0x0][0x2d0], -R156.reuse ;  /* 0x0000b400b6027a23 */ /* 0x102fe8000001089c */
[----:B------:R1:W-:Y:S01]  /*9830*/  MUFU.EX2 R93, R2 ;  /* 0x00000002005d7308 */ /* 0x0003e20000000800 */
[----:B------:R-:W-:Y:S01]  /*9840*/  HMMA.16816.F32.BF16 R64, R72, R82, R64 ;  /* 0x000000524840723c */ /* 0x000fe20000041840 */
[----:B------:R-:W2:Y:S06]  /*9850*/  LDSM.16.MT88.4 R80, [R204+0x1000] ;  /* 0x00100000cc50783b */ /* 0x000eac0000004200 */
[----:B-----5:R-:W-:Y:S02]  /*9860*/  F2FP.BF16.PACK_AB R72, R221, R94 ;  /* 0x0000005edd48723e */ /* 0x020fe400000010ff */
[----:B----4-:R-:W-:Y:S03]  /*9870*/  F2FP.BF16.PACK_AB R74, R191, R193 ;  /* 0x000000c1bf4a723e */ /* 0x010fe600000010ff */
[--C-:B-1----:R-:W-:Y:S04]  /*9880*/  FFMA.FTZ R2, R183, c[0x0][0x2d0], -R156.reuse ;  /* 0x0000b400b7027a23 */ /* 0x102fe8000001089c */
[----:B------:R1:W4:Y:S02]  /*9890*/  MUFU.EX2 R186, R2 ;  /* 0x0000000200ba7308 */ /* 0x0003240000000800 */
[--C-:B-1----:R-:W-:Y:S01]  /*98a0*/  FFMA.FTZ R2, R175, c[0x0][0x2d0], -R156.reuse ;  /* 0x0000b400af027a23 */ /* 0x102fe2000001089c */
[----:B----4-:R-:W-:Y:S07]  /*98b0*/  F2FP.BF16.PACK_AB R73, R186, R93 ;  /* 0x0000005dba49723e */ /* 0x010fee00000010ff */
[----:B------:R1:W-:Y:S02]  /*98c0*/  MUFU.EX2 R185, R2 ;  /* 0x0000000200b97308 */ /* 0x0003e40000000800 */
[----:B-1----:R-:W-:Y:S08]  /*98d0*/  FFMA.FTZ R2, R176, c[0x0][0x2d0], -R156 ;  /* 0x0000b400b0027a23 */ /* 0x002ff0000001089c */
[----:B------:R1:W4:Y:S02]  /*98e0*/  MUFU.EX2 R184, R2 ;  /* 0x0000000200b87308 */ /* 0x0003240000000800 */
[----:B-1----:R-:W-:Y:S01]  /*98f0*/  FFMA.FTZ R2, R187, c[0x0][0x2d0], -R157 ;  /* 0x0000b400bb027a23 */ /* 0x002fe2000001089d */
[----:B----4-:R-:W-:Y:S01]  /*9900*/  F2FP.BF16.PACK_AB R75, R184, R185 ;  /* 0x000000b9b84b723e */ /* 0x010fe200000010ff */
[----:B------:R-:W-:Y:S06]  /*9910*/  IMAD.MOV.U32 R187, RZ, RZ, R121 ;  /* 0x000000ffffbb7224 */ /* 0x000fec00078e0079 */
[----:B------:R1:W-:Y:S01]  /*9920*/  MUFU.EX2 R92, R2 ;  /* 0x00000002005c7308 */ /* 0x0003e20000000800 */
[-C--:B--2---:R-:W-:Y:S03]  /*9930*/  HMMA.16816.F32.BF16 R4, R72, R84.reuse, R4 ;  /* 0x000000544804723c */ /* 0x084fe60000041804 */
[--C-:B-1----:R-:W-:Y:S02]  /*9940*/  FFMA.FTZ R2, R188, c[0x0][0x2d0], -R157.reuse ;  /* 0x0000b400bc027a23 */ /* 0x102fe4000001089d */
[----:B------:R-:W-:Y:S04]  /*9950*/  IMAD.MOV.U32 R188, RZ, RZ, R120 ;  /* 0x000000ffffbc7224 */ /* 0x000fe800078e0078 */
[----:B------:R1:W2:Y:S03]  /*9960*/  MUFU.EX2 R182, R2 ;  /* 0x0000000200b67308 */ /* 0x0002a60000000800 */
[----:B-1----:R-:W-:Y:S01]  /*9970*/  FFMA.FTZ R2, R177, c[0x0][0x2d0], -R157 ;  /* 0x0000b400b1027a23 */ /* 0x002fe2000001089d */
[----:B--2---:R-:W-:Y:S06]  /*9980*/  F2FP.BF16.PACK_AB R76, R182, R92 ;  /* 0x0000005cb64c723e */ /* 0x004fec00000010ff */
[----:B------:R1:W2:Y:S02]  /*9990*/  MUFU.EX2 R183, R2 ;  /* 0x0000000200b77308 */ /* 0x0002a40000000800 */
[--C-:B-1----:R-:W-:Y:S01]  /*99a0*/  FFMA.FTZ R2, R190, c[0x0][0x2d0], -R158.reuse ;  /* 0x0000b400be027a23 */ /* 0x102fe2000001089e */
[----:B--2---:R-:W-:Y:S01]  /*99b0*/  F2FP.BF16.PACK_AB R78, R181, R183 ;  /* 0x000000b7b54e723e */ /* 0x004fe200000010ff */
[----:B------:R-:W-:Y:S06]  /*99c0*/  IMAD.MOV.U32 R190, RZ, RZ, R127 ;  /* 0x000000ffffbe7224 */ /* 0x000fec00078e007f */
[----:B------:R1:W-:Y:S02]  /*99d0*/  MUFU.EX2 R180, R2 ;  /* 0x0000000200b47308 */ /* 0x0003e40000000800 */
[----:B-1----:R-:W-:Y:S02]  /*99e0*/  FFMA.FTZ R2, R192, c[0x0][0x2d0], -R158 ;  /* 0x0000b400c0027a23 */ /* 0x002fe4000001089e */
[----:B------:R-:W-:Y:S06]  /*99f0*/  IMAD.MOV.U32 R192, RZ, RZ, R128 ;  /* 0x000000ffffc07224 */ /* 0x000fec00078e0080 */
[----:B------:R1:W2:Y:S02]  /*9a00*/  MUFU.EX2 R102, R2 ;  /* 0x0000000200667308 */ /* 0x0002a40000000800 */
[----:B-1----:R-:W-:Y:S01]  /*9a10*/  FFMA.FTZ R2, R189, c[0x0][0x2d0], -R158 ;  /* 0x0000b400bd027a23 */ /* 0x002fe2000001089e */
[----:B--2---:R-:W-:Y:S01]  /*9a20*/  F2FP.BF16.PACK_AB R77, R102, R180 ;  /* 0x000000b4664d723e */ /* 0x004fe200000010ff */
[----:B------:R-:W-:Y:S06]  /*9a30*/  IMAD.MOV.U32 R189, RZ, RZ, R130 ;  /* 0x000000ffffbd7224 */ /* 0x000fec00078e0082 */
[----:B------:R1:W-:Y:S02]  /*9a40*/  MUFU.EX2 R103, R2 ;  /* 0x0000000200677308 */ /* 0x0003e40000000800 */
[----:B-1----:R-:W-:Y:S08]  /*9a50*/  FFMA.FTZ R2, R179, c[0x0][0x2d0], -R158 ;  /* 0x0000b400b3027a23 */ /* 0x002ff0000001089e */
[----:B------:R1:W2:Y:S02]  /*9a60*/  MUFU.EX2 R101, R2 ;  /* 0x0000000200657308 */ /* 0x0002a40000000800 */
[--C-:B-1----:R-:W-:Y:S01]  /*9a70*/  FFMA.FTZ R2, R194, c[0x0][0x2d0], -R118.reuse ;  /* 0x0000b400c2027a23 */ /* 0x102fe20000010876 */
[----:B--2---:R-:W-:Y:S01]  /*9a80*/  F2FP.BF16.PACK_AB R79, R101, R103 ;  /* 0x00000067654f723e */ /* 0x004fe200000010ff */
[----:B------:R-:W-:Y:S06]  /*9a90*/  IMAD.MOV.U32 R194, RZ, RZ, R131 ;  /* 0x000000ffffc27224 */ /* 0x000fec00078e0083 */
[----:B------:R1:W-:Y:S01]  /*9aa0*/  MUFU.EX2 R100, R2 ;  /* 0x0000000200647308 */ /* 0x0003e20000000800 */
[C---:B------:R-:W-:Y:S08]  /*9ab0*/  HMMA.16816.F32.BF16 R8, R76.reuse, R84, R8 ;  /* 0x000000544c08723c */ /* 0x040ff00000041808 */
[-C--:B------:R-:W-:Y:S08]  /*9ac0*/  HMMA.16816.F32.BF16 R12, R76, R86.reuse, R12 ;  /* 0x000000564c0c723c */ /* 0x080ff0000004180c */
[C---:B------:R-:W-:Y:S01]  /*9ad0*/  HMMA.16816.F32.BF16 R16, R72.reuse, R86, R16 ;  /* 0x000000564810723c */ /* 0x040fe20000041810 */
[----:B------:R-:W2:Y:S03]  /*9ae0*/  LDSM.16.MT88.4 R84, [R203+0x1000] ;  /* 0x00100000cb54783b */ /* 0x000ea60000004200 */
[--C-:B-1----:R-:W-:Y:S04]  /*9af0*/  FFMA.FTZ R2, R217, c[0x0][0x2d0], -R118.reuse ;  /* 0x0000b400d9027a23 */ /* 0x102fe80000010876 */
[-C--:B------:R-:W-:Y:S01]  /*9b00*/  HMMA.16816.F32.BF16 R20, R72, R80.reuse, R20 ;  /* 0x000000504814723c */ /* 0x080fe20000041814 */
[----:B------:R1:W4:Y:S07]  /*9b10*/  MUFU.EX2 R178, R2 ;  /* 0x0000000200b27308 */ /* 0x00032e0000000800 */
[C---:B------:R-:W-:Y:S07]  /*9b20*/  HMMA.16816.F32.BF16 R24, R76.reuse, R80, R24 ;  /* 0x000000504c18723c */ /* 0x040fee0000041818 */
[--C-:B------:R-:W-:Y:S01]  /*9b30*/  FFMA.FTZ R80, R222, c[0x0][0x2d0], -R157.reuse ;  /* 0x0000b400de507a23 */ /* 0x100fe2000001089d */
[-C--:B------:R-:W-:Y:S03]  /*9b40*/  HMMA.16816.F32.BF16 R28, R76, R82.reuse, R28 ;  /* 0x000000524c1c723c */ /* 0x080fe6000004181c */
[----:B------:R5:W-:Y:S05]  /*9b50*/  MUFU.EX2 R172, R80 ;  /* 0x0000005000ac7308 */ /* 0x000bea0000000800 */
[C---:B------:R-:W-:Y:S04]  /*9b60*/  HMMA.16816.F32.BF16 R32, R72.reuse, R82, R32 ;  /* 0x000000524820723c */ /* 0x040fe80000041820 */
[--C-:B-1----:R-:W-:Y:S04]  /*9b70*/  FFMA.FTZ R2, R220, c[0x0][0x2d0], -R118.reuse ;  /* 0x0000b400dc027a23 */ /* 0x102fe80000010876 */
[-C--:B------:R-:W-:Y:S01]  /*9b80*/  HMMA.16816.F32.BF16 R36, R72, R88.reuse, R36 ;  /* 0x000000584824723c */ /* 0x080fe20000041824 */
[----:B------:R1:W-:Y:S07]  /*9b90*/  MUFU.EX2 R179, R2 ;  /* 0x0000000200b37308 */ /* 0x0003ee0000000800 */
[C---:B------:R-:W-:Y:S01]  /*9ba0*/  HMMA.16816.F32.BF16 R40, R76.reuse, R88, R40 ;  /* 0x000000584c28723c */ /* 0x040fe20000041828 */
[----:B-----5:R-:W5:Y:S07]  /*9bb0*/  LDSM.16.MT88.4 R80, [R200+0x1800] ;  /* 0x00180000c850783b */ /* 0x020f6e0000004200 */
[-C--:B------:R-:W-:Y:S08]  /*9bc0*/  HMMA.16816.F32.BF16 R44, R76, R90.reuse, R44 ;  /* 0x0000005a4c2c723c */ /* 0x080ff0000004182c */
[C---:B------:R-:W-:Y:S01]  /*9bd0*/  HMMA.16816.F32.BF16 R48, R72.reuse, R90, R48 ;  /* 0x0000005a4830723c */ /* 0x040fe20000041830 */
[----:B------:R-:W-:Y:S03]  /*9be0*/  LDSM.16.MT88.4 R88, [R201+0x1800] ;  /* 0x00180000c958783b */ /* 0x000fe60000004200 */
[----:B-1----:R-:W-:Y:S04]  /*9bf0*/  FFMA.FTZ R2, R224, c[0x0][0x2d0], -R118 ;  /* 0x0000b400e0027a23 */ /* 0x002fe80000010876 */
[-C--:B--2---:R-:W-:Y:S01]  /*9c00*/  HMMA.16816.F32.BF16 R52, R72, R84.reuse, R52 ;  /* 0x000000544834723c */ /* 0x084fe20000041834 */
[----:B------:R1:W2:Y:S07]  /*9c10*/  MUFU.EX2 R177, R2 ;  /* 0x0000000200b17308 */ /* 0x0002ae0000000800 */
[C---:B------:R-:W-:Y:S08]  /*9c20*/  HMMA.16816.F32.BF16 R56, R76.reuse, R84, R56 ;  /* 0x000000544c38723c */ /* 0x040ff00000041838 */
[-C--:B------:R-:W-:Y:S08]  /*9c30*/  HMMA.16816.F32.BF16 R60, R76, R86.reuse, R60 ;  /* 0x000000564c3c723c */ /* 0x080ff0000004183c */
[----:B------:R-:W-:Y:S01]  /*9c40*/  HMMA.16816.F32.BF16 R64, R72, R86, R64 ;  /* 0x000000564840723c */ /* 0x000fe20000041840 */
[----:B------:R-:W3:Y:S03]  /*9c50*/  LDSM.16.MT88.4 R84, [R204+0x1800] ;  /* 0x00180000cc54783b */ /* 0x000ee60000004200 */
[--C-:B-1----:R-:W-:Y:S03]  /*9c60*/  FFMA.FTZ R2, R197, c[0x0][0x2d0], -R156.reuse ;  /* 0x0000b400c5027a23 */ /* 0x102fe6000001089c */
[----:B----4-:R-:W-:Y:S01]  /*9c70*/  F2FP.BF16.PACK_AB R72, R178, R100 ;  /* 0x00000064b248723e */ /* 0x010fe200000010ff */
[----:B------:R1:W-:Y:S01]  /*9c80*/  MUFU.EX2 R176, R2 ;  /* 0x0000000200b07308 */ /* 0x0003e20000000800 */
[----:B--2---:R-:W-:Y:S03]  /*9c90*/  F2FP.BF16.PACK_AB R74, R177, R179 ;  /* 0x000000b3b14a723e */ /* 0x004fe600000010ff */
[--C-:B-1----:R-:W-:Y:S06]  /*9ca0*/  FFMA.FTZ R2, R226, c[0x0][0x2d0], -R156.reuse ;  /* 0x0000b400e2027a23 */ /* 0x102fec000001089c */
        /* <DEDUP_REMOVED lines=9> */
[-C--:B-----5:R-:W-:Y:S03]  /*9d40*/  HMMA.16816.F32.BF16 R4, R72, R80.reuse, R4 ;  /* 0x000000504804723c */ /* 0x0a0fe60000041804 */
[--C-:B-1----:R-:W-:Y:S06]  /*9d50*/  FFMA.FTZ R2, R198, c[0x0][0x2d0], -R157.reuse ;  /* 0x0000b400c6027a23 */ /* 0x102fec000001089d */
[----:B------:R1:W2:Y:S03]  /*9d60*/  MUFU.EX2 R106, R2 ;  /* 0x00000002006a7308 */ /* 0x0002a60000000800 */
[----:B-1----:R-:W-:Y:S01]  /*9d70*/  FFMA.FTZ R2, R223, c[0x0][0x2d0], -R157 ;  /* 0x0000b400df027a23 */ /* 0x002fe2000001089d */
[----:B--2---:R-:W-:Y:S06]  /*9d80*/  F2FP.BF16.PACK_AB R76, R106, R107 ;  /* 0x0000006b6a4c723e */ /* 0x004fec00000010ff */
        /* <DEDUP_REMOVED lines=24> */
[----:B------:R-:W-:Y:S03]  /*9f10*/  LDSM.16.MT88.4 R84, [R204+0x2000] ;  /* 0x00200000cc54783b */ /* 0x000fe60000004200 */
[--C-:B-1----:R-:W-:Y:S01]  /*9f20*/  FFMA.FTZ R2, R252, c[0x0][0x2d0], -R118.reuse ;  /* 0x0000b400fc027a23 */ /* 0x102fe20000010876 */
[----:B---3--:R-:W-:Y:S01]  /*9f30*/  F2FP.BF16.PACK_AB R108, R167, R168 ;  /* 0x000000a8a76c723e */ /* 0x008fe200000010ff */
[----:B------:R-:W-:Y:S02]  /*9f40*/  FFMA.FTZ R118, R250, c[0x0][0x2d0], -R118 ;  /* 0x0000b400fa767a23 */ /* 0x000fe40000010876 */
[----:B------:R1:W-:Y:S01]  /*9f50*/  MUFU.EX2 R166, R2 ;  /* 0x0000000200a67308 */ /* 0x0003e20000000800 */
[-C--:B------:R-:W-:Y:S08]  /*9f60*/  HMMA.16816.F32.BF16 R36, R72, R88.reuse, R36 ;  /* 0x000000584824723c */ /* 0x080ff00000041824 */
[C---:B------:R-:W-:Y:S01]  /*9f70*/  HMMA.16816.F32.BF16 R40, R76.reuse, R88, R40 ;  /* 0x000000584c28723c */ /* 0x040fe20000041828 */
[----:B------:R-:W3:Y:S07]  /*9f80*/  MUFU.EX2 R165, R118 ;  /* 0x0000007600a57308 */ /* 0x000eee0000000800 */
[-C--:B------:R-:W-:Y:S04]  /*9f90*/  HMMA.16816.F32.BF16 R44, R76, R90.reuse, R44 ;  /* 0x0000005a4c2c723c */ /* 0x080fe8000004182c */
[--C-:B-1----:R-:W-:Y:S04]  /*9fa0*/  FFMA.FTZ R2, R164, c[0x0][0x2d0], -R156.reuse ;  /* 0x0000b400a4027a23 */ /* 0x102fe8000001089c */
[C---:B------:R-:W-:Y:S01]  /*9fb0*/  HMMA.16816.F32.BF16 R48, R72.reuse, R90, R48 ;  /* 0x0000005a4830723c */ /* 0x040fe20000041830 */
[----:B------:R1:W-:Y:S07]  /*9fc0*/  MUFU.EX2 R164, R2 ;  /* 0x0000000200a47308 */ /* 0x0003ee0000000800 */
[-C--:B--2---:R-:W-:Y:S04]  /*9fd0*/  HMMA.16816.F32.BF16 R52, R72, R80.reuse, R52 ;  /* 0x000000504834723c */ /* 0x084fe80000041834 */
[----:B---3--:R-:W-:Y:S04]  /*9fe0*/  F2FP.BF16.PACK_AB R110, R165, R166 ;  /* 0x000000a6a56e723e */ /* 0x008fe800000010ff */
[C---:B------:R-:W-:Y:S08]  /*9ff0*/  HMMA.16816.F32.BF16 R56, R76.reuse, R80, R56 ;  /* 0x000000504c38723c */ /* 0x040ff00000041838 */
[-C--:B------:R-:W-:Y:S01]  /*a000*/  HMMA.16816.F32.BF16 R60, R76, R82.reuse, R60 ;  /* 0x000000524c3c723c */ /* 0x080fe2000004183c */
[----:B------:R-:W2:Y:S03]  /*a010*/  LDL R76, [R1+0x20] ;  /* 0x00002000014c7983 */ /* 0x000ea60000100800 */
[--C-:B-1----:R-:W-:Y:S04]  /*a020*/  FFMA.FTZ R2, R134, c[0x0][0x2d0], -R156.reuse ;  /* 0x0000b40086027a23 */ /* 0x102fe8000001089c */
[----:B------:R1:W3:Y:S01]  /*a030*/  MUFU.EX2 R162, R2 ;  /* 0x0000000200a27308 */ /* 0x0002e20000000800 */
[----:B------:R-:W-:Y:S04]  /*a040*/  HMMA.16816.F32.BF16 R64, R72, R82, R64 ;  /* 0x000000524840723c */ /* 0x000fe80000041840 */
[--C-:B-1----:R-:W-:Y:S01]  /*a050*/  FFMA.FTZ R2, R133, c[0x0][0x2d0], -R156.reuse ;  /* 0x0000b40085027a23 */ /* 0x102fe2000001089c */
[----:B---3--:R-:W-:Y:S01]  /*a060*/  F2FP.BF16.PACK_AB R109, R162, R164 ;  /* 0x000000a4a26d723e */ /* 0x008fe200000010ff */
[----:B------:R-:W-:Y:S02]  /*a070*/  FFMA.FTZ R156, R115, c[0x0][0x2d0], -R156 ;  /* 0x0000b400739c7a23 */ /* 0x000fe4000001089c */
[----:B------:R-:W-:Y:S01]  /*a080*/  IMAD.MOV.U32 R115, RZ, RZ, R159 ;  /* 0x000000ffff737224 */ /* 0x000fe200078e009f */
[----:B------:R1:W-:Y:S10]  /*a090*/  MUFU.EX2 R163, R2 ;  /* 0x0000000200a37308 */ /* 0x0003f40000000800 */
        /* <DEDUP_REMOVED lines=9> */
[----:B------:R1:W-:Y:S01]  /*a130*/  MUFU.EX2 R156, R2 ;  /* 0x00000002009c7308 */ /* 0x0003e20000000800 */
[----:B------:R-:W3:Y:S09]  /*a140*/  LDSM.16.MT88.4 R132, [R200+0x2000] ;  /* 0x00200000c884783b */ /* 0x000ef20000004200 */
[----:B------:R-:W4:Y:S01]  /*a150*/  MUFU.EX2 R118, R157 ;  /* 0x0000009d00767308 */ /* 0x000f220000000800 */
[--C-:B-1----:R-:W-:Y:S09]  /*a160*/  FFMA.FTZ R2, R242, c[0x0][0x2d0], -R158.reuse ;  /* 0x0000b400f2027a23 */ /* 0x102ff2000001089e */
[----:B------:R1:W-:Y:S01]  /*a170*/  MUFU.EX2 R117, R2 ;  /* 0x0000000200757308 */ /* 0x0003e20000000800 */
[----:B----4-:R-:W-:Y:S01]  /*a180*/  F2FP.BF16.PACK_AB R154, R118, R156 ;  /* 0x0000009c769a723e */ /* 0x010fe200000010ff */
[--C-:B-1----:R-:W-:Y:S08]  /*a190*/  FFMA.FTZ R2, R247, c[0x0][0x2d0], -R158.reuse ;  /* 0x0000b400f7027a23 */ /* 0x102ff0000001089e */
[----:B------:R1:W4:Y:S02]  /*a1a0*/  MUFU.EX2 R116, R2 ;  /* 0x0000000200747308 */ /* 0x0003240000000800 */
[--C-:B-1----:R-:W-:Y:S01]  /*a1b0*/  FFMA.FTZ R2, R115, c[0x0][0x2d0], -R158.reuse ;  /* 0x0000b40073027a23 */ /* 0x102fe2000001089e */
[----:B----4-:R-:W-:Y:S01]  /*a1c0*/  F2FP.BF16.PACK_AB R153, R116, R117 ;  /* 0x000000757499723e */ /* 0x010fe200000010ff */
[----:B------:R-:W-:Y:S06]  /*a1d0*/  FFMA.FTZ R158, R71, c[0x0][0x2d0], -R158 ;  /* 0x0000b400479e7a23 */ /* 0x000fec000001089e */
[----:B------:R1:W-:Y:S10]  /*a1e0*/  MUFU.EX2 R115, R2 ;  /* 0x0000000200737308 */ /* 0x0003f40000000800 */
[----:B------:R-:W4:Y:S01]  /*a1f0*/  MUFU.EX2 R80, R158 ;  /* 0x0000009e00507308 */ /* 0x000f220000000800 */
[----:B-1----:R-:W-:Y:S02]  /*a200*/  FFMA.FTZ R2, R68, R98, R136 ;  /* 0x0000006244027223 */ /* 0x002fe40000010088 */
[----:B------:R-:W-:Y:S02]  /*a210*/  FFMA.FTZ R68, R3, R97, R246 ;  /* 0x0000006103447223 */ /* 0x000fe400000100f6 */
[----:B------:R-:W-:Y:S02]  /*a220*/  FFMA.FTZ R3, R0, R96, R239 ;  /* 0x0000006000037223 */ /* 0x000fe400000100ef */
[----:B------:R-:W-:Y:S01]  /*a230*/  FADD.FTZ R0, R129, R69 ;  /* 0x0000004581007221 */ /* 0x000fe20000010000 */
[----:B------:R-:W1:Y:S01]  /*a240*/  LDSM.16.MT88.4 R96, [R201+0x2000] ;  /* 0x00200000c960783b */ /* 0x000e620000004200 */
[----:B------:R-:W-:Y:S02]  /*a250*/  FADD.FTZ R69, R123, R68 ;  /* 0x000000447b457221 */ /* 0x000fe40000010000 */
[----:B------:R-:W-:Y:S01]  /*a260*/  FADD.FTZ R68, R122, R0 ;  /* 0x000000007a447221 */ /* 0x000fe20000010000 */
[----:B----4-:R-:W-:Y:S01]  /*a270*/  F2FP.BF16.PACK_AB R155, R80, R115 ;  /* 0x00000073509b723e */ /* 0x010fe200000010ff */
[----:B------:R-:W-:Y:S01]  /*a280*/  FADD.FTZ R71, R126, R2 ;  /* 0x000000027e477221 */ /* 0x000fe20000010000 */
[-C--:B---3--:R-:W-:Y:S02]  /*a290*/  HMMA.16816.F32.BF16 R120, R108, R132.reuse, R4 ;  /* 0x000000846c78723c */ /* 0x088fe40000041804 */
[----:B------:R-:W3:Y:S03]  /*a2a0*/  LDSM.16.MT88.4 R4, [R203+0x2000] ;  /* 0x00200000cb04783b */ /* 0x000ee60000004200 */
        /* <DEDUP_REMOVED lines=54> */
[-C--:B---3--:R-:W-:Y:S03]  /*a610*/  HMMA.16816.F32.BF16 R100, R108, R4.reuse, R52 ;  /* 0x000000046c64723c */ /* 0x088fe60000041834 */
        /* <DEDUP_REMOVED lines=34> */
[----:B------:R1:W-:Y:S01]  /*a840*/  STL [R1+0x4], R3 ;  /* 0x0000040301007387 */ /* 0x0003e20000100800 */
[----:B------:R-:W-:Y:S02]  /*a850*/  IMAD.MOV.U32 R196, RZ, RZ, R215 ;  /* 0x000000ffffc47224 */ /* 0x000fe400078e00d7 */
[----:B------:R-:W-:Y:S01]  /*a860*/  IMAD.MOV.U32 R117, RZ, RZ, R70 ;  /* 0x000000ffff757224 */ /* 0x000fe200078e0046 */
[----:B------:R2:W-:Y:S01]  /*a870*/  STL [R1+0x8], R2 ;  /* 0x0000080201007387 */ /* 0x0005e20000100800 */
[----:B------:R-:W-:Y:S02]  /*a880*/  IMAD.MOV.U32 R115, RZ, RZ, R113 ;  /* 0x000000ffff737224 */ /* 0x000fe400078e0071 */
[----:B------:R-:W-:Y:S01]  /*a890*/  IMAD.MOV.U32 R116, RZ, RZ, R112 ;  /* 0x000000ffff747224 */ /* 0x000fe200078e0070 */
[----:B------:R2:W-:Y:S01]  /*a8a0*/  STL [R1+0xc], R0 ;  /* 0x00000c0001007387 */ /* 0x0005e20000100800 */
[----:B-1----:R-:W-:Y:S01]  /*a8b0*/  IMAD.MOV.U32 R3, RZ, RZ, R114 ;  /* 0x000000ffff037224 */ /* 0x002fe200078e0072 */
[----:B------:R-:W-:-:S05]  /*a8c0*/  @P0 BRA `(.L_x_1228) ;  /* 0xffffc27000000947 */ /* 0x000fca000383ffff */
.L_x_1227:
[----:B-12---:R-:W2:Y:S02]  /*a8d0*/  LDL R0, [R1+0x10] ;  /* 0x0000100001007983 */ /* 0x006ea40000100800 */
[----:B--2---:R-:W-:-:S13]  /*a8e0*/  ISETP.GE.AND P0, PT, R215, R0, PT ;  /* 0x00000000d700720c */ /* 0x004fda0003f06270 */
[----:B------:R-:W-:Y:S05]  /*a8f0*/  @!P0 BRA `(.L_x_1229) ;  /* 0x00002f5000008947 */ /* 0x000fea0003800000 */
[----:B------:R-:W-:Y:S01]  /*a900*/  IMAD.MOV.U32 R3, RZ, RZ, R113 ;  /* 0x000000ffff037224 */ /* 0x000fe200078e0071 */
[----:B------:R-:W-:Y:S01]  /*a910*/  MOV R118, R70 ;  /* 0x0000004600767202 */ /* 0x000fe20000000f00 */
[----:B------:R-:W-:Y:S01]  /*a920*/  IMAD.MOV.U32 R0, RZ, RZ, R114 ;  /* 0x000000ffff007224 */ /* 0x000fe200078e0072 */
[----:B------:R-:W-:Y:S02]  /*a930*/  MOV R115, R112 ;  /* 0x0000007000737202 */ /* 0x000fe40000000f00 */
.L_x_1230:
        /* <DEDUP_REMOVED lines=19> */
[----:B------:R-:W3:Y:S04]  /*aa70*/  LDL R220, [R1+0x10] ;  /* 0x0000100001dc7983 */ /* 0x000ee80000100800 */
[----:B------:R-:W5:Y:S08]  /*aa80*/  LDSM.16.M88.4 R48, [R119+0x1000] ;  /* 0x001000007730783b */ /* 0x000f700000000200 */
[----:B------:R-:W3:Y:S01]  /*aa90*/  LDL R217, [R1+0x38] ;  /* 0x0000380001d97983 */ /* 0x000ee20000100800 */
[-C--:B-1----:R-:W-:Y:S03]  /*aaa0*/  HMMA.16816.F32.BF16 R4, R80, R16.reuse, RZ ;  /* 0x000000105004723c */ /* 0x082fe600000418ff */
[----:B------:R-:W1:Y:S05]  /*aab0*/  LDSM.16.M88.4 R64, [R119+0x1800] ;  /* 0x001800007740783b */ /* 0x000e6a0000000200 */
[C---:B----4-:R-:W-:Y:S03]  /*aac0*/  HMMA.16816.F32.BF16 R8, R76.reuse, R16, RZ ;  /* 0x000000104c08723c */ /* 0x050fe600000418ff */
[----:B------:R-:W4:Y:S05]  /*aad0*/  LDSM.16.M88.4 R156, [R119+0x2000] ;  /* 0x00200000779c783b */ /* 0x000f2a0000000200 */
[-C--:B------:R-:W-:Y:S03]  /*aae0*/  HMMA.16816.F32.BF16 R12, R76, R18.reuse, RZ ;  /* 0x000000124c0c723c */ /* 0x080fe600000418ff */
[----:B------:R-:W-:Y:S05]  /*aaf0*/  LDSM.16.M88.4 R160, [R209] ;  /* 0x00000000d1a0783b */ /* 0x000fea0000000200 */
[C---:B------:R-:W-:Y:S03]  /*ab00*/  HMMA.16816.F32.BF16 R16, R80.reuse, R18, RZ ;  /* 0x000000125010723c */ /* 0x040fe600000418ff */
[----:B------:R-:W1:Y:S05]  /*ab10*/  LDSM.16.M88.4 R164, [R210] ;  /* 0x00000000d2a4783b */ /* 0x000e6a0000000200 */
[-C--:B-----5:R-:W-:Y:S03]  /*ab20*/  HMMA.16816.F32.BF16 R20, R80, R32.reuse, RZ ;  /* 0x000000205014723c */ /* 0x0a0fe600000418ff */
[----:B------:R-:W5:Y:S05]  /*ab30*/  LDSM.16.M88.4 R168, [R209+0x2000] ;  /* 0x00200000d1a8783b */ /* 0x000f6a0000000200 */
[C---:B------:R-:W-:Y:S03]  /*ab40*/  HMMA.16816.F32.BF16 R24, R76.reuse, R32, RZ ;  /* 0x000000204c18723c */ /* 0x040fe600000418ff */
[----:B------:R-:W1:Y:S05]  /*ab50*/  LDSM.16.M88.4 R172, [R214] ;  /* 0x00000000d6ac783b */ /* 0x000e6a0000000200 */
[-C--:B------:R-:W-:Y:S03]  /*ab60*/  HMMA.16816.F32.BF16 R28, R76, R34.reuse, RZ ;  /* 0x000000224c1c723c */ /* 0x080fe600000418ff */
[----:B------:R-:W1:Y:S05]  /*ab70*/  LDSM.16.M88.4 R176, [R213] ;  /* 0x00000000d5b0783b */ /* 0x000e6a0000000200 */
[C---:B------:R-:W-:Y:S03]  /*ab80*/  HMMA.16816.F32.BF16 R32, R80.reuse, R34, RZ ;  /* 0x000000225020723c */ /* 0x040fe600000418ff */
[----:B------:R-:W2:Y:S05]  /*ab90*/  LDSM.16.M88.4 R180, [R212] ;  /* 0x00000000d4b4783b */ /* 0x000eaa0000000200 */
[-C--:B------:R-:W-:Y:S03]  /*aba0*/  HMMA.16816.F32.BF16 R36, R80, R48.reuse, RZ ;  /* 0x000000305024723c */ /* 0x080fe600000418ff */
[----:B------:R-:W2:Y:S05]  /*abb0*/  LDSM.16.M88.4 R184, [R211] ;  /* 0x00000000d3b8783b */ /* 0x000eaa0000000200 */
[C---:B------:R-:W-:Y:S03]  /*abc0*/  HMMA.16816.F32.BF16 R40, R76.reuse, R48, RZ ;  /* 0x000000304c28723c */ /* 0x040fe600000418ff */
[----:B------:R-:W3:Y:S06]  /*abd0*/  LDL.64 R218, [R1+0x28] ;  /* 0x0000280001da7983 */ /* 0x000eec0000100a00 */
[----:B------:R-:W3:Y:S01]  /*abe0*/  LDL.LU R244, [R1] ;  /* 0x0000000001f47983 */ /* 0x000ee20000300800 */
[-C--:B------:R-:W-:Y:S03]  /*abf0*/  HMMA.16816.F32.BF16 R44, R76, R50.reuse, RZ ;  /* 0x000000324c2c723c */ /* 0x080fe600000418ff */
[----:B------:R-:W3:Y:S04]  /*ac00*/  LDL.LU R243, [R1+0x4] ;  /* 0x0000040001f37983 */ /* 0x000ee80000300800 */
[----:B------:R-:W3:Y:S01]  /*ac10*/  LDL.LU R242, [R1+0x8] ;  /* 0x0000080001f27983 */ /* 0x000ee20000300800 */
[C---:B------:R-:W-:Y:S03]  /*ac20*/  HMMA.16816.F32.BF16 R48, R80.reuse, R50, RZ ;  /* 0x000000325030723c */ /* 0x040fe600000418ff */
[----:B------:R-:W3:Y:S05]  /*ac30*/  LDL.LU R241, [R1+0xc] ;  /* 0x00000c0001f17983 */ /* 0x000eea0000300800 */
[-C--:B-1----:R-:W-:Y:S08]  /*ac40*/  HMMA.16816.F32.BF16 R52, R80, R64.reuse, RZ ;  /* 0x000000405034723c */ /* 0x082ff000000418ff */
[C---:B------:R-:W-:Y:S08]  /*ac50*/  HMMA.16816.F32.BF16 R56, R76.reuse, R64, RZ ;  /* 0x000000404c38723c */ /* 0x040ff000000418ff */
[-C--:B------:R-:W-:Y:S08]  /*ac60*/  HMMA.16816.F32.BF16 R60, R76, R66.reuse, RZ ;  /* 0x000000424c3c723c */ /* 0x080ff000000418ff */
[C---:B------:R-:W-:Y:S04]  /*ac70*/  HMMA.16816.F32.BF16 R64, R80.reuse, R66, RZ ;  /* 0x000000425040723c */ /* 0x040fe800000418ff */
[----:B--2---:R-:W-:Y:S02]  /*ac80*/  MOV R73, R72 ;  /* 0x0000004800497202 */ /* 0x004fe40000000f00 */
[----:B---3--:R-:W-:Y:S06]  /*ac90*/  MOV R72, R70 ;  /* 0x0000004600487202 */ /* 0x008fec0000000f00 */
[----:B------:R-:W-:Y:S02]  /*aca0*/  IMAD.WIDE.U32 R72, R68, 0x50, R72 ;  /* 0x0000005044487825 */ /* 0x000fe400078e0048 */
[-C--:B----4-:R-:W-:Y:S03]  /*acb0*/  HMMA.16816.F32.BF16 R68, R80, R156.reuse, RZ ;  /* 0x0000009c5044723c */ /* 0x090fe600000418ff */
        /* <DEDUP_REMOVED lines=18> */
[-C--:B------:R-:W-:Y:S03]  /*ade0*/  HMMA.16816.F32.BF16 R4, R160, R164.reuse, R4 ;  /* 0x000000a4a004723c */ /* 0x080fe60000041804 */
[----:B------:R4:W-:Y:S02]  /*adf0*/  LDGSTS.E.BYPASS.LTC128B.128 [R216+0x1900], [R156.64], !P6 ;  /* 0x019000009cd87fae */ /* 0x0009e4000f101d48 */
[----:B-1----:R-:W-:Y:S03]  /*ae00*/  IADD3 R116, P0, R156, R190, RZ ;  /* 0x000000be9c747210 */ /* 0x002fe60007f1e0ff */
[C---:B-----5:R-:W-:Y:S04]  /*ae10*/  HMMA.16816.F32.BF16 R8, R168.reuse, R164, R8 ;  /* 0x000000a4a808723c */ /* 0x060fe80000041808 */
[----:B------:R-:W-:Y:S04]  /*ae20*/  IADD3.X R117, R157, R114, RZ, P0, !PT ;  /* 0x000000729d757210 */ /* 0x000fe800007fe4ff */
[-C--:B------:R-:W-:Y:S01]  /*ae30*/  HMMA.16816.F32.BF16 R12, R168, R166.reuse, R12 ;  /* 0x000000a6a80c723c */ /* 0x080fe2000004180c */
[----:B------:R1:W-:Y:S02]  /*ae40*/  LDGSTS.E.BYPASS.LTC128B.128 [R216+0x2100], [R116.64], !P6 ;  /* 0x0210000074d87fae */ /* 0x0003e4000f101d48 */
[C---:B------:R-:W-:Y:S02]  /*ae50*/  ISETP.GT.AND P0, PT, R215.reuse, R220, PT ;  /* 0x000000dcd700720c */ /* 0x040fe40003f04270 */
[----:B------:R-:W-:Y:S03]  /*ae60*/  IADD3 R215, R215, -0x1, RZ ;  /* 0xffffffffd7d77810 */ /* 0x000fe60007ffe0ff */
[C---:B------:R-:W-:Y:S01]  /*ae70*/  HMMA.16816.F32.BF16 R16, R160.reuse, R166, R16 ;  /* 0x000000a6a010723c */ /* 0x040fe20000041810 */
[----:B---3--:R-:W-:Y:S07]  /*ae80*/  LDSM.16.M88.4 R188, [R205] ;  /* 0x00000000cdbc783b */ /* 0x008fee0000000200 */
[-C--:B------:R-:W-:Y:S01]  /*ae90*/  HMMA.16816.F32.BF16 R20, R160, R172.reuse, R20 ;  /* 0x000000aca014723c */ /* 0x080fe20000041814 */
        /* <DEDUP_REMOVED lines=181> */
[C---:B------:R-:W-:Y:S01]  /*b9f0*/  FMUL.FTZ R96, R117.reuse, R96 ;  /* 0x0000006075607220 */ /* 0x040fe20000410000 */
[----:B------:R2:W4:Y:S01]  /*ba00*/  MUFU.EX2 R116, R2 ;  /* 0x0000000200747308 */ /* 0x0005220000000800 */
[----:B------:R-:W-:Y:S02]  /*ba10*/  FMUL.FTZ R85, R117, R85 ;  /* 0x0000005575557220 */ /* 0x000fe40000410000 */
[--C-:B------:R-:W-:Y:S02]  /*ba20*/  FFMA.FTZ R38, R38, c[0x0][0x2d0], -R165.reuse ;  /* 0x0000b40026267a23 */ /* 0x100fe400000108a5 */
[----:B---3--:R-:W-:Y:S02]  /*ba30*/  FFMA.FTZ R36, R48, c[0x0][0x2d0], -R164 ;  /* 0x0000b40030247a23 */ /* 0x008fe400000108a4 */
[----:B------:R-:W-:Y:S02]  /*ba40*/  FFMA.FTZ R41, R41, c[0x0][0x2d0], -R166 ;  /* 0x0000b40029297a23 */ /* 0x000fe400000108a6 */
[----:B------:R-:W-:Y:S01]  /*ba50*/  FMUL.FTZ R97, R117, R97 ;  /* 0x0000006175617220 */ /* 0x000fe20000410000 */
[----:B------:R3:W-:Y:S01]  /*ba60*/  MUFU.EX2 R197, R36 ;  /* 0x0000002400c57308 */ /* 0x0007e20000000800 */
[----:B------:R-:W-:Y:S01]  /*ba70*/  FFMA.FTZ R39, R39, c[0x0][0x2d0], -R165 ;  /* 0x0000b40027277a23 */ /* 0x000fe200000108a5 */
        /* <DEDUP_REMOVED lines=18> */
[----:B------:R-:W-:Y:S02]  /*bba0*/  FMUL.FTZ R87, R116, R87 ;  /* 0x0000005774577220 */ /* 0x000fe40000410000 */
[----:B---3--:R-:W-:Y:S02]  /*bbb0*/  FFMA.FTZ R36, R49, c[0x0][0x2d0], -R164 ;  /* 0x0000b40031247a23 */ /* 0x008fe400000108a4 */
        /* <DEDUP_REMOVED lines=217> */
[-C--:B------:R-:W-:Y:S01]  /*c950*/  HMMA.16816.F32.BF16 R36, R124, R134.reuse, R36 ;  /* 0x000000867c24723c */ /* 0x080fe20000041824 */
[----:B------:R-:W4:Y:S07]  /*c960*/  LDSM.16.MT88.4 R124, [R204+0x800] ;  /* 0x00080000cc7c783b */ /* 0x000f2e0000004200 */
[----:B------:R-:W-:Y:S01]  /*c970*/  HMMA.16816.F32.BF16 R108, R120, R134, R108 ;  /* 0x00000086786c723c */ /* 0x000fe2000004186c */
[----:B------:R-:W4:Y:S03]  /*c980*/  LDSM.16.MT88.4 R132, [R201+0x800] ;  /* 0x00080000c984783b */ /* 0x000f260000004200 */
[--C-:B-1----:R-:W-:Y:S03]  /*c990*/  FFMA.FTZ R56, R83, c[0x0][0x2d0], -R165.reuse ;  /* 0x0000b40053387a23 */ /* 0x102fe600000108a5 */
[----:B---3--:R-:W-:Y:S01]  /*c9a0*/  F2FP.BF16.PACK_AB R120, R219, R220 ;  /* 0x000000dcdb78723e */ /* 0x008fe200000010ff */
[-C--:B--2---:R-:W-:Y:S05]  /*c9b0*/  HMMA.16816.F32.BF16 R4, R48, R128.reuse, R4 ;  /* 0x000000803004723c */ /* 0x084fea0000041804 */
[----:B------:R-:W-:Y:S02]  /*c9c0*/  F2FP.BF16.PACK_AB R122, R217, R218 ;  /* 0x000000dad97a723e */ /* 0x000fe400000010ff */
[----:B------:R-:W-:Y:S02]  /*c9d0*/  F2FP.BF16.PACK_AB R121, R169, R170 ;  /* 0x000000aaa979723e */ /* 0x000fe400000010ff */
[----:B------:R-:W-:Y:S07]  /*c9e0*/  F2FP.BF16.PACK_AB R123, R167, R168 ;  /* 0x000000a8a77b723e */ /* 0x000fee00000010ff */
[C---:B------:R-:W-:Y:S08]  /*c9f0*/  HMMA.16816.F32.BF16 R8, R120.reuse, R128, R8 ;  /* 0x000000807808723c */ /* 0x040ff00000041808 */
[-C--:B------:R-:W-:Y:S08]  /*ca00*/  HMMA.16816.F32.BF16 R12, R120, R130.reuse, R12 ;  /* 0x00000082780c723c */ /* 0x080ff0000004180c */
[C---:B------:R-:W-:Y:S08]  /*ca10*/  HMMA.16816.F32.BF16 R16, R48.reuse, R130, R16 ;  /* 0x000000823010723c */ /* 0x040ff00000041810 */
[-C--:B----4-:R-:W-:Y:S08]  /*ca20*/  HMMA.16816.F32.BF16 R20, R48, R124.reuse, R20 ;  /* 0x0000007c3014723c */ /* 0x090ff00000041814 */
[C---:B------:R-:W-:Y:S08]  /*ca30*/  HMMA.16816.F32.BF16 R32, R120.reuse, R124, R32 ;  /* 0x0000007c7820723c */ /* 0x040ff00000041820 */
[-C--:B------:R-:W-:Y:S08]  /*ca40*/  HMMA.16816.F32.BF16 R24, R120, R126.reuse, R24 ;  /* 0x0000007e7818723c */ /* 0x080ff00000041818 */
[C---:B------:R-:W-:Y:S08]  /*ca50*/  HMMA.16816.F32.BF16 R84, R48.reuse, R126, R84 ;  /* 0x0000007e3054723c */ /* 0x040ff00000041854 */
[-C--:B------:R-:W-:Y:S08]  /*ca60*/  HMMA.16816.F32.BF16 R28, R48, R132.reuse, R28 ;  /* 0x00000084301c723c */ /* 0x080ff0000004181c */
        /* <DEDUP_REMOVED lines=211> */
[----:B------:R-:W-:Y:S01]  /*d7a0*/  STL [R1], R5 ;  /* 0x0000000501007387 */ /* 0x000fe20000100800 */
[----:B------:R-:W-:Y:S02]  /*d7b0*/  FADD.FTZ R3, R63, R3 ;  /* 0x000000033f037221 */ /* 0x000fe40000010000 */
        /* <DEDUP_REMOVED lines=9> */
.L_x_1229:
[----:B------:R-:W-:Y:S02]  /*d850*/  MOV R9, 0x1f ;  /* 0x0000001f00097802 */ /* 0x000fe40000000f00 */
[----:B------:R-:W-:Y:S01]  /*d860*/  MOV R8, 0xffffffff ;  /* 0xffffffff00087802 */ /* 0x000fe20000000f00 */
[----:B------:R-:W-:Y:S05]  /*d870*/  BRA.DIV ~URZ, `(.L_x_1231) ;  /* 0x000051327f007947 */ /* 0x000fea000b800000 */
[----:B------:R-:W2:Y:S04]  /*d880*/  LDL R2, [R1] ;  /* 0x0000000001027983 */ /* 0x000ea80000100800 */
[----:B--2---:R1:W2:Y:S02]  /*d890*/  SHFL.BFLY PT, R0, R2, 0x2, 0x1f ;  /* 0x0c401f0002007f89 */ /* 0x0042a400000e0000 */
.L_x_1317:
        /* <DEDUP_REMOVED lines=19> */
.L_x_1318:
        /* <DEDUP_REMOVED lines=9> */
[----:B------:R-:W-:-:S05]  /*da60*/  MOV R19, 0xff800000 ;  /* 0xff80000000137802 */ /* 0x000fca0000000f00 */
[----:B------:R-:W-:Y:S02]  /*da70*/  @P1 MOV R10, 0x3f317218 ;  /* 0x3f317218000a1802 */ /* 0x000fe40000000f00 */
[----:B------:R2:W-:Y:S01]  /*da80*/  @P3 MUFU.LG2 R9, R4 ;  /* 0x0000000400093308 */ /* 0x0005e20000000c00 */
[----:B-1----:R-:W-:-:S07]  /*da90*/  FMUL.FTZ R68, R0, R120 ;  /* 0x0000007800447220 */ /* 0x002fce0000410000 */
[----:B------:R-:W-:Y:S01]  /*daa0*/  @P2 MUFU.RCP R3, R5 ;  /* 0x0000000500032308 */ /* 0x000fe20000001000 */
[C---:B------:R-:W-:Y:S02]  /*dab0*/  FMUL.FTZ R69, R0.reuse, R121 ;  /* 0x0000007900457220 */ /* 0x040fe40000410000 */
[C---:B------:R-:W-:Y:S02]  /*dac0*/  FMUL.FTZ R72, R0.reuse, R132 ;  /* 0x0000008400487220 */ /* 0x040fe40000410000 */
[----:B------:R-:W-:Y:S02]  /*dad0*/  FMUL.FTZ R73, R0, R133 ;  /* 0x0000008500497220 */ /* 0x000fe40000410000 */
[----:B--2-4-:R-:W-:Y:S01]  /*dae0*/  FADD.FTZ R4, R8, R7 ;  /* 0x0000000708047221 */ /* 0x014fe20000010000 */
[----:B------:R-:W-:Y:S01]  /*daf0*/  @P1 MUFU.RCP R2, R6 ;  /* 0x0000000600021308 */ /* 0x000fe20000001000 */
[C---:B------:R-:W-:Y:S02]  /*db00*/  FMUL.FTZ R74, R0.reuse, R136 ;  /* 0x00000088004a7220 */ /* 0x040fe40000410000 */
[----:B------:R-:W-:Y:S01]  /*db10*/  FMUL.FTZ R75, R0, R137 ;  /* 0x00000089004b7220 */ /* 0x000fe20000410000 */
[----:B------:R-:W-:Y:S01]  /*db20*/  FSETP.NE.FTZ.AND P0, PT, R4, RZ, PT ;  /* 0x000000ff0400720b */ /* 0x000fe20003f15000 */
[----:B------:R-:W-:-:S02]  /*db30*/  FMUL.FTZ R76, R0, R84 ;  /* 0x00000054004c7220 */ /* 0x000fc40000410000 */
[C---:B------:R-:W-:Y:S01]  /*db40*/  FMUL.FTZ R77, R0.reuse, R85 ;  /* 0x00000055004d7220 */ /* 0x040fe20000410000 */
[----:B------:R1:W2:Y:S01]  /*db50*/  @P2 MUFU.LG2 R7, R5 ;  /* 0x0000000500072308 */ /* 0x0002a20000000c00 */
        /* <DEDUP_REMOVED lines=8> */
[----:B-1----:R-:W-:Y:S01]  /*dbe0*/  @P2 MOV R5, 0x3f317218 ;  /* 0x3f31721800052802 */ /* 0x002fe20000000f00 */
[----:B------:R-:W1:Y:S01]  /*dbf0*/  @P1 MUFU.LG2 R0, R6 ;  /* 0x0000000600001308 */ /* 0x000e620000000c00 */
[----:B--2---:R-:W-:Y:S02]  /*dc00*/  @P2 FMUL.FTZ R8, R7, 0.69314718246459960938 ;  /* 0x3f31721807082820 */ /* 0x004fe40000410000 */
[C---:B------:R-:W-:Y:S02]  /*dc10*/  FMUL.FTZ R82, R3.reuse, R122 ;  /* 0x0000007a03527220 */ /* 0x040fe40000410000 */
[----:B------:R-:W-:-:S02]  /*dc20*/  FMUL.FTZ R83, R3, R123 ;  /* 0x0000007b03537220 */ /* 0x000fc40000410000 */
[C---:B------:R-:W-:Y:S02]  /*dc30*/  FMUL.FTZ R84, R3.reuse, R134 ;  /* 0x0000008603547220 */ /* 0x040fe40000410000 */
[C---:B------:R-:W-:Y:S02]  /*dc40*/  FMUL.FTZ R85, R3.reuse, R135 ;  /* 0x0000008703557220 */ /* 0x040fe40000410000 */
[C---:B------:R-:W-:Y:S02]  /*dc50*/  FMUL.FTZ R96, R3.reuse, R138 ;  /* 0x0000008a03607220 */ /* 0x040fe40000410000 */
[C---:B------:R-:W-:Y:S02]  /*dc60*/  FMUL.FTZ R97, R3.reuse, R139 ;  /* 0x0000008b03617220 */ /* 0x040fe40000410000 */
[C---:B------:R-:W-:Y:S02]  /*dc70*/  FMUL.FTZ R86, R3.reuse, R86 ;  /* 0x0000005603567220 */ /* 0x040fe40000410000 */
[----:B-1----:R-:W-:Y:S01]  /*dc80*/  @P1 FMUL.FTZ R7, R0, 0.69314718246459960938 ;  /* 0x3f31721800071820 */ /* 0x002fe20000410000 */
[----:B------:R-:W-:Y:S01]  /*dc90*/  MOV R0, RZ ;  /* 0x000000ff00007202 */ /* 0x000fe20000000f00 */
[----:B------:R-:W-:-:S02]  /*dca0*/  FMUL.FTZ R87, R3, R87 ;  /* 0x0000005703577220 */ /* 0x000fc40000410000 */
[C---:B------:R-:W-:Y:S02]  /*dcb0*/  FMUL.FTZ R100, R3.reuse, R150 ;  /* 0x0000009603647220 */ /* 0x040fe40000410000 */
[C---:B------:R-:W-:Y:S01]  /*dcc0*/  FMUL.FTZ R101, R3.reuse, R151 ;  /* 0x0000009703657220 */ /* 0x040fe20000410000 */
[----:B------:R-:W1:Y:S01]  /*dcd0*/  @P0 MUFU.RCP R0, R4 ;  /* 0x0000000400000308 */ /* 0x000e620000001000 */
        /* <DEDUP_REMOVED lines=23> */
[----:B------:R2:W3:Y:S01]  /*de50*/  @P0 MUFU.LG2 R2, R4 ;  /* 0x0000000400020308 */ /* 0x0004e20000000c00 */
[----:B------:R-:W-:Y:S02]  /*de60*/  @P3 FMUL.FTZ R6, R3, c[0x0][0x2d0] ;  /* 0x0000b40003063a20 */ /* 0x000fe40000410000 */
[----:B------:R-:W-:Y:S02]  /*de70*/  @P1 FMUL.FTZ R3, R10, c[0x0][0x2d0] ;  /* 0x0000b4000a031a20 */ /* 0x000fe40000410000 */
[----:B------:R-:W-:Y:S02]  /*de80*/  @P3 FMUL.FTZ R9, R9, 0.69314718246459960938 ;  /* 0x3f31721809093820 */ /* 0x000fe40000410000 */
[----:B------:R-:W-:Y:S01]  /*de90*/  @P1 FFMA.FTZ R26, R3, R112, R7 ;  /* 0x00000070031a1223 */ /* 0x000fe20000010007 */
[----:B------:R-:W-:Y:S01]  /*dea0*/  @P0 MOV R3, 0x3f317218 ;  /* 0x3f31721800030802 */ /* 0x000fe20000000f00 */
[----:B------:R-:W-:Y:S02]  /*deb0*/  @P2 FMUL.FTZ R5, R5, c[0x0][0x2d0] ;  /* 0x0000b40005052a20 */ /* 0x000fe40000410000 */
[----:B-1----:R-:W-:-:S02]  /*dec0*/  FMUL.FTZ R34, R0, R126 ;  /* 0x0000007e00227220 */ /* 0x002fc40000410000 */
[----:B------:R-:W-:Y:S02]  /*ded0*/  @P0 FMUL.FTZ R3, R3, c[0x0][0x2d0] ;  /* 0x0000b40003030a20 */ /* 0x000fe40000410000 */
[----:B------:R-:W-:Y:S01]  /*dee0*/  FMUL.FTZ R35, R0, R127 ;  /* 0x0000007f00237220 */ /* 0x000fe20000410000 */
[----:B--2---:R-:W-:Y:S01]  /*def0*/  MOV R4, 0x1 ;  /* 0x0000000100047802 */ /* 0x004fe20000000f00 */
[----:B---3--:R-:W-:Y:S02]  /*df00*/  @P0 FMUL.FTZ R2, R2, 0.69314718246459960938 ;  /* 0x3f31721802020820 */ /* 0x008fe40000410000 */
        /* <DEDUP_REMOVED lines=18> */
.L_x_1198:
[----:B--2---:R2:W5:Y:S04]  /*e030*/  LDL R6, [R1+0x48] ;  /* 0x0000480001067983 */ /* 0x0045680000100800 */
        /* <DEDUP_REMOVED lines=18> */
.L_x_1234:
[----:B--2---:R-:W-:Y:S05]  /*e160*/  BSYNC B0 ;  /* 0x0000000000007941 */ /* 0x004fea0003800000 */
.L_x_1233:
[----:B------:R-:W2:Y:S04]  /*e170*/  LDL.64 R2, [R1+0x18] ;  /* 0x0000180001027983 */ /* 0x000ea80000100a00 */
[----:B------:R-:W3:Y:S01]  /*e180*/  LDL R9, [R1+0x58] ;  /* 0x0000580001097983 */ /* 0x000ee20000100800 */
[----:B------:R-:W-:Y:S01]  /*e190*/  PRMT R0, R0, 0x9910, RZ ;  /* 0x0000991000007816 */ /* 0x000fe200000000ff */
[----:B------:R-:W-:Y:S01]  /*e1a0*/  BSSY B1, `(.L_x_1235) ;  /* 0x00002c7000017945 */ /* 0x000fe20003800000 */
[----:B-----5:R-:W-:Y:S02]  /*e1b0*/  IMAD.MOV.U32 R70, RZ, RZ, R6 ;  /* 0x000000ffff467224 */ /* 0x020fe400078e0006 */
[----:B------:R-:W-:Y:S02]  /*e1c0*/  ISETP.NE.AND P0, PT, R0, RZ, PT ;  /* 0x000000ff0000720c */ /* 0x000fe40003f05270 */
[----:B--2---:R-:W-:-:S02]  /*e1d0*/  SHF.R.S32.HI R18, RZ, 0x1f, R2 ;  /* 0x0000001fff127819 */ /* 0x004fc40000011402 */
[----:B---3--:R-:W-:-:S09]  /*e1e0*/  SHF.R.S32.HI R8, RZ, 0x1f, R9 ;  /* 0x0000001fff087819 */ /* 0x008fd20000011409 */
[----:B------:R-:W-:Y:S05]  /*e1f0*/  @!P0 BRA `(.L_x_1236) ;  /* 0x00001fa000008947 */ /* 0x000fea0003800000 */
[----:B-1----:R-:W2:Y:S04]  /*e200*/  LDL R6, [R1+0x68] ;  /* 0x0000680001067983 */ /* 0x002ea80000100800 */
[----:B------:R-:W3:Y:S04]  /*e210*/  LDL R5, [R1+0x78] ;  /* 0x0000780001057983 */ /* 0x000ee80000100800 */
        /* <DEDUP_REMOVED lines=94> */
.L_x_1237:
[----:B-1----:R-:W2:Y:S04]  /*e800*/  LDL R4, [R1+0x84] ;  /* 0x0000840001047983 */ /* 0x002ea80000100800 */
[----:B------:R-:W2:Y:S04]  /*e810*/  LDL R71, [R1+0x60] ;  /* 0x0000600001477983 */ /* 0x000ea80000100800 */
        /* <DEDUP_REMOVED lines=65> */
[----:B----4-:R-:W-:-:S05]  /*ec30*/  IMAD.IADD R5, R16, 0x1, R71 ;  /* 0x0000000110057824 */ /* 0x010fca00078e0247 */
        /* <DEDUP_REMOVED lines=61> */
.L_x_1319:
[----:B------:R-:W-:Y:S05]  /*f010*/  BRA.DIV ~URZ, `(.L_x_1240) ;  /* 0x00003cc27f007947 */ /* 0x000fea000b800000 */
[----:B------:R3:W4:Y:S02]  /*f020*/  SHFL.IDX PT, R2, R7, RZ, 0x181f ;  /* 0x00181fff07027589 */ /* 0x00072400000e0000 */
.L_x_1320:
        /* <DEDUP_REMOVED lines=9> */
.L_x_1321:
        /* <DEDUP_REMOVED lines=8> */
.L_x_1322:
[----:B------:R-:W-:Y:S05]  /*f140*/  BRA.DIV ~URZ, `(.L_x_1243) ;  /* 0x00003d427f007947 */ /* 0x000fea000b800000 */
[----:B-1----:R1:W2:Y:S02]  /*f150*/  SHFL.IDX PT, R2, R7, 0x2, 0x181f ;  /* 0x00581f0007027f89 */ /* 0x0022a400000e0000 */
.L_x_1323:
        /* <DEDUP_REMOVED lines=9> */
.L_x_1324:
        /* <DEDUP_REMOVED lines=8> */
.L_x_1325:
[----:B------:R-:W-:Y:S05]  /*f270*/  BRA.DIV ~URZ, `(.L_x_1246) ;  /* 0x00003dc27f007947 */ /* 0x000fea000b800000 */
[----:B--2---:R2:W1:Y:S02]  /*f280*/  SHFL.IDX PT, R2, R7, 0x4, 0x181f ;  /* 0x00981f0007027f89 */ /* 0x00446400000e0000 */
.L_x_1326:
        /* <DEDUP_REMOVED lines=9> */
.L_x_1327:
        /* <DEDUP_REMOVED lines=8> */
.L_x_1328:
[----:B------:R-:W-:Y:S05]  /*f3a0*/  BRA.DIV ~URZ, `(.L_x_1249) ;  /* 0x00003e427f007947 */ /* 0x000fea000b800000 */
[----:B--2---:R2:W3:Y:S02]  /*f3b0*/  SHFL.IDX PT, R2, R7, 0x6, 0x181f ;  /* 0x00d81f0007027f89 */ /* 0x0044e400000e0000 */
.L_x_1329:
        /* <DEDUP_REMOVED lines=9> */
.L_x_1330:
        /* <DEDUP_REMOVED lines=8> */
.L_x_1238:
        /* <DEDUP_REMOVED lines=34> */
.L_x_1331:
[----:B------:R-:W-:Y:S05]  /*f6f0*/  BRA.DIV ~URZ, `(.L_x_1253) ;  /* 0x00003ca27f007947 */ /* 0x000fea000b800000 */
[----:B------:R3:W4:Y:S02]  /*f700*/  SHFL.IDX PT, R2, R21, RZ, 0x1c1f ;  /* 0x001c1fff15027589 */ /* 0x00072400000e0000 */
.L_x_1332:
        /* <DEDUP_REMOVED lines=20> */
[----:B------:R-:W-:-:S09]  /*f850*/  ISETP.GE.AND P6, PT, R11, c[0x0][0x3c8], PT ;  /* 0x0000f2000b007a0c */ /* 0x000fd20003fc6270 */
        /* <DEDUP_REMOVED lines=18> */
[----:B------:R-:W-:-:S03]  /*f980*/  ISETP.GE.AND P2, PT, R4, c[0x0][0x3c8], PT ;  /* 0x0000f20004007a0c */ /* 0x000fc60003f46270 */
[----:B------:R2:W-:Y:S01]  /*f990*/  @!P1 ST.E.64 [R14.64], R66 ;  /* 0x000000420e009985 */ /* 0x0005e2000c101b08 */
[----:B----4-:R-:W-:-:S04]  /*f9a0*/  @!P6 LEA R16, P1, R7, R2, 0x2 ;  /* 0x000000020710e211 */ /* 0x010fc800078210ff */
        /* <DEDUP_REMOVED lines=8> */
.L_x_1255:
[----:B------:R-:W-:Y:S05]  /*fa30*/  BSYNC B0 ;  /* 0x0000000000007941 */ /* 0x000fea0003800000 */
.L_x_1254:
[----:B------:R-:W-:Y:S05]  /*fa40*/  BRA.DIV ~URZ, `(.L_x_1256) ;  /* 0x000039c27f007947 */ /* 0x000fea000b800000 */
[----:B--2---:R2:W1:Y:S04]  /*fa50*/  SHFL.IDX PT, R12, R13, 0x1, 0x1c1f ;  /* 0x003c1f000d0c7f89 */ /* 0x00446800000e0000 */
[----:B----4-:R2:W4:Y:S02]  /*fa60*/  SHFL.IDX PT, R2, R21, 0x1, 0x1c1f ;  /* 0x003c1f0015027f89 */ /* 0x01052400000e0000 */
.L_x_1333:
[----:B------:R-:W-:Y:S01]  /*fa70*/  BSSY B0, `(.L_x_1257) ;  /* 0x0000023000007945 */ /* 0x000fe20003800000 */
[----:B------:R-:W-:Y:S05]  /*fa80*/  @P0 BRA `(.L_x_1258) ;  /* 0x0000021000000947 */ /* 0x000fea0003800000 */
[----:B------:R-:W5:Y:S01]  /*fa90*/  LDL R3, [R1+0x44] ;  /* 0x0000440001037983 */ /* 0x000f620000100800 */
[----:B------:R-:W-:Y:S02]  /*faa0*/  ISETP.GE.AND P6, PT, R0, c[0x0][0x3c8], PT ;  /* 0x0000f20000007a0c */ /* 0x000fe40003fc6270 */
[----:B------:R-:W-:Y:S02]  /*fab0*/  ISETP.GE.AND P1, PT, R11, c[0x0][0x3c8], PT ;  /* 0x0000f2000b007a0c */ /* 0x000fe40003f26270 */
[----:B------:R-:W-:-:S02]  /*fac0*/  ISETP.GE.AND P0, PT, R10, c[0x0][0x3c8], PT ;  /* 0x0000f2000a007a0c */ /* 0x000fc40003f06270 */
[----:B-----5:R-:W-:-:S13]  /*fad0*/  ISETP.GE.AND P2, PT, R3, c[0x0][0x3c8], PT ;  /* 0x0000f20003007a0c */ /* 0x020fda0003f46270 */
[----:B----4-:R-:W-:-:S04]  /*fae0*/  @!P2 LEA R14, P3, R3, R2, 0x2 ;  /* 0x00000002030ea211 */ /* 0x010fc800078610ff */
[----:B-1----:R-:W-:Y:S02]  /*faf0*/  @!P2 LEA.HI.X R15, R3, R12, R20, 0x2, P3 ;  /* 0x0000000c030fa211 */ /* 0x002fe400018f1414 */
[----:B------:R-:W-:-:S03]  /*fb00*/  @!P6 LEA R18, P3, R0, R2, 0x2 ;  /* 0x000000020012e211 */ /* 0x000fc600078610ff */
[----:B------:R1:W-:Y:S01]  /*fb10*/  @!P2 ST.E.64 [R14.64], R82 ;  /* 0x000000520e00a985 */ /* 0x0003e2000c101b08 */
[----:B------:R-:W-:Y:S02]  /*fb20*/  @!P6 LEA.HI.X R19, R0, R12, R22, 0x2, P3 ;  /* 0x0000000c0013e211 */ /* 0x000fe400018f1416 */
[----:B------:R-:W-:Y:S02]  /*fb30*/  ISETP.GE.AND P3, PT, R8, c[0x0][0x3c8], PT ;  /* 0x0000f20008007a0c */ /* 0x000fe40003f66270 */
[C---:B------:R-:W-:Y:S01]  /*fb40*/  @!P1 LEA R16, P2, R11.reuse, R2, 0x2 ;  /* 0x000000020b109211 */ /* 0x040fe200078410ff */
[----:B------:R4:W-:Y:S03]  /*fb50*/  @!P6 ST.E.64 [R18.64], R84 ;  /* 0x000000541200e985 */ /* 0x0009e6000c101b08 */
[----:B------:R-:W-:Y:S02]  /*fb60*/  @!P1 LEA.HI.X R17, R11, R12, R24, 0x2, P2 ;  /* 0x0000000c0b119211 */ /* 0x000fe400010f1418 */
[----:B------:R-:W-:-:S03]  /*fb70*/  ISETP.GE.AND P2, PT, R7, c[0x0][0x3c8], PT ;  /* 0x0000f20007007a0c */ /* 0x000fc60003f46270 */
[----:B------:R5:W-:Y:S01]  /*fb80*/  @!P1 ST.E.64 [R16.64], R96 ;  /* 0x0000006010009985 */ /* 0x000be2000c101b08 */
[----:B------:R-:W-:Y:S02]  /*fb90*/  ISETP.GE.AND P1, PT, R6, c[0x0][0x3c8], PT ;  /* 0x0000f20006007a0c */ /* 0x000fe40003f26270 */
[----:B-1----:R-:W-:-:S04]  /*fba0*/  @!P0 LEA R14, P6, R10, R2, 0x2 ;  /* 0x000000020a0e8211 */ /* 0x002fc800078c10ff */
        /* <DEDUP_REMOVED lines=15> */
.L_x_1258:
[----:B------:R-:W-:Y:S05]  /*fca0*/  BSYNC B0 ;  /* 0x0000000000007941 */ /* 0x000fea0003800000 */
.L_x_1257:
[----:B------:R-:W-:Y:S05]  /*fcb0*/  BRA.DIV ~URZ, `(.L_x_1259) ;  /* 0x000038227f007947 */ /* 0x000fea000b800000 */
[----:B-1----:R1:W2:Y:S02]  /*fcc0*/  SHFL.IDX PT, R12, R13, 0x2, 0x1c1f ;  /* 0x005c1f000d0c7f89 */ /* 0x0022a400000e0000 */
.L_x_1334:
[----:B------:R-:W-:Y:S05]  /*fcd0*/  BRA.DIV ~URZ, `(.L_x_1260) ;  /* 0x000038727f007947 */ /* 0x000fea000b800000 */
[----:B----4-:R4:W1:Y:S02]  /*fce0*/  SHFL.IDX PT, R2, R21, 0x2, 0x1c1f ;  /* 0x005c1f0015027f89 */ /* 0x01086400000e0000 */
.L_x_1335:
[----:B------:R-:W-:Y:S01]  /*fcf0*/  BSSY B0, `(.L_x_1261) ;  /* 0x0000023000007945 */ /* 0x000fe20003800000 */
[----:B------:R-:W-:Y:S05]  /*fd00*/  @P4 BRA `(.L_x_1262) ;  /* 0x0000021000004947 */ /* 0x000fea0003800000 */
[----:B------:R-:W5:Y:S01]  /*fd10*/  LDL R3, [R1+0x44] ;  /* 0x0000440001037983 */ /* 0x000f620000100800 */
[----:B------:R-:W-:Y:S02]  /*fd20*/  ISETP.GE.AND P1, PT, R0, c[0x0][0x3c8], PT ;  /* 0x0000f20000007a0c */ /* 0x000fe40003f26270 */
[----:B------:R-:W-:Y:S02]  /*fd30*/  ISETP.GE.AND P0, PT, R11, c[0x0][0x3c8], PT ;  /* 0x0000f2000b007a0c */ /* 0x000fe40003f06270 */
[----:B------:R-:W-:-:S09]  /*fd40*/  ISETP.GE.AND P4, PT, R10, c[0x0][0x3c8], PT ;  /* 0x0000f2000a007a0c */ /* 0x000fd20003f86270 */
[----:B-1----:R-:W-:-:S04]  /*fd50*/  @!P1 LEA R14, P6, R0, R2, 0x2 ;  /* 0x00000002000e9211 */ /* 0x002fc800078c10ff */
[----:B--2---:R-:W-:Y:S02]  /*fd60*/  @!P1 LEA.HI.X R15, R0, R12, R22, 0x2, P6 ;  /* 0x0000000c000f9211 */ /* 0x004fe400030f1416 */
[----:B-----5:R-:W-:-:S13]  /*fd70*/  ISETP.GE.AND P3, PT, R3, c[0x0][0x3c8], PT ;  /* 0x0000f20003007a0c */ /* 0x020fda0003f66270 */
[----:B------:R-:W-:-:S04]  /*fd80*/  @!P3 LEA R16, P2, R3, R2, 0x2 ;  /* 0x000000020310b211 */ /* 0x000fc800078410ff */
[----:B------:R-:W-:Y:S02]  /*fd90*/  @!P3 LEA.HI.X R17, R3, R12, R20, 0x2, P2 ;  /* 0x0000000c0311b211 */ /* 0x000fe400010f1414 */
[----:B------:R-:W-:-:S03]  /*fda0*/  @!P0 LEA R18, P2, R11, R2, 0x2 ;  /* 0x000000020b128211 */ /* 0x000fc600078410ff */
[----:B------:R-:W-:Y:S01]  /*fdb0*/  @!P3 ST.E.64 [R16.64], R48 ;  /* 0x000000301000b985 */ /* 0x000fe2000c101b08 */
[----:B------:R-:W-:Y:S02]  /*fdc0*/  ISETP.GE.AND P3, PT, R8, c[0x0][0x3c8], PT ;  /* 0x0000f20008007a0c */ /* 0x000fe40003f66270 */
[----:B------:R-:W-:Y:S01]  /*fdd0*/  @!P0 LEA.HI.X R19, R11, R12, R24, 0x2, P2 ;  /* 0x0000000c0b138211 */ /* 0x000fe200010f1418 */
[----:B------:R1:W-:Y:S01]  /*fde0*/  @!P1 ST.E.64 [R14.64], R38 ;  /* 0x000000260e009985 */ /* 0x0003e2000c101b08 */
[----:B------:R-:W-:Y:S02]  /*fdf0*/  ISETP.GE.AND P2, PT, R7, c[0x0][0x3c8], PT ;  /* 0x0000f20007007a0c */ /* 0x000fe40003f46270 */
[----:B------:R-:W-:Y:S01]  /*fe00*/  ISETP.GE.AND P1, PT, R6, c[0x0][0x3c8], PT ;  /* 0x0000f20006007a0c */ /* 0x000fe20003f26270 */
[----:B------:R2:W-:Y:S01]  /*fe10*/  @!P0 ST.E.64 [R18.64], R40 ;  /* 0x0000002812008985 */ /* 0x0005e2000c101b08 */
[----:B------:R-:W-:Y:S02]  /*fe20*/  ISETP.GE.AND P0, PT, R4, c[0x0][0x3c8], PT ;  /* 0x0000f20004007a0c */ /* 0x000fe40003f06270 */
[----:B-1----:R-:W-:-:S04]  /*fe30*/  @!P4 LEA R14, P6, R10, R2, 0x2 ;  /* 0x000000020a0ec211 */ /* 0x002fc800078c10ff */
[----:B------:R-:W-:Y:S02]  /*fe40*/  @!P4 LEA.HI.X R15, R10, R12, R23, 0x2, P6 ;  /* 0x0000000c0a0fc211 */ /* 0x000fe400030f1417 */
[----:B--2---:R-:W-:-:S03]  /*fe50*/  @!P3 LEA R18, P6, R8, R2, 0x2 ;  /* 0x000000020812b211 */ /* 0x004fc600078c10ff */
[----:B------:R1:W-:Y:S01]  /*fe60*/  @!P4 ST.E.64 [R14.64], R42 ;  /* 0x0000002a0e00c985 */ /* 0x0003e2000c101b08 */
[C---:B------:R-:W-:Y:S02]  /*fe70*/  @!P2 LEA R16, P4, R7.reuse, R2, 0x2 ;  /* 0x000000020710a211 */ /* 0x040fe400078810ff */
[-C--:B------:R-:W-:Y:S02]  /*fe80*/  @!P3 LEA.HI.X R19, R8, R12.reuse, R25, 0x2, P6 ;  /* 0x0000000c0813b211 */ /* 0x080fe400030f1419 */
[----:B------:R-:W-:-:S03]  /*fe90*/  @!P2 LEA.HI.X R17, R7, R12, R26, 0x2, P4 ;  /* 0x0000000c0711a211 */ /* 0x000fc600020f141a */
        /* <DEDUP_REMOVED lines=8> */
.L_x_1262:
[----:B------:R-:W-:Y:S05]  /*ff20*/  BSYNC B0 ;  /* 0x0000000000007941 */ /* 0x000fea0003800000 */
.L_x_1261:
[----:B------:R-:W-:Y:S05]  /*ff30*/  BRA.DIV ~URZ, `(.L_x_1263) ;  /* 0x000036827f007947 */ /* 0x000fea000b800000 */
[----:B--2---:R2:W3:Y:S04]  /*ff40*/  SHFL.IDX PT, R12, R13, 0x3, 0x1c1f ;  /* 0x007c1f000d0c7f89 */ /* 0x0044e800000e0000 */
[----:B-1----:R2:W1:Y:S02]  /*ff50*/  SHFL.IDX PT, R2, R21, 0x3, 0x1c1f ;  /* 0x007c1f0015027f89 */ /* 0x00246400000e0000 */
.L_x_1336:
[----:B------:R-:W-:Y:S05]  /*ff60*/  @P5 BRA `(.L_x_1251) ;  /* 0x00000ea000005947 */ /* 0x000fea0003800000 */
[----:B------:R-:W5:Y:S01]  /*ff70*/  LDL R3, [R1+0x44] ;  /* 0x0000440001037983 */ /* 0x000f620000100800 */
[----:B------:R-:W-:Y:S02]  /*ff80*/  ISETP.GE.AND P5, PT, R0, c[0x0][0x3c8], PT ;  /* 0x0000f20000007a0c */ /* 0x000fe40003fa6270 */
[----:B------:R-:W-:-:S02]  /*ff90*/  ISETP.GE.AND P4, PT, R11, c[0x0][0x3c8], PT ;  /* 0x0000f2000b007a0c */ /* 0x000fc40003f86270 */
[----:B------:R-:W-:Y:S02]  /*ffa0*/  ISETP.GE.AND P3, PT, R10, c[0x0][0x3c8], PT ;  /* 0x0000f2000a007a0c */ /* 0x000fe40003f66270 */
[----:B------:R-:W-:Y:S02]  /*ffb0*/  ISETP.GE.AND P2, PT, R8, c[0x0][0x3c8], PT ;  /* 0x0000f20008007a0c */ /* 0x000fe40003f46270 */
[----:B-----5:R-:W-:-:S13]  /*ffc0*/  ISETP.GE.AND P0, PT, R3, c[0x0][0x3c8], PT ;  /* 0x0000f20003007a0c */ /* 0x020fda0003f06270 */
[----:B-1----:R-:W-:-:S04]  /*ffd0*/  @!P0 LEA R14, P1, R3, R2, 0x2 ;  /* 0x00000002030e8211 */ /* 0x002fc800078210ff */
[----:B---3--:R-:W-:Y:S02]  /*ffe0*/  @!P0 LEA.HI.X R15, R3, R12, R20, 0x2, P1 ;  /* 0x0000000c030f8211 */ /* 0x008fe400008f1414 */
[CC--:B------:R-:W-:Y:S02]  /*fff0*/  @!P5 LEA R20, P6, R0.reuse, R2.reuse, 0x2 ;  /* 0x000000020014d211 */ /* 0x0c0fe400078c10ff */
[----:B------:R-:W-:Y:S01]  /*10000*/  ISETP.GE.AND P1, PT, R7, c[0x0][0x3c8], PT ;  /* 0x0000f20007007a0c */ /* 0x000fe20003f26270 */
[----:B------:R1:W-:Y:S01]  /*10010*/  @!P0 ST.E.64 [R14.64], R34 ;  /* 0x000000220e008985 */ /* 0x0003e2000c101b08 */
[----:B------:R-:W-:Y:S02]  /*10020*/  @!P4 LEA R18, P0, R11, R2, 0x2 ;  /* 0x000000020b12c211 */ /* 0x000fe400078010ff */
[----:B--2-4-:R-:W-:Y:S02]  /*10030*/  @!P5 LEA.HI.X R21, R0, R12, R22, 0x2, P6 ;  /* 0x0000000c0015d211 */ /* 0x014fe400030f1416 */
[----:B------:R-:W-:-:S02]  /*10040*/  @!P3 LEA R16, P6, R10, R2, 0x2 ;  /* 0x000000020a10b211 */ /* 0x000fc400078c10ff */
[-C--:B------:R-:W-:Y:S01]  /*10050*/  @!P4 LEA.HI.X R19, R11, R12.reuse, R24, 0x2, P0 ;  /* 0x0000000c0b13c211 */ /* 0x080fe200000f1418 */
[----:B------:R2:W-:Y:S01]  /*10060*/  @!P5 ST.E.64 [R20.64], R60 ;  /* 0x0000003c1400d985 */ /* 0x0005e2000c101b08 */
[----:B------:R-:W-:Y:S02]  /*10070*/  ISETP.GE.AND P0, PT, R6, c[0x0][0x3c8], PT ;  /* 0x0000f20006007a0c */ /* 0x000fe40003f06270 */
[----:B------:R-:W-:Y:S01]  /*10080*/  @!P3 LEA.HI.X R17, R10, R12, R23, 0x2, P6 ;  /* 0x0000000c0a11b211 */ /* 0x000fe200030f1417 */
        /* <DEDUP_REMOVED lines=17> */
.L_x_1236:
[----:B------:R-:W2:Y:S04]  /*101a0*/  LDL.LU R7, [R1+0x50] ;  /* 0x0000500001077983 */ /* 0x000ea80000300800 */
[----:B-1----:R-:W3:Y:S01]  /*101b0*/  LDL R6, [R1+0x58] ;  /* 0x0000580001067983 */ /* 0x002ee20000100800 */
[----:B------:R-:W-:Y:S01]  /*101c0*/  ISETP.NE.U32.AND P1, PT, RZ, c[0x0][0x508], PT ;  /* 0x00014200ff007a0c */ /* 0x000fe20003f25070 */
[----:B------:R-:W-:Y:S01]  /*101d0*/  IMAD.MOV.U32 R4, RZ, RZ, 0x4 ;  /* 0x00000004ff047424 */ /* 0x000fe200078e00ff */
[----:B------:R-:W-:Y:S01]  /*101e0*/  ISETP.NE.U32.AND P2, PT, RZ, c[0x0][0x500], PT ;  /* 0x00014000ff007a0c */ /* 0x000fe20003f45070 */
[----:B------:R-:W-:Y:S01]  /*101f0*/  IMAD.MOV.U32 R0, RZ, RZ, RZ ;  /* 0x000000ffff007224 */ /* 0x000fe200078e00ff */
[----:B------:R-:W-:Y:S01]  /*10200*/  ISETP.NE.AND.EX P1, PT, RZ, c[0x0][0x50c], PT, P1 ;  /* 0x00014300ff007a0c */ /* 0x000fe20003f25310 */
[----:B------:R-:W-:Y:S01]  /*10210*/  IMAD.MOV.U32 R20, RZ, RZ, c[0x0][0x388] ;  /* 0x0000e200ff147624 */ /* 0x000fe200078e00ff */
[----:B------:R-:W-:-:S11]  /*10220*/  ISETP.NE.AND.EX P2, PT, RZ, c[0x0][0x504], PT, P2 ;  /* 0x00014100ff007a0c */ /* 0x000fd60003f45320 */
[C---:B---3--:R-:W-:Y:S01]  /*10230*/  @P1 LEA R2, P0, R6.reuse, c[0x0][0x508], 0x2 ;  /* 0x0001420006021a11 */ /* 0x048fe200078010ff */
[----:B------:R-:W-:-:S03]  /*10240*/  IMAD.WIDE R4, R6, R4, c[0x0][0x500] ;  /* 0x0001400006047625 */ /* 0x000fc600078e0204 */
[----:B------:R-:W-:Y:S02]  /*10250*/  @P1 LEA.HI.X R3, R6, c[0x0][0x50c], R8, 0x2, P0 ;  /* 0x0001430006031a11 */ /* 0x000fe400000f1408 */
        /* <DEDUP_REMOVED lines=9> */
.L_x_1264:
[----:B-1----:R-:W1:Y:S01]  /*102f0*/  S2R R4, SR_TID.X ;  /* 0x0000000000047919 */ /* 0x002e620000002100 */
[----:B------:R-:W-:Y:S01]  /*10300*/  BSSY B0, `(.L_x_1265) ;  /* 0x0000038000007945 */ /* 0x000fe20003800000 */
[----:B------:R-:W-:Y:S02]  /*10310*/  SEL R10, R6, RZ, !P2 ;  /* 0x000000ff060a7207 */ /* 0x000fe40005000000 */
[----:B------:R-:W-:-:S02]  /*10320*/  SEL R21, R8, RZ, !P2 ;  /* 0x000000ff08157207 */ /* 0x000fc40005000000 */
[----:B-----5:R-:W-:Y:S02]  /*10330*/  SHF.R.S32.HI R17, RZ, 0x1f, R0 ;  /* 0x0000001fff117819 */ /* 0x020fe40000011400 */
        /* <DEDUP_REMOVED lines=52> */
.L_x_1266:
[----:B------:R-:W-:Y:S05]  /*10680*/  BSYNC B0 ;  /* 0x0000000000007941 */ /* 0x000fea0003800000 */
.L_x_1265:
        /* <DEDUP_REMOVED lines=46> */
.L_x_1337:
[----:B------:R-:W-:Y:S05]  /*10970*/  BRA.DIV ~URZ, `(.L_x_1268) ;  /* 0x00002d827f007947 */ /* 0x000fea000b800000 */
[----:B------:R3:W4:Y:S02]  /*10980*/  SHFL.IDX PT, R2, R7, RZ, 0x181f ;  /* 0x00181fff07027589 */ /* 0x00072400000e0000 */
.L_x_1338:
        /* <DEDUP_REMOVED lines=9> */
.L_x_1339:
        /* <DEDUP_REMOVED lines=8> */
.L_x_1340:
[----:B------:R-:W-:Y:S05]  /*10aa0*/  BRA.DIV ~URZ, `(.L_x_1271) ;  /* 0x00002e027f007947 */ /* 0x000fea000b800000 */
[----:B-1----:R1:W2:Y:S02]  /*10ab0*/  SHFL.IDX PT, R2, R7, 0x2, 0x181f ;  /* 0x00581f0007027f89 */ /* 0x0022a400000e0000 */
.L_x_1341:
        /* <DEDUP_REMOVED lines=9> */
.L_x_1342:
        /* <DEDUP_REMOVED lines=8> */
.L_x_1343:
[----:B------:R-:W-:Y:S05]  /*10bd0*/  BRA.DIV ~URZ, `(.L_x_1274) ;  /* 0x00002e827f007947 */ /* 0x000fea000b800000 */
[----:B--2---:R2:W1:Y:S02]  /*10be0*/  SHFL.IDX PT, R2, R7, 0x4, 0x181f ;  /* 0x00981f0007027f89 */ /* 0x00446400000e0000 */
.L_x_1344:
        /* <DEDUP_REMOVED lines=9> */
.L_x_1345:
        /* <DEDUP_REMOVED lines=8> */
.L_x_1346:
[----:B------:R-:W-:Y:S05]  /*10d00*/  BRA.DIV ~URZ, `(.L_x_1277) ;  /* 0x00002f027f007947 */ /* 0x000fea000b800000 */
[----:B--2---:R2:W3:Y:S02]  /*10d10*/  SHFL.IDX PT, R2, R7, 0x6, 0x181f ;  /* 0x00d81f0007027f89 */ /* 0x0044e400000e0000 */
.L_x_1347:
        /* <DEDUP_REMOVED lines=9> */
.L_x_1348:
[----:B------:R-:W5:Y:S01]  /*10db0*/  LDL.64 R8, [R1+0x18] ;  /* 0x0000180001087983 */ /* 0x000f620000100a00 */
[----:B------:R-:W-:-:S04]  /*10dc0*/  IADD3 R0, R0, 0x70, RZ ;  /* 0x0000007000007810 */ /* 0x000fc80007ffe0ff */
[----:B------:R-:W-:-:S13]  /*10dd0*/  ISETP.GE.OR P1, PT, R0, R4, P0 ;  /* 0x000000040000720c */ /* 0x000fda0000726670 */
[----:B----45:R-:W-:-:S04]  /*10de0*/  @!P1 LEA R2, P0, R8, R2, 0x1 ;  /* 0x0000000208029211 */ /* 0x030fc800078008ff */
[----:B---3--:R-:W-:-:S05]  /*10df0*/  @!P1 LEA.HI.X R3, R8, R6, R18, 0x1, P0 ;  /* 0x0000000608039211 */ /* 0x008fca00000f0c12 */
[----:B------:R3:W-:Y:S04]  /*10e00*/  @!P1 ST.E.128 [R2.64], RZ ;  /* 0x000000ff02009985 */ /* 0x0007e8000c101d08 */
.L_x_1251:
[----:B------:R-:W-:Y:S05]  /*10e10*/  BSYNC B1 ;  /* 0x0000000000017941 */ /* 0x000fea0003800000 */
.L_x_1235:
        /* <DEDUP_REMOVED lines=15> */
.L_x_1349:
[----:B------:R-:W-:Y:S05]  /*10f10*/  BRA.DIV ~URZ, `(.L_x_1281) ;  /* 0x00002ea27f007947 */ /* 0x000fea000b800000 */
[----:B------:R3:W1:Y:S02]  /*10f20*/  SHFL.IDX PT, R8, R70, 0x1, 0x1f ;  /* 0x00201f0046087f89 */ /* 0x00066400000e0000 */
.L_x_1350:
        /* <DEDUP_REMOVED lines=19> */
.L_x_1351:
        /* <DEDUP_REMOVED lines=16> */
.L_x_1352:
[----:B----4-:R-:W-:Y:S01]  /*11160*/  IMAD R0, R0, c[0x0][0x538], RZ ;  /* 0x00014e0000007a24 */ /* 0x010fe200078e02ff */
[----:B------:R-:W-:Y:S04]  /*11170*/  BSSY B1, `(.L_x_1284) ;  /* 0x00000ce000017945 */ /* 0x000fe80003800000 */
[----:B-1----:R-:W-:-:S04]  /*11180*/  IADD3 R8, R0, R8, RZ ;  /* 0x0000000800087210 */ /* 0x002fc80007ffe0ff */
[----:B--2---:R-:W-:-:S13]  /*11190*/  ISETP.GT.AND P6, PT, R8, R10, PT ;  /* 0x0000000a0800720c */ /* 0x004fda0003fc4270 */
[----:B------:R-:W-:Y:S05]  /*111a0*/  @P6 BRA `(.L_x_1285) ;  /* 0x0000025000006947 */ /* 0x000fea0003800000 */
.L_x_1289:
        /* <DEDUP_REMOVED lines=17> */
.L_x_1353:
        /* <DEDUP_REMOVED lines=16> */
.L_x_1354:
[----:B--2---:R-:W-:-:S05]  /*113c0*/  IMAD R0, R0, c[0x0][0x538], RZ ;  /* 0x00014e0000007a24 */ /* 0x004fca00078e02ff */
[----:B------:R-:W-:-:S04]  /*113d0*/  IADD3 R8, R0, R8, RZ ;  /* 0x0000000800087210 */ /* 0x000fc80007ffe0ff */
[----:B------:R-:W-:-:S13]  /*113e0*/  ISETP.GT.AND P6, PT, R8, R10, PT ;  /* 0x0000000a0800720c */ /* 0x000fda0003fc4270 */
[----:B-1----:R-:W-:Y:S05]  /*113f0*/  @!P6 BRA `(.L_x_1289) ;  /* 0xfffffdb00000e947 */ /* 0x002fea000383ffff */
.L_x_1285:
[----:B------:R-:W-:-:S05]  /*11400*/  IADD3 R12, -R0, R8, RZ ;  /* 0x00000008000c7210 */ /* 0x000fca0007ffe1ff */
[----:B------:R-:W-:-:S05]  /*11410*/  IMAD R0, R4, c[0x0][0x538], R12 ;  /* 0x00014e0004007a24 */ /* 0x000fca00078e020c */
[----:B------:R-:W-:Y:S01]  /*11420*/  ISETP.GT.AND P0, PT, R0, R10, PT ;  /* 0x0000000a0000720c */ /* 0x000fe20003f04270 */
[----:B------:R-:W-:-:S12]  /*11430*/  BRA.DIV ~URZ, `(.L_x_1290) ;  /* 0x00002de27f007947 */ /* 0x000fd8000b800000 */
[----:B------:R-:W-:-:S03]  /*11440*/  VOTE.ANY R8, PT, !P0 ;  /* 0x0000000000087806 */ /* 0x000fc600040e0100 */
.L_x_1355:
[----:B------:R-:W2:Y:S01]  /*11450*/  LDL.LU R2, [R1+0x54] ;  /* 0x0000540001027983 */ /* 0x000ea20000300800 */
[----:B------:R-:W2:Y:S02]  /*11460*/  POPC R0, R8 ;  /* 0x0000000800007309 */ /* 0x000ea40000000000 */
[----:B--2---:R-:W-:-:S05]  /*11470*/  IADD3 R2, R0, R2, RZ ;  /* 0x0000000200027210 */ /* 0x004fca0007ffe0ff */
[----:B------:R1:W-:Y:S01]  /*11480*/  STL [R1+0x54], R2 ;  /* 0x0000540201007387 */ /* 0x0003e20000100800 */
[----:B------:R-:W-:Y:S05]  /*11490*/  BRA.DIV ~URZ, `(.L_x_1291) ;  /* 0x00002dd27f007947 */ /* 0x000fea000b800000 */
[----:B------:R2:W4:Y:S04]  /*114a0*/  SHFL.IDX PT, R11, R6, R0, 0x1f ;  /* 0x00001f00060b7589 */ /* 0x00052800000e0000 */
[----:B------:R2:W1:Y:S02]  /*114b0*/  SHFL.IDX PT, R7, R7, R0, 0x1f ;  /* 0x00001f0007077589 */ /* 0x00046400000e0000 */
.L_x_1356:
[----:B------:R-:W-:Y:S01]  /*114c0*/  ISETP.NE.AND P0, PT, R8, RZ, PT ;  /* 0x000000ff0800720c */ /* 0x000fe20003f05270 */
[----:B------:R-:W-:-:S12]  /*114d0*/  BSSY B0, `(.L_x_1292) ;  /* 0x0000005000007945 */ /* 0x000fd80003800000 */
[----:B------:R-:W-:Y:S05]  /*114e0*/  @!P0 BRA `(.L_x_1293) ;  /* 0x0000003000008947 */ /* 0x000fea0003800000 */
[----:B--2---:R-:W-:Y:S01]  /*114f0*/  IADD3 R0, R0, -0x1, RZ ;  /* 0xffffffff00007810 */ /* 0x004fe20007ffe0ff */
[----:B------:R-:W-:Y:S05]  /*11500*/  BRA.DIV ~URZ, `(.L_x_1294) ;  /* 0x00002e327f007947 */ /* 0x000fea000b800000 */
[----:B------:R2:W3:Y:S02]  /*11510*/  SHFL.IDX PT, R13, R4, R0, 0x1f ;  /* 0x00001f00040d7589 */ /* 0x0004e400000e0000 */
.L_x_1293:
[----:B------:R-:W-:Y:S05]  /*11520*/  BSYNC B0 ;  /* 0x0000000000007941 */ /* 0x000fea0003800000 */
.L_x_1292:
        /* <DEDUP_REMOVED lines=68> */
.L_x_1296:
        /* <DEDUP_REMOVED lines=68> */
.L_x_1297:
[----:B------:R-:W-:Y:S05]  /*11db0*/  BSYNC B0 ;  /* 0x0000000000007941 */ /* 0x000fea0003800000 */
.L_x_1295:
[----:B------:R-:W-:-:S04]  /*11dc0*/  LOP3.LUT R2, RZ, R2, RZ, 0x33, !PT ;  /* 0x00000002ff027212 */ /* 0x000fc800078e33ff */
[----:B-1----:R-:W-:-:S05]  /*11dd0*/  IADD3 R0, R2, R11, RZ ;  /* 0x0000000b02007210 */ /* 0x002fca0007ffe0ff */
[----:B------:R1:W-:Y:S01]  /*11de0*/  STL [R1+0x4c], R0 ;  /* 0x00004c0001007387 */ /* 0x0003e20000100800 */
[----:B------:R-:W-:Y:S05]  /*11df0*/  BRA `(.L_x_1298) ;  /* 0x0000005000007947 */ /* 0x000fea0003800000 */
.L_x_1286:
[----:B------:R-:W-:Y:S01]  /*11e00*/  MOV R0, c[0x0][0x53c] ;  /* 0x00014f0000007a02 */ /* 0x000fe20000000f00 */
[----:B------:R1:W-:Y:S04]  /*11e10*/  STL [R1+0x48], R10 ;  /* 0x0000480a01007387 */ /* 0x0003e80000100800 */
[----:B------:R1:W-:Y:S04]  /*11e20*/  STL [R1+0x4c], RZ ;  /* 0x00004cff01007387 */ /* 0x0003e80000100800 */
[----:B------:R1:W-:Y:S04]  /*11e30*/  STL [R1+0x50], RZ ;  /* 0x000050ff01007387 */ /* 0x0003e80000100800 */
[----:B------:R1:W-:Y:S02]  /*11e40*/  STL [R1+0x54], R0 ;  /* 0x0000540001007387 */ /* 0x0003e40000100800 */
.L_x_1298:
[----:B------:R-:W-:Y:S05]  /*11e50*/  BSYNC B1 ;  /* 0x0000000000017941 */ /* 0x000fea0003800000 */
.L_x_1284:
        /* <DEDUP_REMOVED lines=9> */
.L_x_1279:
[----:B-1----:R-:W3:Y:S02]  /*11ef0*/  LDL R0, [R1+0x54] ;  /* 0x0000540001007983 */ /* 0x002ee40000100800 */
[----:B---3--:R-:W-:-:S13]  /*11f00*/  ISETP.GE.AND P0, PT, R0, c[0x0][0x53c], PT ;  /* 0x00014f0000007a0c */ /* 0x008fda0003f06270 */
[----:B--2-4-:R-:W-:Y:S01]  /*11f10*/  @P0 CALL.REL.NOINC `(.L_x_1299) ;  /* 0x0000001000000944 */ /* 0x014fe20003c00000 */
[----:B------:R-:W-:Y:S05]  /*11f20*/  BRA `(.L_x_1300) ;  /* 0xfffefa5000007947 */ /* 0x000fea000383ffff */
.L_x_1299:
[----:B------:R-:W-:Y:S05]  /*11f30*/  EXIT ;  /* 0x000000000000794d */ /* 0x000fea0003800000 */
.L_x_1181:
[----:B------:R-:W-:Y:S01]  /*11f40*/  IMAD.MOV.U32 R0, RZ, RZ, R5 ;  /* 0x000000ffff007224 */ /* 0x000fe200078e0005 */
[----:B------:R-:W-:Y:S02]  /*11f50*/  MOV R2, 0x1 ;  /* 0x0000000100027802 */ /* 0x000fe40000000f00 */
[----:B------:R-:W-:Y:S02]  /*11f60*/  MOV R3, 0x11f80 ;  /* 0x00011f8000037802 */ /* 0x000fe40000000f00 */
[----:B------:R-:W-:Y:S05]  /*11f70*/  CALL.REL.NOINC `($__internal_20_$__cuda_sm70_shflsync_up_p) ;  /* 0x000024c000007944 */ /* 0x000fea0003c00000 */
[----:B------:R-:W-:Y:S01]  /*11f80*/  MOV R0, R4 ;  /* 0x0000000400007202 */ /* 0x000fe20000000f00 */
[----:B------:R-:W-:Y:S05]  /*11f90*/  BRA `(.L_x_1301) ;  /* 0xfffee4e000007947 */ /* 0x000fea000383ffff */
.L_x_1182:
[----:B------:R-:W-:Y:S01]  /*11fa0*/  IMAD.MOV.U32 R0, RZ, RZ, R5 ;  /* 0x000000ffff007224 */ /* 0x000fe200078e0005 */
[----:B------:R-:W-:Y:S02]  /*11fb0*/  MOV R2, 0x2 ;  /* 0x0000000200027802 */ /* 0x000fe40000000f00 */
[----:B------:R-:W-:Y:S02]  /*11fc0*/  MOV R3, 0x11fe0 ;  /* 0x00011fe000037802 */ /* 0x000fe40000000f00 */
[----:B------:R-:W-:Y:S05]  /*11fd0*/  CALL.REL.NOINC `($__internal_20_$__cuda_sm70_shflsync_up_p) ;  /* 0x0000246000007944 */ /* 0x000fea0003c00000 */
[----:B------:R-:W-:Y:S01]  /*11fe0*/  SEL R0, R4, RZ, P4 ;  /* 0x000000ff04007207 */ /* 0x000fe20002000000 */
[----:B------:R-:W-:Y:S01]  /*11ff0*/  IMAD.MOV.U32 R2, RZ, RZ, 0x4 ;  /* 0x00000004ff027424 */ /* 0x000fe200078e00ff */
[----:B------:R-:W-:-:S03]  /*12000*/  MOV R3, 0x12030 ;  /* 0x0001203000037802 */ /* 0x000fc60000000f00 */
[----:B------:R-:W-:Y:S02]  /*12010*/  IMAD.IADD R0, R5, 0x1, R0 ;  /* 0x0000000105007824 */ /* 0x000fe400078e0200 */
        /* <DEDUP_REMOVED lines=13> */
[----:B------:R-:W-:Y:S02]  /*120f0*/  MOV R3, 0x1f ;  /* 0x0000001f00037802 */ /* 0x000fe40000000f00 */
[----:B------:R-:W-:Y:S01]  /*12100*/  MOV R2, 0x12140 ;  /* 0x0001214000027802 */ /* 0x000fe20000000f00 */
[----:B------:R-:W-:-:S04]  /*12110*/  IMAD.IADD R4, R0, 0x1, R4 ;  /* 0x0000000100047824 */ /* 0x000fc800078e0204 */
[----:B------:R-:W-:Y:S02]  /*12120*/  IMAD.MOV.U32 R9, RZ, RZ, R4 ;  /* 0x000000ffff097224 */ /* 0x000fe400078e0004 */
[----:B------:R-:W-:Y:S05]  /*12130*/  CALL.REL.NOINC `($__internal_19_$__cuda_sm70_shflsync_idx_p) ;  /* 0x000022b000007944 */ /* 0x000fea0003c00000 */
[----:B------:R-:W-:Y:S01]  /*12140*/  MOV R0, R5 ;  /* 0x0000000500007202 */ /* 0x000fe20000000f00 */
[----:B------:R-:W-:Y:S05]  /*12150*/  BRA `(.L_x_1302) ;  /* 0xfffee42000007947 */ /* 0x000fea000383ffff */
.L_x_1184:
[----:B------:R-:W-:Y:S02]  /*12160*/  SEL R0, RZ, 0x1, P0 ;  /* 0x00000001ff007807 */ /* 0x000fe40000000000 */
[----:B------:R-:W-:Y:S02]  /*12170*/  MOV R2, 0x12190 ;  /* 0x0001219000027802 */ /* 0x000fe40000000f00 */
[----:B------:R-:W-:Y:S05]  /*12180*/  CALL.REL.NOINC `($__internal_21_$__cuda_sm70_votesync_ballot) ;  /* 0x0000232000007944 */ /* 0x000fea0003c00000 */
[----:B------:R-:W-:Y:S01]  /*12190*/  MOV R11, R0 ;  /* 0x00000000000b7202 */ /* 0x000fe20000000f00 */
[----:B------:R-:W-:Y:S05]  /*121a0*/  BRA `(.L_x_1303) ;  /* 0xfffee46000007947 */ /* 0x000fea000383ffff */
.L_x_1185:
[----:B------:R-:W-:Y:S01]  /*121b0*/  IMAD.MOV.U32 R9, RZ, RZ, R10 ;  /* 0x000000ffff097224 */ /* 0x000fe200078e000a */
[----:B------:R-:W-:Y:S01]  /*121c0*/  MOV R5, R0 ;  /* 0x0000000000057202 */ /* 0x000fe20000000f00 */
[----:B------:R-:W-:Y:S01]  /*121d0*/  IMAD.MOV.U32 R3, RZ, RZ, 0x1f ;  /* 0x0000001fff037424 */ /* 0x000fe200078e00ff */
[----:B-1----:R-:W-:Y:S02]  /*121e0*/  MOV R2, 0x12200 ;  /* 0x0001220000027802 */ /* 0x002fe40000000f00 */
[----:B------:R-:W-:Y:S05]  /*121f0*/  CALL.REL.NOINC `($__internal_19_$__cuda_sm70_shflsync_idx_p) ;  /* 0x000021f000007944 */ /* 0x000fea0003c00000 */
[----:B------:R-:W-:Y:S01]  /*12200*/  IMAD.MOV.U32 R13, RZ, RZ, R5 ;  /* 0x000000ffff0d7224 */ /* 0x000fe200078e0005 */
[----:B------:R-:W-:Y:S01]  /*12210*/  MOV R9, R8 ;  /* 0x0000000800097202 */ /* 0x000fe20000000f00 */
[----:B------:R-:W-:Y:S01]  /*12220*/  IMAD.MOV.U32 R6, RZ, RZ, RZ ;  /* 0x000000ffff067224 */ /* 0x000fe200078e00ff */
[----:B------:R-:W-:Y:S01]  /*12230*/  MOV R5, R0 ;  /* 0x0000000000057202 */ /* 0x000fe20000000f00 */
[----:B------:R-:W-:Y:S01]  /*12240*/  IMAD.MOV.U32 R3, RZ, RZ, 0x1f ;  /* 0x0000001fff037424 */ /* 0x000fe200078e00ff */
[----:B------:R-:W-:-:S02]  /*12250*/  MOV R2, 0x12270 ;  /* 0x0001227000027802 */ /* 0x000fc40000000f00 */
[----:B------:R-:W-:Y:S05]  /*12260*/  CALL.REL.NOINC `($__internal_19_$__cuda_sm70_shflsync_idx_p) ;  /* 0x0000218000007944 */ /* 0x000fea0003c00000 */
[----:B------:R-:W-:Y:S01]  /*12270*/  MOV R10, R5 ;  /* 0x00000005000a7202 */ /* 0x000fe20000000f00 */
[----:B------:R-:W-:Y:S05]  /*12280*/  BRA `(.L_x_1304) ;  /* 0xfffee3f000007947 */ /* 0x000fea000383ffff */
.L_x_1188:
[----:B------:R-:W-:Y:S01]  /*12290*/  IMAD.MOV.U32 R9, RZ, RZ, R4 ;  /* 0x000000ffff097224 */ /* 0x000fe200078e0004 */
[----:B------:R-:W-:-:S02]  /*122a0*/  MOV R3, 0x1f ;  /* 0x0000001f00037802 */ /* 0x000fc40000000f00 */
[----:B-1----:R-:W-:Y:S02]  /*122b0*/  MOV R2, 0x122d0 ;  /* 0x000122d000027802 */ /* 0x002fe40000000f00 */
[----:B--234-:R-:W-:Y:S05]  /*122c0*/  CALL.REL.NOINC `($__internal_19_$__cuda_sm70_shflsync_idx_p) ;  /* 0x0000212000007944 */ /* 0x01cfea0003c00000 */
[----:B------:R-:W-:Y:S01]  /*122d0*/  MOV R6, R5 ;  /* 0x0000000500067202 */ /* 0x000fe20000000f00 */
[----:B------:R-:W-:Y:S05]  /*122e0*/  BRA `(.L_x_1187) ;  /* 0xfffee3f000007947 */ /* 0x000fea000383ffff */
.L_x_1199:
[----:B----4-:R-:W-:Y:S01]  /*122f0*/  IMAD.MOV.U32 R9, RZ, RZ, R6 ;  /* 0x000000ffff097224 */ /* 0x010fe200078e0006 */
[----:B------:R-:W-:Y:S01]  /*12300*/  MOV R5, RZ ;  /* 0x000000ff00057202 */ /* 0x000fe20000000f00 */
[----:B------:R-:W-:Y:S01]  /*12310*/  IMAD.MOV.U32 R3, RZ, RZ, 0x181f ;  /* 0x0000181fff037424 */ /* 0x000fe200078e00ff */
[----:B------:R-:W-:Y:S02]  /*12320*/  MOV R2, 0x12340 ;  /* 0x0001234000027802 */ /* 0x000fe40000000f00 */
[----:B------:R-:W-:Y:S05]  /*12330*/  CALL.REL.NOINC `($__internal_19_$__cuda_sm70_shflsync_idx_p) ;  /* 0x000020b000007944 */ /* 0x000fea0003c00000 */
[----:B------:R-:W-:Y:S01]  /*12340*/  MOV R8, R5 ;  /* 0x0000000500087202 */ /* 0x000fe20000000f00 */
[----:B------:R-:W-:Y:S05]  /*12350*/  BRA `(.L_x_1305) ;  /* 0xffff05b000007947 */ /* 0x000fea000383ffff */
.L_x_1200:
[----:B------:R-:W-:Y:S01]  /*12360*/  IMAD.MOV.U32 R9, RZ, RZ, R7 ;  /* 0x000000ffff097224 */ /* 0x000fe200078e0007 */
[----:B------:R-:W-:Y:S01]  /*12370*/  MOV R5, RZ ;  /* 0x000000ff00057202 */ /* 0x000fe20000000f00 */
[----:B------:R-:W-:Y:S01]  /*12380*/  IMAD.MOV.U32 R3, RZ, RZ, 0x181f ;  /* 0x0000181fff037424 */ /* 0x000fe200078e00ff */
[----:B------:R-:W-:Y:S02]  /*12390*/  MOV R2, 0x123b0 ;  /* 0x000123b000027802 */ /* 0x000fe40000000f00 */
[----:B-12---:R-:W-:Y:S05]  /*123a0*/  CALL.REL.NOINC `($__internal_19_$__cuda_sm70_shflsync_idx_p) ;  /* 0x0000204000007944 */ /* 0x006fea0003c00000 */
[----:B------:R-:W-:Y:S01]  /*123b0*/  MOV R2, R5 ;  /* 0x0000000500027202 */ /* 0x000fe20000000f00 */
[----:B------:R-:W-:Y:S05]  /*123c0*/  BRA `(.L_x_1306) ;  /* 0xffff056000007947 */ /* 0x000fea000383ffff */
.L_x_1203:
[----:B------:R-:W-:Y:S01]  /*123d0*/  IMAD.MOV.U32 R9, RZ, RZ, R6 ;  /* 0x000000ffff097224 */ /* 0x000fe200078e0006 */
[----:B------:R-:W-:Y:S01]  /*123e0*/  MOV R5, 0x1 ;  /* 0x0000000100057802 */ /* 0x000fe20000000f00 */
[----:B--2---:R-:W-:Y:S01]  /*123f0*/  IMAD.MOV.U32 R3, RZ, RZ, 0x181f ;  /* 0x0000181fff037424 */ /* 0x004fe200078e00ff */
[----:B----4-:R-:W-:-:S02]  /*12400*/  MOV R2, 0x12420 ;  /* 0x0001242000027802 */ /* 0x010fc40000000f00 */
[----:B-1-3--:R-:W-:Y:S05]  /*12410*/  CALL.REL.NOINC `($__internal_19_$__cuda_sm70_shflsync_idx_p) ;  /* 0x00001fd000007944 */ /* 0x00afea0003c00000 */
[----:B------:R-:W-:Y:S01]  /*12420*/  IMAD.MOV.U32 R8, RZ, RZ, R5 ;  /* 0x000000ffff087224 */ /* 0x000fe200078e0005 */
[----:B------:R-:W-:Y:S01]  /*12430*/  MOV R5, 0x1 ;  /* 0x0000000100057802 */ /* 0x000fe20000000f00 */
[----:B------:R-:W-:Y:S01]  /*12440*/  IMAD.MOV.U32 R9, RZ, RZ, R7 ;  /* 0x000000ffff097224 */ /* 0x000fe200078e0007 */
[----:B------:R-:W-:-:S02]  /*12450*/  MOV R3, 0x181f ;  /* 0x0000181f00037802 */ /* 0x000fc40000000f00 */
[----:B------:R-:W-:Y:S02]  /*12460*/  MOV R2, 0x12480 ;  /* 0x0001248000027802 */ /* 0x000fe40000000f00 */
[----:B------:R-:W-:Y:S05]  /*12470*/  CALL.REL.NOINC `($__internal_19_$__cuda_sm70_shflsync_idx_p) ;  /* 0x00001f7000007944 */ /* 0x000fea0003c00000 */
[----:B------:R-:W-:Y:S01]  /*12480*/  MOV R2, R5 ;  /* 0x0000000500027202 */ /* 0x000fe20000000f00 */
[----:B------:R-:W-:Y:S05]  /*12490*/  BRA `(.L_x_1307) ;  /* 0xffff059000007947 */ /* 0x000fea000383ffff */
.L_x_1206:
[----:B------:R-:W-:Y:S01]  /*124a0*/  IMAD.MOV.U32 R9, RZ, RZ, R6 ;  /* 0x000000ffff097224 */ /* 0x000fe200078e0006 */
[----:B------:R-:W-:Y:S01]  /*124b0*/  MOV R5, 0x2 ;  /* 0x0000000200057802 */ /* 0x000fe20000000f00 */
[----:B-1----:R-:W-:Y:S01]  /*124c0*/  IMAD.MOV.U32 R3, RZ, RZ, 0x181f ;  /* 0x0000181fff037424 */ /* 0x002fe200078e00ff */
[----:B----4-:R-:W-:Y:S02]  /*124d0*/  MOV R2, 0x124f0 ;  /* 0x000124f000027802 */ /* 0x010fe40000000f00 */
[----:B--23--:R-:W-:Y:S05]  /*124e0*/  CALL.REL.NOINC `($__internal_19_$__cuda_sm70_shflsync_idx_p) ;  /* 0x00001f0000007944 */ /* 0x00cfea0003c00000 */
[----:B------:R-:W-:Y:S01]  /*124f0*/  MOV R8, R5 ;  /* 0x0000000500087202 */ /* 0x000fe20000000f00 */
[----:B------:R-:W-:Y:S05]  /*12500*/  BRA `(.L_x_1308) ;  /* 0xffff060000007947 */ /* 0x000fea000383ffff */
.L_x_1207:
[----:B------:R-:W-:Y:S01]  /*12510*/  IMAD.MOV.U32 R9, RZ, RZ, R7 ;  /* 0x000000ffff097224 */ /* 0x000fe200078e0007 */
[----:B------:R-:W-:Y:S01]  /*12520*/  MOV R5, 0x2 ;  /* 0x0000000200057802 */ /* 0x000fe20000000f00 */
[----:B------:R-:W-:Y:S01]  /*12530*/  IMAD.MOV.U32 R3, RZ, RZ, 0x181f ;  /* 0x0000181fff037424 */ /* 0x000fe200078e00ff */
[----:B----4-:R-:W-:Y:S02]  /*12540*/  MOV R2, 0x12560 ;  /* 0x0001256000027802 */ /* 0x010fe40000000f00 */
[----:B-123--:R-:W-:Y:S05]  /*12550*/  CALL.REL.NOINC `($__internal_19_$__cuda_sm70_shflsync_idx_p) ;  /* 0x00001e9000007944 */ /* 0x00efea0003c00000 */
[----:B------:R-:W-:Y:S01]  /*12560*/  MOV R2, R5 ;  /* 0x0000000500027202 */ /* 0x000fe20000000f00 */
[----:B------:R-:W-:Y:S05]  /*12570*/  BRA `(.L_x_1309) ;  /* 0xffff05b000007947 */ /* 0x000fea000383ffff */
.L_x_1210:
[----:B------:R-:W-:Y:S01]  /*12580*/  IMAD.MOV.U32 R9, RZ, RZ, R6 ;  /* 0x000000ffff097224 */ /* 0x000fe200078e0006 */
[----:B------:R-:W-:Y:S01]  /*12590*/  MOV R5, 0x3 ;  /* 0x0000000300057802 */ /* 0x000fe20000000f00 */
[----:B-1----:R-:W-:Y:S01]  /*125a0*/  IMAD.MOV.U32 R3, RZ, RZ, 0x181f ;  /* 0x0000181fff037424 */ /* 0x002fe200078e00ff */
[----:B------:R-:W-:-:S02]  /*125b0*/  MOV R2, 0x125d0 ;  /* 0x000125d000027802 */ /* 0x000fc40000000f00 */
[----:B--234-:R-:W-:Y:S05]  /*125c0*/  CALL.REL.NOINC `($__internal_19_$__cuda_sm70_shflsync_idx_p) ;  /* 0x00001e2000007944 */ /* 0x01cfea0003c00000 */
        /* <DEDUP_REMOVED lines=8> */
.L_x_1213:
[----:B------:R-:W-:Y:S01]  /*12650*/  IMAD.MOV.U32 R9, RZ, RZ, R6 ;  /* 0x000000ffff097224 */ /* 0x000fe200078e0006 */
[----:B------:R-:W-:Y:S01]  /*12660*/  MOV R5, 0x4 ;  /* 0x0000000400057802 */ /* 0x000fe20000000f00 */
[----:B-1----:R-:W-:Y:S01]  /*12670*/  IMAD.MOV.U32 R3, RZ, RZ, 0x181f ;  /* 0x0000181fff037424 */ /* 0x002fe200078e00ff */
[----:B------:R-:W-:Y:S02]  /*12680*/  MOV R2, 0x126a0 ;  /* 0x000126a000027802 */ /* 0x000fe40000000f00 */
[----:B--234-:R-:W-:Y:S05]  /*12690*/  CALL.REL.NOINC `($__internal_19_$__cuda_sm70_shflsync_idx_p) ;  /* 0x00001d5000007944 */ /* 0x01cfea0003c00000 */
[----:B------:R-:W-:Y:S01]  /*126a0*/  MOV R8, R5 ;  /* 0x0000000500087202 */ /* 0x000fe20000000f00 */
[----:B------:R-:W-:Y:S05]  /*126b0*/  BRA `(.L_x_1311) ;  /* 0xffff064000007947 */ /* 0x000fea000383ffff */
.L_x_1214:
[----:B------:R-:W-:Y:S01]  /*126c0*/  IMAD.MOV.U32 R9, RZ, RZ, R7 ;  /* 0x000000ffff097224 */ /* 0x000fe200078e0007 */
[----:B------:R-:W-:Y:S01]  /*126d0*/  MOV R5, 0x4 ;  /* 0x0000000400057802 */ /* 0x000fe20000000f00 */
[----:B-1----:R-:W-:Y:S01]  /*126e0*/  IMAD.MOV.U32 R3, RZ, RZ, 0x181f ;  /* 0x0000181fff037424 */ /* 0x002fe200078e00ff */
[----:B------:R-:W-:Y:S02]  /*126f0*/  MOV R2, 0x12710 ;  /* 0x0001271000027802 */ /* 0x000fe40000000f00 */
[----:B--234-:R-:W-:Y:S05]  /*12700*/  CALL.REL.NOINC `($__internal_19_$__cuda_sm70_shflsync_idx_p) ;  /* 0x00001ce000007944 */ /* 0x01cfea0003c00000 */
[----:B------:R-:W-:Y:S01]  /*12710*/  MOV R2, R5 ;  /* 0x0000000500027202 */ /* 0x000fe20000000f00 */
[----:B------:R-:W-:Y:S05]  /*12720*/  BRA `(.L_x_1312) ;  /* 0xffff05f000007947 */ /* 0x000fea000383ffff */
.L_x_1217:
[----:B------:R-:W-:Y:S01]  /*12730*/  IMAD.MOV.U32 R9, RZ, RZ, R6 ;  /* 0x000000ffff097224 */ /* 0x000fe200078e0006 */
[----:B------:R-:W-:Y:S01]  /*12740*/  MOV R5, 0x5 ;  /* 0x0000000500057802 */ /* 0x000fe20000000f00 */
[----:B--2---:R-:W-:Y:S01]  /*12750*/  IMAD.MOV.U32 R3, RZ, RZ, 0x181f ;  /* 0x0000181fff037424 */ /* 0x004fe200078e00ff */
[----:B---3--:R-:W-:-:S02]  /*12760*/  MOV R2, 0x12780 ;  /* 0x0001278000027802 */ /* 0x008fc40000000f00 */
[----:B-1--4-:R-:W-:Y:S05]  /*12770*/  CALL.REL.NOINC `($__internal_19_$__cuda_sm70_shflsync_idx_p) ;  /* 0x00001c7000007944 */ /* 0x012fea0003c00000 */
        /* <DEDUP_REMOVED lines=8> */
.L_x_1220:
[----:B------:R-:W-:Y:S01]  /*12800*/  IMAD.MOV.U32 R9, RZ, RZ, R6 ;  /* 0x000000ffff097224 */ /* 0x000fe200078e0006 */
[----:B------:R-:W-:Y:S01]  /*12810*/  MOV R5, 0x6 ;  /* 0x0000000600057802 */ /* 0x000fe20000000f00 */
[----:B-1----:R-:W-:Y:S01]  /*12820*/  IMAD.MOV.U32 R3, RZ, RZ, 0x181f ;  /* 0x0000181fff037424 */ /* 0x002fe200078e00ff */
[----:B---3--:R-:W-:Y:S02]  /*12830*/  MOV R2, 0x12850 ;  /* 0x0001285000027802 */ /* 0x008fe40000000f00 */
[----:B--2-4-:R-:W-:Y:S05]  /*12840*/  CALL.REL.NOINC `($__internal_19_$__cuda_sm70_shflsync_idx_p) ;  /* 0x00001ba000007944 */ /* 0x014fea0003c00000 */
[----:B------:R-:W-:Y:S01]  /*12850*/  MOV R8, R5 ;  /* 0x0000000500087202 */ /* 0x000fe20000000f00 */
[----:B------:R-:W-:Y:S05]  /*12860*/  BRA `(.L_x_1314) ;  /* 0xffff068000007947 */ /* 0x000fea000383ffff */
.L_x_1221:
[----:B------:R-:W-:Y:S01]  /*12870*/  IMAD.MOV.U32 R9, RZ, RZ, R7 ;  /* 0x000000ffff097224 */ /* 0x000fe200078e0007 */
[----:B------:R-:W-:Y:S01]  /*12880*/  MOV R5, 0x6 ;  /* 0x0000000600057802 */ /* 0x000fe20000000f00 */
[----:B------:R-:W-:Y:S01]  /*12890*/  IMAD.MOV.U32 R3, RZ, RZ, 0x181f ;  /* 0x0000181fff037424 */ /* 0x000fe200078e00ff */
[----:B---3--:R-:W-:Y:S02]  /*128a0*/  MOV R2, 0x128c0 ;  /* 0x000128c000027802 */ /* 0x008fe40000000f00 */
[----:B-12-4-:R-:W-:Y:S05]  /*128b0*/  CALL.REL.NOINC `($__internal_19_$__cuda_sm70_shflsync_idx_p) ;  /* 0x00001b3000007944 */ /* 0x016fea0003c00000 */
[----:B------:R-:W-:Y:S01]  /*128c0*/  MOV R2, R5 ;  /* 0x0000000500027202 */ /* 0x000fe20000000f00 */
[----:B------:R-:W-:Y:S05]  /*128d0*/  BRA `(.L_x_1315) ;  /* 0xffff063000007947 */ /* 0x000fea000383ffff */
.L_x_1224:
        /* <DEDUP_REMOVED lines=13> */
.L_x_1231:
[----:B------:R1:W5:Y:S01]  /*129b0*/  LDL R0, [R1] ;  /* 0x0000000001007983 */ /* 0x0003620000100800 */
[----:B------:R-:W-:Y:S02]  /*129c0*/  MOV R3, 0x2 ;  /* 0x0000000200037802 */ /* 0x000fe40000000f00 */
[----:B------:R-:W-:Y:S02]  /*129d0*/  MOV R2, 0x129f0 ;  /* 0x000129f000027802 */ /* 0x000fe40000000f00 */
[----:B-1---5:R-:W-:Y:S05]  /*129e0*/  CALL.REL.NOINC `($__internal_18_$__cuda_sm70_shflsync_bfly_p) ;  /* 0x000019c000007944 */ /* 0x022fea0003c00000 */
[----:B------:R-:W-:Y:S05]  /*129f0*/  BRA `(.L_x_1317) ;  /* 0xffffaea000007947 */ /* 0x000fea000383ffff */
.L_x_1232:
[----:B------:R-:W-:Y:S01]  /*12a00*/  IMAD.MOV.U32 R0, RZ, RZ, R4 ;  /* 0x000000ffff007224 */ /* 0x000fe200078e0004 */
[----:B------:R-:W-:Y:S02]  /*12a10*/  MOV R3, 0x1 ;  /* 0x0000000100037802 */ /* 0x000fe40000000f00 */
[----:B------:R-:W-:Y:S02]  /*12a20*/  MOV R2, 0x12a40 ;  /* 0x00012a4000027802 */ /* 0x000fe40000000f00 */
[----:B------:R-:W-:Y:S05]  /*12a30*/  CALL.REL.NOINC `($__internal_18_$__cuda_sm70_shflsync_bfly_p) ;  /* 0x0000197000007944 */ /* 0x000fea0003c00000 */
[----:B------:R-:W-:Y:S02]  /*12a40*/  FADD.FTZ R4, R4, R0 ;  /* 0x0000000004047221 */ /* 0x000fe40000010000 */
[----:B------:R1:W5:Y:S01]  /*12a50*/  LDL R0, [R1+0x4] ;  /* 0x0000040001007983 */ /* 0x0003620000100800 */
[----:B------:R-:W-:-:S02]  /*12a60*/  MOV R3, 0x2 ;  /* 0x0000000200037802 */ /* 0x000fc40000000f00 */
[----:B------:R-:W-:Y:S02]  /*12a70*/  MOV R2, 0x12a90 ;  /* 0x00012a9000027802 */ /* 0x000fe40000000f00 */
[----:B-1---5:R-:W-:Y:S05]  /*12a80*/  CALL.REL.NOINC `($__internal_18_$__cuda_sm70_shflsync_bfly_p) ;  /* 0x0000192000007944 */ /* 0x022fea0003c00000 */
[----:B------:R-:W2:Y:S01]  /*12a90*/  LDL.LU R2, [R1+0x4] ;  /* 0x0000040001027983 */ /* 0x000ea20000300800 */
[----:B------:R-:W-:Y:S01]  /*12aa0*/  MOV R3, 0x1 ;  /* 0x0000000100037802 */ /* 0x000fe20000000f00 */
[----:B--2---:R-:W-:Y:S01]  /*12ab0*/  FADD.FTZ R5, R2, R0 ;  /* 0x0000000002057221 */ /* 0x004fe20000010000 */
[----:B------:R-:W-:-:S04]  /*12ac0*/  MOV R2, 0x12af0 ;  /* 0x00012af000027802 */ /* 0x000fc80000000f00 */
[----:B------:R-:W-:Y:S02]  /*12ad0*/  MOV R0, R5 ;  /* 0x0000000500007202 */ /* 0x000fe40000000f00 */
[----:B------:R-:W-:Y:S05]  /*12ae0*/  CALL.REL.NOINC `($__internal_18_$__cuda_sm70_shflsync_bfly_p) ;  /* 0x000018c000007944 */ /* 0x000fea0003c00000 */
[----:B------:R-:W-:Y:S02]  /*12af0*/  FADD.FTZ R5, R5, R0 ;  /* 0x0000000005057221 */ /* 0x000fe40000010000 */
[----:B------:R1:W5:Y:S01]  /*12b00*/  LDL R0, [R1+0x8] ;  /* 0x0000080001007983 */ /* 0x0003620000100800 */
[----:B------:R-:W-:Y:S02]  /*12b10*/  MOV R3, 0x2 ;  /* 0x0000000200037802 */ /* 0x000fe40000000f00 */
        /* <DEDUP_REMOVED lines=19> */
[----:B------:R-:W-:Y:S01]  /*12c50*/  MOV R8, R0 ;  /* 0x0000000000087202 */ /* 0x000fe20000000f00 */
[----:B------:R-:W-:Y:S05]  /*12c60*/  BRA `(.L_x_1318) ;  /* 0xffffad6000007947 */ /* 0x000fea000383ffff */
.L_x_1239:
[----:B-1234-:R-:W-:Y:S01]  /*12c70*/  IMAD.MOV.U32 R9, RZ, RZ, R6 ;  /* 0x000000ffff097224 */ /* 0x01efe200078e0006 */
[----:B------:R-:W-:Y:S01]  /*12c80*/  MOV R5, RZ ;  /* 0x000000ff00057202 */ /* 0x000fe20000000f00 */
[----:B------:R-:W-:Y:S01]  /*12c90*/  IMAD.MOV.U32 R3, RZ, RZ, 0x181f ;  /* 0x0000181fff037424 */ /* 0x000fe200078e00ff */
[----:B------:R-:W-:Y:S02]  /*12ca0*/  MOV R2, 0x12cc0 ;  /* 0x00012cc000027802 */ /* 0x000fe40000000f00 */
[----:B------:R-:W-:Y:S05]  /*12cb0*/  CALL.REL.NOINC `($__internal_19_$__cuda_sm70_shflsync_idx_p) ;  /* 0x0000173000007944 */ /* 0x000fea0003c00000 */
[----:B------:R-:W-:Y:S01]  /*12cc0*/  MOV R8, R5 ;  /* 0x0000000500087202 */ /* 0x000fe20000000f00 */
[----:B------:R-:W-:Y:S05]  /*12cd0*/  BRA `(.L_x_1319) ;  /* 0xffffc33000007947 */ /* 0x000fea000383ffff */
.L_x_1240:
[----:B------:R-:W-:Y:S01]  /*12ce0*/  IMAD.MOV.U32 R9, RZ, RZ, R7 ;  /* 0x000000ffff097224 */ /* 0x000fe200078e0007 */
[----:B------:R-:W-:Y:S01]  /*12cf0*/  MOV R5, RZ ;  /* 0x000000ff00057202 */ /* 0x000fe20000000f00 */
[----:B------:R-:W-:Y:S01]  /*12d00*/  IMAD.MOV.U32 R3, RZ, RZ, 0x181f ;  /* 0x0000181fff037424 */ /* 0x000fe200078e00ff */
[----:B------:R-:W-:Y:S02]  /*12d10*/  MOV R2, 0x12d30 ;  /* 0x00012d3000027802 */ /* 0x000fe40000000f00 */
[----:B-12---:R-:W-:Y:S05]  /*12d20*/  CALL.REL.NOINC `($__internal_19_$__cuda_sm70_shflsync_idx_p) ;  /* 0x000016c000007944 */ /* 0x006fea0003c00000 */
[----:B------:R-:W-:Y:S01]  /*12d30*/  MOV R2, R5 ;  /* 0x0000000500027202 */ /* 0x000fe20000000f00 */
[----:B------:R-:W-:Y:S05]  /*12d40*/  BRA `(.L_x_1320) ;  /* 0xffffc2e000007947 */ /* 0x000fea000383ffff */
.L_x_1241:
[----:B------:R-:W-:Y:S01]  /*12d50*/  IMAD.MOV.U32 R9, RZ, RZ, R6 ;  /* 0x000000ffff097224 */ /* 0x000fe200078e0006 */
[----:B------:R-:W-:Y:S01]  /*12d60*/  MOV R5, 0x1 ;  /* 0x0000000100057802 */ /* 0x000fe20000000f00 */
[----:B--2---:R-:W-:Y:S01]  /*12d70*/  IMAD.MOV.U32 R3, RZ, RZ, 0x181f ;  /* 0x0000181fff037424 */ /* 0x004fe200078e00ff */
[----:B------:R-:W-:-:S02]  /*12d80*/  MOV R2, 0x12da0 ;  /* 0x00012da000027802 */ /* 0x000fc40000000f00 */
        /* <DEDUP_REMOVED lines=9> */
.L_x_1242:
[----:B------:R-:W-:Y:S01]  /*12e20*/  IMAD.MOV.U32 R9, RZ, RZ, R6 ;  /* 0x000000ffff097224 */ /* 0x000fe200078e0006 */
[----:B------:R-:W-:Y:S01]  /*12e30*/  MOV R5, 0x2 ;  /* 0x0000000200057802 */ /* 0x000fe20000000f00 */
[----:B-1----:R-:W-:Y:S01]  /*12e40*/  IMAD.MOV.U32 R3, RZ, RZ, 0x181f ;  /* 0x0000181fff037424 */ /* 0x002fe200078e00ff */
[----:B------:R-:W-:Y:S02]  /*12e50*/  MOV R2, 0x12e70 ;  /* 0x00012e7000027802 */ /* 0x000fe40000000f00 */
[----:B---34-:R-:W-:Y:S05]  /*12e60*/  CALL.REL.NOINC `($__internal_19_$__cuda_sm70_shflsync_idx_p) ;  /* 0x0000158000007944 */ /* 0x018fea0003c00000 */
[----:B------:R-:W-:Y:S01]  /*12e70*/  MOV R8, R5 ;  /* 0x0000000500087202 */ /* 0x000fe20000000f00 */
[----:B------:R-:W-:Y:S05]  /*12e80*/  BRA `(.L_x_1322) ;  /* 0xffffc2b000007947 */ /* 0x000fea000383ffff */
.L_x_1243:
[----:B------:R-:W-:Y:S01]  /*12e90*/  IMAD.MOV.U32 R9, RZ, RZ, R7 ;  /* 0x000000ffff097224 */ /* 0x000fe200078e0007 */
[----:B------:R-:W-:Y:S01]  /*12ea0*/  MOV R5, 0x2 ;  /* 0x0000000200057802 */ /* 0x000fe20000000f00 */
[----:B-1----:R-:W-:Y:S01]  /*12eb0*/  IMAD.MOV.U32 R3, RZ, RZ, 0x181f ;  /* 0x0000181fff037424 */ /* 0x002fe200078e00ff */
[----:B------:R-:W-:Y:S02]  /*12ec0*/  MOV R2, 0x12ee0 ;  /* 0x00012ee000027802 */ /* 0x000fe40000000f00 */
[----:B--234-:R-:W-:Y:S05]  /*12ed0*/  CALL.REL.NOINC `($__internal_19_$__cuda_sm70_shflsync_idx_p) ;  /* 0x0000151000007944 */ /* 0x01cfea0003c00000 */
[----:B------:R-:W-:Y:S01]  /*12ee0*/  MOV R2, R5 ;  /* 0x0000000500027202 */ /* 0x000fe20000000f00 */
[----:B------:R-:W-:Y:S05]  /*12ef0*/  BRA `(.L_x_1323) ;  /* 0xffffc26000007947 */ /* 0x000fea000383ffff */
.L_x_1244:
[----:B------:R-:W-:Y:S01]  /*12f00*/  IMAD.MOV.U32 R9, RZ, RZ, R6 ;  /* 0x000000ffff097224 */ /* 0x000fe200078e0006 */
[----:B------:R-:W-:Y:S01]  /*12f10*/  MOV R5, 0x3 ;  /* 0x0000000300057802 */ /* 0x000fe20000000f00 */
[----:B--2---:R-:W-:Y:S01]  /*12f20*/  IMAD.MOV.U32 R3, RZ, RZ, 0x181f ;  /* 0x0000181fff037424 */ /* 0x004fe200078e00ff */
[----:B------:R-:W-:-:S02]  /*12f30*/  MOV R2, 0x12f50 ;  /* 0x00012f5000027802 */ /* 0x000fc40000000f00 */
[----:B-1-34-:R-:W-:Y:S05]  /*12f40*/  CALL.REL.NOINC `($__internal_19_$__cuda_sm70_shflsync_idx_p) ;  /* 0x000014a000007944 */ /* 0x01afea0003c00000 */
        /* <DEDUP_REMOVED lines=8> */
.L_x_1245:
[----:B------:R-:W-:Y:S01]  /*12fd0*/  IMAD.MOV.U32 R9, RZ, RZ, R6 ;  /* 0x000000ffff097224 */ /* 0x000fe200078e0006 */
[----:B------:R-:W-:Y:S01]  /*12fe0*/  MOV R5, 0x4 ;  /* 0x0000000400057802 */ /* 0x000fe20000000f00 */
[----:B--2---:R-:W-:Y:S01]  /*12ff0*/  IMAD.MOV.U32 R3, RZ, RZ, 0x181f ;  /* 0x0000181fff037424 */ /* 0x004fe200078e00ff */
[----:B------:R-:W-:Y:S02]  /*13000*/  MOV R2, 0x13020 ;  /* 0x0001302000027802 */ /* 0x000fe40000000f00 */
[----:B-1-34-:R-:W-:Y:S05]  /*13010*/  CALL.REL.NOINC `($__internal_19_$__cuda_sm70_shflsync_idx_p) ;  /* 0x000013d000007944 */ /* 0x01afea0003c00000 */
[----:B------:R-:W-:Y:S01]  /*13020*/  MOV R8, R5 ;  /* 0x0000000500087202 */ /* 0x000fe20000000f00 */
[----:B------:R-:W-:Y:S05]  /*13030*/  BRA `(.L_x_1325) ;  /* 0xffffc23000007947 */ /* 0x000fea000383ffff */
.L_x_1246:
[----:B------:R-:W-:Y:S01]  /*13040*/  IMAD.MOV.U32 R9, RZ, RZ, R7 ;  /* 0x000000ffff097224 */ /* 0x000fe200078e0007 */
[----:B------:R-:W-:Y:S01]  /*13050*/  MOV R5, 0x4 ;  /* 0x0000000400057802 */ /* 0x000fe20000000f00 */
[----:B--2---:R-:W-:Y:S01]  /*13060*/  IMAD.MOV.U32 R3, RZ, RZ, 0x181f ;  /* 0x0000181fff037424 */ /* 0x004fe200078e00ff */
[----:B------:R-:W-:Y:S02]  /*13070*/  MOV R2, 0x13090 ;  /* 0x0001309000027802 */ /* 0x000fe40000000f00 */
[----:B-1-34-:R-:W-:Y:S05]  /*13080*/  CALL.REL.NOINC `($__internal_19_$__cuda_sm70_shflsync_idx_p) ;  /* 0x0000136000007944 */ /* 0x01afea0003c00000 */
[----:B------:R-:W-:Y:S01]  /*13090*/  MOV R2, R5 ;  /* 0x0000000500027202 */ /* 0x000fe20000000f00 */
[----:B------:R-:W-:Y:S05]  /*130a0*/  BRA `(.L_x_1326) ;  /* 0xffffc1e000007947 */ /* 0x000fea000383ffff */
.L_x_1247:
        /* <DEDUP_REMOVED lines=13> */
.L_x_1248:
[----:B------:R-:W-:Y:S01]  /*13180*/  IMAD.MOV.U32 R9, RZ, RZ, R6 ;  /* 0x000000ffff097224 */ /* 0x000fe200078e0006 */
[----:B------:R-:W-:Y:S01]  /*13190*/  MOV R5, 0x6 ;  /* 0x0000000600057802 */ /* 0x000fe20000000f00 */
[----:B--2---:R-:W-:Y:S01]  /*131a0*/  IMAD.MOV.U32 R3, RZ, RZ, 0x181f ;  /* 0x0000181fff037424 */ /* 0x004fe200078e00ff */
[----:B------:R-:W-:Y:S02]  /*131b0*/  MOV R2, 0x131d0 ;  /* 0x000131d000027802 */ /* 0x000fe40000000f00 */
[----:B-1--4-:R-:W-:Y:S05]  /*131c0*/  CALL.REL.NOINC `($__internal_19_$__cuda_sm70_shflsync_idx_p) ;  /* 0x0000122000007944 */ /* 0x012fea0003c00000 */
[----:B------:R-:W-:Y:S01]  /*131d0*/  MOV R8, R5 ;  /* 0x0000000500087202 */ /* 0x000fe20000000f00 */
[----:B------:R-:W-:Y:S05]  /*131e0*/  BRA `(.L_x_1328) ;  /* 0xffffc1b000007947 */ /* 0x000fea000383ffff */
.L_x_1249:
[----:B------:R-:W-:Y:S01]  /*131f0*/  IMAD.MOV.U32 R9, RZ, RZ, R7 ;  /* 0x000000ffff097224 */ /* 0x000fe200078e0007 */
[----:B------:R-:W-:Y:S01]  /*13200*/  MOV R5, 0x6 ;  /* 0x0000000600057802 */ /* 0x000fe20000000f00 */
[----:B--2---:R-:W-:Y:S01]  /*13210*/  IMAD.MOV.U32 R3, RZ, RZ, 0x181f ;  /* 0x0000181fff037424 */ /* 0x004fe200078e00ff */
[----:B------:R-:W-:Y:S02]  /*13220*/  MOV R2, 0x13240 ;  /* 0x0001324000027802 */ /* 0x000fe40000000f00 */
[----:B-1-34-:R-:W-:Y:S05]  /*13230*/  CALL.REL.NOINC `($__internal_19_$__cuda_sm70_shflsync_idx_p) ;  /* 0x000011b000007944 */ /* 0x01afea0003c00000 */
[----:B------:R-:W-:Y:S01]  /*13240*/  MOV R2, R5 ;  /* 0x0000000500027202 */ /* 0x000fe20000000f00 */
[----:B------:R-:W-:Y:S05]  /*13250*/  BRA `(.L_x_1329) ;  /* 0xffffc16000007947 */ /* 0x000fea000383ffff */
.L_x_1250:
[----:B------:R-:W-:Y:S01]  /*13260*/  IMAD.MOV.U32 R9, RZ, RZ, R6 ;  /* 0x000000ffff097224 */ /* 0x000fe200078e0006 */
[----:B------:R-:W-:Y:S01]  /*13270*/  MOV R5, 0x7 ;  /* 0x0000000700057802 */ /* 0x000fe20000000f00 */
[----:B-1----:R-:W-:Y:S01]  /*13280*/  IMAD.MOV.U32 R3, RZ, RZ, 0x181f ;  /* 0x0000181fff037424 */ /* 0x002fe200078e00ff */
[----:B------:R-:W-:-:S02]  /*13290*/  MOV R2, 0x132b0 ;  /* 0x000132b000027802 */ /* 0x000fc40000000f00 */
[----:B--2-4-:R-:W-:Y:S05]  /*132a0*/  CALL.REL.NOINC `($__internal_19_$__cuda_sm70_shflsync_idx_p) ;  /* 0x0000114000007944 */ /* 0x014fea0003c00000 */
        /* <DEDUP_REMOVED lines=8> */
.L_x_1252:
[----:B------:R-:W-:Y:S01]  /*13330*/  IMAD.MOV.U32 R9, RZ, RZ, R13 ;  /* 0x000000ffff097224 */ /* 0x000fe200078e000d */
[----:B------:R-:W-:Y:S01]  /*13340*/  MOV R5, RZ ;  /* 0x000000ff00057202 */ /* 0x000fe20000000f00 */
[----:B------:R-:W-:Y:S01]  /*13350*/  IMAD.MOV.U32 R3, RZ, RZ, 0x1c1f ;  /* 0x00001c1fff037424 */ /* 0x000fe200078e00ff */
[----:B------:R-:W-:Y:S02]  /*13360*/  MOV R2, 0x13380 ;  /* 0x0001338000027802 */ /* 0x000fe40000000f00 */
[----:B------:R-:W-:Y:S05]  /*13370*/  CALL.REL.NOINC `($__internal_19_$__cuda_sm70_shflsync_idx_p) ;  /* 0x0000107000007944 */ /* 0x000fea0003c00000 */
[----:B------:R-:W-:Y:S01]  /*13380*/  MOV R12, R5 ;  /* 0x00000005000c7202 */ /* 0x000fe20000000f00 */
[----:B------:R-:W-:Y:S05]  /*13390*/  BRA `(.L_x_1331) ;  /* 0xffffc35000007947 */ /* 0x000fea000383ffff */
.L_x_1253:
[----:B------:R-:W-:Y:S01]  /*133a0*/  IMAD.MOV.U32 R9, RZ, RZ, R21 ;  /* 0x000000ffff097224 */ /* 0x000fe200078e0015 */
[----:B------:R-:W-:Y:S01]  /*133b0*/  MOV R5, RZ ;  /* 0x000000ff00057202 */ /* 0x000fe20000000f00 */
[----:B------:R-:W-:Y:S01]  /*133c0*/  IMAD.MOV.U32 R3, RZ, RZ, 0x1c1f ;  /* 0x00001c1fff037424 */ /* 0x000fe200078e00ff */
[----:B------:R-:W-:Y:S02]  /*133d0*/  MOV R2, 0x133f0 ;  /* 0x000133f000027802 */ /* 0x000fe40000000f00 */
[----:B-12---:R-:W-:Y:S05]  /*133e0*/  CALL.REL.NOINC `($__internal_19_$__cuda_sm70_shflsync_idx_p) ;  /* 0x0000100000007944 */ /* 0x006fea0003c00000 */
[----:B------:R-:W-:Y:S01]  /*133f0*/  MOV R2, R5 ;  /* 0x0000000500027202 */ /* 0x000fe20000000f00 */
[----:B------:R-:W-:Y:S05]  /*13400*/  BRA `(.L_x_1332) ;  /* 0xffffc30000007947 */ /* 0x000fea000383ffff */
.L_x_1256:
[----:B------:R-:W-:Y:S01]  /*13410*/  IMAD.MOV.U32 R9, RZ, RZ, R13 ;  /* 0x000000ffff097224 */ /* 0x000fe200078e000d */
[----:B------:R-:W-:Y:S01]  /*13420*/  MOV R5, 0x1 ;  /* 0x0000000100057802 */ /* 0x000fe20000000f00 */
[----:B----4-:R-:W-:Y:S01]  /*13430*/  IMAD.MOV.U32 R3, RZ, RZ, 0x1c1f ;  /* 0x00001c1fff037424 */ /* 0x010fe200078e00ff */
[----:B------:R-:W-:-:S02]  /*13440*/  MOV R2, 0x13460 ;  /* 0x0001346000027802 */ /* 0x000fc40000000f00 */
[----:B-123--:R-:W-:Y:S05]  /*13450*/  CALL.REL.NOINC `($__internal_19_$__cuda_sm70_shflsync_idx_p) ;  /* 0x00000f9000007944 */ /* 0x00efea0003c00000 */
        /* <DEDUP_REMOVED lines=8> */
.L_x_1259:
[----:B------:R-:W-:Y:S01]  /*134e0*/  IMAD.MOV.U32 R9, RZ, RZ, R13 ;  /* 0x000000ffff097224 */ /* 0x000fe200078e000d */
[----:B------:R-:W-:Y:S01]  /*134f0*/  MOV R5, 0x2 ;  /* 0x0000000200057802 */ /* 0x000fe20000000f00 */
[----:B----4-:R-:W-:Y:S01]  /*13500*/  IMAD.MOV.U32 R3, RZ, RZ, 0x1c1f ;  /* 0x00001c1fff037424 */ /* 0x010fe200078e00ff */
[----:B------:R-:W-:Y:S02]  /*13510*/  MOV R2, 0x13530 ;  /* 0x0001353000027802 */ /* 0x000fe40000000f00 */
[----:B-123--:R-:W-:Y:S05]  /*13520*/  CALL.REL.NOINC `($__internal_19_$__cuda_sm70_shflsync_idx_p) ;  /* 0x00000ec000007944 */ /* 0x00efea0003c00000 */
[----:B------:R-:W-:Y:S01]  /*13530*/  MOV R12, R5 ;  /* 0x00000005000c7202 */ /* 0x000fe20000000f00 */
[----:B------:R-:W-:Y:S05]  /*13540*/  BRA `(.L_x_1334) ;  /* 0xffffc78000007947 */ /* 0x000fea000383ffff */
.L_x_1260:
[----:B------:R-:W-:Y:S01]  /*13550*/  IMAD.MOV.U32 R9, RZ, RZ, R21 ;  /* 0x000000ffff097224 */ /* 0x000fe200078e0015 */
[----:B------:R-:W-:Y:S01]  /*13560*/  MOV R5, 0x2 ;  /* 0x0000000200057802 */ /* 0x000fe20000000f00 */
[----:B----4-:R-:W-:Y:S01]  /*13570*/  IMAD.MOV.U32 R3, RZ, RZ, 0x1c1f ;  /* 0x00001c1fff037424 */ /* 0x010fe200078e00ff */
[----:B------:R-:W-:Y:S02]  /*13580*/  MOV R2, 0x135a0 ;  /* 0x000135a000027802 */ /* 0x000fe40000000f00 */
[----:B-123--:R-:W-:Y:S05]  /*13590*/  CALL.REL.NOINC `($__internal_19_$__cuda_sm70_shflsync_idx_p) ;  /* 0x00000e5000007944 */ /* 0x00efea0003c00000 */
[----:B------:R-:W-:Y:S01]  /*135a0*/  MOV R2, R5 ;  /* 0x0000000500027202 */ /* 0x000fe20000000f00 */
[----:B------:R-:W-:Y:S05]  /*135b0*/  BRA `(.L_x_1335) ;  /* 0xffffc73000007947 */ /* 0x000fea000383ffff */
.L_x_1263:
[----:B------:R-:W-:Y:S01]  /*135c0*/  IMAD.MOV.U32 R9, RZ, RZ, R13 ;  /* 0x000000ffff097224 */ /* 0x000fe200078e000d */
[----:B------:R-:W-:Y:S01]  /*135d0*/  MOV R5, 0x3 ;  /* 0x0000000300057802 */ /* 0x000fe20000000f00 */
[----:B--2---:R-:W-:Y:S01]  /*135e0*/  IMAD.MOV.U32 R3, RZ, RZ, 0x1c1f ;  /* 0x00001c1fff037424 */ /* 0x004fe200078e00ff */
[----:B-1----:R-:W-:-:S02]  /*135f0*/  MOV R2, 0x13610 ;  /* 0x0001361000027802 */ /* 0x002fc40000000f00 */
[----:B---34-:R-:W-:Y:S05]  /*13600*/  CALL.REL.NOINC `($__internal_19_$__cuda_sm70_shflsync_idx_p) ;  /* 0x00000de000007944 */ /* 0x018fea0003c00000 */
        /* <DEDUP_REMOVED lines=8> */
.L_x_1267:
[----:B------:R-:W-:Y:S01]  /*13690*/  IMAD.MOV.U32 R9, RZ, RZ, R6 ;  /* 0x000000ffff097224 */ /* 0x000fe200078e0006 */
[----:B------:R-:W-:Y:S01]  /*136a0*/  MOV R5, RZ ;  /* 0x000000ff00057202 */ /* 0x000fe20000000f00 */
[----:B------:R-:W-:Y:S01]  /*136b0*/  IMAD.MOV.U32 R3, RZ, RZ, 0x181f ;  /* 0x0000181fff037424 */ /* 0x000fe200078e00ff */
[----:B------:R-:W-:Y:S02]  /*136c0*/  MOV R2, 0x136e0 ;  /* 0x000136e000027802 */ /* 0x000fe40000000f00 */
[----:B------:R-:W-:Y:S05]  /*136d0*/  CALL.REL.NOINC `($__internal_19_$__cuda_sm70_shflsync_idx_p) ;  /* 0x00000d1000007944 */ /* 0x000fea0003c00000 */
[----:B------:R-:W-:Y:S01]  /*136e0*/  MOV R8, R5 ;  /* 0x0000000500087202 */ /* 0x000fe20000000f00 */
[----:B------:R-:W-:Y:S05]  /*136f0*/  BRA `(.L_x_1337) ;  /* 0xffffd27000007947 */ /* 0x000fea000383ffff */
.L_x_1268:
[----:B------:R-:W-:Y:S01]  /*13700*/  IMAD.MOV.U32 R9, RZ, RZ, R7 ;  /* 0x000000ffff097224 */ /* 0x000fe200078e0007 */
[----:B------:R-:W-:Y:S01]  /*13710*/  MOV R5, RZ ;  /* 0x000000ff00057202 */ /* 0x000fe20000000f00 */
[----:B------:R-:W-:Y:S01]  /*13720*/  IMAD.MOV.U32 R3, RZ, RZ, 0x181f ;  /* 0x0000181fff037424 */ /* 0x000fe200078e00ff */
[----:B------:R-:W-:Y:S02]  /*13730*/  MOV R2, 0x13750 ;  /* 0x0001375000027802 */ /* 0x000fe40000000f00 */
[----:B-12---:R-:W-:Y:S05]  /*13740*/  CALL.REL.NOINC `($__internal_19_$__cuda_sm70_shflsync_idx_p) ;  /* 0x00000ca000007944 */ /* 0x006fea0003c00000 */
[----:B------:R-:W-:Y:S01]  /*13750*/  MOV R2, R5 ;  /* 0x0000000500027202 */ /* 0x000fe20000000f00 */
[----:B------:R-:W-:Y:S05]  /*13760*/  BRA `(.L_x_1338) ;  /* 0xffffd22000007947 */ /* 0x000fea000383ffff */
.L_x_1269:
        /* <DEDUP_REMOVED lines=13> */
.L_x_1270:
[----:B------:R-:W-:Y:S01]  /*13840*/  IMAD.MOV.U32 R9, RZ, RZ, R6 ;  /* 0x000000ffff097224 */ /* 0x000fe200078e0006 */
[----:B------:R-:W-:Y:S01]  /*13850*/  MOV R5, 0x2 ;  /* 0x0000000200057802 */ /* 0x000fe20000000f00 */
[----:B-1----:R-:W-:Y:S01]  /*13860*/  IMAD.MOV.U32 R3, RZ, RZ, 0x181f ;  /* 0x0000181fff037424 */ /* 0x002fe200078e00ff */
[----:B------:R-:W-:Y:S02]  /*13870*/  MOV R2, 0x13890 ;  /* 0x0001389000027802 */ /* 0x000fe40000000f00 */
[----:B---34-:R-:W-:Y:S05]  /*13880*/  CALL.REL.NOINC `($__internal_19_$__cuda_sm70_shflsync_idx_p) ;  /* 0x00000b6000007944 */ /* 0x018fea0003c00000 */
[----:B------:R-:W-:Y:S01]  /*13890*/  MOV R8, R5 ;  /* 0x0000000500087202 */ /* 0x000fe20000000f00 */
[----:B------:R-:W-:Y:S05]  /*138a0*/  BRA `(.L_x_1340) ;  /* 0xffffd1f000007947 */ /* 0x000fea000383ffff */
.L_x_1271:
[----:B------:R-:W-:Y:S01]  /*138b0*/  IMAD.MOV.U32 R9, RZ, RZ, R7 ;  /* 0x000000ffff097224 */ /* 0x000fe200078e0007 */
[----:B------:R-:W-:Y:S01]  /*138c0*/  MOV R5, 0x2 ;  /* 0x0000000200057802 */ /* 0x000fe20000000f00 */
[----:B-1----:R-:W-:Y:S01]  /*138d0*/  IMAD.MOV.U32 R3, RZ, RZ, 0x181f ;  /* 0x0000181fff037424 */ /* 0x002fe200078e00ff */
[----:B------:R-:W-:Y:S02]  /*138e0*/  MOV R2, 0x13900 ;  /* 0x0001390000027802 */ /* 0x000fe40000000f00 */
[----:B--234-:R-:W-:Y:S05]  /*138f0*/  CALL.REL.NOINC `($__internal_19_$__cuda_sm70_shflsync_idx_p) ;  /* 0x00000af000007944 */ /* 0x01cfea0003c00000 */
[----:B------:R-:W-:Y:S01]  /*13900*/  MOV R2, R5 ;  /* 0x0000000500027202 */ /* 0x000fe20000000f00 */
[----:B------:R-:W-:Y:S05]  /*13910*/  BRA `(.L_x_1341) ;  /* 0xffffd1a000007947 */ /* 0x000fea000383ffff */
.L_x_1272:
        /* <DEDUP_REMOVED lines=13> */
.L_x_1273:
[----:B------:R-:W-:Y:S01]  /*139f0*/  IMAD.MOV.U32 R9, RZ, RZ, R6 ;  /* 0x000000ffff097224 */ /* 0x000fe200078e0006 */
[----:B------:R-:W-:Y:S01]  /*13a00*/  MOV R5, 0x4 ;  /* 0x0000000400057802 */ /* 0x000fe20000000f00 */
[----:B--2---:R-:W-:Y:S01]  /*13a10*/  IMAD.MOV.U32 R3, RZ, RZ, 0x181f ;  /* 0x0000181fff037424 */ /* 0x004fe200078e00ff */
[----:B------:R-:W-:Y:S02]  /*13a20*/  MOV R2, 0x13a40 ;  /* 0x00013a4000027802 */ /* 0x000fe40000000f00 */
[----:B-1-34-:R-:W-:Y:S05]  /*13a30*/  CALL.REL.NOINC `($__internal_19_$__cuda_sm70_shflsync_idx_p) ;  /* 0x000009b000007944 */ /* 0x01afea0003c00000 */
[----:B------:R-:W-:Y:S01]  /*13a40*/  MOV R8, R5 ;  /* 0x0000000500087202 */ /* 0x000fe20000000f00 */
[----:B------:R-:W-:Y:S05]  /*13a50*/  BRA `(.L_x_1343) ;  /* 0xffffd17000007947 */ /* 0x000fea000383ffff */
.L_x_1274:
[----:B------:R-:W-:Y:S01]  /*13a60*/  IMAD.MOV.U32 R9, RZ, RZ, R7 ;  /* 0x000000ffff097224 */ /* 0x000fe200078e0007 */
[----:B------:R-:W-:Y:S01]  /*13a70*/  MOV R5, 0x4 ;  /* 0x0000000400057802 */ /* 0x000fe20000000f00 */
[----:B--2---:R-:W-:Y:S01]  /*13a80*/  IMAD.MOV.U32 R3, RZ, RZ, 0x181f ;  /* 0x0000181fff037424 */ /* 0x004fe200078e00ff */
[----:B------:R-:W-:Y:S02]  /*13a90*/  MOV R2, 0x13ab0 ;  /* 0x00013ab000027802 */ /* 0x000fe40000000f00 */
[----:B-1-34-:R-:W-:Y:S05]  /*13aa0*/  CALL.REL.NOINC `($__internal_19_$__cuda_sm70_shflsync_idx_p) ;  /* 0x0000094000007944 */ /* 0x01afea0003c00000 */
[----:B------:R-:W-:Y:S01]  /*13ab0*/  MOV R2, R5 ;  /* 0x0000000500027202 */ /* 0x000fe20000000f00 */
[----:B------:R-:W-:Y:S05]  /*13ac0*/  BRA `(.L_x_1344) ;  /* 0xffffd12000007947 */ /* 0x000fea000383ffff */
.L_x_1275:
        /* <DEDUP_REMOVED lines=13> */
.L_x_1276:
[----:B------:R-:W-:Y:S01]  /*13ba0*/  IMAD.MOV.U32 R9, RZ, RZ, R6 ;  /* 0x000000ffff097224 */ /* 0x000fe200078e0006 */
[----:B------:R-:W-:Y:S01]  /*13bb0*/  MOV R5, 0x6 ;  /* 0x0000000600057802 */ /* 0x000fe20000000f00 */
[----:B--2---:R-:W-:Y:S01]  /*13bc0*/  IMAD.MOV.U32 R3, RZ, RZ, 0x181f ;  /* 0x0000181fff037424 */ /* 0x004fe200078e00ff */
[----:B------:R-:W-:Y:S02]  /*13bd0*/  MOV R2, 0x13bf0 ;  /* 0x00013bf000027802 */ /* 0x000fe40000000f00 */
[----:B-1--4-:R-:W-:Y:S05]  /*13be0*/  CALL.REL.NOINC `($__internal_19_$__cuda_sm70_shflsync_idx_p) ;  /* 0x0000080000007944 */ /* 0x012fea0003c00000 */
[----:B------:R-:W-:Y:S01]  /*13bf0*/  MOV R8, R5 ;  /* 0x0000000500087202 */ /* 0x000fe20000000f00 */
[----:B------:R-:W-:Y:S05]  /*13c00*/  BRA `(.L_x_1346) ;  /* 0xffffd0f000007947 */ /* 0x000fea000383ffff */
.L_x_1277:
[----:B------:R-:W-:Y:S01]  /*13c10*/  IMAD.MOV.U32 R9, RZ, RZ, R7 ;  /* 0x000000ffff097224 */ /* 0x000fe200078e0007 */
[----:B------:R-:W-:Y:S01]  /*13c20*/  MOV R5, 0x6 ;  /* 0x0000000600057802 */ /* 0x000fe20000000f00 */
[----:B--2---:R-:W-:Y:S01]  /*13c30*/  IMAD.MOV.U32 R3, RZ, RZ, 0x181f ;  /* 0x0000181fff037424 */ /* 0x004fe200078e00ff */
[----:B------:R-:W-:Y:S02]  /*13c40*/  MOV R2, 0x13c60 ;  /* 0x00013c6000027802 */ /* 0x000fe40000000f00 */
[----:B-1-34-:R-:W-:Y:S05]  /*13c50*/  CALL.REL.NOINC `($__internal_19_$__cuda_sm70_shflsync_idx_p) ;  /* 0x0000079000007944 */ /* 0x01afea0003c00000 */
[----:B------:R-:W-:Y:S01]  /*13c60*/  MOV R2, R5 ;  /* 0x0000000500027202 */ /* 0x000fe20000000f00 */
[----:B------:R-:W-:Y:S05]  /*13c70*/  BRA `(.L_x_1347) ;  /* 0xffffd0a000007947 */ /* 0x000fea000383ffff */
.L_x_1278:
        /* <DEDUP_REMOVED lines=13> */
.L_x_1280:
[----:B------:R-:W-:Y:S01]  /*13d50*/  IMAD.MOV.U32 R9, RZ, RZ, R70 ;  /* 0x000000ffff097224 */ /* 0x000fe200078e0046 */
[----:B------:R-:W-:Y:S01]  /*13d60*/  MOV R5, RZ ;  /* 0x000000ff00057202 */ /* 0x000fe20000000f00 */
[----:B----4-:R-:W-:Y:S01]  /*13d70*/  IMAD.MOV.U32 R3, RZ, RZ, 0x1f ;  /* 0x0000001fff037424 */ /* 0x010fe200078e00ff */
[----:B------:R-:W-:Y:S02]  /*13d80*/  MOV R2, 0x13da0 ;  /* 0x00013da000027802 */ /* 0x000fe40000000f00 */
[----:B------:R-:W-:Y:S05]  /*13d90*/  CALL.REL.NOINC `($__internal_19_$__cuda_sm70_shflsync_idx_p) ;  /* 0x0000065000007944 */ /* 0x000fea0003c00000 */
[----:B------:R-:W-:Y:S01]  /*13da0*/  MOV R10, R5 ;  /* 0x00000005000a7202 */ /* 0x000fe20000000f00 */
[----:B------:R-:W-:Y:S05]  /*13db0*/  BRA `(.L_x_1349) ;  /* 0xffffd15000007947 */ /* 0x000fea000383ffff */
.L_x_1281:
[----:B------:R-:W-:Y:S01]  /*13dc0*/  IMAD.MOV.U32 R9, RZ, RZ, R70 ;  /* 0x000000ffff097224 */ /* 0x000fe200078e0046 */
[----:B------:R-:W-:Y:S01]  /*13dd0*/  MOV R5, 0x1 ;  /* 0x0000000100057802 */ /* 0x000fe20000000f00 */
[----:B----4-:R-:W-:Y:S01]  /*13de0*/  IMAD.MOV.U32 R3, RZ, RZ, 0x1f ;  /* 0x0000001fff037424 */ /* 0x010fe200078e00ff */
[----:B------:R-:W-:Y:S02]  /*13df0*/  MOV R2, 0x13e10 ;  /* 0x00013e1000027802 */ /* 0x000fe40000000f00 */
[----:B-12---:R-:W-:Y:S05]  /*13e00*/  CALL.REL.NOINC `($__internal_19_$__cuda_sm70_shflsync_idx_p) ;  /* 0x000005e000007944 */ /* 0x006fea0003c00000 */
[----:B------:R-:W-:Y:S01]  /*13e10*/  MOV R8, R5 ;  /* 0x0000000500087202 */ /* 0x000fe20000000f00 */
[----:B------:R-:W-:Y:S05]  /*13e20*/  BRA `(.L_x_1350) ;  /* 0xffffd10000007947 */ /* 0x000fea000383ffff */
.L_x_1282:
[----:B------:R-:W-:Y:S02]  /*13e30*/  MOV R2, 0x1 ;  /* 0x0000000100027802 */ /* 0x000fe40000000f00 */
[----:B------:R-:W-:-:S02]  /*13e40*/  MOV R3, 0x13e60 ;  /* 0x00013e6000037802 */ /* 0x000fc40000000f00 */
[----:B-123--:R-:W-:Y:S05]  /*13e50*/  CALL.REL.NOINC `($__internal_20_$__cuda_sm70_shflsync_up_p) ;  /* 0x000005e000007944 */ /* 0x00efea0003c00000 */
[----:B------:R-:W-:Y:S05]  /*13e60*/  BRA `(.L_x_1351) ;  /* 0xffffd1f000007947 */ /* 0x000fea000383ffff */
.L_x_1283:
[----:B------:R-:W-:Y:S02]  /*13e70*/  MOV R2, 0x2 ;  /* 0x0000000200027802 */ /* 0x000fe40000000f00 */
[----:B------:R-:W-:-:S02]  /*13e80*/  MOV R3, 0x13ea0 ;  /* 0x00013ea000037802 */ /* 0x000fc40000000f00 */
[----:B-12---:R-:W-:Y:S05]  /*13e90*/  CALL.REL.NOINC `($__internal_20_$__cuda_sm70_shflsync_up_p) ;  /* 0x000005a000007944 */ /* 0x006fea0003c00000 */
        /* <DEDUP_REMOVED lines=24> */
.L_x_1287:
[----:B------:R-:W-:Y:S02]  /*14020*/  MOV R2, 0x1 ;  /* 0x0000000100027802 */ /* 0x000fe40000000f00 */
[----:B------:R-:W-:Y:S02]  /*14030*/  MOV R3, 0x14050 ;  /* 0x0001405000037802 */ /* 0x000fe40000000f00 */
[----:B------:R-:W-:Y:S05]  /*14040*/  CALL.REL.NOINC `($__internal_20_$__cuda_sm70_shflsync_up_p) ;  /* 0x000003f000007944 */ /* 0x000fea0003c00000 */
[----:B------:R-:W-:Y:S01]  /*14050*/  MOV R2, R4 ;  /* 0x0000000400027202 */ /* 0x000fe20000000f00 */
[----:B------:R-:W-:Y:S05]  /*14060*/  BRA `(.L_x_1353) ;  /* 0xffffd25000007947 */ /* 0x000fea000383ffff */
.L_x_1288:
        /* <DEDUP_REMOVED lines=27> */
.L_x_1290:
[----:B------:R-:W-:Y:S02]  /*14220*/  SEL R0, RZ, 0x1, P0 ;  /* 0x00000001ff007807 */ /* 0x000fe40000000000 */
[----:B------:R-:W-:Y:S02]  /*14230*/  MOV R2, 0x14250 ;  /* 0x0001425000027802 */ /* 0x000fe40000000f00 */
[----:B---3--:R-:W-:Y:S05]  /*14240*/  CALL.REL.NOINC `($__internal_21_$__cuda_sm70_votesync_ballot) ;  /* 0x0000026000007944 */ /* 0x008fea0003c00000 */
[----:B------:R-:W-:Y:S01]  /*14250*/  MOV R8, R0 ;  /* 0x0000000000087202 */ /* 0x000fe20000000f00 */
[----:B------:R-:W-:Y:S05]  /*14260*/  BRA `(.L_x_1355) ;  /* 0xffffd1e000007947 */ /* 0x000fea000383ffff */
.L_x_1291:
[----:B------:R-:W-:Y:S01]  /*14270*/  IMAD.MOV.U32 R9, RZ, RZ, R6 ;  /* 0x000000ffff097224 */ /* 0x000fe200078e0006 */
[----:B------:R-:W-:Y:S01]  /*14280*/  MOV R5, R0 ;  /* 0x0000000000057202 */ /* 0x000fe20000000f00 */
[----:B------:R-:W-:Y:S01]  /*14290*/  IMAD.MOV.U32 R3, RZ, RZ, 0x1f ;  /* 0x0000001fff037424 */ /* 0x000fe200078e00ff */
[----:B-1----:R-:W-:Y:S02]  /*142a0*/  MOV R2, 0x142c0 ;  /* 0x000142c000027802 */ /* 0x002fe40000000f00 */
[----:B---3--:R-:W-:Y:S05]  /*142b0*/  CALL.REL.NOINC `($__internal_19_$__cuda_sm70_shflsync_idx_p) ;  /* 0x0000013000007944 */ /* 0x008fea0003c00000 */
[----:B------:R-:W-:Y:S01]  /*142c0*/  IMAD.MOV.U32 R11, RZ, RZ, R5 ;  /* 0x000000ffff0b7224 */ /* 0x000fe200078e0005 */
[----:B------:R-:W-:Y:S01]  /*142d0*/  MOV R5, R0 ;  /* 0x0000000000057202 */ /* 0x000fe20000000f00 */
[----:B------:R-:W-:Y:S01]  /*142e0*/  IMAD.MOV.U32 R9, RZ, RZ, R7 ;  /* 0x000000ffff097224 */ /* 0x000fe200078e0007 */
[----:B------:R-:W-:-:S02]  /*142f0*/  MOV R3, 0x1f ;  /* 0x0000001f00037802 */ /* 0x000fc40000000f00 */
[----:B------:R-:W-:Y:S02]  /*14300*/  MOV R2, 0x14320 ;  /* 0x0001432000027802 */ /* 0x000fe40000000f00 */
[----:B------:R-:W-:Y:S05]  /*14310*/  CALL.REL.NOINC `($__internal_19_$__cuda_sm70_shflsync_idx_p) ;  /* 0x000000d000007944 */ /* 0x000fea0003c00000 */
[----:B------:R-:W-:Y:S01]  /*14320*/  MOV R7, R5 ;  /* 0x0000000500077202 */ /* 0x000fe20000000f00 */
[----:B------:R-:W-:Y:S05]  /*14330*/  BRA `(.L_x_1356) ;  /* 0xffffd18000007947 */ /* 0x000fea000383ffff */
.L_x_1294:
[----:B------:R-:W-:Y:S01]  /*14340*/  IMAD.MOV.U32 R9, RZ, RZ, R4 ;  /* 0x000000ffff097224 */ /* 0x000fe200078e0004 */
[----:B------:R-:W-:Y:S01]  /*14350*/  MOV R5, R0 ;  /* 0x0000000000057202 */ /* 0x000fe20000000f00 */
[----:B------:R-:W-:Y:S01]  /*14360*/  IMAD.MOV.U32 R3, RZ, RZ, 0x1f ;  /* 0x0000001fff037424 */ /* 0x000fe200078e00ff */
[----:B-1----:R-:W-:Y:S02]  /*14370*/  MOV R2, 0x14390 ;  /* 0x0001439000027802 */ /* 0x002fe40000000f00 */
[----:B---34-:R-:W-:Y:S05]  /*14380*/  CALL.REL.NOINC `($__internal_19_$__cuda_sm70_shflsync_idx_p) ;  /* 0x0000006000007944 */ /* 0x018fea0003c00000 */
[----:B------:R-:W-:Y:S01]  /*14390*/  MOV R13, R5 ;  /* 0x00000005000d7202 */ /* 0x000fe20000000f00 */
[----:B------:R-:W-:Y:S05]  /*143a0*/  BRA `(.L_x_1293) ;  /* 0xffffd17000007947 */ /* 0x000fea000383ffff */
        .weak           $__internal_18_$__cuda_sm70_shflsync_bfly_p
        .type           $__internal_18_$__cuda_sm70_shflsync_bfly_p,@function
        .size           $__internal_18_$__cuda_sm70_shflsync_bfly_p,($__internal_19_$__cuda_sm70_shflsync_idx_p - $__internal_18_$__cuda_sm70_shflsync_bfly_p)
$__internal_18_$__cuda_sm70_shflsync_bfly_p:
[----:B------:R-:W-:Y:S04]  /*143b0*/  WARPSYNC R8 ;  /* 0x0000000800007348 */ /* 0x000fe80003800000 */
[----:B------:R1:W2:Y:S02]  /*143c0*/  SHFL.BFLY PT, R0, R0, R3, R9 ;  /* 0x0c00000300007389 */ /* 0x0002a400000e0009 */
[----:B-1----:R-:W-:-:S04]  /*143d0*/  MOV R3, 0x0 ;  /* 0x0000000000037802 */ /* 0x002fc80000000f00 */
[----:B--2---:R-:W-:Y:S05]  /*143e0*/  RET.REL.NODEC R2 `(_ZN7cutlass13device_kernelIN5flash19enable_sm80_to_sm89INS1_16FlashAttnFwdSm80INS1_25CollectiveMainloopFwdSm80ILi4ELi1ELb0EN4cute5tupleIJNS5_1CILi128EEENS7_ILi80EEENS7_ILi64EEEEEELi64ENS_10bfloat16_tEfNS_4arch4Sm80ELb1ELb0ELb0ELb1ELb0ELb0ELb1ELb1EEENS1_21CollectiveEpilogueFwdINS6_IJS8_SA_S9_EEENS6_IJNS7_ILi1EEESI_SI_EEESC_SE_Li128ELb1ELb1ELb1ELb0EEENS1_36VarlenDynamicPersistentTileSchedulerILi128ELi80ELi128ELi128ELb1ELb1ELb0ELb1ELb1ELb1EEEEEEEEEvNT_6ParamsE) ;  /* 0xfffebc1002007950 */ /* 0x004fea0003c3ffff */
        .weak           $__internal_19_$__cuda_sm70_shflsync_idx_p
        .type           $__internal_19_$__cuda_sm70_shflsync_idx_p,@function
        .size           $__internal_19_$__cuda_sm70_shflsync_idx_p,($__internal_20_$__cuda_sm70_shflsync_up_p - $__internal_19_$__cuda_sm70_shflsync_idx_p)
$__internal_19_$__cuda_sm70_shflsync_idx_p:
[----:B------:R-:W-:-:S04]  /*143f0*/  MOV R16, 0xffffffff ;  /* 0xffffffff00107802 */ /* 0x000fc80000000f00 */
[----:B------:R-:W-:Y:S04]  /*14400*/  WARPSYNC R16 ;  /* 0x0000001000007348 */ /* 0x000fe80003800000 */
[----:B------:R1:W2:Y:S02]  /*14410*/  SHFL.IDX PT, R5, R9, R5, R3 ;  /* 0x0000000509057389 */ /* 0x0002a400000e0003 */
[----:B-1----:R-:W-:-:S04]  /*14420*/  MOV R3, 0x0 ;  /* 0x0000000000037802 */ /* 0x002fc80000000f00 */
[----:B--2---:R-:W-:Y:S05]  /*14430*/  RET.REL.NODEC R2 `(_ZN7cutlass13device_kernelIN5flash19enable_sm80_to_sm89INS1_16FlashAttnFwdSm80INS1_25CollectiveMainloopFwdSm80ILi4ELi1ELb0EN4cute5tupleIJNS5_1CILi128EEENS7_ILi80EEENS7_ILi64EEEEEELi64ENS_10bfloat16_tEfNS_4arch4Sm80ELb1ELb0ELb0ELb1ELb0ELb0ELb1ELb1EEENS1_21CollectiveEpilogueFwdINS6_IJS8_SA_S9_EEENS6_IJNS7_ILi1EEESI_SI_EEESC_SE_Li128ELb1ELb1ELb1ELb0EEENS1_36VarlenDynamicPersistentTileSchedulerILi128ELi80ELi128ELi128ELb1ELb1ELb0ELb1ELb1ELb1EEEEEEEEEvNT_6ParamsE) ;  /* 0xfffebbc002007950 */ /* 0x004fea0003c3ffff */
        .weak           $__internal_20_$__cuda_sm70_shflsync_up_p
        .type           $__internal_20_$__cuda_sm70_shflsync_up_p,@function
        .size           $__internal_20_$__cuda_sm70_shflsync_up_p,($__internal_21_$__cuda_sm70_votesync_ballot - $__internal_20_$__cuda_sm70_shflsync_up_p)
$__internal_20_$__cuda_sm70_shflsync_up_p:
[----:B------:R-:W-:Y:S02]  /*14440*/  IMAD.MOV.U32 R4, RZ, RZ, RZ ;  /* 0x000000ffff047224 */ /* 0x000fe400078e00ff */
[----:B------:R-:W-:-:S04]  /*14450*/  IMAD.MOV.U32 R9, RZ, RZ, -0x1 ;  /* 0xffffffffff097424 */ /* 0x000fc800078e00ff */
[----:B------:R-:W-:Y:S04]  /*14460*/  WARPSYNC R9 ;  /* 0x0000000900007348 */ /* 0x000fe80003800000 */
[----:B------:R1:W2:Y:S02]  /*14470*/  SHFL.UP PT, R4, R0, R2, R4 ;  /* 0x0400000200047389 */ /* 0x0002a400000e0004 */
[----:B-1----:R-:W-:Y:S02]  /*14480*/  MOV R2, R3 ;  /* 0x0000000300027202 */ /* 0x002fe40000000f00 */
[----:B------:R-:W-:-:S04]  /*14490*/  MOV R3, 0x0 ;  /* 0x0000000000037802 */ /* 0x000fc80000000f00 */
[----:B--2---:R-:W-:Y:S05]  /*144a0*/  RET.REL.NODEC R2 `(_ZN7cutlass13device_kernelIN5flash19enable_sm80_to_sm89INS1_16FlashAttnFwdSm80INS1_25CollectiveMainloopFwdSm80ILi4ELi1ELb0EN4cute5tupleIJNS5_1CILi128EEENS7_ILi80EEENS7_ILi64EEEEEELi64ENS_10bfloat16_tEfNS_4arch4Sm80ELb1ELb0ELb0ELb1ELb0ELb0ELb1ELb1EEENS1_21CollectiveEpilogueFwdINS6_IJS8_SA_S9_EEENS6_IJNS7_ILi1EEESI_SI_EEESC_SE_Li128ELb1ELb1ELb1ELb0EEENS1_36VarlenDynamicPersistentTileSchedulerILi128ELi80ELi128ELi128ELb1ELb1ELb0ELb1ELb1ELb1EEEEEEEEEvNT_6ParamsE) ;  /* 0xfffebb5002007950 */ /* 0x004fea0003c3ffff */
        .weak           $__internal_21_$__cuda_sm70_votesync_ballot
        .type           $__internal_21_$__cuda_sm70_votesync_ballot,@function
        .size           $__internal_21_$__cuda_sm70_votesync_ballot,(.L_x_1639 - $__internal_21_$__cuda_sm70_votesync_ballot)
$__internal_21_$__cuda_sm70_votesync_ballot:
[----:B------:R-:W-:Y:S01]  /*144b0*/  ISETP.NE.U32.AND P0, PT, R0, 0x1, PT ;  /* 0x000000010000780c */ /* 0x000fe20003f05070 */
[----:B------:R-:W-:-:S04]  /*144c0*/  IMAD.MOV.U32 R3, RZ, RZ, -0x1 ;  /* 0xffffffffff037424 */ /* 0x000fc800078e00ff */
[----:B------:R-:W-:Y:S08]  /*144d0*/  WARPSYNC R3 ;  /* 0x0000000300007348 */ /* 0x000ff00003800000 */
[----:B------:R-:W-:-:S04]  /*144e0*/  VOTE.ANY R0, PT, !P0 ;  /* 0x0000000000007806 */ /* 0x000fc800040e0100 */
[----:B------:R-:W-:Y:S01]  /*144f0*/  LOP3.LUT R0, R0, R3, RZ, 0xc0, !PT ;  /* 0x0000000300007212 */ /* 0x000fe200078ec0ff */
[----:B------:R-:W-:-:S04]  /*14500*/  IMAD.MOV.U32 R3, RZ, RZ, 0x0 ;  /* 0x00000000ff037424 */ /* 0x000fc800078e00ff */
[----:B------:R-:W-:Y:S05]  /*14510*/  RET.REL.NODEC R2 `(_ZN7cutlass13device_kernelIN5flash19enable_sm80_to_sm89INS1_16FlashAttnFwdSm80INS1_25CollectiveMainloopFwdSm80ILi4ELi1ELb0EN4cute5tupleIJNS5_1CILi128EEENS7_ILi80EEENS7_ILi64EEEEEELi64ENS_10bfloat16_tEfNS_4arch4Sm80ELb1ELb0ELb0ELb1ELb0ELb0ELb1ELb1EEENS1_21CollectiveEpilogueFwdINS6_IJS8_SA_S9_EEENS6_IJNS7_ILi1EEESI_SI_EEESC_SE_Li128ELb1ELb1ELb1ELb0EEENS1_36VarlenDynamicPersistentTileSchedulerILi128ELi80ELi128ELi128ELb1ELb1ELb0ELb1ELb1ELb1EEEEEEEEEvNT_6ParamsE) ;  /* 0xfffebae002007950 */ /* 0x000fea0003c3ffff */
.L_x_1357:
        /* <DEDUP_REMOVED lines=14> */
.L_x_1639:


//--------------------- .text._ZN7cutlass13device_kernelIN5flash19enable_sm80_to_sm89INS1_16FlashAttnFwdSm80INS1_25CollectiveMainloopFwdSm80ILi4ELi1ELb0EN4cute5tupleIJNS5_1CILi128EEENS7_ILi80EEENS7_ILi64EEEEEELi64ENS_10bfloat16_tEfNS_4arch4Sm80ELb1ELb0ELb0ELb1ELb0ELb1ELb1ELb1EEENS1_21CollectiveEpilogueFwdINS6_IJS8_SA_S9_EEENS6_IJNS7_ILi1EEESI_SI_EEESC_SE_Li128ELb1ELb1ELb1ELb0EEENS1_36VarlenDynamicPersistentTileSchedulerILi128ELi80ELi128ELi128ELb1ELb1ELb0ELb1ELb1ELb1EEEEEEEEEvNT_6ParamsE --------------------------
	.section	.text._ZN7cutlass13device_kernelIN5flash19enable_sm80_to_sm89INS1_16FlashAttnFwdSm80INS1_25CollectiveMainloopFwdSm80ILi4ELi1ELb0EN4cute5tupleIJNS5_1CILi128EEENS7_ILi80EEENS7_ILi64EEEEEELi64ENS_10bfloat16_tEfNS_4arch4Sm80ELb1ELb0ELb0ELb1ELb0ELb1ELb1ELb1EEENS1_21CollectiveEpilogueFwdINS6_IJS8_SA_S9_EEENS6_IJNS7_ILi1EEESI_SI_EEESC_SE_Li128ELb1ELb1ELb1ELb0EEENS1_36VarlenDynamicPersistentTileSchedulerILi128ELi80ELi128ELi128ELb1ELb1ELb0ELb1ELb1ELb1EEEEEEEEEvNT_6ParamsE,"ax",@progbits
	.sectioninfo	@"SHI_REGISTERS=255"
	.align	128
.text._ZN7cutlass13device_kernelIN5flash19enable_sm80_to_sm89INS1_16FlashAttnFwdSm80INS1_25CollectiveMainloopFwdSm80ILi4ELi1ELb0EN4cute5tupleIJNS5_1CILi128EEENS7_ILi80EEENS7_ILi64EEEEEELi64ENS_10bfloat16_tEfNS_4arch4Sm80ELb1ELb0ELb0ELb1ELb0ELb1ELb1ELb1EEENS1_21CollectiveEpilogueFwdINS6_IJS8_SA_S9_EEENS6_IJNS7_ILi1EEESI_SI_EEESC_SE_Li128ELb1ELb1ELb1ELb0EEENS1_36VarlenDynamicPersistentTileSchedulerILi128ELi80ELi128ELi128ELb1ELb1ELb0ELb1ELb1ELb1EEEEEEEEEvNT_6ParamsE:
        .type           _ZN7cutlass13device_kernelIN5flash19enable_sm80_to_sm89INS1_16FlashAttnFwdSm80INS1_25CollectiveMainloopFwdSm80ILi4ELi1ELb0EN4cute5tupleIJNS5_1CILi128EEENS7_ILi80EEENS7_ILi64EEEEEELi64ENS_10bfloat16_tEfNS_4arch4Sm80ELb1ELb0ELb0ELb1ELb0ELb1ELb1ELb1EEENS1_21CollectiveEpilogueFwdINS6_IJS8_SA_S9_EEENS6_IJNS7_ILi1EEESI_SI_EEESC_SE_Li128ELb1ELb1ELb1ELb0EEENS1_36VarlenDynamicPersistentTileSchedulerILi128ELi80ELi128ELi128ELb1ELb1ELb0ELb1ELb1ELb1EEEEEEEEEvNT_6ParamsE,@function
        .size           _ZN7cutlass13device_kernelIN5flash19enable_sm80_to_sm89INS1_16FlashAttnFwdSm80INS1_25CollectiveMainloopFwdSm80ILi4ELi1ELb0EN4cute5tupleIJNS5_1CILi128EEENS7_ILi80EEENS7_ILi64EEEEEELi64ENS_10bfloat16_tEfNS_4arch4Sm80ELb1ELb0ELb0ELb1ELb0ELb1ELb1ELb1EEENS1_21CollectiveEpilogueFwdINS6_IJS8_SA_S9_EEENS6_IJNS7_ILi1EEESI_SI_EEESC_SE_Li128ELb1ELb1ELb1ELb0EEENS1_36VarlenDynamicPersistentTileSchedulerILi128ELi80ELi128ELi128ELb1ELb1ELb0ELb1ELb1ELb1EEEEEEEEEvNT_6ParamsE,(.L_x_1644 - _ZN7cutlass13device_kernelIN5flash19enable_sm80_to_sm89INS1_16FlashAttnFwdSm80INS1_25CollectiveMainloopFwdSm80ILi4ELi1ELb0EN4cute5tupleIJNS5_1CILi128EEENS7_ILi80EEENS7_ILi64EEEEEELi64ENS_10bfloat16_tEfNS_4arch4Sm80ELb1ELb0ELb0ELb1ELb0ELb1ELb1ELb1EEENS1_21CollectiveEpilogueFwdINS6_IJS8_SA_S9_EEENS6_IJNS7_ILi1EEESI_SI_EEESC_SE_Li128ELb1ELb1ELb1ELb0EEENS1_36VarlenDynamicPersistentTileSchedulerILi128ELi80ELi128ELi128ELb1ELb1ELb0ELb1ELb1ELb1EEEEEEEEEvNT_6ParamsE)
        .other          _ZN7cutlass13device_kernelIN5flash19enable_sm80_to_sm89INS1_16FlashAttnFwdSm80INS1_25CollectiveMainloopFwdSm80ILi4ELi1ELb0EN4cute5tupleIJNS5_1CILi128EEENS7_ILi80EEENS7_ILi64EEEEEELi64ENS_10bfloat16_tEfNS_4arch4Sm80ELb1ELb0ELb0ELb1ELb0ELb1ELb1ELb1EEENS1_21CollectiveEpilogueFwdINS6_IJS8_SA_S9_EEENS6_IJNS7_ILi1EEESI_SI_EEESC_SE_Li128ELb1ELb1ELb1ELb0EEENS1_36VarlenDynamicPersistentTileSchedulerILi128ELi80ELi128ELi128ELb1ELb1ELb0ELb1ELb1ELb1EEEEEEEEEvNT_6ParamsE,@"STO_CUDA_ENTRY STV_DEFAULT"
_ZN7cutlass13device_kernelIN5flash19enable_sm80_to_sm89INS1_16FlashAttnFwdSm80INS1_25CollectiveMainloopFwdSm80ILi4ELi1ELb0EN4cute5tupleIJNS5_1CILi128EEENS7_ILi80EEENS7_ILi64EEEEEELi64ENS_10bfloat16_tEfNS_4arch4Sm80ELb1ELb0ELb0ELb1ELb0ELb1ELb1ELb1EEENS1_21CollectiveEpilogueFwdINS6_IJS8_SA_S9_EEENS6_IJNS7_ILi1EEESI_SI_EEESC_SE_Li128ELb1ELb1ELb1ELb0EEENS1_36VarlenDynamicPersistentTileSchedulerILi128ELi80ELi128ELi128ELb1ELb1ELb0ELb1ELb1ELb1EEEEEEEEEvNT_6ParamsE:
        /* <DEDUP_REMOVED lines=54> */
.L_x_1363:
        /* <DEDUP_REMOVED lines=16> */
.L_x_1557:
        /* <DEDUP_REMOVED lines=16> */
.L_x_1558:
[----:B--2---:R-:W-:-:S05]  /*0560*/  IMAD R0, R0, c[0x0][0x538], RZ ;  /* 0x00014e0000007a24 */ /* 0x004fca00078e02ff */
[----:B------:R-:W-:-:S04]  /*0570*/  IADD3 R6, R0, R6, RZ ;  /* 0x0000000600067210 */ /* 0x000fc80007ffe0ff */
[----:B------:R-:W-:-:S13]  /*0580*/  ISETP.GT.AND P0, PT, R6, UR4, PT ;  /* 0x0000000406007c0c */ /* 0x000fda000bf04270 */
[----:B-1----:R-:W-:Y:S05]  /*0590*/  @!P0 BRA `(.L_x_1363) ;  /* 0xfffffdc000008947 */ /* 0x002fea000383ffff */
.L_x_1359:
[----:B------:R-:W-:-:S05]  /*05a0*/  IADD3 R12, -R0, R6, RZ ;  /* 0x00000006000c7210 */ /* 0x000fca0007ffe1ff */
[----:B------:R-:W-:-:S05]  /*05b0*/  IMAD R0, R4, c[0x0][0x538], R12 ;  /* 0x00014e0004007a24 */ /* 0x000fca00078e020c */
[----:B------:R-:W-:Y:S01]  /*05c0*/  ISETP.GT.AND P0, PT, R0, UR4, PT ;  /* 0x0000000400007c0c */ /* 0x000fe2000bf04270 */
[----:B------:R-:W-:-:S12]  /*05d0*/  BRA.DIV ~URZ, `(.L_x_1364) ;  /* 0x0001c3327f007947 */ /* 0x000fd8000b800000 */
[----:B------:R-:W-:-:S04]  /*05e0*/  VOTE.ANY R6, PT, !P0 ;  /* 0x0000000000067806 */ /* 0x000fc800040e0100 */
.L_x_1559:
[----:B------:R-:W1:Y:S02]  /*05f0*/  POPC R0, R6 ;  /* 0x0000000600007309 */ /* 0x000e640000000000 */
[----:B-1----:R-:W-:-:S05]  /*0600*/  IADD3 R2, R0, R7, RZ ;  /* 0x0000000700027210 */ /* 0x002fca0007ffe0ff */
[----:B------:R1:W-:Y:S01]  /*0610*/  STL [R1+0x4c], R2 ;  /* 0x00004c0201007387 */ /* 0x0003e20000100800 */
[----:B------:R-:W-:Y:S05]  /*0620*/  BRA.DIV ~URZ, `(.L_x_1365) ;  /* 0x0001c3327f007947 */ /* 0x000fea000b800000 */
[----:B------:R2:W3:Y:S01]  /*0630*/  SHFL.IDX PT, R13, R9, R0, 0x1f ;  /* 0x00001f00090d7589 */ /* 0x0004e200000e0000 */
[----:B------:R-:W-:-:S03]  /*0640*/  MOV R5, RZ ;  /* 0x000000ff00057202 */ /* 0x000fc60000000f00 */
[----:B------:R2:W4:Y:S04]  /*0650*/  SHFL.IDX PT, R9, R8, R0, 0x1f ;  /* 0x00001f0008097589 */ /* 0x00052800000e0000 */
.L_x_1560:
[----:B------:R-:W-:Y:S01]  /*0660*/  ISETP.NE.AND P0, PT, R6, RZ, PT ;  /* 0x000000ff0600720c */ /* 0x000fe20003f05270 */
[----:B------:R-:W-:-:S12]  /*0670*/  BSSY B0, `(.L_x_1366) ;  /* 0x0000005000007945 */ /* 0x000fd80003800000 */
[----:B------:R-:W-:Y:S05]  /*0680*/  @!P0 BRA `(.L_x_1367) ;  /* 0x0000003000008947 */ /* 0x000fea0003800000 */
[----:B------:R-:W-:Y:S01]  /*0690*/  IADD3 R10, R0, -0x1, RZ ;  /* 0xffffffff000a7810 */ /* 0x000fe20007ffe0ff */
[----:B------:R-:W-:Y:S05]  /*06a0*/  BRA.DIV ~URZ, `(.L_x_1368) ;  /* 0x0001c3927f007947 */ /* 0x000fea000b800000 */
[----:B------:R1:W2:Y:S02]  /*06b0*/  SHFL.IDX PT, R5, R4, R10, 0x1f ;  /* 0x00001f0a04057589 */ /* 0x0002a400000e0000 */
.L_x_1367:
[----:B------:R-:W-:Y:S05]  /*06c0*/  BSYNC B0 ;  /* 0x0000000000007941 */ /* 0x000fea0003800000 */
.L_x_1366:
        /* <DEDUP_REMOVED lines=69> */
.L_x_1370:
        /* <DEDUP_REMOVED lines=70> */
.L_x_1371:
[----:B------:R-:W-:Y:S05]  /*0f80*/  BSYNC B0 ;  /* 0x0000000000007941 */ /* 0x000fea0003800000 */
.L_x_1369:
[----:B------:R-:W-:-:S04]  /*0f90*/  LOP3.LUT R0, RZ, R0, RZ, 0x33, !PT ;  /* 0x00000000ff007212 */ /* 0x000fc800078e33ff */
[----:B------:R-:W-:-:S05]  /*0fa0*/  IADD3 R0, R0, R13, RZ ;  /* 0x0000000d00007210 */ /* 0x000fca0007ffe0ff */
[----:B------:R2:W-:Y:S01]  /*0fb0*/  STL [R1+0x44], R0 ;  /* 0x0000440001007387 */ /* 0x0005e20000100800 */
[----:B------:R-:W-:Y:S05]  /*0fc0*/  BRA `(.L_x_1372) ;  /* 0x0000006000007947 */ /* 0x000fea0003800000 */
.L_x_1360:
[----:B------:R-:W-:Y:S01]  /*0fd0*/  MOV R0, UR4 ;  /* 0x0000000400007c02 */ /* 0x000fe20008000f00 */
[----:B------:R-:W-:Y:S04]  /*0fe0*/  STL [R1+0x44], RZ ;  /* 0x000044ff01007387 */ /* 0x000fe80000100800 */
[----:B------:R-:W-:Y:S04]  /*0ff0*/  STL [R1+0x48], RZ ;  /* 0x000048ff01007387 */ /* 0x000fe80000100800 */
[----:B------:R1:W-:Y:S02]  /*1000*/  STL [R1+0x40], R0 ;  /* 0x0000400001007387 */ /* 0x0003e40000100800 */
[----:B-1----:R-:W-:-:S05]  /*1010*/  MOV R0, c[0x0][0x53c] ;  /* 0x00014f0000007a02 */ /* 0x002fca0000000f00 */
[----:B------:R1:W-:Y:S02]  /*1020*/  STL [R1+0x4c], R0 ;  /* 0x00004c0001007387 */ /* 0x0003e40000100800 */
.L_x_1372:
        /* <DEDUP_REMOVED lines=8> */
.L_x_1358:
[----:B-12---:R-:W2:Y:S02]  /*10b0*/  LDL R0, [R1+0x4c] ;  /* 0x00004c0001007983 */ /* 0x006ea40000100800 */
[----:B--2---:R-:W-:-:S13]  /*10c0*/  ISETP.GE.AND P0, PT, R0, c[0x0][0x53c], PT ;  /* 0x00014f0000007a0c */ /* 0x004fda0003f06270 */
[----:B------:R-:W-:Y:S05]  /*10d0*/  @P0 EXIT ;  /* 0x000000000000094d */ /* 0x000fea0003800000 */
[----:B------:R-:W1:Y:S02]  /*10e0*/  S2R R16, SR_TID.X ;  /* 0x0000000000107919 */ /* 0x000e640000002100 */
[----:B-1----:R-:W-:-:S04]  /*10f0*/  SHF.R.S32.HI R15, RZ, 0x1f, R16 ;  /* 0x0000001fff0f7819 */ /* 0x002fc80000011410 */
[CC--:B------:R-:W-:Y:S02]  /*1100*/  LEA.HI R14, R15.reuse, R16.reuse, RZ, 0x3 ;  /* 0x000000100f0e7211 */ /* 0x0c0fe400078f18ff */
[CC--:B------:R-:W-:Y:S02]  /*1110*/  LEA.HI R0, R15.reuse, R16.reuse, RZ, 0x2 ;  /* 0x000000100f007211 */ /* 0x0c0fe400078f10ff */
[----:B---3--:R-:W-:Y:S02]  /*1120*/  LEA.HI R7, R15, R16, RZ, 0x4 ;  /* 0x000000100f077211 */ /* 0x008fe400078f20ff */
[----:B------:R-:W-:Y:S02]  /*1130*/  SHF.R.S32.HI R3, RZ, 0x3, R14 ;  /* 0x00000003ff037819 */ /* 0x000fe4000001140e */
[----:B------:R-:W-:Y:S02]  /*1140*/  LOP3.LUT R4, R14, 0xfffffff8, RZ, 0xc0, !PT ;  /* 0xfffffff80e047812 */ /* 0x000fe400078ec0ff */
[----:B------:R-:W-:Y:S01]  /*1150*/  LOP3.LUT R2, R0, 0xfffffffc, RZ, 0xc0, !PT ;  /* 0xfffffffc00027812 */ /* 0x000fe200078ec0ff */
[----:B------:R-:W-:Y:S01]  /*1160*/  IMAD.SHL.U32 R3, R3, 0x40, RZ ;  /* 0x0000004003037824 */ /* 0x000fe200078e00ff */
[----:B------:R-:W-:Y:S01]  /*1170*/  SHF.R.S32.HI R8, RZ, 0x4, R7 ;  /* 0x00000004ff087819 */ /* 0x000fe20000011407 */
[----:B------:R-:W-:-:S02]  /*1180*/  IMAD.IADD R0, R16, 0x1, -R4 ;  /* 0x0000000110007824 */ /* 0x000fc400078e0a04 */
[----:B------:R-:W-:Y:S01]  /*1190*/  IMAD.IADD R2, R16, 0x1, -R2 ;  /* 0x0000000110027824 */ /* 0x000fe200078e0a02 */
[----:B------:R-:W-:Y:S01]  /*11a0*/  LEA.HI R5, R7, R8, RZ, 0x1 ;  /* 0x0000000807057211 */ /* 0x000fe200078f08ff */
[----:B------:R-:W-:Y:S01]  /*11b0*/  IMAD.SHL.U32 R6, R0, 0x8, RZ ;  /* 0x0000000800067824 */ /* 0x000fe200078e00ff */
[----:B------:R-:W-:Y:S02]  /*11c0*/  LOP3.LUT R3, R3, 0x1c0, RZ, 0xc0, !PT ;  /* 0x000001c003037812 */ /* 0x000fe400078ec0ff */
[----:B------:R-:W-:Y:S02]  /*11d0*/  LEA.HI R11, R2, R2, RZ, 0x1 ;  /* 0x00000002020b7211 */ /* 0x000fe400078f08ff */
[----:B------:R-:W-:Y:S02]  /*11e0*/  LOP3.LUT R5, R5, 0xfffffffe, RZ, 0xc0, !PT ;  /* 0xfffffffe05057812 */ /* 0x000fe400078ec0ff */
[----:B------:R-:W-:Y:S02]  /*11f0*/  LOP3.LUT R6, R3, 0x38, R6, 0xf8, !PT ;  /* 0x0000003803067812 */ /* 0x000fe400078ef806 */
[----:B------:R-:W-:Y:S01]  /*1200*/  SHF.R.U32.HI R4, RZ, 0x3, R3 ;  /* 0x00000003ff047819 */ /* 0x000fe20000011603 */
[----:B------:R-:W-:Y:S01]  /*1210*/  IMAD.IADD R12, R8, 0x1, -R5 ;  /* 0x00000001080c7824 */ /* 0x000fe200078e0a05 */
[----:B------:R-:W-:-:S02]  /*1220*/  LOP3.LUT R3, R11, 0x1ffffffe, RZ, 0xc0, !PT ;  /* 0x1ffffffe0b037812 */ /* 0x000fc400078ec0ff */
[----:B------:R-:W-:Y:S02]  /*1230*/  LEA.HI R5, R15, R16, RZ, 0x5 ;  /* 0x000000100f057211 */ /* 0x000fe400078f28ff */
[----:B------:R-:W-:Y:S01]  /*1240*/  LOP3.LUT R224, R6, R4, RZ, 0x3c, !PT ;  /* 0x0000000406e07212 */ /* 0x000fe200078e3cff */
[----:B------:R-:W-:Y:S01]  /*1250*/  IMAD.IADD R13, R2, 0x1, -R3 ;  /* 0x00000001020d7824 */ /* 0x000fe200078e0a03 */
[----:B------:R-:W-:Y:S02]  /*1260*/  LOP3.LUT R3, R7, 0xfffffff0, RZ, 0xc0, !PT ;  /* 0xfffffff007037812 */ /* 0x000fe400078ec0ff */
[----:B------:R-:W-:Y:S02]  /*1270*/  LOP3.LUT R2, R5, 0xffffffe0, RZ, 0xc0, !PT ;  /* 0xffffffe005027812 */ /* 0x000fe400078ec0ff */
[----:B------:R-:W-:Y:S01]  /*1280*/  SHF.R.S32.HI R9, RZ, 0x5, R5 ;  /* 0x00000005ff097819 */ /* 0x000fe20000011405 */
[C---:B------:R-:W-:Y:S01]  /*1290*/  IMAD.IADD R4, R16.reuse, 0x1, -R3 ;  /* 0x0000000110047824 */ /* 0x040fe200078e0a03 */
[----:B------:R-:W-:Y:S01]  /*12a0*/  SHF.R.S32.HI R6, RZ, 0x1f, R5 ;  /* 0x0000001fff067819 */ /* 0x000fe20000011405 */
[----:B------:R-:W-:Y:S01]  /*12b0*/  IMAD.IADD R5, R16, 0x1, -R2 ;  /* 0x0000000110057824 */ /* 0x000fe200078e0a02 */
[----:B------:R-:W-:-:S02]  /*12c0*/  LOP3.LUT P1, RZ, R0, 0x2, RZ, 0xc0, !PT ;  /* 0x0000000200ff7812 */ /* 0x000fc4000782c0ff */
[C---:B------:R-:W-:Y:S01]  /*12d0*/  LOP3.LUT P0, RZ, R0.reuse, 0x4, RZ, 0xc0, !PT ;  /* 0x0000000400ff7812 */ /* 0x040fe2000780c0ff */
[----:B------:R-:W-:Y:S01]  /*12e0*/  IMAD.SHL.U32 R0, R0, 0x40, RZ ;  /* 0x0000004000007824 */ /* 0x000fe200078e00ff */
[----:B------:R-:W-:Y:S02]  /*12f0*/  SHF.R.S32.HI R10, RZ, 0x1f, R4 ;  /* 0x0000001fff0a7819 */ /* 0x000fe40000011404 */
[----:B------:R-:W-:Y:S02]  /*1300*/  LEA.HI R3, R6, R9, RZ, 0x2 ;  /* 0x0000000906037211 */ /* 0x000fe400078f10ff */
[----:B------:R-:W-:Y:S02]  /*1310*/  SHF.R.S32.HI R6, RZ, 0x1f, R5 ;  /* 0x0000001fff067819 */ /* 0x000fe40000011405 */
[----:B------:R-:W-:Y:S02]  /*1320*/  LOP3.LUT R2, R0, 0x1c0, RZ, 0xc0, !PT ;  /* 0x000001c000027812 */ /* 0x000fe400078ec0ff */
[----:B------:R-:W-:-:S02]  /*1330*/  LEA.HI R10, R10, R4, RZ, 0x3 ;  /* 0x000000040a0a7211 */ /* 0x000fc400078f18ff */
[----:B------:R-:W-:Y:S02]  /*1340*/  LOP3.LUT R3, R3, 0xffffffc, RZ, 0xc0, !PT ;  /* 0x0ffffffc03037812 */ /* 0x000fe400078ec0ff */
[----:B------:R-:W-:Y:S02]  /*1350*/  LEA.HI R0, R6, R5, RZ, 0x2 ;  /* 0x0000000506007211 */ /* 0x000fe400078f10ff */
[----:B------:R-:W-:Y:S01]  /*1360*/  LOP3.LUT R8, R2, 0x8, R14, 0xf8, !PT ;  /* 0x0000000802087812 */ /* 0x000fe200078ef80e */
[----:B------:R-:W-:Y:S01]  /*1370*/  IMAD.IADD R3, R9, 0x1, -R3 ;  /* 0x0000000109037824 */ /* 0x000fe200078e0a03 */
[----:B------:R-:W-:Y:S02]  /*1380*/  LOP3.LUT R7, R10, 0xfffffff8, RZ, 0xc0, !PT ;  /* 0xfffffff80a077812 */ /* 0x000fe400078ec0ff */
[----:B------:R-:W-:Y:S02]  /*1390*/  SHF.R.U32.HI R6, RZ, 0x3, R2 ;  /* 0x00000003ff067819 */ /* 0x000fe40000011602 */
[----:B------:R-:W-:Y:S01]  /*13a0*/  SHF.R.S32.HI R2, RZ, 0x2, R0 ;  /* 0x00000002ff027819 */ /* 0x000fe20000011400 */
[----:B------:R-:W-:Y:S01]  /*13b0*/  IMAD.IADD R4, R4, 0x1, -R7 ;  /* 0x0000000104047824 */ /* 0x000fe200078e0a07 */
[----:B------:R-:W-:-:S02]  /*13c0*/  LOP3.LUT R0, R0, 0x7ffffffc, RZ, 0xc0, !PT ;  /* 0x7ffffffc00007812 */ /* 0x000fc400078ec0ff */
[----:B------:R-:W-:Y:S01]  /*13d0*/  LOP3.LUT R8, R8, R6, RZ, 0x3c, !PT ;  /* 0x0000000608087212 */ /* 0x000fe200078e3cff */
[----:B------:R-:W-:Y:S01]  /*13e0*/  IMAD R7, R3, 0x10, R2 ;  /* 0x0000001003077824 */ /* 0x000fe200078e0202 */
[----:B------:R-:W-:Y:S01]  /*13f0*/  LEA.HI R3, R15, R16, RZ, 0x6 ;  /* 0x000000100f037211 */ /* 0x000fe200078f30ff */
[----:B------:R-:W-:Y:S01]  /*1400*/  IMAD.SHL.U32 R2, R11, 0x20, RZ ;  /* 0x000000200b027824 */ /* 0x000fe200078e00ff */
[C---:B------:R-:W-:Y:S01]  /*1410*/  LOP3.LUT P3, RZ, R4.reuse, 0x2, RZ, 0xc0, !PT ;  /* 0x0000000204ff7812 */ /* 0x040fe2000786c0ff */
[----:B------:R-:W-:Y:S01]  /*1420*/  IMAD.IADD R11, R5, 0x1, -R0 ;  /* 0x00000001050b7824 */ /* 0x000fe200078e0a00 */
[C---:B------:R-:W-:Y:S01]  /*1430*/  LOP3.LUT P2, RZ, R4.reuse, 0x4, RZ, 0xc0, !PT ;  /* 0x0000000404ff7812 */ /* 0x040fe2000784c0ff */
[----:B------:R-:W-:Y:S01]  /*1440*/  IMAD.SHL.U32 R0, R4, 0x40, RZ ;  /* 0x0000004004007824 */ /* 0x000fe200078e00ff */
[----:B------:R-:W-:Y:S01]  /*1450*/  LOP3.LUT R2, R2, 0xffffffc0, RZ, 0xc0, !PT ;  /* 0xffffffc002027812 */ /* 0x000fe200078ec0ff */
[----:B------:R-:W-:Y:S02]  /*1460*/  IMAD.SHL.U32 R5, R3, 0x8, RZ ;  /* 0x0000000803057824 */ /* 0x000fe400078e00ff */
[----:B------:R-:W-:Y:S01]  /*1470*/  IMAD.SHL.U32 R3, R12, 0x8, RZ ;  /* 0x000000080c037824 */ /* 0x000fe200078e00ff */
[----:B------:R-:W-:Y:S01]  /*1480*/  LOP3.LUT R0, R0, 0x1c0, RZ, 0xc0, !PT ;  /* 0x000001c000007812 */ /* 0x000fe200078ec0ff */
[----:B------:R-:W-:Y:S01]  /*1490*/  IMAD R6, R13, 0x8, R2 ;  /* 0x000000080d067824 */ /* 0x000fe200078e0202 */
[----:B------:R-:W-:Y:S01]  /*14a0*/  LOP3.LUT R224, R224, 0x7ffffe00, R5, 0xf8, !PT ;  /* 0x7ffffe00e0e07812 */ /* 0x000fe200078ef805 */
[----:B------:R-:W-:Y:S01]  /*14b0*/  IMAD.SHL.U32 R5, R10, 0x40, RZ ;  /* 0x000000400a057824 */ /* 0x000fe200078e00ff */
[----:B------:R-:W-:Y:S01]  /*14c0*/  LOP3.LUT R3, R0, 0x8, R3, 0xf8, !PT ;  /* 0x0000000800037812 */ /* 0x000fe200078ef803 */
[----:B------:R-:W-:Y:S01]  /*14d0*/  IMAD.SHL.U32 R4, R9, 0x400, RZ ;  /* 0x0000040009047824 */ /* 0x000fe200078e00ff */
[----:B------:R-:W-:Y:S01]  /*14e0*/  SHF.R.U32.HI R2, RZ, 0x3, R0 ;  /* 0x00000003ff027819 */ /* 0x000fe20000011600 */
[----:B------:R-:W-:-:S02]  /*14f0*/  IMAD R0, R12, 0x200, R8 ;  /* 0x000002000c007824 */ /* 0x000fc400078e0208 */
[----:B------:R-:W-:Y:S01]  /*1500*/  IMAD.SHL.U32 R224, R224, 0x2, RZ ;  /* 0x00000002e0e07824 */ /* 0x000fe200078e00ff */
[----:B------:R-:W-:Y:S02]  /*1510*/  LOP3.LUT R2, R3, R2, RZ, 0x3c, !PT ;  /* 0x0000000203027212 */ /* 0x000fe400078e3cff */
[----:B------:R-:W-:Y:S01]  /*1520*/  LOP3.LUT R3, R5, 0xfffffe00, RZ, 0xc0, !PT ;  /* 0xfffffe0005037812 */ /* 0x000fe200078ec0ff */
[----:B------:R-:W-:Y:S01]  /*1530*/  IMAD.IADD R5, R7, 0x1, R6 ;  /* 0x0000000107057824 */ /* 0x000fe200078e0206 */
[----:B------:R-:W-:Y:S01]  /*1540*/  LEA R115, R0, 0x2900, 0x1 ;  /* 0x0000290000737811 */ /* 0x000fe200078e08ff */
[----:B------:R-:W-:Y:S01]  /*1550*/  IMAD.MOV.U32 R6, RZ, RZ, 0x40 ;  /* 0x00000040ff067424 */ /* 0x000fe200078e00ff */
[----:B------:R-:W-:Y:S02]  /*1560*/  IADD3 R4, R2, R3, R4 ;  /* 0x0000000302047210 */ /* 0x000fe40007ffe004 */
[----:B------:R1:W-:Y:S01]  /*1570*/  STL [R1+0x5c], R5 ;  /* 0x00005c0501007387 */ /* 0x0003e20000100800 */
[----:B------:R-:W-:-:S02]  /*1580*/  IADD3 R218, R115, 0x20, RZ ;  /* 0x0000002073da7810 */ /* 0x000fc40007ffe0ff */
[----:B------:R-:W-:Y:S02]  /*1590*/  LEA R214, R4, 0x5100, 0x1 ;  /* 0x0000510004d67811 */ /* 0x000fe400078e08ff */
[----:B------:R-:W-:Y:S02]  /*15a0*/  SEL R0, R6, 0xffffffc0, !P0 ;  /* 0xffffffc006007807 */ /* 0x000fe40004000000 */
[----:B------:R-:W-:-:S03]  /*15b0*/  @P1 IADD3 R218, R115, -0x20, RZ ;  /* 0xffffffe073da1810 */ /* 0x000fc60007ffe0ff */
[----:B------:R-:W-:Y:S01]  /*15c0*/  IMAD.IADD R213, R115, 0x1, R0 ;  /* 0x0000000173d57824 */ /* 0x000fe200078e0200 */
[----:B------:R-:W-:Y:S01]  /*15d0*/  IADD3 R222, R218, 0x800, RZ ;  /* 0x00000800dade7810 */ /* 0x000fe20007ffe0ff */
[----:B------:R-:W-:Y:S01]  /*15e0*/  IMAD.IADD R210, R0, 0x1, R218 ;  /* 0x0000000100d27824 */ /* 0x000fe200078e02da */
[C---:B------:R-:W-:Y:S02]  /*15f0*/  IADD3 R221, R218.reuse, 0x1000, RZ ;  /* 0x00001000dadd7810 */ /* 0x040fe40007ffe0ff */
[C---:B------:R-:W-:Y:S02]  /*1600*/  IADD3 R220, R218.reuse, 0x1800, RZ ;  /* 0x00001800dadc7810 */ /* 0x040fe40007ffe0ff */
[----:B------:R-:W-:Y:S02]  /*1610*/  IADD3 R219, R218, 0x2000, RZ ;  /* 0x00002000dadb7810 */ /* 0x000fe40007ffe0ff */
[----:B-1----:R-:W-:Y:S01]  /*1620*/  LOP3.LUT R5, R2, R3, RZ, 0xfc, !PT ;  /* 0x0000000302057212 */ /* 0x002fe200078efcff */
[----:B------:R-:W-:-:S02]  /*1630*/  IMAD.SHL.U32 R3, R11, 0x2, RZ ;  /* 0x000000020b037824 */ /* 0x000fc400078e00ff */
[----:B------:R-:W-:Y:S01]  /*1640*/  IMAD.MOV.U32 R2, RZ, RZ, 0x20 ;  /* 0x00000020ff027424 */ /* 0x000fe200078e00ff */
[----:B------:R-:W-:Y:S02]  /*1650*/  LEA R208, R5, 0x100, 0x1 ;  /* 0x0000010005d07811 */ /* 0x000fe400078e08ff */
[----:B------:R1:W-:Y:S02]  /*1660*/  STL [R1+0x38], R3 ;  /* 0x0000380301007387 */ /* 0x0003e40000100800 */
[----:B------:R-:W-:-:S05]  /*1670*/  SEL R2, R2, 0xffffffe0, !P3 ;  /* 0xffffffe002027807 */ /* 0x000fca0005800000 */
[----:B------:R-:W-:Y:S02]  /*1680*/  IMAD.IADD R217, R214, 0x1, R2 ;  /* 0x00000001d6d97824 */ /* 0x000fe400078e0202 */
[----:B------:R-:W-:Y:S01]  /*1690*/  IMAD.IADD R212, R2, 0x1, R208 ;  /* 0x0000000102d47824 */ /* 0x000fe200078e02d0 */
[----:B-1----:R-:W-:-:S05]  /*16a0*/  SEL R3, R6, 0xffffffc0, !P2 ;  /* 0xffffffc006037807 */ /* 0x002fca0005000000 */
[----:B------:R-:W-:Y:S02]  /*16b0*/  IMAD.IADD R215, R214, 0x1, R3 ;  /* 0x00000001d6d77824 */ /* 0x000fe400078e0203 */
[----:B------:R-:W-:Y:S02]  /*16c0*/  IMAD.IADD R209, R3, 0x1, R208 ;  /* 0x0000000103d17824 */ /* 0x000fe400078e02d0 */
[C---:B------:R-:W-:Y:S02]  /*16d0*/  IMAD.IADD R216, R2.reuse, 0x1, R215 ;  /* 0x0000000102d87824 */ /* 0x040fe400078e02d7 */
[----:B------:R-:W-:Y:S02]  /*16e0*/  IMAD.IADD R211, R2, 0x1, R209 ;  /* 0x0000000102d37824 */ /* 0x000fe400078e02d1 */
.L_x_1556:
[----:B------:R-:W2:Y:S01]  /*16f0*/  LDL R0, [R1+0x4c] ;  /* 0x00004c0001007983 */ /* 0x000ea20000100800 */
[----:B------:R-:W-:Y:S01]  /*1700*/  IMAD.MOV.U32 R175, RZ, RZ, 0x4 ;  /* 0x00000004ffaf7424 */ /* 0x000fe200078e00ff */
[----:B------:R-:W-:Y:S02]  /*1710*/  ISETP.NE.U32.AND P4, PT, RZ, c[0x0][0x360], PT ;  /* 0x0000d800ff007a0c */ /* 0x000fe40003f85070 */
[----:B------:R-:W3:Y:S02]  /*1720*/  LDL R9, [R1+0x48] ;  /* 0x0000480001097983 */ /* 0x000ee40000100800 */
[----:B------:R-:W-:Y:S01]  /*1730*/  ISETP.NE.AND.EX P4, PT, RZ, c[0x0][0x364], PT, P4 ;  /* 0x0000d900ff007a0c */ /* 0x000fe20003f85340 */
[----:B--2---:R-:W-:-:S05]  /*1740*/  IMAD.WIDE R2, R0, R175, c[0x0][0x588] ;  /* 0x0001620000027625 */ /* 0x004fca00078e02af */
[----:B------:R-:W2:Y:S01]  /*1750*/  LDG.E R37, [R2.64] ;  /* 0x0000000802257981 */ /* 0x000ea2000c1e1900 */
[----:B------:R-:W-:Y:S01]  /*1760*/  ISETP.NE.U32.AND P0, PT, RZ, c[0x0][0x370], PT ;  /* 0x0000dc00ff007a0c */ /* 0x000fe20003f05070 */
[----:B------:R-:W-:Y:S01]  /*1770*/  IMAD.MOV.U32 R162, RZ, RZ, RZ ;  /* 0x000000ffffa27224 */ /* 0x000fe200078e00ff */
[----:B------:R-:W-:Y:S02]  /*1780*/  ISETP.NE.U32.AND P3, PT, RZ, c[0x0][0x348], PT ;  /* 0x0000d200ff007a0c */ /* 0x000fe40003f65070 */
[----:B------:R-:W-:Y:S02]  /*1790*/  ISETP.NE.AND.EX P2, PT, RZ, c[0x0][0x374], PT, P0 ;  /* 0x0000dd00ff007a0c */ /* 0x000fe40003f45300 */
[----:B------:R-:W-:Y:S02]  /*17a0*/  ISETP.NE.U32.AND P5, PT, RZ, c[0x0][0x358], PT ;  /* 0x0000d600ff007a0c */ /* 0x000fe40003fa5070 */
[----:B------:R-:W-:Y:S02]  /*17b0*/  ISETP.NE.AND.EX P3, PT, RZ, c[0x0][0x34c], PT, P3 ;  /* 0x0000d300ff007a0c */ /* 0x000fe40003f65330 */
[----:B------:R-:W-:Y:S01]  /*17c0*/  ISETP.NE.AND.EX P5, PT, RZ, c[0x0][0x35c], PT, P5 ;  /* 0x0000d700ff007a0c */ /* 0x000fe20003fa5350 */
[----:B------:R-:W-:Y:S01]  /*17d0*/  CS2R R160, SRZ ;  /* 0x0000000000a07805 */ /* 0x000fe2000001ff00 */
[----:B------:R-:W-:Y:S01]  /*17e0*/  IMAD.MOV.U32 R13, RZ, RZ, RZ ;  /* 0x000000ffff0d7224 */ /* 0x000fe200078e00ff */
[----:B--2---:R-:W-:Y:S01]  /*17f0*/  SHF.R.S32.HI R139, RZ, 0x1f, R37 ;  /* 0x0000001fff8b7819 */ /* 0x004fe20000011425 */
[----:B------:R1:W-:Y:S01]  /*1800*/  STL [R1+0x50], R37 ;  /* 0x0000502501007387 */ /* 0x0003e20000100800 */
[----:B------:R-:W-:-:S02]  /*1810*/  @P4 LEA R2, P0, R37, c[0x0][0x360], 0x2 ;  /* 0x0000d80025024a11 */ /* 0x000fc400078010ff */
[C---:B------:R-:W-:Y:S02]  /*1820*/  @P2 LEA R4, P1, R37.reuse, c[0x0][0x370], 0x2 ;  /* 0x0000dc0025042a11 */ /* 0x040fe400078210ff */
[C-C-:B------:R-:W-:Y:S02]  /*1830*/  @P4 LEA.HI.X R3, R37.reuse, c[0x0][0x364], R139.reuse, 0x2, P0 ;  /* 0x0000d90025034a11 */ /* 0x140fe400000f148b */
[----:B------:R-:W-:-:S03]  /*1840*/  @P2 LEA.HI.X R5, R37, c[0x0][0x374], R139, 0x2, P1 ;  /* 0x0000dd0025052a11 */ /* 0x000fc600008f148b */
[----:B------:R2:W4:Y:S01]  /*1850*/  @P4 LDG.E R0, [R2.64] ;  /* 0x0000000802004981 */ /* 0x000522000c1e1900 */
[----:B------:R-:W-:-:S03]  /*1860*/  ISETP.NE.U32.AND P0, PT, RZ, c[0x0][0x350], PT ;  /* 0x0000d400ff007a0c */ /* 0x000fc60003f05070 */
[----:B------:R1:W5:Y:S01]  /*1870*/  @P2 LDG.E R162, [R4.64] ;  /* 0x0000000804a22981 */ /* 0x000362000c1e1900 */
[----:B------:R-:W-:Y:S02]  /*1880*/  ISETP.NE.AND.EX P6, PT, RZ, c[0x0][0x354], PT, P0 ;  /* 0x0000d500ff007a0c */ /* 0x000fe40003fc5300 */
[----:B------:R-:W-:-:S04]  /*1890*/  LEA R6, P2, R37, c[0x0][0x348], 0x2 ;  /* 0x0000d20025067a11 */ /* 0x000fc800078410ff */
[----:B------:R-:W-:-:S05]  /*18a0*/  LEA.HI.X R7, R37, c[0x0][0x34c], R139, 0x2, P2 ;  /* 0x0000d30025077a11 */ /* 0x000fca00010f148b */
[----:B------:R3:W5:Y:S01]  /*18b0*/  @P3 LDG.E R160, [R6.64] ;  /* 0x0000000806a03981 */ /* 0x000762000c1e1900 */
[C---:B--2---:R-:W-:Y:S02]  /*18c0*/  LEA R2, P0, R37.reuse, c[0x0][0x358], 0x2 ;  /* 0x0000d60025027a11 */ /* 0x044fe400078010ff */
[C---:B-1----:R-:W-:Y:S02]  /*18d0*/  LEA R4, P1, R37.reuse, c[0x0][0x350], 0x2 ;  /* 0x0000d40025047a11 */ /* 0x042fe400078210ff */
[C-C-:B------:R-:W-:Y:S02]  /*18e0*/  LEA.HI.X R3, R37.reuse, c[0x0][0x35c], R139.reuse, 0x2, P0 ;  /* 0x0000d70025037a11 */ /* 0x140fe400000f148b */
[----:B------:R-:W-:-:S03]  /*18f0*/  LEA.HI.X R5, R37, c[0x0][0x354], R139, 0x2, P1 ;  /* 0x0000d50025057a11 */ /* 0x000fc600008f148b */
[----:B------:R1:W5:Y:S04]  /*1900*/  @P5 LDG.E R13, [R2.64] ;  /* 0x00000008020d5981 */ /* 0x000368000c1e1900 */
[----:B------:R1:W5:Y:S01]  /*1910*/  @P6 LDG.E R161, [R4.64] ;  /* 0x0000000804a16981 */ /* 0x000362000c1e1900 */
[----:B---3--:R-:W-:-:S05]  /*1920*/  LOP3.LUT R36, R9, 0xffff, RZ, 0xc0, !PT ;  /* 0x0000ffff09247812 */ /* 0x008fca00078ec0ff */
[----:B------:R1:W-:Y:S01]  /*1930*/  STL [R1+0x58], R36 ;  /* 0x0000582401007387 */ /* 0x0003e20000100800 */
[----:B------:R-:W-:Y:S01]  /*1940*/  YIELD ;  /* 0x0000000000007946 */ /* 0x000fe20003800000 */
[----:B------:R-:W-:Y:S02]  /*1950*/  P2R R14, PR, RZ, 0x40 ;  /* 0x00000040ff0e7803 */ /* 0x000fe40000000000 */
[----:B----4-:R1:W-:Y:S01]  /*1960*/  @P4 STL [R1+0x54], R0 ;  /* 0x0000540001004387 */ /* 0x0103e20000100800 */
        /* <DEDUP_REMOVED lines=8> */
.L_x_1373:
[----:B------:R-:W-:-:S04]  /*19f0*/  ISETP.NE.U32.AND P0, PT, RZ, c[0x0][0x368], PT ;  /* 0x0000da00ff007a0c */ /* 0x000fc80003f05070 */
[----:B------:R-:W-:-:S13]  /*1a00*/  ISETP.NE.AND.EX P0, PT, RZ, c[0x0][0x36c], PT, P0 ;  /* 0x0000db00ff007a0c */ /* 0x000fda0003f05300 */
[----:B------:R-:W-:Y:S05]  /*1a10*/  @!P0 BRA `(.L_x_1374) ;  /* 0x0000004000008947 */ /* 0x000fea0003800000 */
[----:B-1----:R-:W-:-:S04]  /*1a20*/  LEA R4, P0, R37, c[0x0][0x368], 0x2 ;  /* 0x0000da0025047a11 */ /* 0x002fc800078010ff */
[----:B------:R-:W-:-:S05]  /*1a30*/  LEA.HI.X R5, R37, c[0x0][0x36c], R139, 0x2, P0 ;  /* 0x0000db0025057a11 */ /* 0x000fca00000f148b */
[----:B------:R1:W5:Y:S01]  /*1a40*/  LDG.E R12, [R4.64] ;  /* 0x00000008040c7981 */ /* 0x000362000c1e1900 */
[----:B------:R-:W-:Y:S05]  /*1a50*/  BRA `(.L_x_1375) ;  /* 0x0000005000007947 */ /* 0x000fea0003800000 */
.L_x_1374:
[----:B------:R-:W-:Y:S01]  /*1a60*/  MOV R12, c[0x0][0x1d0] ;  /* 0x00007400000c7a02 */ /* 0x000fe20000000f00 */
[----:B------:R-:W-:Y:S05]  /*1a70*/  @!P6 BRA `(.L_x_1375) ;  /* 0x000000300000e947 */ /* 0x000fea0003800000 */
[----:B------:R-:W2:Y:S04]  /*1a80*/  LDG.E R6, [R4.64] ;  /* 0x0000000804067981 */ /* 0x000ea8000c1e1900 */
[----:B-1----:R-:W2:Y:S02]  /*1a90*/  LDG.E R0, [R4.64+0x4] ;  /* 0x0000040804007981 */ /* 0x002ea4000c1e1900 */
[----:B--2---:R-:W-:Y:S02]  /*1aa0*/  IADD3 R12, -R6, R0, RZ ;  /* 0x00000000060c7210 */ /* 0x004fe40007ffe1ff */
.L_x_1375:
[----:B-1----:R-:W2:Y:S04]  /*1ab0*/  LDL R4, [R1+0x54] ;  /* 0x0000540001047983 */ /* 0x002ea80000100800 */
[----:B------:R-:W3:Y:S04]  /*1ac0*/  LDL.LU R0, [R1+0x44] ;  /* 0x0000440001007983 */ /* 0x000ee80000300800 */
[----:B------:R1:W4:Y:S01]  /*1ad0*/  @P5 LDG.E R5, [R2.64] ;  /* 0x0000000802055981 */ /* 0x000322000c1e1900 */
[----:B------:R-:W-:-:S04]  /*1ae0*/  ISETP.NE.U32.AND P0, PT, RZ, c[0x0][0x378], PT ;  /* 0x0000de00ff007a0c */ /* 0x000fc80003f05070 */
[----:B------:R-:W-:Y:S01]  /*1af0*/  ISETP.NE.AND.EX P1, PT, RZ, c[0x0][0x37c], PT, P0 ;  /* 0x0000df00ff007a0c */ /* 0x000fe20003f25300 */
[----:B--2---:R-:W-:Y:S02]  /*1b00*/  IMAD.MOV.U32 R7, RZ, RZ, R4 ;  /* 0x000000ffff077224 */ /* 0x004fe400078e0004 */
[----:B------:R1:W4:Y:S01]  /*1b10*/  @P5 LDG.E R4, [R2.64+0x4] ;  /* 0x0000040802045981 */ /* 0x000322000c1e1900 */
[----:B-----5:R-:W-:Y:S02]  /*1b20*/  IMAD.MOV.U32 R138, RZ, RZ, R12 ;  /* 0x000000ffff8a7224 */ /* 0x020fe400078e000c */
[----:B------:R-:W-:Y:S02]  /*1b30*/  IMAD.MOV.U32 R6, RZ, RZ, c[0x0][0x2c4] ;  /* 0x0000b100ff067624 */ /* 0x000fe400078e00ff */
[----:B------:R-:W-:-:S05]  /*1b40*/  IMAD.IADD R8, R12, 0x1, -R162 ;  /* 0x000000010c087824 */ /* 0x000fca00078e0aa2 */
[----:B-1----:R-:W-:-:S04]  /*1b50*/  @P1 LEA R2, P0, R37, c[0x0][0x378], 0x2 ;  /* 0x0000de0025021a11 */ /* 0x002fc800078010ff */
[----:B------:R-:W-:Y:S02]  /*1b60*/  @P1 LEA.HI.X R3, R37, c[0x0][0x37c], R139, 0x2, P0 ;  /* 0x0000df0025031a11 */ /* 0x000fe400000f148b */
[----:B------:R-:W-:-:S03]  /*1b70*/  ISETP.NE.AND P0, PT, R6, 0x1, PT ;  /* 0x000000010600780c */ /* 0x000fc60003f05270 */
[----:B------:R3:W5:Y:S02]  /*1b80*/  @P1 LDG.E R138, [R2.64] ;  /* 0x00000008028a1981 */ /* 0x000764000c1e1900 */
[----:B---3--:R-:W-:Y:S02]  /*1b90*/  IMAD.SHL.U32 R2, R0, 0x80, RZ ;  /* 0x0000008000027824 */ /* 0x008fe400078e00ff */
[----:B------:R-:W-:-:S03]  /*1ba0*/  IMAD.MOV.U32 R0, RZ, RZ, c[0x0][0x228] ;  /* 0x00008a00ff007624 */ /* 0x000fc600078e00ff */
[----:B------:R1:W-:Y:S02]  /*1bb0*/  STL [R1+0x3c], R2 ;  /* 0x00003c0201007387 */ /* 0x0003e40000100800 */
[----:B-1----:R-:W-:-:S05]  /*1bc0*/  IADD3 R2, R2, 0x7f, RZ ;  /* 0x0000007f02027810 */ /* 0x002fca0007ffe0ff */
[----:B------:R-:W-:-:S05]  /*1bd0*/  @P0 IMAD.HI.U32 R3, R2, c[0x0][0x2c8], RZ ;  /* 0x0000b20002030a27 */ /* 0x000fca00078e00ff */
[----:B------:R-:W-:Y:S01]  /*1be0*/  @P0 SHF.R.U32.HI R2, RZ, c[0x0][0x2cc], R3 ;  /* 0x0000b300ff020a19 */ /* 0x000fe20000011603 */
[----:B------:R-:W-:Y:S01]  /*1bf0*/  BSSY B0, `(.L_x_1376) ;  /* 0x0000037000007945 */ /* 0x000fe20003800000 */
[----:B----4-:R-:W-:-:S04]  /*1c00*/  @P5 IMAD.IADD R0, R4, 0x1, -R5 ;  /* 0x0000000104005824 */ /* 0x010fc800078e0a05 */
[----:B------:R-:W-:-:S05]  /*1c10*/  IMAD.IADD R6, R8, 0x1, R0 ;  /* 0x0000000108067824 */ /* 0x000fca00078e0200 */
[C---:B------:R-:W-:Y:S02]  /*1c20*/  IADD3 R173, R6.reuse, 0x50, -R7 ;  /* 0x0000005006ad7810 */ /* 0x040fe40007ffe807 */
[----:B------:R-:W-:Y:S02]  /*1c30*/  IADD3 R4, R6, 0x4f, RZ ;  /* 0x0000004f06047810 */ /* 0x000fe40007ffe0ff */
[----:B------:R-:W-:Y:S01]  /*1c40*/  LOP3.LUT R5, R9, 0xff000000, RZ, 0xc0, !PT ;  /* 0xff00000009057812 */ /* 0x000fe200078ec0ff */
[----:B------:R-:W-:Y:S01]  /*1c50*/  IMAD.IADD R3, R173, 0x1, R2 ;  /* 0x00000001ad037824 */ /* 0x000fe200078e0202 */
[----:B------:R1:W-:Y:S01]  /*1c60*/  STL [R1+0x44], R6 ;  /* 0x0000440601007387 */ /* 0x0003e20000100800 */
[----:B------:R-:W-:Y:S01]  /*1c70*/  IMAD.HI R2, R4, 0x66666667, RZ ;  /* 0x6666666704027827 */ /* 0x000fe200078e02ff */
[----:B------:R-:W-:-:S04]  /*1c80*/  SHF.R.U32.HI R7, RZ, 0x8, R5 ;  /* 0x00000008ff077819 */ /* 0x000fc80000011605 */
[----:B------:R-:W-:-:S04]  /*1c90*/  SHF.R.U32.HI R4, RZ, 0x1f, R2 ;  /* 0x0000001fff047819 */ /* 0x000fc80000011602 */
[----:B------:R-:W-:Y:S01]  /*1ca0*/  LEA.HI.SX32 R172, R2, R4, 0x1b ;  /* 0x0000000402ac7211 */ /* 0x000fe200078fdaff */
[----:B-1----:R-:W-:Y:S01]  /*1cb0*/  IMAD.HI R6, R3, 0x66666667, RZ ;  /* 0x6666666703067827 */ /* 0x002fe200078e02ff */
[----:B------:R-:W-:-:S04]  /*1cc0*/  LOP3.LUT R3, R9, 0xff0000, RZ, 0xc0, !PT ;  /* 0x00ff000009037812 */ /* 0x000fc800078ec0ff */
[----:B------:R-:W-:Y:S02]  /*1cd0*/  LEA.HI R3, R3, R7, RZ, 0x10 ;  /* 0x0000000703037211 */ /* 0x000fe400078f80ff */
[----:B------:R-:W-:Y:S02]  /*1ce0*/  SHF.R.U32.HI R5, RZ, 0x1f, R6 ;  /* 0x0000001fff057819 */ /* 0x000fe40000011606 */
[----:B------:R-:W-:Y:S02]  /*1cf0*/  SHF.R.U32.HI R9, RZ, 0x10, R3 ;  /* 0x00000010ff097819 */ /* 0x000fe40000011603 */
[----:B------:R-:W-:Y:S02]  /*1d00*/  LOP3.LUT R15, R3, 0xff, RZ, 0xc0, !PT ;  /* 0x000000ff030f7812 */ /* 0x000fe400078ec0ff */
[----:B------:R-:W-:Y:S01]  /*1d10*/  LEA.HI.SX32 R2, R6, R5, 0x1b ;  /* 0x0000000506027211 */ /* 0x000fe200078fdaff */
[----:B------:R1:W-:Y:S03]  /*1d20*/  STL [R1+0x48], R9 ;  /* 0x0000480901007387 */ /* 0x0003e60000100800 */
[----:B------:R-:W-:Y:S01]  /*1d30*/  IMNMX R6, R172, R2, PT ;  /* 0x00000002ac067217 */ /* 0x000fe20003800200 */
[----:B------:R1:W-:Y:S03]  /*1d40*/  STL [R1+0x60], R15 ;  /* 0x0000600f01007387 */ /* 0x0003e60000100800 */
[----:B------:R-:W-:-:S02]  /*1d50*/  ISETP.GE.AND P0, PT, R6, 0x1, PT ;  /* 0x000000010600780c */ /* 0x000fc40003f06270 */
[----:B------:R-:W-:Y:S01]  /*1d60*/  ISETP.NE.AND P1, PT, R9, RZ, PT ;  /* 0x000000ff0900720c */ /* 0x000fe20003f25270 */
[----:B------:R-:W-:-:S03]  /*1d70*/  IMAD.MOV.U32 R2, RZ, RZ, RZ ;  /* 0x000000ffff027224 */ /* 0x000fc600078e00ff */
[----:B------:R-:W-:-:S07]  /*1d80*/  SEL R135, R9, c[0x0][0x338], P1 ;  /* 0x0000ce0009877a07 */ /* 0x000fce0000800000 */
[----:B------:R-:W-:Y:S05]  /*1d90*/  @!P0 BRA `(.L_x_1377) ;  /* 0x000001c000008947 */ /* 0x000fea0003800000 */
[----:B------:R-:W-:Y:S02]  /*1da0*/  IABS R3, R135 ;  /* 0x0000008700037213 */ /* 0x000fe40000000000 */
[----:B------:R-:W-:Y:S02]  /*1db0*/  IADD3 R7, R135, -0x1, R6 ;  /* 0xffffffff87077810 */ /* 0x000fe40007ffe006 */
[----:B------:R-:W2:Y:S02]  /*1dc0*/  I2F.RP R2, R3 ;  /* 0x0000000300027306 */ /* 0x000ea40000209400 */
[----:B------:R-:W-:-:S06]  /*1dd0*/  IABS R11, R7 ;  /* 0x00000007000b7213 */ /* 0x000fcc0000000000 */
[----:B--2---:R-:W2:Y:S02]  /*1de0*/  MUFU.RCP R2, R2 ;  /* 0x0000000200027308 */ /* 0x004ea40000001000 */
[----:B--2---:R-:W-:-:S06]  /*1df0*/  IADD3 R2, R2, 0xffffffe, RZ ;  /* 0x0ffffffe02027810 */ /* 0x004fcc0007ffe0ff */
[----:B------:R-:W2:Y:S02]  /*1e00*/  F2I.FTZ.U32.TRUNC.NTZ R5, R2 ;  /* 0x0000000200057305 */ /* 0x000ea4000021f000 */
[----:B--2---:R-:W-:-:S04]  /*1e10*/  IMAD.MOV R2, RZ, RZ, -R5 ;  /* 0x000000ffff027224 */ /* 0x004fc800078e0a05 */
[----:B------:R-:W-:Y:S01]  /*1e20*/  IMAD.MOV.U32 R4, RZ, RZ, R2 ;  /* 0x000000ffff047224 */ /* 0x000fe200078e0002 */
[----:B------:R-:W-:-:S03]  /*1e30*/  IABS R2, R135 ;  /* 0x0000008700027213 */ /* 0x000fc60000000000 */
[----:B-1----:R-:W-:Y:S02]  /*1e40*/  IMAD R9, R4, R3, RZ ;  /* 0x0000000304097224 */ /* 0x002fe400078e02ff */
        /* <DEDUP_REMOVED lines=17> */
.L_x_1377:
[----:B------:R-:W-:Y:S05]  /*1f60*/  BSYNC B0 ;  /* 0x0000000000007941 */ /* 0x000fea0003800000 */
.L_x_1376:
[----:B------:R-:W-:Y:S01]  /*1f70*/  IMAD R3, R15, R2, RZ ;  /* 0x000000020f037224 */ /* 0x000fe200078e02ff */
[----:B------:R-:W2:Y:S01]  /*1f80*/  S2R R10, SR_TID.X ;  /* 0x00000000000a7919 */ /* 0x000ea20000002100 */
[----:B-1----:R-:W-:Y:S02]  /*1f90*/  IMAD.MOV.U32 R9, RZ, RZ, 0x40 ;  /* 0x00000040ff097424 */ /* 0x002fe400078e00ff */
        /* <DEDUP_REMOVED lines=12> */
[CC--:B------:R-:W-:Y:S02]  /*2060*/  LEA.HI R6, R7.reuse, R10.reuse, RZ, 0x3 ;  /* 0x0000000a07067211 */ /* 0x0c0fe400078f18ff */
[----:B------:R-:W-:Y:S02]  /*2070*/  SHF.R.S32.HI R82, RZ, 0x2, R5 ;  /* 0x00000002ff527819 */ /* 0x000fe40000011405 */
[----:B------:R-:W-:Y:S02]  /*2080*/  LEA.HI R7, R7, R10, RZ, 0x5 ;  /* 0x0000000a07077211 */ /* 0x000fe400078f28ff */
[----:B------:R-:W-:Y:S02]  /*2090*/  @P0 IADD3 R2, R2, 0x4f, RZ ;  /* 0x0000004f02020810 */ /* 0x000fe40007ffe0ff */
[----:B------:R-:W-:-:S02]  /*20a0*/  IADD3 R141, R82, 0x20, RZ ;  /* 0x00000020528d7810 */ /* 0x000fc40007ffe0ff */
[----:B------:R-:W-:Y:S01]  /*20b0*/  IADD3 R148, R82, 0x40, RZ ;  /* 0x0000004052947810 */ /* 0x000fe20007ffe0ff */
[----:B------:R-:W-:Y:S01]  /*20c0*/  @P0 IMAD.HI R2, R2, 0x66666667, RZ ;  /* 0x6666666702020827 */ /* 0x000fe200078e02ff */
[----:B------:R-:W-:Y:S02]  /*20d0*/  SHF.R.S32.HI R140, RZ, 0x3, R6 ;  /* 0x00000003ff8c7819 */ /* 0x000fe40000011406 */
[----:B------:R-:W-:Y:S02]  /*20e0*/  LOP3.LUT R6, R6, 0xfffffff8, RZ, 0xc0, !PT ;  /* 0xfffffff806067812 */ /* 0x000fe400078ec0ff */
[----:B------:R-:W-:Y:S02]  /*20f0*/  @P0 SHF.R.U32.HI R3, RZ, 0x1f, R2 ;  /* 0x0000001fff030819 */ /* 0x000fe40000011602 */
[----:B------:R-:W-:Y:S01]  /*2100*/  SHF.R.S32.HI R8, RZ, 0x1f, R148 ;  /* 0x0000001fff087819 */ /* 0x000fe20000011494 */
[----:B------:R-:W-:Y:S01]  /*2110*/  IMAD.IADD R166, R10, 0x1, -R6 ;  /* 0x000000010aa67824 */ /* 0x000fe200078e0a06 */
[----:B------:R-:W-:Y:S01]  /*2120*/  @P0 LEA.HI.SX32 R4, R2, R3, 0x1b ;  /* 0x0000000302040211 */ /* 0x000fe200078fdaff */
[----:B------:R-:W-:Y:S01]  /*2130*/  IMAD.SHL.U32 R6, R141, 0x40, RZ ;  /* 0x000000408d067824 */ /* 0x000fe200078e00ff */
[----:B------:R-:W-:Y:S01]  /*2140*/  SHF.R.S32.HI R2, RZ, 0x1f, R5 ;  /* 0x0000001fff027819 */ /* 0x000fe20000011405 */
[----:B------:R-:W-:Y:S01]  /*2150*/  IMAD.SHL.U32 R136, R166, 0x8, RZ ;  /* 0x00000008a6887824 */ /* 0x000fe200078e00ff */
[----:B------:R-:W-:-:S02]  /*2160*/  LOP3.LUT R3, R5, 0xfffffffc, RZ, 0xc0, !PT ;  /* 0xfffffffc05037812 */ /* 0x000fc400078ec0ff */
[----:B------:R-:W-:Y:S02]  /*2170*/  LEA.HI R2, R2, R82, RZ, 0x3 ;  /* 0x0000005202027211 */ /* 0x000fe400078f18ff */
[----:B------:R-:W-:Y:S01]  /*2180*/  SHF.R.S32.HI R5, RZ, 0x5, R7 ;  /* 0x00000005ff057819 */ /* 0x000fe20000011407 */
[----:B------:R-:W-:Y:S01]  /*2190*/  IMAD.IADD R165, R10, 0x1, -R3 ;  /* 0x000000010aa57824 */ /* 0x000fe200078e0a03 */
[----:B------:R-:W-:Y:S02]  /*21a0*/  LOP3.LUT R2, R2, 0xfffffff8, RZ, 0xc0, !PT ;  /* 0xfffffff802027812 */ /* 0x000fe400078ec0ff */
[----:B------:R-:W-:Y:S01]  /*21b0*/  SHF.R.S32.HI R3, RZ, 0x1f, R141 ;  /* 0x0000001fff037819 */ /* 0x000fe2000001148d */
[----:B------:R-:W-:Y:S01]  /*21c0*/  IMAD.SHL.U32 R28, R165, 0x8, RZ ;  /* 0x00000008a51c7824 */ /* 0x000fe200078e00ff */
[----:B------:R-:W-:Y:S01]  /*21d0*/  ISETP.GT.AND P1, PT, R4, R130, PT ;  /* 0x000000820400720c */ /* 0x000fe20003f24270 */
[----:B------:R-:W-:Y:S01]  /*21e0*/  IMAD.IADD R2, R82, 0x1, -R2 ;  /* 0x0000000152027824 */ /* 0x000fe200078e0a02 */
[----:B------:R-:W-:Y:S01]  /*21f0*/  LEA.HI R7, R3, R141, RZ, 0x3 ;  /* 0x0000008d03077211 */ /* 0x000fe200078f18ff */
[----:B------:R-:W-:Y:S01]  /*2200*/  IMAD.SHL.U32 R159, R5, 0x200, RZ ;  /* 0x00000200059f7824 */ /* 0x000fe200078e00ff */
[----:B------:R-:W-:Y:S01]  /*2210*/  LEA.HI R3, R8, R148, RZ, 0x3 ;  /* 0x0000009408037211 */ /* 0x000fe200078f18ff */
[----:B------:R-:W-:Y:S01]  /*2220*/  IMAD.SHL.U32 R5, R148, 0x40, RZ ;  /* 0x0000004094057824 */ /* 0x000fe200078e00ff */
[C---:B------:R-:W-:Y:S01]  /*2230*/  LOP3.LUT P0, RZ, R2.reuse, 0x4, RZ, 0xc0, !PT ;  /* 0x0000000402ff7812 */ /* 0x040fe2000780c0ff */
[----:B------:R-:W-:Y:S01]  /*2240*/  IMAD.SHL.U32 R2, R2, 0x40, RZ ;  /* 0x0000004002027824 */ /* 0x000fe200078e00ff */
[----:B------:R-:W-:Y:S01]  /*2250*/  LOP3.LUT R152, R6, 0x1c0, RZ, 0xc0, !PT ;  /* 0x000001c006987812 */ /* 0x000fe200078ec0ff */
[----:B------:R-:W-:Y:S01]  /*2260*/  IMAD.SHL.U32 R24, R165, 0x4, RZ ;  /* 0x00000004a5187824 */ /* 0x000fe200078e00ff */
[----:B------:R-:W-:Y:S01]  /*2270*/  LOP3.LUT R153, R5, 0x1c0, RZ, 0xc0, !PT ;  /* 0x000001c005997812 */ /* 0x000fe200078ec0ff */
[----:B------:R-:W-:Y:S01]  /*2280*/  IMAD.SHL.U32 R5, R3, 0x40, RZ ;  /* 0x0000004003057824 */ /* 0x000fe200078e00ff */
[----:B------:R-:W-:Y:S01]  /*2290*/  LOP3.LUT R149, R2, 0x1c0, RZ, 0xc0, !PT ;  /* 0x000001c002957812 */ /* 0x000fe200078ec0ff */
[----:B------:R-:W-:Y:S01]  /*22a0*/  IMAD.SHL.U32 R6, R7, 0x40, RZ ;  /* 0x0000004007067824 */ /* 0x000fe200078e00ff */
[----:B------:R-:W-:-:S02]  /*22b0*/  SEL R3, R9, 0xffffffc0, !P0 ;  /* 0xffffffc009037807 */ /* 0x000fc40004000000 */
[----:B------:R-:W-:Y:S02]  /*22c0*/  SHF.R.U32.HI R158, RZ, 0x3, R149 ;  /* 0x00000003ff9e7819 */ /* 0x000fe40000011695 */
[----:B------:R-:W-:Y:S02]  /*22d0*/  LOP3.LUT R2, R149, 0x18, R28, 0xf8, !PT ;  /* 0x0000001895027812 */ /* 0x000fe400078ef81c */
[----:B------:R-:W-:Y:S02]  /*22e0*/  SHF.R.S32.HI R189, RZ, 0x1f, R140 ;  /* 0x0000001fffbd7819 */ /* 0x000fe4000001148c */
[----:B------:R-:W-:Y:S02]  /*22f0*/  LOP3.LUT R2, R159, R2, R158, 0xf6, !PT ;  /* 0x000000029f027212 */ /* 0x000fe400078ef69e */
[----:B------:R-:W-:Y:S02]  /*2300*/  SHF.R.S32.HI R29, RZ, 0x1f, R28 ;  /* 0x0000001fff1d7819 */ /* 0x000fe4000001141c */
[----:B------:R-:W-:-:S02]  /*2310*/  LEA R80, R2, 0x100, 0x1 ;  /* 0x0000010002507811 */ /* 0x000fc400078e08ff */
[----:B------:R-:W-:Y:S02]  /*2320*/  SHF.R.S32.HI R25, RZ, 0x1f, R24 ;  /* 0x0000001fff197819 */ /* 0x000fe40000011418 */
[----:B------:R-:W-:Y:S01]  /*2330*/  IADD3 R26, R24, 0x10, RZ ;  /* 0x00000010181a7810 */ /* 0x000fe20007ffe0ff */
[----:B------:R-:W-:Y:S01]  /*2340*/  IMAD.IADD R81, R3, 0x1, R80 ;  /* 0x0000000103517824 */ /* 0x000fe200078e0250 */
[----:B------:R-:W-:Y:S02]  /*2350*/  SHF.R.S32.HI R137, RZ, 0x1f, R136 ;  /* 0x0000001fff897819 */ /* 0x000fe40000011488 */
[----:B------:R-:W-:Y:S02]  /*2360*/  SHF.R.U32.HI R190, RZ, 0x3, R152 ;  /* 0x00000003ffbe7819 */ /* 0x000fe40000011698 */
[----:B------:R-:W-:Y:S02]  /*2370*/  SHF.R.U32.HI R191, RZ, 0x3, R153 ;  /* 0x00000003ffbf7819 */ /* 0x000fe40000011699 */
[----:B------:R-:W-:-:S02]  /*2380*/  LOP3.LUT R163, R6, 0xfffffe00, RZ, 0xc0, !PT ;  /* 0xfffffe0006a37812 */ /* 0x000fc400078ec0ff */
        /* <DEDUP_REMOVED lines=8> */
[----:B------:R-:W-:Y:S01]  /*2410*/  SEL R31, R139, RZ, !P5 ;  /* 0x000000ff8b1f7207 */ /* 0x000fe20006800000 */
[----:B------:R-:W-:Y:S01]  /*2420*/  IMAD.MOV.U32 R35, RZ, RZ, c[0x0][0x238] ;  /* 0x00008e00ff237624 */ /* 0x000fe200078e00ff */
[----:B------:R-:W-:Y:S01]  /*2430*/  LEA.HI.X.SX32 R133, R13, R189, 0x1, P0 ;  /* 0x000000bd0d857211 */ /* 0x000fe200000f0eff */
[----:B------:R-:W-:Y:S01]  /*2440*/  IMAD R174, R144, c[0x0][0x23c], RZ ;  /* 0x00008f0090ae7a24 */ /* 0x000fe200078e02ff */
[----:B------:R-:W-:Y:S01]  /*2450*/  IADD3 R33, R4, -0x1, RZ ;  /* 0xffffffff04217810 */ /* 0x000fe20007ffe0ff */
[----:B------:R-:W-:Y:S01]  /*2460*/  IMAD R4, R31, c[0x0][0x248], RZ ;  /* 0x000092001f047a24 */ /* 0x000fe200078e02ff */
[----:B------:R-:W-:Y:S01]  /*2470*/  IADD3 R113, -R140, R0, RZ ;  /* 0x000000008c717210 */ /* 0x000fe20007ffe1ff */
[----:B------:R-:W-:Y:S01]  /*2480*/  IMAD R5, R133, c[0x0][0x238], RZ ;  /* 0x00008e0085057a24 */ /* 0x000fe200078e02ff */
[----:B------:R-:W-:Y:S01]  /*2490*/  SEL R30, R37, RZ, !P5 ;  /* 0x000000ff251e7207 */ /* 0x000fe20006800000 */
[----:B------:R-:W-:Y:S01]  /*24a0*/  IMAD.WIDE.U32 R150, R144, c[0x0][0x238], RZ ;  /* 0x00008e0090967a25 */ /* 0x000fe200078e00ff */
[----:B------:R-:W-:-:S02]  /*24b0*/  ISETP.GE.AND P6, PT, R136, c[0x0][0x1d4], PT ;  /* 0x0000750088007a0c */ /* 0x000fc40003fc6270 */
[----:B------:R-:W-:Y:S01]  /*24c0*/  SHF.L.U64.HI R175, R35, R175, c[0x0][0x23c] ;  /* 0x00008f0023af7619 */ /* 0x000fe200000102af */
[----:B------:R-:W-:Y:S01]  /*24d0*/  IMAD R5, R124, c[0x0][0x23c], R5 ;  /* 0x00008f007c057a24 */ /* 0x000fe200078e0205 */
[----:B------:R-:W-:Y:S01]  /*24e0*/  SHF.R.S32.HI R34, RZ, 0x1f, R82 ;  /* 0x0000001fff227819 */ /* 0x000fe20000011452 */
[----:B------:R-:W-:Y:S01]  /*24f0*/  IMAD R8, R33, -0x50, R113 ;  /* 0xffffffb021087824 */ /* 0x000fe200078e0271 */
[----:B------:R-:W-:Y:S01]  /*2500*/  IADD3 R27, R12, R161, RZ ;  /* 0x000000a10c1b7210 */ /* 0x000fe20007ffe0ff */
[----:B------:R-:W-:Y:S01]  /*2510*/  IMAD R4, R30, c[0x0][0x24c], R4 ;  /* 0x000093001e047a24 */ /* 0x000fe200078e0204 */
[----:B------:R-:W-:Y:S01]  /*2520*/  ISETP.NE.AND P5, PT, R14, RZ, PT ;  /* 0x000000ff0e00720c */ /* 0x000fe20003fa5270 */
[----:B------:R-:W-:Y:S01]  /*2530*/  IMAD.IADD R174, R151, 0x1, R174 ;  /* 0x0000000197ae7824 */ /* 0x000fe200078e02ae */
[C---:B------:R-:W-:Y:S01]  /*2540*/  ISETP.GE.AND P0, PT, R8.reuse, 0x1, PT ;  /* 0x000000010800780c */ /* 0x040fe20003f06270 */
[----:B------:R-:W-:Y:S01]  /*2550*/  IMAD.SHL.U32 R180, R35, 0x10, RZ ;  /* 0x0000001023b47824 */ /* 0x000fe200078e00ff */
[----:B------:R-:W-:Y:S01]  /*2560*/  ISETP.GE.AND P3, PT, R8, 0x11, PT ;  /* 0x000000110800780c */ /* 0x000fe20003f66270 */
[----:B-1----:R-:W-:Y:S01]  /*2570*/  IMAD.WIDE.U32 R2, R124, c[0x0][0x238], R136 ;  /* 0x00008e007c027a25 */ /* 0x002fe200078e0088 */
[----:B------:R-:W-:-:S02]  /*2580*/  SHF.R.S32.HI R32, RZ, 0x1f, R27 ;  /* 0x0000001fff207819 */ /* 0x000fc4000001141b */
[----:B------:R-:W-:Y:S01]  /*2590*/  IADD3 R102, R28, 0x20, RZ ;  /* 0x000000201c667810 */ /* 0x000fe20007ffe0ff */
[----:B------:R-:W-:Y:S01]  /*25a0*/  IMAD.IADD R3, R3, 0x1, R5 ;  /* 0x0000000103037824 */ /* 0x000fe200078e0205 */
[----:B------:R-:W-:Y:S01]  /*25b0*/  MOV R192, c[0x0][0x27c] ;  /* 0x00009f0000c07a02 */ /* 0x000fe20000000f00 */
[----:B------:R-:W-:Y:S01]  /*25c0*/  IMAD R13, R34, c[0x0][0x290], RZ ;  /* 0x0000a400220d7a24 */ /* 0x000fe200078e02ff */
[----:B------:R-:W-:Y:S01]  /*25d0*/  MOV R171, 0x5 ;  /* 0x0000000500ab7802 */ /* 0x000fe20000000f00 */
[----:B------:R-:W-:Y:S01]  /*25e0*/  IMAD.WIDE.U32 R2, R36, c[0x0][0x240], R2 ;  /* 0x0000900024027a25 */ /* 0x000fe200078e0002 */
[----:B------:R-:W-:-:S03]  /*25f0*/  P2R R134, PR, RZ, 0x40 ;  /* 0x00000040ff867803 */ /* 0x000fc60000000000 */
[----:B------:R-:W-:Y:S02]  /*2600*/  IMAD R3, R36, c[0x0][0x244], R3 ;  /* 0x0000910024037a24 */ /* 0x000fe400078e0203 */
[----:B------:R-:W-:Y:S02]  /*2610*/  IMAD R22, R82, c[0x0][0x294], R13 ;  /* 0x0000a50052167a24 */ /* 0x000fe400078e020d */
[----:B------:R-:W-:Y:S01]  /*2620*/  IMAD.WIDE.U32 R118, R30, c[0x0][0x248], R2 ;  /* 0x000092001e767a25 */ /* 0x000fe200078e0002 */
[----:B------:R-:W-:-:S03]  /*2630*/  SHF.R.S32.HI R3, RZ, 0x1f, R33 ;  /* 0x0000001fff037819 */ /* 0x000fc60000011421 */
[----:B------:R-:W-:Y:S01]  /*2640*/  IMAD R2, R174, R33, RZ ;  /* 0x00000021ae027224 */ /* 0x000fe200078e02ff */
[----:B------:R-:W-:Y:S01]  /*2650*/  IADD3 R117, R119, R4, RZ ;  /* 0x0000000477757210 */ /* 0x000fe20007ffe0ff */
[----:B------:R-:W-:Y:S01]  /*2660*/  IMAD.WIDE.U32 R10, R27, c[0x0][0x1e0], RZ ;  /* 0x000078001b0a7a25 */ /* 0x000fe200078e00ff */
[----:B------:R-:W-:-:S03]  /*2670*/  MOV R116, R118 ;  /* 0x0000007600747202 */ /* 0x000fc60000000f00 */
[-C--:B------:R-:W-:Y:S02]  /*2680*/  IMAD R4, R3, R150.reuse, R2 ;  /* 0x0000009603047224 */ /* 0x080fe400078e0202 */
[----:B------:R-:W-:-:S04]  /*2690*/  IMAD.WIDE.U32 R2, R33, R150, R116 ;  /* 0x0000009621027225 */ /* 0x000fc800078e0074 */
[----:B------:R-:W-:Y:S01]  /*26a0*/  IMAD.WIDE.U32 R186, R82, c[0x0][0x1e0], RZ ;  /* 0x0000780052ba7a25 */ /* 0x000fe200078e00ff */
[----:B------:R-:W-:Y:S02]  /*26b0*/  IADD3 R3, R3, R4, RZ ;  /* 0x0000000403037210 */ /* 0x000fe40007ffe0ff */
[----:B------:R-:W-:Y:S01]  /*26c0*/  @P0 LEA R6, P2, R2, c[0x0][0x220], 0x1 ;  /* 0x0000880002060a11 */ /* 0x000fe200078408ff */
[----:B------:R-:W-:Y:S01]  /*26d0*/  IMAD.MOV.U32 R154, RZ, RZ, c[0x0][0x280] ;  /* 0x0000a000ff9a7624 */ /* 0x000fe200078e00ff */
[----:B------:R-:W-:Y:S01]  /*26e0*/  @P3 IADD3 R5, P1, R180, R2, RZ ;  /* 0x00000002b4053210 */ /* 0x000fe20007f3e0ff */
[----:B------:R-:W-:Y:S01]  /*26f0*/  IMAD.MOV.U32 R155, RZ, RZ, c[0x0][0x290] ;  /* 0x0000a400ff9b7624 */ /* 0x000fe200078e00ff */
[----:B------:R-:W-:Y:S01]  /*2700*/  @P0 LEA.HI.X R7, R2, c[0x0][0x224], R3, 0x1, P2 ;  /* 0x0000890002070a11 */ /* 0x000fe200010f0c03 */
[----:B------:R-:W-:Y:S01]  /*2710*/  IMAD.SHL.U32 R178, R154, 0x20, RZ ;  /* 0x000000209ab27824 */ /* 0x000fe200078e00ff */
[C---:B------:R-:W-:Y:S01]  /*2720*/  ISETP.GE.AND P2, PT, R8.reuse, 0x21, PT ;  /* 0x000000210800780c */ /* 0x040fe20003f46270 */
[----:B------:R-:W-:Y:S01]  /*2730*/  @P3 IMAD.X R9, R3, 0x1, R175, P1 ;  /* 0x0000000103093824 */ /* 0x000fe200008e06af */
[----:B------:R-:W-:Y:S01]  /*2740*/  @P3 LEA R4, P1, R5, c[0x0][0x220], 0x1 ;  /* 0x0000880005043a11 */ /* 0x000fe200078208ff */
[----:B------:R-:W-:Y:S01]  /*2750*/  @!PT LDS RZ, [RZ] ;  /* 0x00000000fffff984 */ /* 0x000fe20000000800 */
[----:B------:R-:W-:Y:S01]  /*2760*/  @!PT LDS RZ, [RZ] ;  /* 0x00000000fffff984 */ /* 0x000fe20000000800 */
[----:B------:R-:W-:Y:S01]  /*2770*/  @!PT LDS RZ, [RZ] ;  /* 0x00000000fffff984 */ /* 0x000fe20000000800 */
[----:B------:R1:W-:Y:S01]  /*2780*/  @P0 LDGSTS.E.BYPASS.LTC128B.128 [R224+0x2900], [R6.64], !P6 ;  /* 0x0290000006e00fae */ /* 0x0003e2000f101d48 */
[----:B------:R-:W-:-:S02]  /*2790*/  ISETP.GE.AND P0, PT, R8, 0x31, PT ;  /* 0x000000310800780c */ /* 0x000fc40003f06270 */
[----:B------:R-:W-:Y:S02]  /*27a0*/  @P3 LEA.HI.X R5, R5, c[0x0][0x224], R9, 0x1, P1 ;  /* 0x0000890005053a11 */ /* 0x000fe400008f0c09 */
[----:B------:R-:W-:Y:S01]  /*27b0*/  ISETP.GE.AND P1, PT, R8, 0x41, PT ;  /* 0x000000410800780c */ /* 0x000fe20003f26270 */
[----:B------:R-:W-:Y:S01]  /*27c0*/  IMAD.WIDE.U32 R8, R82, c[0x0][0x290], R24 ;  /* 0x0000a40052087a25 */ /* 0x000fe200078e0018 */
[-C--:B------:R-:W-:Y:S01]  /*27d0*/  SHF.L.U64.HI R156, R154, R171.reuse, c[0x0][0x284] ;  /* 0x0000a1009a9c7619 */ /* 0x080fe200000102ab */
[----:B------:R3:W-:Y:S01]  /*27e0*/  @P3 LDGSTS.E.BYPASS.LTC128B.128 [R224+0x3100], [R4.64], !P6 ;  /* 0x0310000004e03fae */ /* 0x0007e2000f101d48 */
[----:B------:R-:W-:Y:S02]  /*27f0*/  SHF.L.U64.HI R157, R155, R171, c[0x0][0x294] ;  /* 0x0000a5009b9d7619 */ /* 0x000fe400000102ab */
[----:B------:R-:W-:Y:S02]  /*2800*/  @P2 LEA R12, P3, R35, R2, 0x5 ;  /* 0x00000002230c2211 */ /* 0x000fe400078628ff */
[----:B------:R-:W-:-:S02]  /*2810*/  SHF.L.U32 R179, R155, 0x5, RZ ;  /* 0x000000059bb37819 */ /* 0x000fc400000006ff */
[----:B------:R-:W-:-:S05]  /*2820*/  @P0 MOV R15, c[0x0][0x23c] ;  /* 0x00008f00000f0a02 */ /* 0x000fca0000000f00 */
[----:B------:R-:W-:Y:S01]  /*2830*/  @P0 IMAD R16, R15, 0x30, RZ ;  /* 0x000000300f100824 */ /* 0x000fe200078e02ff */
[----:B------:R-:W-:Y:S01]  /*2840*/  IADD3 R15, R9, R22, RZ ;  /* 0x00000016090f7210 */ /* 0x000fe20007ffe0ff */
[----:B-1----:R-:W-:-:S04]  /*2850*/  IMAD.WIDE.U32 R6, R82, c[0x0][0x280], R24 ;  /* 0x0000a00052067a25 */ /* 0x002fc800078e0018 */
[----:B---3--:R-:W-:Y:S02]  /*2860*/  IMAD R4, R34, c[0x0][0x280], RZ ;  /* 0x0000a00022047a24 */ /* 0x008fe400078e02ff */
[----:B------:R-:W-:Y:S02]  /*2870*/  @P2 IMAD.MOV.U32 R5, RZ, RZ, c[0x0][0x23c] ;  /* 0x00008f00ff052624 */ /* 0x000fe400078e00ff */
[----:B------:R-:W-:Y:S02]  /*2880*/  IMAD R21, R82, c[0x0][0x284], R4 ;  /* 0x0000a10052157a24 */ /* 0x000fe400078e0204 */
[----:B------:R-:W-:Y:S01]  /*2890*/  IMAD R4, R32, c[0x0][0x1e0], RZ ;  /* 0x0000780020047a24 */ /* 0x000fe200078e02ff */
[----:B------:R-:W-:Y:S02]  /*28a0*/  @P2 LEA.HI.X R13, R35, R3, R5, 0x5, P3 ;  /* 0x00000003230d2211 */ /* 0x000fe400018f2c05 */
[----:B------:R-:W-:Y:S01]  /*28b0*/  @P2 LEA R18, P3, R12, c[0x0][0x220], 0x1 ;  /* 0x000088000c122a11 */ /* 0x000fe200078608ff */
[----:B------:R-:W-:-:S02]  /*28c0*/  IMAD R14, R27, c[0x0][0x1e4], R4 ;  /* 0x000079001b0e7a24 */ /* 0x000fc400078e0204 */
[----:B------:R-:W-:Y:S01]  /*28d0*/  @P0 IMAD.WIDE.U32 R4, R35, 0x30, R2 ;  /* 0x0000003023040825 */ /* 0x000fe200078e0002 */
[----:B------:R-:W-:-:S03]  /*28e0*/  @P2 LEA.HI.X R19, R12, c[0x0][0x224], R13, 0x1, P3 ;  /* 0x000089000c132a11 */ /* 0x000fc600018f0c0d */
[----:B------:R-:W-:Y:S01]  /*28f0*/  IMAD.IADD R13, R7, 0x1, R21 ;  /* 0x00000001070d7824 */ /* 0x000fe200078e0215 */
[----:B------:R-:W-:Y:S01]  /*2900*/  @P0 IADD3 R5, R5, R16, RZ ;  /* 0x0000001005050210 */ /* 0x000fe20007ffe0ff */
[----:B------:R-:W-:Y:S01]  /*2910*/  IMAD.MOV.U32 R12, RZ, RZ, R6 ;  /* 0x000000ffff0c7224 */ /* 0x000fe200078e0006 */
[C---:B------:R-:W-:Y:S01]  /*2920*/  @P0 LEA R16, P3, R4.reuse, c[0x0][0x220], 0x1 ;  /* 0x0000880004100a11 */ /* 0x040fe200078608ff */
[----:B------:R1:W-:Y:S01]  /*2930*/  @P2 LDGSTS.E.BYPASS.LTC128B.128 [R224+0x3900], [R18.64], !P6 ;  /* 0x0390000012e02fae */ /* 0x0003e2000f101d48 */
[----:B------:R-:W-:Y:S01]  /*2940*/  IMAD.IADD R7, R11, 0x1, R14 ;  /* 0x000000010b077824 */ /* 0x000fe200078e020e */
[----:B------:R-:W-:Y:S01]  /*2950*/  MOV R14, R8 ;  /* 0x00000008000e7202 */ /* 0x000fe20000000f00 */
[----:B------:R-:W-:Y:S01]  /*2960*/  IMAD.MOV.U32 R6, RZ, RZ, R10 ;  /* 0x000000ffff067224 */ /* 0x000fe200078e000a */
[----:B------:R-:W-:Y:S01]  /*2970*/  @P0 LEA.HI.X R17, R4, c[0x0][0x224], R5, 0x1, P3 ;  /* 0x0000890004110a11 */ /* 0x000fe200018f0c05 */
[----:B------:R-:W-:Y:S01]  /*2980*/  IMAD.WIDE.U32 R4, R82, c[0x0][0x280], R28 ;  /* 0x0000a00052047a25 */ /* 0x000fe200078e001c */
[----:B------:R-:W-:-:S02]  /*2990*/  @P1 LEA R20, P3, R35, R2, 0x6 ;  /* 0x0000000223141211 */ /* 0x000fc400078630ff */
[----:B------:R-:W-:Y:S01]  /*29a0*/  @P1 MOV R2, c[0x0][0x23c] ;  /* 0x00008f0000021a02 */ /* 0x000fe20000000f00 */
[----:B------:R3:W-:Y:S01]  /*29b0*/  @P0 LDGSTS.E.BYPASS.LTC128B.128 [R224+0x4100], [R16.64], !P6 ;  /* 0x0410000010e00fae */ /* 0x0007e2000f101d48 */
[----:B------:R-:W-:Y:S01]  /*29c0*/  IMAD.WIDE.U32 R10, R82, c[0x0][0x290], R28 ;  /* 0x0000a400520a7a25 */ /* 0x000fe200078e001c */
[----:B------:R-:W-:Y:S02]  /*29d0*/  ISETP.GE.AND P0, PT, R102, c[0x0][0x1d4], PT ;  /* 0x0000750066007a0c */ /* 0x000fe40003f06270 */
[----:B------:R-:W-:Y:S01]  /*29e0*/  @P1 LEA.HI.X R3, R35, R3, R2, 0x6, P3 ;  /* 0x0000000323031211 */ /* 0x000fe200018f3402 */
[----:B------:R-:W-:Y:S01]  /*29f0*/  IMAD.WIDE.U32 R8, R36, c[0x0][0x1e8], R6 ;  /* 0x00007a0024087a25 */ /* 0x000fe200078e0006 */
[C---:B------:R-:W-:Y:S02]  /*2a00*/  @P1 LEA R2, P3, R20.reuse, c[0x0][0x220], 0x1 ;  /* 0x0000880014021a11 */ /* 0x040fe400078608ff */
[----:B------:R-:W-:Y:S01]  /*2a10*/  P2R R91, PR, RZ, 0x1 ;  /* 0x00000001ff5b7803 */ /* 0x000fe20000000000 */
[----:B------:R-:W-:Y:S01]  /*2a20*/  IMAD.IADD R7, R21, 0x1, R5 ;  /* 0x0000000115077824 */ /* 0x000fe200078e0205 */
[----:B------:R-:W-:Y:S01]  /*2a30*/  @P1 LEA.HI.X R3, R20, c[0x0][0x224], R3, 0x1, P3 ;  /* 0x0000890014031a11 */ /* 0x000fe200018f0c03 */
[----:B------:R-:W-:Y:S01]  /*2a40*/  IMAD R9, R36, c[0x0][0x1ec], R9 ;  /* 0x00007b0024097a24 */ /* 0x000fe200078e0209 */
[----:B------:R-:W-:Y:S01]  /*2a50*/  IADD3 R5, R22, R11, RZ ;  /* 0x0000000b16057210 */ /* 0x000fe20007ffe0ff */
[----:B------:R-:W-:Y:S01]  /*2a60*/  IMAD.MOV.U32 R6, RZ, RZ, R4 ;  /* 0x000000ffff067224 */ /* 0x000fe200078e0004 */
[----:B------:R-:W-:Y:S01]  /*2a70*/  MOV R4, R10 ;  /* 0x0000000a00047202 */ /* 0x000fe20000000f00 */
[----:B------:R4:W-:Y:S01]  /*2a80*/  @P1 LDGSTS.E.BYPASS.LTC128B.128 [R224+0x4900], [R2.64], !P6 ;  /* 0x0490000002e01fae */ /* 0x0009e2000f101d48 */
[----:B-----5:R-:W-:Y:S01]  /*2a90*/  IMAD.WIDE.U32 R98, R138, c[0x0][0x290], R14 ;  /* 0x0000a4008a627a25 */ /* 0x020fe200078e000e */
[----:B------:R-:W-:-:S02]  /*2aa0*/  ISETP.GE.AND P6, PT, R28, c[0x0][0x1d4], PT ;  /* 0x000075001c007a0c */ /* 0x000fc40003fc6270 */
[----:B------:R-:W0:Y:S01]  /*2ab0*/  LDGDEPBAR ;  /* 0x00000000000079af */ /* 0x000e220000000000 */
[C---:B------:R-:W-:Y:S01]  /*2ac0*/  IMAD.WIDE.U32 R100, R138.reuse, c[0x0][0x280], R12 ;  /* 0x0000a0008a647a25 */ /* 0x040fe200078e000c */
[----:B------:R-:W-:Y:S03]  /*2ad0*/  WARPSYNC 0xffffffff ;  /* 0xffffffff00007948 */ /* 0x000fe60003800000 */
[----:B------:R-:W-:-:S04]  /*2ae0*/  IMAD.WIDE.U32 R96, R138, c[0x0][0x280], R6 ;  /* 0x0000a0008a607a25 */ /* 0x000fc800078e0006 */
[----:B------:R-:W-:-:S04]  /*2af0*/  IMAD.WIDE.U32 R94, R138, c[0x0][0x290], R4 ;  /* 0x0000a4008a5e7a25 */ /* 0x000fc800078e0004 */
[----:B------:R-:W-:Y:S01]  /*2b00*/  IMAD.SHL.U32 R10, R192, 0x2, RZ ;  /* 0x00000002c00a7824 */ /* 0x000fe200078e00ff */
[----:B----4-:R-:W-:Y:S01]  /*2b10*/  SHF.R.S32.HI R2, RZ, 0x1f, R138 ;  /* 0x0000001fff027819 */ /* 0x010fe2000001148a */
[----:B------:R-:W-:-:S04]  /*2b20*/  IMAD R3, R34, c[0x0][0x1e0], RZ ;  /* 0x0000780022037a24 */ /* 0x000fc800078e02ff */
[C---:B------:R-:W-:Y:S02]  /*2b30*/  IMAD R11, R2.reuse, c[0x0][0x280], RZ ;  /* 0x0000a000020b7a24 */ /* 0x040fe400078e02ff */
[----:B-1----:R-:W-:Y:S02]  /*2b40*/  IMAD R18, R2, c[0x0][0x290], RZ ;  /* 0x0000a40002127a24 */ /* 0x002fe400078e02ff */
[----:B---3--:R-:W-:Y:S02]  /*2b50*/  IMAD R17, R82, c[0x0][0x1e4], R3 ;  /* 0x0000790052117a24 */ /* 0x008fe400078e0203 */
[----:B------:R-:W-:-:S03]  /*2b60*/  IMAD R3, R138, c[0x0][0x284], R11 ;  /* 0x0000a1008a037a24 */ /* 0x000fc600078e020b */
[----:B------:R-:W-:Y:S01]  /*2b70*/  IADD3 R122, R187, R17, RZ ;  /* 0x00000011bb7a7210 */ /* 0x000fe20007ffe0ff */
[----:B------:R-:W-:Y:S02]  /*2b80*/  IMAD.IADD R112, R101, 0x1, R3 ;  /* 0x0000000165707824 */ /* 0x000fe400078e0203 */
[----:B------:R-:W-:Y:S01]  /*2b90*/  IMAD.IADD R109, R3, 0x1, R97 ;  /* 0x00000001036d7824 */ /* 0x000fe200078e0261 */
        /* <DEDUP_REMOVED lines=21> */
[----:B------:R-:W-:Y:S01]  /*2cf0*/  IMAD.MOV.U32 R4, RZ, RZ, R2 ;  /* 0x000000ffff047224 */ /* 0x000fe200078e0002 */
[----:B------:R-:W-:Y:S01]  /*2d00*/  ISETP.GE.AND P2, PT, R192, 0x1, PT ;  /* 0x00000001c000780c */ /* 0x000fe20003f46270 */
        /* <DEDUP_REMOVED lines=10> */
[----:B------:R-:W-:Y:S01]  /*2db0*/  P2R R129, PR, RZ, 0x1 ;  /* 0x00000001ff817803 */ /* 0x000fe20000000000 */
        /* <DEDUP_REMOVED lines=11> */
[----:B------:R-:W-:-:S02]  /*2e70*/  IADD3 R90, R87, R9, RZ ;  /* 0x00000009575a7210 */ /* 0x000fc40007ffe0ff */
[----:B------:R-:W-:Y:S01]  /*2e80*/  SHF.R.S32.HI R106, RZ, 0x1f, R104 ;  /* 0x0000001fff6a7819 */ /* 0x000fe20000011468 */
[----:B------:R-:W-:Y:S02]  /*2e90*/  IMAD R3, R6, c[0x0][0x1e0], RZ ;  /* 0x0000780006037a24 */ /* 0x000fe400078e02ff */
        /* <DEDUP_REMOVED lines=30> */
[C---:B------:R-:W-:Y:S01]  /*3080*/  IMAD R168, R144.reuse, c[0x0][0x294], RZ ;  /* 0x0000a50090a87a24 */ /* 0x040fe200078e02ff */
[----:B------:R-:W-:Y:S01]  /*3090*/  LOP3.LUT R4, R153, 0x38, R83, 0xf8, !PT ;  /* 0x0000003899047812 */ /* 0x000fe200078ef853 */
[C---:B------:R-:W-:Y:S01]  /*30a0*/  IMAD R169, R144.reuse, c[0x0][0x284], RZ ;  /* 0x0000a10090a97a24 */ /* 0x040fe200078e02ff */
[----:B------:R-:W-:Y:S01]  /*30b0*/  SHF.L.U32 R126, R5, 0x1, RZ ;  /* 0x00000001057e7819 */ /* 0x000fe200000006ff */
[C---:B------:R-:W-:Y:S01]  /*30c0*/  IMAD R167, R144.reuse, c[0x0][0x1e4], RZ ;  /* 0x0000790090a77a24 */ /* 0x040fe200078e02ff */
[----:B------:R-:W-:Y:S01]  /*30d0*/  LOP3.LUT R5, R3, R158, RZ, 0x3c, !PT ;  /* 0x0000009e03057212 */ /* 0x000fe200078e3cff */
[----:B------:R-:W-:Y:S01]  /*30e0*/  IMAD.WIDE.U32 R144, R144, c[0x0][0x280], RZ ;  /* 0x0000a00090907a25 */ /* 0x000fe200078e00ff */
[----:B------:R-:W-:-:S02]  /*30f0*/  LOP3.LUT R3, R2, R190, RZ, 0x3c, !PT ;  /* 0x000000be02037212 */ /* 0x000fc400078e3cff */
[----:B------:R-:W-:Y:S01]  /*3100*/  LOP3.LUT R2, R4, R191, RZ, 0x3c, !PT ;  /* 0x000000bf04027212 */ /* 0x000fe200078e3cff */
[----:B------:R-:W-:Y:S01]  /*3110*/  IMAD.IADD R4, R159, 0x1, R5 ;  /* 0x000000019f047824 */ /* 0x000fe200078e0205 */
[----:B------:R-:W-:Y:S01]  /*3120*/  IADD3 R3, R163, R3, RZ ;  /* 0x00000003a3037210 */ /* 0x000fe20007ffe0ff */
[----:B------:R-:W-:Y:S01]  /*3130*/  IMAD R8, R11, c[0x0][0x21c], R8 ;  /* 0x000087000b087a24 */ /* 0x000fe200078e0208 */
[----:B------:R-:W-:Y:S01]  /*3140*/  IADD3 R169, R145, R169, RZ ;  /* 0x000000a991a97210 */ /* 0x000fe20007ffe0ff */
[----:B------:R-:W-:Y:S01]  /*3150*/  IMAD.IADD R2, R164, 0x1, R2 ;  /* 0x00000001a4027824 */ /* 0x000fe200078e0202 */
[----:B------:R-:W-:Y:S01]  /*3160*/  IADD3 R167, R143, R167, RZ ;  /* 0x000000a78fa77210 */ /* 0x000fe20007ffe0ff */
[----:B------:R-:W-:Y:S01]  /*3170*/  IMAD.X R131, R32, 0x1, R34, P1 ;  /* 0x0000000120837824 */ /* 0x000fe200008e0622 */
[----:B------:R-:W-:Y:S01]  /*3180*/  SHF.R.S32.HI R105, RZ, 0x1f, R83 ;  /* 0x0000001fff697819 */ /* 0x000fe20000011453 */
[----:B------:R-:W-:Y:S01]  /*3190*/  IMAD.IADD R168, R147, 0x1, R168 ;  /* 0x0000000193a87824 */ /* 0x000fe200078e02a8 */
[----:B------:R-:W-:Y:S01]  /*31a0*/  SHF.L.U32 R121, R4, 0x1, RZ ;  /* 0x0000000104797819 */ /* 0x000fe200000006ff */
[----:B------:R-:W-:Y:S01]  /*31b0*/  IMAD.IADD R103, R93, 0x1, R8 ;  /* 0x000000015d677824 */ /* 0x000fe200078e0208 */
[----:B------:R-:W-:Y:S01]  /*31c0*/  SHF.L.U32 R114, R2, 0x1, RZ ;  /* 0x0000000102727819 */ /* 0x000fe200000006ff */
[----:B------:R-:W-:-:S02]  /*31d0*/  IMAD.SHL.U32 R125, R6, 0x2, RZ ;  /* 0x00000002067d7824 */ /* 0x000fc400078e00ff */
[----:B------:R-:W-:Y:S02]  /*31e0*/  IMAD.SHL.U32 R123, R7, 0x2, RZ ;  /* 0x00000002077b7824 */ /* 0x000fe400078e00ff */
[----:B------:R-:W-:Y:S02]  /*31f0*/  IMAD.SHL.U32 R120, R3, 0x2, RZ ;  /* 0x0000000203787824 */ /* 0x000fe400078e00ff */
.L_x_1413:
        /* <DEDUP_REMOVED lines=63> */
.L_x_1383:
[----:B------:R-:W-:Y:S05]  /*35f0*/  BSYNC B0 ;  /* 0x0000000000007941 */ /* 0x000fea0003800000 */
.L_x_1382:
        /* <DEDUP_REMOVED lines=39> */
.L_x_1385:
[----:B------:R-:W-:Y:S05]  /*3870*/  BSYNC B0 ;  /* 0x0000000000007941 */ /* 0x000fea0003800000 */
.L_x_1384:
        /* <DEDUP_REMOVED lines=37> */
.L_x_1387:
[----:B------:R-:W-:Y:S05]  /*3ad0*/  BSYNC B0 ;  /* 0x0000000000007941 */ /* 0x000fea0003800000 */
.L_x_1386:
        /* <DEDUP_REMOVED lines=68> */
.L_x_1391:
[----:B------:R-:W-:Y:S05]  /*3f20*/  BSYNC B0 ;  /* 0x0000000000007941 */ /* 0x000fea0003800000 */
.L_x_1390:
        /* <DEDUP_REMOVED lines=55> */
.L_x_1389:
[----:B------:R-:W-:Y:S05]  /*42a0*/  BSYNC B1 ;  /* 0x0000000000017941 */ /* 0x000fea0003800000 */
.L_x_1388:
        /* <DEDUP_REMOVED lines=56> */
.L_x_1395:
[----:B------:R-:W-:Y:S05]  /*4630*/  BSYNC B0 ;  /* 0x0000000000007941 */ /* 0x000fea0003800000 */
.L_x_1394:
        /* <DEDUP_REMOVED lines=55> */
.L_x_1393:
[----:B------:R-:W-:Y:S05]  /*49b0*/  BSYNC B1 ;  /* 0x0000000000017941 */ /* 0x000fea0003800000 */
.L_x_1392:
        /* <DEDUP_REMOVED lines=55> */
.L_x_1398:
[----:B------:R-:W-:Y:S05]  /*4d30*/  BSYNC B0 ;  /* 0x0000000000007941 */ /* 0x000fea0003800000 */
.L_x_1397:
        /* <DEDUP_REMOVED lines=56> */
.L_x_1381:
        /* <DEDUP_REMOVED lines=195> */
.L_x_1400:
[----:B---3--:R-:W-:Y:S05]  /*5cf0*/  BSYNC B0 ;  /* 0x0000000000007941 */ /* 0x008fea0003800000 */
.L_x_1399:
        /* <DEDUP_REMOVED lines=115> */
.L_x_1402:
[----:B------:R-:W-:Y:S05]  /*6430*/  BSYNC B0 ;  /* 0x0000000000007941 */ /* 0x000fea0003800000 */
.L_x_1401:
        /* <DEDUP_REMOVED lines=116> */
.L_x_1380:
        /* <DEDUP_REMOVED lines=11> */
.L_x_1404:
[----:B------:R-:W-:Y:S05]  /*6c30*/  BSYNC B0 ;  /* 0x0000000000007941 */ /* 0x000fea0003800000 */
.L_x_1403:
        /* <DEDUP_REMOVED lines=8> */
.L_x_1406:
[----:B------:R-:W-:Y:S05]  /*6cc0*/  BSYNC B0 ;  /* 0x0000000000007941 */ /* 0x000fea0003800000 */
.L_x_1405:
[----:B------:R-:W-:Y:S11]  /*6cd0*/  ISETP.GE.AND P0, PT, R148, R2, PT ;  /* 0x000000029400720c */ /* 0x000ff60003f06270 */
[----:B------:R-:W-:Y:S02]  /*6ce0*/  @!UPT UIADD3 URZ, URZ, URZ, URZ ;  /* 0x0000003f3f3ff290 */ /* 0x000fe4000fffe03f */
[----:B------:R-:W-:-:S05]  /*6cf0*/  @P0 BRA `(.L_x_1396) ;  /* 0x0000004000000947 */ /* 0x000fca0003800000 */
[----:B-1----:R-:W1:Y:S04]  /*6d00*/  @!P6 LDS.128 R8, [R80+0x4800] ;  /* 0x004800005008e984 */ /* 0x002e680000000c00 */
[----:B------:R-:W2:Y:S04]  /*6d10*/  @!P1 LDS.128 R4, [R81+0x4800] ;  /* 0x0048000051049984 */ /* 0x000ea80000000c00 */
[----:B-1----:R1:W-:Y:S04]  /*6d20*/  @!P6 STG.E.128 [R62.64], R8 ;  /* 0x000000083e00e986 */ /* 0x0023e8000c101d08 */
[----:B--2---:R1:W-:Y:S02]  /*6d30*/  @!P1 STG.E.128 [R62.64+0x40], R4 ;  /* 0x000040043e009986 */ /* 0x0043e4000c101d08 */
.L_x_1396:
[----:B------:R-:W-:Y:S05]  /*6d40*/  BSYNC B2 ;  /* 0x0000000000027941 */ /* 0x000fea0003800000 */
.L_x_1379:
        /* <DEDUP_REMOVED lines=62> */
[----:B------:R-:W-:Y:S11]  /*7130*/  ISETP.NE.AND P5, PT, R134, RZ, PT ;  /* 0x000000ff8600720c */ /* 0x000ff60003fa5270 */
        /* <DEDUP_REMOVED lines=10> */
[----:B--2---:R-:W-:Y:S04]  /*71e0*/  IMNMX R8, R2, 0x50, PT ;  /* 0x0000005002087817 */ /* 0x004fe80003800200 */
[----:B------:R-:W-:Y:S02]  /*71f0*/  ISETP.GE.AND P1, PT, R82, R8, PT ;  /* 0x000000085200720c */ /* 0x000fe40003f26270 */
[----:B---3--:R-:W-:Y:S04]  /*7200*/  IADD3 R6, P0, R132, R16, RZ ;  /* 0x0000001084067210 */ /* 0x008fe80007f1e0ff */
[----:B------:R-:W-:Y:S01]  /*7210*/  IADD3.X R7, R17, R131, RZ, P0, !PT ;  /* 0x0000008311077210 */ /* 0x000fe200007fe4ff */
        /* <DEDUP_REMOVED lines=18> */
.L_x_1408:
[----:B-1----:R-:W-:Y:S05]  /*7340*/  BSYNC B0 ;  /* 0x0000000000007941 */ /* 0x002fea0003800000 */
.L_x_1407:
        /* <DEDUP_REMOVED lines=21> */
.L_x_1410:
[----:B------:R-:W-:Y:S05]  /*74a0*/  BSYNC B0 ;  /* 0x0000000000007941 */ /* 0x000fea0003800000 */
.L_x_1409:
        /* <DEDUP_REMOVED lines=21> */
.L_x_1412:
[----:B------:R-:W-:Y:S05]  /*7600*/  BSYNC B0 ;  /* 0x0000000000007941 */ /* 0x000fea0003800000 */
.L_x_1411:
        /* <DEDUP_REMOVED lines=10> */
[----:B------:R-:W-:Y:S01]  /*76b0*/  @P0 LEA R8, P1, R2, c[0x0][0x220], 0x1 ;  /* 0x0000880002080a11 */ /* 0x000fe200078208ff */
        /* <DEDUP_REMOVED lines=22> */
.L_x_1378:
[----:B-1----:R-:W2:Y:S01]  /*7820*/  LDL.LU R2, [R1+0x1c] ;  /* 0x00001c0001027983 */ /* 0x002ea20000300800 */
[----:B------:R-:W-:-:S03]  /*7830*/  IMAD.MOV.U32 R0, RZ, RZ, c[0x0][0x2c4] ;  /* 0x0000b100ff007624 */ /* 0x000fc600078e00ff */
[----:B------:R-:W3:Y:S02]  /*7840*/  LDL R16, [R1+0x3c] ;  /* 0x00003c0001107983 */ /* 0x000ee40000100800 */
[----:B------:R-:W-:Y:S01]  /*7850*/  ISETP.NE.AND P3, PT, R0, 0x1, PT ;  /* 0x000000010000780c */ /* 0x000fe20003f65270 */
[----:B------:R-:W-:Y:S01]  /*7860*/  BSSY B0, `(.L_x_1414) ;  /* 0x000002c000007945 */ /* 0x000fe20003800000 */
[----:B------:R-:W-:Y:S01]  /*7870*/  IMAD.IADD R10, R161, 0x1, R162 ;  /* 0x00000001a10a7824 */ /* 0x000fe200078e02a2 */
[----:B--2---:R-:W-:-:S10]  /*7880*/  LOP3.LUT R2, R2, 0xfffffffb, RZ, 0xc0, !PT ;  /* 0xfffffffb02027812 */ /* 0x004fd400078ec0ff */
[----:B------:R-:W-:Y:S02]  /*7890*/  @P3 LOP3.LUT R2, R2, 0x4, RZ, 0xfc, !PT ;  /* 0x0000000402023812 */ /* 0x000fe400078efcff */
[----:B---3--:R-:W-:-:S03]  /*78a0*/  IADD3 R0, R16, 0x7f, RZ ;  /* 0x0000007f10007810 */ /* 0x008fc60007ffe0ff */
[----:B------:R1:W-:Y:S02]  /*78b0*/  STL [R1+0x1c], R2 ;  /* 0x00001c0201007387 */ /* 0x0003e40000100800 */
[----:B-1----:R-:W-:-:S05]  /*78c0*/  @P3 IMAD.HI.U32 R2, R0, c[0x0][0x2c8], RZ ;  /* 0x0000b20000023a27 */ /* 0x002fca00078e00ff */
[----:B------:R-:W-:-:S05]  /*78d0*/  @P3 SHF.R.U32.HI R0, RZ, c[0x0][0x2cc], R2 ;  /* 0x0000b300ff003a19 */ /* 0x000fca0000011602 */
[----:B------:R-:W-:-:S04]  /*78e0*/  IMAD.IADD R0, R173, 0x1, R0 ;  /* 0x00000001ad007824 */ /* 0x000fc800078e0200 */
[----:B------:R-:W-:-:S05]  /*78f0*/  IMAD.HI R0, R0, 0x66666667, RZ ;  /* 0x6666666700007827 */ /* 0x000fca00078e02ff */
[----:B------:R-:W-:-:S04]  /*7900*/  SHF.R.U32.HI R2, RZ, 0x1f, R0 ;  /* 0x0000001fff027819 */ /* 0x000fc80000011600 */
[----:B------:R-:W-:-:S04]  /*7910*/  LEA.HI.SX32 R0, R0, R2, 0x1b ;  /* 0x0000000200007211 */ /* 0x000fc800078fdaff */
[----:B------:R-:W-:-:S04]  /*7920*/  IMNMX R6, R172, R0, PT ;  /* 0x00000000ac067217 */ /* 0x000fc80003800200 */
[----:B------:R-:W-:Y:S01]  /*7930*/  ISETP.GE.AND P0, PT, R6, 0x1, PT ;  /* 0x000000010600780c */ /* 0x000fe20003f06270 */
[----:B------:R-:W-:-:S12]  /*7940*/  IMAD.MOV.U32 R0, RZ, RZ, RZ ;  /* 0x000000ffff007224 */ /* 0x000fd800078e00ff */
        /* <DEDUP_REMOVED lines=29> */
.L_x_1415:
[----:B------:R-:W-:Y:S05]  /*7b20*/  BSYNC B0 ;  /* 0x0000000000007941 */ /* 0x000fea0003800000 */
.L_x_1414:
        /* <DEDUP_REMOVED lines=38> */
[----:B------:R-:W-:Y:S01]  /*7d90*/  IMAD.IADD R0, R3, 0x1, R0 ;  /* 0x0000000103007824 */ /* 0x000fe200078e0200 */
[----:B------:R1:W-:Y:S04]  /*7da0*/  STL [R1+0x10], R3 ;  /* 0x0000100301007387 */ /* 0x0003e80000100800 */
        /* <DEDUP_REMOVED lines=8> */
[----:B------:R-:W-:-:S04]  /*7e30*/  LEA R0, R166, R140, 0x4 ;  /* 0x0000008ca6007211 */ /* 0x000fc800078e20ff */
[----:B------:R-:W-:-:S05]  /*7e40*/  IADD3 R12, R0, R16, RZ ;  /* 0x00000010000c7210 */ /* 0x000fca0007ffe0ff */
[----:B------:R-:W-:-:S04]  /*7e50*/  @P3 IMAD.HI.U32 R5, R12, c[0x0][0x2c8], RZ ;  /* 0x0000b2000c053a27 */ /* 0x000fc800078e00ff */
[----:B-12---:R-:W-:-:S05]  /*7e60*/  @P1 IMAD.WIDE R2, R17, R2, c[0x0][0x340] ;  /* 0x0000d00011021625 */ /* 0x006fca00078e0202 */
[----:B------:R1:W2:Y:S01]  /*7e70*/  @P1 LDG.E R13, [R2.64] ;  /* 0x00000008020d1981 */ /* 0x0002a2000c1e1900 */
[----:B------:R-:W-:Y:S01]  /*7e80*/  IMAD.MOV.U32 R0, RZ, RZ, R12 ;  /* 0x000000ffff007224 */ /* 0x000fe200078e000c */
[----:B------:R-:W-:Y:S02]  /*7e90*/  @P3 SHF.R.U32.HI R0, RZ, c[0x0][0x2cc], R5 ;  /* 0x0000b300ff003a19 */ /* 0x000fe40000011605 */
[----:B------:R-:W-:Y:S02]  /*7ea0*/  MOV R6, R136 ;  /* 0x0000008800067202 */ /* 0x000fe40000000f00 */
[----:B------:R-:W-:Y:S02]  /*7eb0*/  MOV R7, R137 ;  /* 0x0000008900077202 */ /* 0x000fe40000000f00 */
[----:B-1----:R-:W-:Y:S02]  /*7ec0*/  SHF.R.S32.HI R3, RZ, 0x1f, R160 ;  /* 0x0000001fff037819 */ /* 0x002fe400000114a0 */
[----:B------:R-:W-:-:S03]  /*7ed0*/  IADD3 R2, P0, R140, R10, RZ ;  /* 0x0000000a8c027210 */ /* 0x000fc60007f1e0ff */
[----:B------:R-:W-:Y:S01]  /*7ee0*/  IMAD R4, R3, c[0x0][0x178], RZ ;  /* 0x00005e0003047a24 */ /* 0x000fe200078e02ff */
[----:B------:R-:W-:-:S03]  /*7ef0*/  LEA.HI.X.SX32 R3, R10, R189, 0x1, P0 ;  /* 0x000000bd0a037211 */ /* 0x000fc600000f0eff */
[C---:B------:R-:W-:Y:S02]  /*7f00*/  IMAD R8, R160.reuse, c[0x0][0x17c], R4 ;  /* 0x00005f00a0087a24 */ /* 0x040fe400078e0204 */
[----:B------:R-:W-:Y:S01]  /*7f10*/  IMAD.WIDE.U32 R4, R160, c[0x0][0x178], RZ ;  /* 0x00005e00a0047a25 */ /* 0x000fe200078e00ff */
[----:B------:R-:W-:-:S03]  /*7f20*/  ISETP.NE.U32.AND P0, PT, RZ, c[0x0][0x348], PT ;  /* 0x0000d200ff007a0c */ /* 0x000fc60003f05070 */
[C---:B------:R-:W-:Y:S02]  /*7f30*/  IMAD R15, R3.reuse, c[0x0][0x1e0], RZ ;  /* 0x00007800030f7a24 */ /* 0x040fe400078e02ff */
[----:B------:R-:W-:Y:S02]  /*7f40*/  IMAD R14, R3, c[0x0][0x208], RZ ;  /* 0x00008200030e7a24 */ /* 0x000fe400078e02ff */
[----:B------:R-:W-:Y:S01]  /*7f50*/  IMAD.IADD R3, R5, 0x1, R8 ;  /* 0x0000000105037824 */ /* 0x000fe200078e0208 */
[----:B------:R-:W-:Y:S01]  /*7f60*/  ISETP.NE.AND.EX P0, PT, RZ, c[0x0][0x34c], PT, P0 ;  /* 0x0000d300ff007a0c */ /* 0x000fe20003f05300 */
[----:B------:R-:W-:-:S04]  /*7f70*/  IMAD.WIDE.U32 R10, R2, c[0x0][0x1e0], R6 ;  /* 0x00007800020a7a25 */ /* 0x000fc800078e0006 */
[----:B------:R-:W-:-:S04]  /*7f80*/  IMAD.WIDE.U32 R8, R2, c[0x0][0x208], R6 ;  /* 0x0000820002087a25 */ /* 0x000fc800078e0006 */
[C---:B------:R-:W-:Y:S02]  /*7f90*/  IMAD R6, R2.reuse, c[0x0][0x1e4], R15 ;  /* 0x0000790002067a24 */ /* 0x040fe400078e020f */
[----:B------:R-:W-:Y:S01]  /*7fa0*/  IMAD R5, R2, c[0x0][0x20c], R14 ;  /* 0x0000830002057a24 */ /* 0x000fe200078e020e */
[----:B------:R-:W-:Y:S02]  /*7fb0*/  MOV R2, R4 ;  /* 0x0000000400027202 */ /* 0x000fe40000000f00 */
[----:B------:R-:W-:Y:S01]  /*7fc0*/  SEL R4, R139, RZ, !P0 ;  /* 0x000000ff8b047207 */ /* 0x000fe20004000000 */
[----:B------:R-:W-:Y:S02]  /*7fd0*/  IMAD.IADD R5, R9, 0x1, R5 ;  /* 0x0000000109057824 */ /* 0x000fe400078e0205 */
[----:B---3--:R-:W-:Y:S01]  /*7fe0*/  IMAD.WIDE.U32 R2, R18, c[0x0][0x1b8], R2 ;  /* 0x00006e0012027a25 */ /* 0x008fe200078e0002 */
[----:B------:R-:W-:Y:S02]  /*7ff0*/  IADD3 R7, R11, R6, RZ ;  /* 0x000000060b077210 */ /* 0x000fe40007ffe0ff */
[----:B------:R-:W-:Y:S01]  /*8000*/  SEL R9, R17, RZ, !P0 ;  /* 0x000000ff11097207 */ /* 0x000fe20004000000 */
[----:B------:R-:W-:Y:S01]  /*8010*/  IMAD R11, R4, c[0x0][0x1c0], RZ ;  /* 0x00007000040b7a24 */ /* 0x000fe200078e02ff */
[----:B------:R-:W-:Y:S01]  /*8020*/  MOV R6, R10 ;  /* 0x0000000a00067202 */ /* 0x000fe20000000f00 */
[----:B------:R-:W-:Y:S01]  /*8030*/  IMAD R3, R18, c[0x0][0x1bc], R3 ;  /* 0x00006f0012037a24 */ /* 0x000fe200078e0203 */
[----:B------:R-:W-:Y:S01]  /*8040*/  MOV R4, R8 ;  /* 0x0000000800047202 */ /* 0x000fe20000000f00 */
[----:B------:R-:W-:-:S02]  /*8050*/  IMAD R14, R9, c[0x0][0x1c4], R11 ;  /* 0x00007100090e7a24 */ /* 0x000fc400078e020b */
[----:B------:R-:W-:Y:S01]  /*8060*/  IMAD.WIDE.U32 R8, R9, c[0x0][0x1c0], R2 ;  /* 0x0000700009087a25 */ /* 0x000fe200078e0002 */
[----:B------:R-:W-:-:S03]  /*8070*/  SHF.R.S32.HI R11, RZ, 0x1f, R0 ;  /* 0x0000001fff0b7819 */ /* 0x000fc60000011400 */
[----:B------:R-:W-:-:S04]  /*8080*/  IMAD.WIDE.U32 R2, R18, c[0x0][0x1e8], R6 ;  /* 0x00007a0012027a25 */ /* 0x000fc800078e0006 */
[----:B------:R-:W-:Y:S02]  /*8090*/  IMAD.MOV R10, RZ, RZ, -R0 ;  /* 0x000000ffff0a7224 */ /* 0x000fe400078e0a00 */
[C---:B------:R-:W-:Y:S01]  /*80a0*/  IMAD.WIDE.U32 R6, R18.reuse, c[0x0][0x210], R4 ;  /* 0x0000840012067a25 */ /* 0x040fe200078e0004 */
[----:B------:R-:W-:Y:S02]  /*80b0*/  MOV R4, R2 ;  /* 0x0000000200047202 */ /* 0x000fe40000000f00 */
[----:B------:R-:W-:Y:S01]  /*80c0*/  MOV R2, R8 ;  /* 0x0000000800027202 */ /* 0x000fe20000000f00 */
[----:B------:R-:W-:Y:S01]  /*80d0*/  IMAD R5, R18, c[0x0][0x1ec], R3 ;  /* 0x00007b0012057a24 */ /* 0x000fe200078e0203 */
[----:B------:R-:W-:Y:S01]  /*80e0*/  IADD3 R3, R9, R14, RZ ;  /* 0x0000000e09037210 */ /* 0x000fe20007ffe0ff */
[----:B------:R-:W-:Y:S02]  /*80f0*/  IMAD R10, R10, c[0x0][0x2c4], R12 ;  /* 0x0000b1000a0a7a24 */ /* 0x000fe400078e020c */
[----:B------:R-:W-:Y:S01]  /*8100*/  IMAD R11, R11, c[0x0][0x1b0], RZ ;  /* 0x00006c000b0b7a24 */ /* 0x000fe200078e02ff */
[----:B------:R-:W-:Y:S01]  /*8110*/  ISETP.NE.U32.AND P0, PT, RZ, c[0x0][0x350], PT ;  /* 0x0000d400ff007a0c */ /* 0x000fe20003f05070 */
[----:B------:R-:W-:-:S02]  /*8120*/  IMAD R9, R18, c[0x0][0x214], R7 ;  /* 0x0000850012097a24 */ /* 0x000fc400078e0207 */
[C---:B------:R-:W-:Y:S02]  /*8130*/  IMAD R7, R0.reuse, c[0x0][0x1b4], R11 ;  /* 0x00006d0000077a24 */ /* 0x040fe400078e020b */
[----:B------:R-:W-:Y:S01]  /*8140*/  IMAD.WIDE.U32 R2, R0, c[0x0][0x1b0], R2 ;  /* 0x00006c0000027a25 */ /* 0x000fe200078e0002 */
[----:B------:R-:W-:-:S03]  /*8150*/  ISETP.NE.AND.EX P0, PT, RZ, c[0x0][0x354], PT, P0 ;  /* 0x0000d500ff007a0c */ /* 0x000fc60003f05300 */
[----:B------:R-:W-:Y:S01]  /*8160*/  IMAD.MOV.U32 R8, RZ, RZ, R6 ;  /* 0x000000ffff087224 */ /* 0x000fe200078e0006 */
[----:B------:R-:W-:Y:S02]  /*8170*/  SHF.R.S32.HI R6, RZ, 0x1f, R10 ;  /* 0x0000001fff067819 */ /* 0x000fe4000001140a */
[----:B------:R-:W-:-:S03]  /*8180*/  IADD3 R3, R3, R7, RZ ;  /* 0x0000000703037210 */ /* 0x000fc60007ffe0ff */
[----:B------:R-:W-:Y:S02]  /*8190*/  IMAD R7, R6, c[0x0][0x1a8], RZ ;  /* 0x00006a0006077a24 */ /* 0x000fe400078e02ff */
[----:B------:R-:W-:-:S04]  /*81a0*/  IMAD.WIDE.U32 R2, R10, c[0x0][0x1a8], R2 ;  /* 0x00006a000a027a25 */ /* 0x000fc800078e0002 */
[----:B------:R-:W-:-:S04]  /*81b0*/  IMAD R7, R10, c[0x0][0x1ac], R7 ;  /* 0x00006b000a077a24 */ /* 0x000fc800078e0207 */
[----:B------:R-:W-:Y:S01]  /*81c0*/  IMAD.IADD R3, R3, 0x1, R7 ;  /* 0x0000000103037824 */ /* 0x000fe200078e0207 */
[----:B------:R-:W-:Y:S02]  /*81d0*/  ISETP.GE.AND P2, PT, R136, c[0x0][0x198], PT ;  /* 0x0000660088007a0c */ /* 0x000fe40003f46270 */
[----:B------:R-:W-:Y:S02]  /*81e0*/  IADD3 R113, R245, -0x1, RZ ;  /* 0xfffffffff5717810 */ /* 0x000fe40007ffe0ff */
[----:B--2---:R-:W-:Y:S02]  /*81f0*/  @P1 SHF.R.S32.HI R0, RZ, 0x1f, R13 ;  /* 0x0000001fff001819 */ /* 0x004fe4000001140d */
[----:B------:R-:W-:Y:S02]  /*8200*/  @!P1 MOV R0, R139 ;  /* 0x0000008b00009202 */ /* 0x000fe40000000f00 */
[----:B------:R-:W-:Y:S02]  /*8210*/  @!P1 MOV R13, R17 ;  /* 0x00000011000d9202 */ /* 0x000fe40000000f00 */
[----:B------:R-:W-:-:S02]  /*8220*/  SEL R6, R0, RZ, !P0 ;  /* 0x000000ff00067207 */ /* 0x000fc40004000000 */
[----:B------:R-:W-:-:S03]  /*8230*/  SEL R0, R13, RZ, !P0 ;  /* 0x000000ff0d007207 */ /* 0x000fc60004000000 */
[C---:B------:R-:W-:Y:S02]  /*8240*/  IMAD R11, R6.reuse, c[0x0][0x1f0], RZ ;  /* 0x00007c00060b7a24 */ /* 0x040fe400078e02ff */
[----:B------:R-:W-:Y:S02]  /*8250*/  IMAD R10, R6, c[0x0][0x218], RZ ;  /* 0x00008600060a7a24 */ /* 0x000fe400078e02ff */
[----:B------:R-:W-:Y:S01]  /*8260*/  IMAD.WIDE.U32 R14, R0, c[0x0][0x1f0], R4 ;  /* 0x00007c00000e7a25 */ /* 0x000fe200078e0004 */
[----:B------:R-:W-:-:S03]  /*8270*/  LEA R6, P0, R2, c[0x0][0x160], 0x1 ;  /* 0x0000580002067a11 */ /* 0x000fc600078008ff */
        /* <DEDUP_REMOVED lines=13> */
.L_x_1561:
[----:B------:R-:W-:Y:S05]  /*8350*/  BRA.DIV ~URZ, `(.L_x_1418) ;  /* 0x000147b27f007947 */ /* 0x000fea000b800000 */
[----:B-1----:R1:W4:Y:S02]  /*8360*/  SHFL.IDX PT, R2, R6, RZ, 0x181f ;  /* 0x00181fff06027589 */ /* 0x00232400000e0000 */
.L_x_1562:
        /* <DEDUP_REMOVED lines=11> */
.L_x_1420:
[----:B------:R-:W-:Y:S05]  /*8420*/  BSYNC B0 ;  /* 0x0000000000007941 */ /* 0x000fea0003800000 */
.L_x_1419:
[----:B------:R-:W-:Y:S05]  /*8430*/  BRA.DIV ~URZ, `(.L_x_1421) ;  /* 0x000147427f007947 */ /* 0x000fea000b800000 */
[----:B---3--:R3:W1:Y:S04]  /*8440*/  SHFL.IDX PT, R7, R5, 0x1, 0x181f ;  /* 0x00381f0005077f89 */ /* 0x00866800000e0000 */
[----:B--2-4-:R3:W2:Y:S02]  /*8450*/  SHFL.IDX PT, R2, R6, 0x1, 0x181f ;  /* 0x00381f0006027f89 */ /* 0x0146a400000e0000 */
.L_x_1563:
        /* <DEDUP_REMOVED lines=10> */
.L_x_1423:
[----:B------:R-:W-:Y:S05]  /*8500*/  BSYNC B0 ;  /* 0x0000000000007941 */ /* 0x000fea0003800000 */
.L_x_1422:
[----:B------:R-:W-:Y:S05]  /*8510*/  BRA.DIV ~URZ, `(.L_x_1424) ;  /* 0x000147327f007947 */ /* 0x000fea000b800000 */
[----:B-1----:R1:W4:Y:S02]  /*8520*/  SHFL.IDX PT, R7, R5, 0x2, 0x181f ;  /* 0x00581f0005077f89 */ /* 0x00232400000e0000 */
.L_x_1564:
[----:B------:R-:W-:Y:S05]  /*8530*/  BRA.DIV ~URZ, `(.L_x_1425) ;  /* 0x000147827f007947 */ /* 0x000fea000b800000 */
[----:B--2---:R2:W1:Y:S02]  /*8540*/  SHFL.IDX PT, R2, R6, 0x2, 0x181f ;  /* 0x00581f0006027f89 */ /* 0x00446400000e0000 */
.L_x_1565:
        /* <DEDUP_REMOVED lines=10> */
.L_x_1427:
[----:B------:R-:W-:Y:S05]  /*85f0*/  BSYNC B0 ;  /* 0x0000000000007941 */ /* 0x000fea0003800000 */
.L_x_1426:
[----:B------:R-:W-:Y:S05]  /*8600*/  BRA.DIV ~URZ, `(.L_x_1428) ;  /* 0x000147227f007947 */ /* 0x000fea000b800000 */
[----:B----4-:R4:W2:Y:S04]  /*8610*/  SHFL.IDX PT, R7, R5, 0x3, 0x181f ;  /* 0x00781f0005077f89 */ /* 0x0108a800000e0000 */
[----:B-1----:R4:W1:Y:S02]  /*8620*/  SHFL.IDX PT, R2, R6, 0x3, 0x181f ;  /* 0x00781f0006027f89 */ /* 0x00286400000e0000 */
.L_x_1566:
        /* <DEDUP_REMOVED lines=10> */
.L_x_1430:
[----:B------:R-:W-:Y:S05]  /*86d0*/  BSYNC B0 ;  /* 0x0000000000007941 */ /* 0x000fea0003800000 */
.L_x_1429:
[----:B------:R-:W-:Y:S05]  /*86e0*/  BRA.DIV ~URZ, `(.L_x_1431) ;  /* 0x000147127f007947 */ /* 0x000fea000b800000 */
[----:B--2---:R2:W3:Y:S02]  /*86f0*/  SHFL.IDX PT, R7, R5, 0x4, 0x181f ;  /* 0x00981f0005077f89 */ /* 0x0044e400000e0000 */
.L_x_1567:
[----:B------:R-:W-:Y:S05]  /*8700*/  BRA.DIV ~URZ, `(.L_x_1432) ;  /* 0x000147627f007947 */ /* 0x000fea000b800000 */
[----:B-1----:R1:W2:Y:S02]  /*8710*/  SHFL.IDX PT, R2, R6, 0x4, 0x181f ;  /* 0x00981f0006027f89 */ /* 0x0022a400000e0000 */
.L_x_1568:
        /* <DEDUP_REMOVED lines=10> */
.L_x_1434:
[----:B------:R-:W-:Y:S05]  /*87c0*/  BSYNC B0 ;  /* 0x0000000000007941 */ /* 0x000fea0003800000 */
.L_x_1433:
[----:B------:R-:W-:Y:S05]  /*87d0*/  BRA.DIV ~URZ, `(.L_x_1435) ;  /* 0x000147027f007947 */ /* 0x000fea000b800000 */
[----:B---3--:R3:W1:Y:S04]  /*87e0*/  SHFL.IDX PT, R7, R5, 0x5, 0x181f ;  /* 0x00b81f0005077f89 */ /* 0x00866800000e0000 */
[----:B--2---:R3:W2:Y:S02]  /*87f0*/  SHFL.IDX PT, R2, R6, 0x5, 0x181f ;  /* 0x00b81f0006027f89 */ /* 0x0046a400000e0000 */
.L_x_1569:
        /* <DEDUP_REMOVED lines=10> */
.L_x_1437:
[----:B------:R-:W-:Y:S05]  /*88a0*/  BSYNC B0 ;  /* 0x0000000000007941 */ /* 0x000fea0003800000 */
.L_x_1436:
[----:B------:R-:W-:Y:S05]  /*88b0*/  BRA.DIV ~URZ, `(.L_x_1438) ;  /* 0x000146f27f007947 */ /* 0x000fea000b800000 */
[----:B-1----:R1:W3:Y:S02]  /*88c0*/  SHFL.IDX PT, R7, R5, 0x6, 0x181f ;  /* 0x00d81f0005077f89 */ /* 0x0022e400000e0000 */
.L_x_1570:
[----:B------:R-:W-:Y:S05]  /*88d0*/  BRA.DIV ~URZ, `(.L_x_1439) ;  /* 0x000147427f007947 */ /* 0x000fea000b800000 */
[----:B--2---:R2:W1:Y:S02]  /*88e0*/  SHFL.IDX PT, R2, R6, 0x6, 0x181f ;  /* 0x00d81f0006027f89 */ /* 0x00446400000e0000 */
.L_x_1571:
        /* <DEDUP_REMOVED lines=10> */
.L_x_1441:
[----:B------:R-:W-:Y:S05]  /*8990*/  BSYNC B0 ;  /* 0x0000000000007941 */ /* 0x000fea0003800000 */
.L_x_1440:
[----:B------:R-:W-:Y:S05]  /*89a0*/  BRA.DIV ~URZ, `(.L_x_1442) ;  /* 0x000146e27f007947 */ /* 0x000fea000b800000 */
[----:B-1-34-:R-:W1:Y:S04]  /*89b0*/  SHFL.IDX PT, R5, R5, 0x7, 0x181f ;  /* 0x00f81f0005057f89 */ /* 0x01ae6800000e0000 */
[----:B------:R3:W4:Y:S02]  /*89c0*/  SHFL.IDX PT, R3, R6, 0x7, 0x181f ;  /* 0x00f81f0006037f89 */ /* 0x00072400000e0000 */
.L_x_1572:
[----:B--2---:R-:W2:Y:S01]  /*89d0*/  LDL.LU R180, [R1+0x1c] ;  /* 0x00001c0001b47983 */ /* 0x004ea20000300800 */
        /* <DEDUP_REMOVED lines=15> */
[----:B------:R-:W4:Y:S04]  /*8ad0*/  LDL R8, [R1+0x34] ;  /* 0x0000340001087983 */ /* 0x000f280000100800 */
[----:B---3--:R-:W3:Y:S01]  /*8ae0*/  LDL.64 R6, [R1+0x28] ;  /* 0x0000280001067983 */ /* 0x008ee20000100a00 */
[----:B------:R-:W-:Y:S01]  /*8af0*/  IMAD.MOV.U32 R114, RZ, RZ, -0x50 ;  /* 0xffffffb0ff727424 */ /* 0x000fe200078e00ff */
[----:B------:R-:W-:-:S03]  /*8b00*/  SHF.R.S32.HI R74, RZ, 0x1f, R113 ;  /* 0x0000001fff4a7819 */ /* 0x000fc60000011471 */
[----:B------:R-:W-:Y:S02]  /*8b10*/  IMAD R114, R245, R114, 0x50 ;  /* 0x00000050f5727424 */ /* 0x000fe400078e0272 */
[----:B------:R-:W-:Y:S02]  /*8b20*/  IMAD R4, R74, c[0x0][0x1e0], RZ ;  /* 0x000078004a047a24 */ /* 0x000fe400078e02ff */
[----:B-1----:R-:W-:-:S04]  /*8b30*/  IMAD.WIDE.U32 R2, R113, c[0x0][0x1e0], RZ ;  /* 0x0000780071027a25 */ /* 0x002fc800078e00ff */
[----:B------:R-:W-:-:S04]  /*8b40*/  IMAD R4, R113, c[0x0][0x1e4], R4 ;  /* 0x0000790071047a24 */ /* 0x000fc800078e0204 */
[----:B------:R-:W-:Y:S02]  /*8b50*/  IMAD.IADD R3, R3, 0x1, R4 ;  /* 0x0000000103037824 */ /* 0x000fe400078e0204 */
[----:B------:R-:W-:Y:S02]  /*8b60*/  IMAD.MOV.U32 R178, RZ, RZ, c[0x0][0x1e0] ;  /* 0x00007800ffb27624 */ /* 0x000fe400078e00ff */
[----:B------:R-:W-:Y:S02]  /*8b70*/  IMAD.MOV.U32 R179, RZ, RZ, c[0x0][0x1e4] ;  /* 0x00007900ffb37624 */ /* 0x000fe400078e00ff */
[----:B------:R-:W-:Y:S01]  /*8b80*/  IMAD.WIDE.U32 R14, R178, 0x20, RZ ;  /* 0x00000020b20e7825 */ /* 0x000fe200078e00ff */
[----:B------:R-:W-:Y:S01]  /*8b90*/  BSSY B0, `(.L_x_1443) ;  /* 0x000002b000007945 */ /* 0x000fe20003800000 */
[----:B------:R-:W-:Y:S01]  /*8ba0*/  BAR.SYNC.DEFER_BLOCKING 0x0 ;  /* 0x0000000000007b1d */ /* 0x000fe20000010000 */
[----:B--2---:R-:W-:-:S04]  /*8bb0*/  IADD3 R112, R114, R249, -R140 ;  /* 0x000000f972707210 */ /* 0x004fc80007ffe88c */
[C---:B------:R-:W-:Y:S01]  /*8bc0*/  ISETP.GE.AND P3, PT, R112.reuse, 0x1, PT ;  /* 0x000000017000780c */ /* 0x040fe20003f66270 */
[----:B----4-:R-:W-:Y:S01]  /*8bd0*/  IMAD.MOV.U32 R177, RZ, RZ, R8 ;  /* 0x000000ffffb17224 */ /* 0x010fe200078e0008 */
[----:B------:R-:W-:Y:S01]  /*8be0*/  ISETP.GE.AND P2, PT, R112, 0x11, PT ;  /* 0x000000117000780c */ /* 0x000fe20003f46270 */
[----:B---3--:R-:W-:-:S04]  /*8bf0*/  IMAD.MOV.U32 R176, RZ, RZ, R6 ;  /* 0x000000ffffb07224 */ /* 0x008fc800078e0006 */
[----:B------:R-:W-:-:S04]  /*8c00*/  IMAD.WIDE.U32 R4, R2, 0x50, R176 ;  /* 0x0000005002047825 */ /* 0x000fc800078e00b0 */
[----:B------:R-:W-:Y:S01]  /*8c10*/  IMAD R2, R3, 0x50, RZ ;  /* 0x0000005003027824 */ /* 0x000fe200078e02ff */
[----:B------:R-:W-:Y:S02]  /*8c20*/  ISETP.GE.AND P1, PT, R112, 0x21, PT ;  /* 0x000000217000780c */ /* 0x000fe40003f26270 */
[----:B------:R-:W-:Y:S01]  /*8c30*/  @P3 LEA R8, P0, R4, c[0x0][0x1c8], 0x1 ;  /* 0x0000720004083a11 */ /* 0x000fe200078008ff */
[----:B------:R-:W-:Y:S01]  /*8c40*/  IMAD.IADD R3, R5, 0x1, R2 ;  /* 0x0000000105037824 */ /* 0x000fe200078e0202 */
[----:B------:R-:W-:-:S04]  /*8c50*/  @P2 LEA R2, P4, R178, R4, 0x4 ;  /* 0x00000004b2022211 */ /* 0x000fc800078820ff */
[----:B------:R-:W-:Y:S02]  /*8c60*/  @P3 LEA.HI.X R9, R4, c[0x0][0x1cc], R3, 0x1, P0 ;  /* 0x0000730004093a11 */ /* 0x000fe400000f0c03 */
[----:B------:R-:W-:Y:S02]  /*8c70*/  ISETP.GE.AND P0, PT, R112, 0x31, PT ;  /* 0x000000317000780c */ /* 0x000fe40003f06270 */
[----:B------:R-:W-:Y:S01]  /*8c80*/  @P2 LEA.HI.X R6, R178, R3, R179, 0x4, P4 ;  /* 0x00000003b2062211 */ /* 0x000fe200020f24b3 */
        /* <DEDUP_REMOVED lines=8> */
[----:B------:R2:W-:Y:S01]  /*8d10*/  @P2 LDGSTS.E.BYPASS.LTC128B.128 [R224+0x3100], [R12.64], !P5 ;  /* 0x031000000ce02fae */ /* 0x0005e2000e901d48 */
[----:B------:R-:W-:Y:S01]  /*8d20*/  @P1 IADD3.X R14, R3, R15, R2, P4, !PT ;  /* 0x0000000f030e1210 */ /* 0x000fe200027fe402 */
[----:B------:R-:W-:Y:S02]  /*8d30*/  @P0 IMAD.MOV.U32 R2, RZ, RZ, R4 ;  /* 0x000000ffff020224 */ /* 0x000fe400078e0004 */
[----:B------:R-:W-:Y:S02]  /*8d40*/  @P0 IMAD R15, R179, 0x30, RZ ;  /* 0x00000030b30f0824 */ /* 0x000fe400078e02ff */
[----:B------:R-:W-:Y:S01]  /*8d50*/  @P0 IMAD.WIDE.U32 R6, R178, 0x30, R2 ;  /* 0x00000030b2060825 */ /* 0x000fe200078e0002 */
[----:B------:R-:W-:-:S03]  /*8d60*/  @P1 LEA R10, P4, R11, c[0x0][0x1c8], 0x1 ;  /* 0x000072000b0a1a11 */ /* 0x000fc600078808ff */
[----:B------:R-:W-:Y:S01]  /*8d70*/  @P0 IMAD.IADD R7, R7, 0x1, R15 ;  /* 0x0000000107070824 */ /* 0x000fe200078e020f */
[----:B------:R-:W-:-:S05]  /*8d80*/  @P1 LEA.HI.X R11, R11, c[0x0][0x1cc], R14, 0x1, P4 ;  /* 0x000073000b0b1a11 */ /* 0x000fca00020f0c0e */
[----:B------:R2:W-:Y:S01]  /*8d90*/  @P1 LDGSTS.E.BYPASS.LTC128B.128 [R224+0x3900], [R10.64], !P5 ;  /* 0x039000000ae01fae */ /* 0x0005e2000e901d48 */
[----:B-1----:R-:W-:-:S04]  /*8da0*/  @P0 LEA R8, P3, R6, c[0x0][0x1c8], 0x1 ;  /* 0x0000720006080a11 */ /* 0x002fc800078608ff */
        /* <DEDUP_REMOVED lines=9> */
.L_x_1444:
[----:B------:R-:W-:Y:S05]  /*8e40*/  BSYNC B0 ;  /* 0x0000000000007941 */ /* 0x000fea0003800000 */
.L_x_1443:
[----:B------:R3:W5:Y:S01]  /*8e50*/  LDL R247, [R1+0x3c] ;  /* 0x00003c0001f77983 */ /* 0x0007620000100800 */
[----:B------:R-:W-:Y:S01]  /*8e60*/  ISETP.LT.AND P0, PT, RZ, c[0x0][0x27c], PT ;  /* 0x00009f00ff007a0c */ /* 0x000fe20003f01270 */
[----:B------:R-:W-:Y:S02]  /*8e70*/  IMAD.MOV.U32 R251, RZ, RZ, c[0x0][0x2c4] ;  /* 0x0000b100fffb7624 */ /* 0x000fe400078e00ff */
[----:B------:R-:W0:Y:S03]  /*8e80*/  LDGDEPBAR ;  /* 0x00000000000079af */ /* 0x000e260000000000 */
[----:B------:R-:W-:-:S07]  /*8e90*/  ISETP.NE.AND P6, PT, R251, 0x1, PT ;  /* 0x00000001fb00780c */ /* 0x000fce0003fc5270 */
[----:B------:R-:W-:Y:S05]  /*8ea0*/  @P0 BRA `(.L_x_1445) ;  /* 0x0000002000000947 */ /* 0x000fea0003800000 */
[----:B------:R-:W-:-:S04]  /*8eb0*/  DEPBAR.LE SB0, 0x1 ;  /* 0x000080400000791a */ /* 0x000fc80000000000 */
[----:B------:R-:W-:Y:S05]  /*8ec0*/  BRA `(.L_x_1446) ;  /* 0x00004bd000007947 */ /* 0x000fea0003800000 */
.L_x_1445:
[----:B------:R-:W-:Y:S01]  /*8ed0*/  ULDC.U8 UR4, c[0x0][0x298] ;  /* 0x0000a60000047ab9 */ /* 0x000fe20000000000 */
[----:B-1---5:R-:W-:Y:S01]  /*8ee0*/  SHF.R.S32.HI R2, RZ, 0x1f, R138 ;  /* 0x0000001fff027819 */ /* 0x022fe2000001148a */
[----:B------:R-:W-:Y:S01]  /*8ef0*/  IMAD.WIDE.U32 R6, R138, c[0x0][0x280], RZ ;  /* 0x0000a0008a067a25 */ /* 0x000fe200078e00ff */
[----:B------:R-:W-:Y:S01]  /*8f00*/  ISETP.NE.AND P0, PT, RZ, UR4, PT ;  /* 0x00000004ff007c0c */ /* 0x000fe2000bf05270 */
[----:B------:R-:W-:Y:S01]  /*8f10*/  BSSY B2, `(.L_x_1446) ;  /* 0x00004b8000027945 */ /* 0x000fe20003800000 */
[----:B------:R-:W-:Y:S01]  /*8f20*/  IADD3 R20, R82, R247, RZ ;  /* 0x000000f752147210 */ /* 0x000fe20007ffe0ff */
[----:B------:R-:W-:Y:S01]  /*8f30*/  IMAD R3, R2, c[0x0][0x280], RZ ;  /* 0x0000a00002037a24 */ /* 0x000fe200078e02ff */
[----:B------:R-:W-:Y:S01]  /*8f40*/  IADD3 R65, R82, 0x60, RZ ;  /* 0x0000006052417810 */ /* 0x000fe20007ffe0ff */
[----:B------:R-:W-:Y:S02]  /*8f50*/  IMAD R2, R2, c[0x0][0x290], RZ ;  /* 0x0000a40002027a24 */ /* 0x000fe400078e02ff */
[----:B--2---:R-:W-:-:S02]  /*8f60*/  IMAD R8, R138, c[0x0][0x284], R3 ;  /* 0x0000a1008a087a24 */ /* 0x004fc400078e0203 */
[C---:B------:R-:W-:Y:S01]  /*8f70*/  IMAD R3, R138.reuse, c[0x0][0x294], R2 ;  /* 0x0000a5008a037a24 */ /* 0x040fe200078e0202 */
        /* <DEDUP_REMOVED lines=37> */
[----:B------:R-:W-:-:S11]  /*91d0*/  ISETP.GE.AND P0, PT, R26, c[0x0][0x27c], PT ;  /* 0x00009f001a007a0c */ /* 0x000fd60003f06270 */
[C---:B------:R-:W-:Y:S01]  /*91e0*/  @!P1 IMAD.SHL.U32 R2, R24.reuse, 0x2, RZ ;  /* 0x0000000218029824 */ /* 0x040fe200078e00ff */
[----:B------:R-:W-:Y:S01]  /*91f0*/  @!P1 SHF.L.U64.HI R6, R24, 0x1, R25 ;  /* 0x0000000118069819 */ /* 0x000fe20000010219 */
[C---:B------:R-:W-:Y:S01]  /*9200*/  @!P0 IMAD.SHL.U32 R3, R26.reuse, 0x2, RZ ;  /* 0x000000021a038824 */ /* 0x040fe200078e00ff */
[----:B------:R-:W-:Y:S02]  /*9210*/  @!P0 SHF.L.U64.HI R7, R26, 0x1, R28 ;  /* 0x000000011a078819 */ /* 0x000fe4000001021c */
[CC--:B------:R-:W-:Y:S02]  /*9220*/  @!P1 IADD3 R14, P2, R10.reuse, R2.reuse, RZ ;  /* 0x000000020a0e9210 */ /* 0x0c0fe40007f5e0ff */
[-C--:B------:R-:W-:Y:S02]  /*9230*/  @!P0 IADD3 R4, P3, R10, R3.reuse, RZ ;  /* 0x000000030a048210 */ /* 0x080fe40007f7e0ff */
[----:B----4-:R-:W-:Y:S01]  /*9240*/  @!P1 IADD3 R12, P4, R11, R2, RZ ;  /* 0x000000020b0c9210 */ /* 0x010fe20007f9e0ff */
[--C-:B---3--:R-:W-:Y:S01]  /*9250*/  @!P1 IMAD.X R15, R13, 0x1, R6.reuse, P2 ;  /* 0x000000010d0f9824 */ /* 0x108fe200010e0606 */
[----:B------:R-:W-:Y:S01]  /*9260*/  @!P0 IADD3 R10, P2, R11, R3, RZ ;  /* 0x000000030b0a8210 */ /* 0x000fe20007f5e0ff */
[----:B------:R-:W-:Y:S01]  /*9270*/  @!P0 IMAD.X R5, R13, 0x1, R7, P3 ;  /* 0x000000010d058824 */ /* 0x000fe200018e0607 */
[----:B------:R-:W-:Y:S01]  /*9280*/  CS2R R2, SRZ ;  /* 0x0000000000027805 */ /* 0x000fe2000001ff00 */
[----:B-1----:R-:W-:-:S02]  /*9290*/  @!P1 IMAD.X R13, R16, 0x1, R6, P4 ;  /* 0x00000001100d9824 */ /* 0x002fc400020e0606 */
[----:B------:R-:W-:Y:S01]  /*92a0*/  @!P0 IMAD.X R11, R16, 0x1, R7, P2 ;  /* 0x00000001100b8824 */ /* 0x000fe200010e0607 */
[----:B------:R1:W5:Y:S01]  /*92b0*/  @!P0 LD.E.64 R8, [R4.64] ;  /* 0x0000000804088980 */ /* 0x000362000c101b00 */
[----:B------:R-:W-:-:S03]  /*92c0*/  CS2R R6, SRZ ;  /* 0x0000000000067805 */ /* 0x000fc6000001ff00 */
[----:B------:R2:W5:Y:S04]  /*92d0*/  @!P1 LD.E.64 R2, [R12.64] ;  /* 0x000000080c029980 */ /* 0x000568000c101b00 */
[----:B------:R2:W5:Y:S01]  /*92e0*/  @!P1 LD.E.64 R6, [R14.64] ;  /* 0x000000080e069980 */ /* 0x000562000c101b00 */
[----:B-1----:R-:W-:-:S06]  /*92f0*/  CS2R R4, SRZ ;  /* 0x0000000000047805 */ /* 0x002fcc000001ff00 */
[----:B------:R2:W5:Y:S02]  /*9300*/  @!P0 LD.E.64 R4, [R10.64] ;  /* 0x000000080a048980 */ /* 0x000564000c101b00 */
.L_x_1449:
[----:B--2---:R-:W-:Y:S05]  /*9310*/  BSYNC B0 ;  /* 0x0000000000007941 */ /* 0x004fea0003800000 */
.L_x_1448:
[----:B------:R-:W-:Y:S01]  /*9320*/  IADD3 R10, R20, 0x20, RZ ;  /* 0x00000020140a7810 */ /* 0x000fe20007ffe0ff */
[----:B-----5:R-:W-:Y:S01]  /*9330*/  IMAD.MOV.U32 R14, RZ, RZ, R8 ;  /* 0x000000ffff0e7224 */ /* 0x020fe200078e0008 */
[----:B------:R2:W4:Y:S01]  /*9340*/  SHFL.IDX PT, R22, R27, 0x1, 0x1c1f ;  /* 0x003c1f001b167f89 */ /* 0x00052200000e0000 */
[----:B---3--:R-:W-:Y:S01]  /*9350*/  IMAD.MOV.U32 R13, RZ, RZ, R9 ;  /* 0x000000ffff0d7224 */ /* 0x008fe200078e0009 */
[----:B------:R-:W-:Y:S01]  /*9360*/  ISETP.GE.AND P0, PT, R10, R0, PT ;  /* 0x000000000a00720c */ /* 0x000fe20003f06270 */
[----:B------:R-:W-:Y:S01]  /*9370*/  IMAD.MOV.U32 R12, RZ, RZ, R6 ;  /* 0x000000ffff0c7224 */ /* 0x000fe200078e0006 */
[----:B------:R2:W3:Y:S01]  /*9380*/  SHFL.IDX PT, R10, R29, 0x1, 0x1c1f ;  /* 0x003c1f001d0a7f89 */ /* 0x0004e200000e0000 */
[----:B----4-:R-:W-:Y:S01]  /*9390*/  IMAD.MOV.U32 R11, RZ, RZ, R7 ;  /* 0x000000ffff0b7224 */ /* 0x010fe200078e0007 */
[----:B------:R-:W-:Y:S01]  /*93a0*/  PRMT R55, R13, 0x5410, R14 ;  /* 0x000054100d377816 */ /* 0x000fe2000000000e */
[----:B------:R-:W-:Y:S01]  /*93b0*/  IMAD.MOV.U32 R13, RZ, RZ, R5 ;  /* 0x000000ffff0d7224 */ /* 0x000fe200078e0005 */
[----:B------:R-:W-:Y:S01]  /*93c0*/  MOV R14, R4 ;  /* 0x00000004000e7202 */ /* 0x000fe20000000f00 */
[----:B------:R2:W4:Y:S01]  /*93d0*/  SHFL.IDX PT, R21, R23, 0x1, 0x1c1f ;  /* 0x003c1f0017157f89 */ /* 0x00052200000e0000 */
        /* <DEDUP_REMOVED lines=19> */
[C---:B-1-3--:R-:W-:Y:S02]  /*9510*/  @!P1 IADD3 R16, P2, R10.reuse, R11, RZ ;  /* 0x0000000b0a109210 */ /* 0x04afe40007f5e0ff */
[----:B------:R-:W-:Y:S02]  /*9520*/  @!P0 IADD3 R12, P3, R10, R13, RZ ;  /* 0x0000000d0a0c8210 */ /* 0x000fe40007f7e0ff */
[C---:B------:R-:W-:Y:S01]  /*9530*/  @!P1 IADD3 R14, P4, R15.reuse, R11, RZ ;  /* 0x0000000b0f0e9210 */ /* 0x040fe20007f9e0ff */
[C-C-:B------:R-:W-:Y:S01]  /*9540*/  @!P1 IMAD.X R17, R22.reuse, 0x1, R19.reuse, P2 ;  /* 0x0000000116119824 */ /* 0x140fe200010e0613 */
[----:B------:R-:W-:Y:S01]  /*9550*/  @!P0 IADD3 R10, P2, R15, R13, RZ ;  /* 0x0000000d0f0a8210 */ /* 0x000fe20007f5e0ff */
[----:B------:R-:W-:Y:S01]  /*9560*/  CS2R R34, SRZ ;  /* 0x0000000000227805 */ /* 0x000fe2000001ff00 */
[----:B------:R-:W-:Y:S01]  /*9570*/  CS2R R36, SRZ ;  /* 0x0000000000247805 */ /* 0x000fe2000001ff00 */
[----:B------:R-:W-:Y:S01]  /*9580*/  @!P0 IMAD.X R13, R22, 0x1, R18, P3 ;  /* 0x00000001160d8824 */ /* 0x000fe200018e0612 */
[----:B------:R1:W5:Y:S01]  /*9590*/  @!P1 LD.E.64 R32, [R16.64] ;  /* 0x0000000810209980 */ /* 0x000362000c101b00 */
[----:B----4-:R-:W-:-:S02]  /*95a0*/  @!P1 IMAD.X R15, R21, 0x1, R19, P4 ;  /* 0x00000001150f9824 */ /* 0x010fc400020e0613 */
[----:B------:R-:W-:Y:S01]  /*95b0*/  @!P0 IMAD.X R11, R21, 0x1, R18, P2 ;  /* 0x00000001150b8824 */ /* 0x000fe200010e0612 */
[----:B------:R1:W5:Y:S04]  /*95c0*/  @!P0 LD.E.64 R42, [R12.64] ;  /* 0x000000080c2a8980 */ /* 0x000368000c101b00 */
[----:B------:R1:W5:Y:S04]  /*95d0*/  @!P1 LD.E.64 R34, [R14.64] ;  /* 0x000000080e229980 */ /* 0x000368000c101b00 */
[----:B------:R1:W5:Y:S02]  /*95e0*/  @!P0 LD.E.64 R36, [R10.64] ;  /* 0x000000080a248980 */ /* 0x000364000c101b00 */
.L_x_1451:
[----:B------:R-:W-:Y:S05]  /*95f0*/  BSYNC B0 ;  /* 0x0000000000007941 */ /* 0x000fea0003800000 */
.L_x_1450:
[----:B-1-3--:R-:W-:Y:S01]  /*9600*/  IADD3 R10, R20, 0x40, RZ ;  /* 0x00000040140a7810 */ /* 0x00afe20007ffe0ff */
[----:B-----5:R-:W-:Y:S01]  /*9610*/  IMAD.MOV.U32 R14, RZ, RZ, R42 ;  /* 0x000000ffff0e7224 */ /* 0x020fe200078e002a */
[----:B------:R1:W3:Y:S01]  /*9620*/  SHFL.IDX PT, R22, R27, 0x2, 0x1c1f ;  /* 0x005c1f001b167f89 */ /* 0x0002e200000e0000 */
[----:B------:R-:W-:Y:S01]  /*9630*/  IMAD.MOV.U32 R13, RZ, RZ, R43 ;  /* 0x000000ffff0d7224 */ /* 0x000fe200078e002b */
[----:B------:R-:W-:Y:S01]  /*9640*/  ISETP.GE.AND P0, PT, R10, R0, PT ;  /* 0x000000000a00720c */ /* 0x000fe20003f06270 */
[----:B------:R-:W-:Y:S01]  /*9650*/  IMAD.MOV.U32 R12, RZ, RZ, R32 ;  /* 0x000000ffff0c7224 */ /* 0x000fe200078e0020 */
[----:B------:R1:W2:Y:S01]  /*9660*/  SHFL.IDX PT, R10, R29, 0x2, 0x1c1f ;  /* 0x005c1f001d0a7f89 */ /* 0x0002a200000e0000 */
[----:B------:R-:W-:Y:S01]  /*9670*/  IMAD.MOV.U32 R11, RZ, RZ, R33 ;  /* 0x000000ffff0b7224 */ /* 0x000fe200078e0021 */
[----:B------:R-:W-:Y:S01]  /*9680*/  PRMT R59, R13, 0x5410, R14 ;  /* 0x000054100d3b7816 */ /* 0x000fe2000000000e */
[----:B------:R-:W-:Y:S01]  /*9690*/  IMAD.MOV.U32 R13, RZ, RZ, R37 ;  /* 0x000000ffff0d7224 */ /* 0x000fe200078e0025 */
[----:B------:R-:W-:Y:S01]  /*96a0*/  MOV R14, R36 ;  /* 0x00000024000e7202 */ /* 0x000fe20000000f00 */
[----:B----4-:R1:W4:Y:S01]  /*96b0*/  SHFL.IDX PT, R21, R23, 0x2, 0x1c1f ;  /* 0x005c1f0017157f89 */ /* 0x01032200000e0000 */
        /* <DEDUP_REMOVED lines=21> */
[C---:B--2---:R-:W-:Y:S02]  /*9810*/  @!P1 IADD3 R16, P2, R10.reuse, R11, RZ ;  /* 0x0000000b0a109210 */ /* 0x044fe40007f5e0ff */
[----:B------:R-:W-:Y:S02]  /*9820*/  @!P0 IADD3 R12, P3, R10, R13, RZ ;  /* 0x0000000d0a0c8210 */ /* 0x000fe40007f7e0ff */
[C---:B-1----:R-:W-:Y:S01]  /*9830*/  @!P1 IADD3 R14, P4, R15.reuse, R11, RZ ;  /* 0x0000000b0f0e9210 */ /* 0x042fe20007f9e0ff */
[C-C-:B---3--:R-:W-:Y:S01]  /*9840*/  @!P1 IMAD.X R17, R22.reuse, 0x1, R19.reuse, P2 ;  /* 0x0000000116119824 */ /* 0x148fe200010e0613 */
        /* <DEDUP_REMOVED lines=10> */
.L_x_1453:
[----:B------:R-:W-:Y:S05]  /*98f0*/  BSYNC B0 ;  /* 0x0000000000007941 */ /* 0x000fea0003800000 */
.L_x_1452:
[----:B-1----:R-:W-:Y:S01]  /*9900*/  IADD3 R11, R20, 0x60, RZ ;  /* 0x00000060140b7810 */ /* 0x002fe20007ffe0ff */
[----:B-----5:R-:W-:Y:S01]  /*9910*/  IMAD.MOV.U32 R14, RZ, RZ, R46 ;  /* 0x000000ffff0e7224 */ /* 0x020fe200078e002e */
[----:B----4-:R-:W1:Y:S01]  /*9920*/  SHFL.IDX PT, R21, R27, 0x3, 0x1c1f ;  /* 0x007c1f001b157f89 */ /* 0x010e6200000e0000 */
[----:B------:R-:W-:Y:S01]  /*9930*/  IMAD.MOV.U32 R13, RZ, RZ, R47 ;  /* 0x000000ffff0d7224 */ /* 0x000fe200078e002f */
[----:B------:R-:W-:Y:S01]  /*9940*/  ISETP.GE.AND P0, PT, R11, R0, PT ;  /* 0x000000000b00720c */ /* 0x000fe20003f06270 */
[----:B------:R-:W-:Y:S01]  /*9950*/  IMAD.MOV.U32 R12, RZ, RZ, R38 ;  /* 0x000000ffff0c7224 */ /* 0x000fe200078e0026 */
[----:B--2---:R2:W4:Y:S01]  /*9960*/  SHFL.IDX PT, R10, R29, 0x3, 0x1c1f ;  /* 0x007c1f001d0a7f89 */ /* 0x00452200000e0000 */
        /* <DEDUP_REMOVED lines=12> */
[----:B--2---:R-:W-:Y:S01]  /*9a30*/  PRMT R29, R11, 0x5410, R12 ;  /* 0x000054100b1d7816 */ /* 0x004fe2000000000c */
[----:B---3--:R-:W-:Y:S01]  /*9a40*/  CS2R R22, SRZ ;  /* 0x0000000000167805 */ /* 0x008fe2000001ff00 */
        /* <DEDUP_REMOVED lines=10> */
[C---:B------:R-:W-:Y:S02]  /*9af0*/  @!P1 IADD3 R16, P2, R10.reuse, R11, RZ ;  /* 0x0000000b0a109210 */ /* 0x040fe40007f5e0ff */
[----:B------:R-:W-:Y:S02]  /*9b00*/  @!P0 IADD3 R12, P3, R10, R13, RZ ;  /* 0x0000000d0a0c8210 */ /* 0x000fe40007f7e0ff */
[----:B------:R-:W-:Y:S01]  /*9b10*/  @!P1 IADD3 R14, P4, R15, R11, RZ ;  /* 0x0000000b0f0e9210 */ /* 0x000fe20007f9e0ff */
[--C-:B------:R-:W-:Y:S01]  /*9b20*/  @!P1 IMAD.X R17, R21, 0x1, R19.reuse, P2 ;  /* 0x0000000115119824 */ /* 0x100fe200010e0613 */
        /* <DEDUP_REMOVED lines=10> */
.L_x_1455:
[----:B----4-:R-:W-:Y:S05]  /*9bd0*/  BSYNC B0 ;  /* 0x0000000000007941 */ /* 0x010fea0003800000 */
.L_x_1454:
        /* <DEDUP_REMOVED lines=69> */
.L_x_1459:
[----:B------:R-:W-:Y:S05]  /*a030*/  BSYNC B0 ;  /* 0x0000000000007941 */ /* 0x000fea0003800000 */
.L_x_1458:
        /* <DEDUP_REMOVED lines=48> */
.L_x_1457:
[----:B------:R-:W-:Y:S05]  /*a340*/  BSYNC B1 ;  /* 0x0000000000017941 */ /* 0x000fea0003800000 */
.L_x_1456:
        /* <DEDUP_REMOVED lines=52> */
.L_x_1463:
[----:B------:R-:W-:Y:S05]  /*a690*/  BSYNC B0 ;  /* 0x0000000000007941 */ /* 0x000fea0003800000 */
.L_x_1462:
        /* <DEDUP_REMOVED lines=48> */
.L_x_1461:
[----:B------:R-:W-:Y:S05]  /*a9a0*/  BSYNC B1 ;  /* 0x0000000000017941 */ /* 0x000fea0003800000 */
.L_x_1460:
        /* <DEDUP_REMOVED lines=52> */
.L_x_1467:
[----:B------:R-:W-:Y:S05]  /*acf0*/  BSYNC B0 ;  /* 0x0000000000007941 */ /* 0x000fea0003800000 */
.L_x_1466:
        /* <DEDUP_REMOVED lines=48> */
.L_x_1465:
[----:B------:R-:W-:Y:S05]  /*b000*/  BSYNC B1 ;  /* 0x0000000000017941 */ /* 0x000fea0003800000 */
.L_x_1464:
        /* <DEDUP_REMOVED lines=51> */
.L_x_1470:
[----:B------:R-:W-:Y:S05]  /*b340*/  BSYNC B0 ;  /* 0x0000000000007941 */ /* 0x000fea0003800000 */
.L_x_1469:
        /* <DEDUP_REMOVED lines=49> */
.L_x_1447:
        /* <DEDUP_REMOVED lines=73> */
.L_x_1472:
[----:B---3--:R-:W-:Y:S05]  /*baf0*/  BSYNC B0 ;  /* 0x0000000000007941 */ /* 0x008fea0003800000 */
.L_x_1471:
        /* <DEDUP_REMOVED lines=66> */
.L_x_1474:
[----:B------:R-:W-:Y:S05]  /*bf20*/  BSYNC B0 ;  /* 0x0000000000007941 */ /* 0x000fea0003800000 */
.L_x_1473:
        /* <DEDUP_REMOVED lines=120> */
.L_x_1476:
[----:B------:R-:W-:Y:S05]  /*c6b0*/  BSYNC B0 ;  /* 0x0000000000007941 */ /* 0x000fea0003800000 */
.L_x_1475:
        /* <DEDUP_REMOVED lines=103> */
.L_x_1478:
[----:B------:R-:W-:Y:S05]  /*cd30*/  BSYNC B0 ;  /* 0x0000000000007941 */ /* 0x000fea0003800000 */
.L_x_1477:
        /* <DEDUP_REMOVED lines=8> */
[----:B-1----:R-:W-:-:S02]  /*cdc0*/  LEA R32, R0, 0x5100, 0x1 ;  /* 0x0000510000207811 */ /* 0x002fc400078e08ff */
[----:B------:R-:W-:Y:S01]  /*cdd0*/  SHF.R.U32.HI R12, RZ, 0x10, R51 ;  /* 0x00000010ff0c7819 */ /* 0x000fe20000011633 */
        /* <DEDUP_REMOVED lines=93> */
.L_x_1480:
[----:B------:R-:W-:Y:S05]  /*d3b0*/  BSYNC B0 ;  /* 0x0000000000007941 */ /* 0x000fea0003800000 */
.L_x_1479:
        /* <DEDUP_REMOVED lines=109> */
.L_x_1468:
[----:B------:R-:W-:Y:S05]  /*da90*/  BSYNC B2 ;  /* 0x0000000000027941 */ /* 0x000fea0003800000 */
.L_x_1446:
[----:B------:R-:W4:Y:S01]  /*daa0*/  LDL R75, [R1+0x30] ;  /* 0x00003000014b7983 */ /* 0x000f220000100800 */
[----:B------:R-:W-:-:S04]  /*dab0*/  DEPBAR.LE SB0, 0x0 ;  /* 0x000080000000791a */ /* 0x000fc80000000000 */
[----:B--2---:R-:W2:Y:S01]  /*dac0*/  LDL.64 R72, [R1+0x20] ;  /* 0x0000200001487983 */ /* 0x004ea20000100a00 */
[----:B------:R-:W-:Y:S01]  /*dad0*/  IMAD R0, R74, c[0x0][0x208], RZ ;  /* 0x000082004a007a24 */ /* 0x000fe200078e02ff */
[----:B------:R-:W-:Y:S01]  /*dae0*/  ULDC.64 UR4, c[0x0][0x208] ;  /* 0x0000820000047ab9 */ /* 0x000fe20000000a00 */
[C---:B-1----:R-:W-:Y:S01]  /*daf0*/  IMAD.WIDE.U32 R2, R113.reuse, c[0x0][0x208], RZ ;  /* 0x0000820071027a25 */ /* 0x042fe200078e00ff */
[----:B---3--:R-:W3:Y:S03]  /*db00*/  LDL R248, [R1+0x10] ;  /* 0x0000100001f87983 */ /* 0x008ee60000100800 */
[----:B------:R-:W-:Y:S01]  /*db10*/  IMAD R0, R113, c[0x0][0x20c], R0 ;  /* 0x0000830071007a24 */ /* 0x000fe200078e0200 */
[----:B------:R-:W-:Y:S03]  /*db20*/  BAR.SYNC.DEFER_BLOCKING 0x0 ;  /* 0x0000000000007b1d */ /* 0x000fe60000010000 */
[----:B------:R-:W-:-:S03]  /*db30*/  IMAD.IADD R0, R3, 0x1, R0 ;  /* 0x0000000103007824 */ /* 0x000fc600078e0200 */
[----:B------:R-:W-:Y:S04]  /*db40*/  LDSM.16.M88.4 R4, [R214+0x2000] ;  /* 0x00200000d604783b */ /* 0x000fe80000000200 */
[----:B------:R-:W1:Y:S04]  /*db50*/  LDSM.16.M88.4 R16, [R115] ;  /* 0x000000007310783b */ /* 0x000e680000000200 */
[----:B------:R-:W1:Y:S04]  /*db60*/  LDSM.16.M88.4 R12, [R115+0x800] ;  /* 0x00080000730c783b */ /* 0x000e680000000200 */
[----:B------:R-:W1:Y:S04]  /*db70*/  LDSM.16.M88.4 R20, [R115+0x1000] ;  /* 0x001000007314783b */ /* 0x000e680000000200 */
[----:B------:R-:W1:Y:S04]  /*db80*/  LDSM.16.M88.4 R28, [R115+0x1800] ;  /* 0x00180000731c783b */ /* 0x000e680000000200 */
[----:B------:R-:W1:Y:S04]  /*db90*/  LDSM.16.M88.4 R24, [R115+0x2000] ;  /* 0x002000007318783b */ /* 0x000e680000000200 */
[----:B------:R-:W1:Y:S04]  /*dba0*/  LDSM.16.M88.4 R8, [R214] ;  /* 0x00000000d608783b */ /* 0x000e680000000200 */
[----:B------:R-:W-:Y:S01]  /*dbb0*/  LDSM.16.M88.4 R36, [R222] ;  /* 0x00000000de24783b */ /* 0x000fe20000000200 */
[----:B------:R-:W-:Y:S01]  /*dbc0*/  IMAD R0, R0, 0x50, RZ ;  /* 0x0000005000007824 */ /* 0x000fe200078e02ff */
[----:B------:R-:W-:-:S02]  /*dbd0*/  USHF.L.U32 UR7, UR4, 0x5, URZ ;  /* 0x0000000504077899 */ /* 0x000fc4000800063f */
[----:B------:R-:W-:Y:S01]  /*dbe0*/  UMOV UR6, 0x5 ;  /* 0x0000000500067882 */ /* 0x000fe20000000000 */
[----:B------:R-:W-:Y:S01]  /*dbf0*/  LDSM.16.M88.4 R56, [R218] ;  /* 0x00000000da38783b */ /* 0x000fe20000000200 */
[----:B------:R-:W-:-:S03]  /*dc00*/  ISETP.GE.AND P0, PT, R136, c[0x0][0x1d4], PT ;  /* 0x0000750088007a0c */ /* 0x000fc60003f06270 */
        /* <DEDUP_REMOVED lines=12> */
[C---:B------:R-:W-:Y:S08]  /*dcd0*/  HMMA.16816.F32.BF16 R120, R8.reuse, R16, RZ ;  /* 0x000000100878723c */ /* 0x040ff000000418ff */
[C---:B------:R-:W-:Y:S08]  /*dce0*/  HMMA.16816.F32.BF16 R148, R8.reuse, R18, RZ ;  /* 0x000000120894723c */ /* 0x040ff000000418ff */
[C---:B------:R-:W-:Y:S08]  /*dcf0*/  HMMA.16816.F32.BF16 R104, R8.reuse, R12, RZ ;  /* 0x0000000c0868723c */ /* 0x040ff000000418ff */
[C---:B------:R-:W-:Y:S08]  /*dd00*/  HMMA.16816.F32.BF16 R128, R8.reuse, R14, RZ ;  /* 0x0000000e0880723c */ /* 0x040ff000000418ff */
[C---:B------:R-:W-:Y:S08]  /*dd10*/  HMMA.16816.F32.BF16 R100, R8.reuse, R20, RZ ;  /* 0x000000140864723c */ /* 0x040ff000000418ff */
[C---:B------:R-:W-:Y:S08]  /*dd20*/  HMMA.16816.F32.BF16 R124, R8.reuse, R22, RZ ;  /* 0x00000016087c723c */ /* 0x040ff000000418ff */
[C---:B------:R-:W-:Y:S08]  /*dd30*/  HMMA.16816.F32.BF16 R92, R8.reuse, R28, RZ ;  /* 0x0000001c085c723c */ /* 0x040ff000000418ff */
[C---:B------:R-:W-:Y:S01]  /*dd40*/  HMMA.16816.F32.BF16 R132, R8.reuse, R30, RZ ;  /* 0x0000001e0884723c */ /* 0x040fe200000418ff */
[----:B------:R-:W2:Y:S07]  /*dd50*/  LDSM.16.M88.4 R28, [R220] ;  /* 0x00000000dc1c783b */ /* 0x000eae0000000200 */
[C---:B------:R-:W-:Y:S08]  /*dd60*/  HMMA.16816.F32.BF16 R88, R8.reuse, R24, RZ ;  /* 0x000000180858723c */ /* 0x040ff000000418ff */
[----:B------:R-:W-:Y:S01]  /*dd70*/  HMMA.16816.F32.BF16 R84, R8, R26, RZ ;  /* 0x0000001a0854723c */ /* 0x000fe200000418ff */
[----:B------:R-:W-:Y:S01]  /*dd80*/  USHF.L.U64.HI UR5, UR4, UR6, UR5 ;  /* 0x0000000604057299 */ /* 0x000fe20008010205 */
[----:B------:R-:W2:Y:S01]  /*dd90*/  LDSM.16.M88.4 R20, [R219] ;  /* 0x00000000db14783b */ /* 0x000ea20000000200 */
[----:B------:R-:W-:-:S02]  /*dda0*/  ISETP.LT.OR P5, PT, R112, 0x1, P0 ;  /* 0x000000017000780c */ /* 0x000fc400007a1670 */
[----:B------:R-:W-:-:S03]  /*ddb0*/  ISETP.LT.OR P4, PT, R112, 0x11, P0 ;  /* 0x000000117000780c */ /* 0x000fc60000781670 */
[C---:B-1----:R-:W-:Y:S08]  /*ddc0*/  HMMA.16816.F32.BF16 R76, R4.reuse, R36, R44 ;  /* 0x00000024044c723c */ /* 0x042ff0000004182c */
[----:B------:R-:W-:Y:S01]  /*ddd0*/  HMMA.16816.F32.BF16 R80, R4, R56, R40 ;  /* 0x000000380450723c */ /* 0x000fe20000041828 */
[----:B----4-:R-:W-:Y:S02]  /*dde0*/  IMAD.MOV.U32 R9, RZ, RZ, R75 ;  /* 0x000000ffff097224 */ /* 0x010fe400078e004b */
[----:B--2---:R-:W-:-:S04]  /*ddf0*/  IMAD.MOV.U32 R8, RZ, RZ, R72 ;  /* 0x000000ffff087224 */ /* 0x004fc800078e0048 */
[----:B------:R-:W-:Y:S02]  /*de00*/  IMAD.WIDE.U32 R2, R2, 0x50, R8 ;  /* 0x0000005002027825 */ /* 0x000fe400078e0008 */
[----:B------:R-:W1:Y:S02]  /*de10*/  LDSM.16.M88.4 R8, [R217] ;  /* 0x00000000d908783b */ /* 0x000e640000000200 */
[----:B------:R-:W-:Y:S01]  /*de20*/  IMAD.IADD R0, R3, 0x1, R0 ;  /* 0x0000000103007824 */ /* 0x000fe200078e0200 */
[----:B------:R-:W-:-:S04]  /*de30*/  LEA R16, P1, R2, c[0x0][0x1f8], 0x1 ;  /* 0x00007e0002107a11 */ /* 0x000fc800078208ff */
[----:B------:R-:W-:Y:S02]  /*de40*/  IADD3 R14, P3, R16, UR7, RZ ;  /* 0x00000007100e7c10 */ /* 0x000fe4000ff7e0ff */
[----:B------:R-:W-:Y:S02]  /*de50*/  LEA.HI.X R17, R2, c[0x0][0x1fc], R0, 0x1, P1 ;  /* 0x00007f0002117a11 */ /* 0x000fe400008f0c00 */
[----:B------:R-:W-:Y:S02]  /*de60*/  IADD3 R12, P2, R14, UR7, RZ ;  /* 0x000000070e0c7c10 */ /* 0x000fe4000ff5e0ff */
[----:B------:R-:W-:Y:S01]  /*de70*/  IADD3.X R15, R17, UR5, RZ, P3, !PT ;  /* 0x00000005110f7c10 */ /* 0x000fe20009ffe4ff */
[----:B------:R-:W-:Y:S01]  /*de80*/  @!PT LDS RZ, [RZ] ;  /* 0x00000000fffff984 */ /* 0x000fe20000000800 */
[----:B------:R-:W-:Y:S01]  /*de90*/  @!PT LDS RZ, [RZ] ;  /* 0x00000000fffff984 */ /* 0x000fe20000000800 */
[----:B------:R-:W-:Y:S01]  /*dea0*/  @!PT LDS RZ, [RZ] ;  /* 0x00000000fffff984 */ /* 0x000fe20000000800 */
[----:B------:R2:W-:Y:S01]  /*deb0*/  LDGSTS.E.BYPASS.LTC128B.128 [R224+0x100], [R16.64], !P5 ;  /* 0x0010000010e07fae */ /* 0x0005e2000e901d48 */
[----:B------:R-:W-:Y:S02]  /*dec0*/  IADD3 R2, P1, R12, UR7, RZ ;  /* 0x000000070c027c10 */ /* 0x000fe4000ff3e0ff */
[----:B------:R-:W-:Y:S01]  /*ded0*/  IADD3.X R13, R15, UR5, RZ, P2, !PT ;  /* 0x000000050f0d7c10 */ /* 0x000fe200097fe4ff */
[----:B------:R4:W-:Y:S01]  /*dee0*/  LDGSTS.E.BYPASS.LTC128B.128 [R224+0x900], [R14.64], !P4 ;  /* 0x009000000ee07fae */ /* 0x0009e2000e101d48 */
[----:B------:R-:W-:-:S02]  /*def0*/  ISETP.LT.OR P3, PT, R112, 0x21, P0 ;  /* 0x000000217000780c */ /* 0x000fc40000761670 */
[----:B------:R-:W-:Y:S02]  /*df00*/  IADD3.X R3, R13, UR5, RZ, P1, !PT ;  /* 0x000000050d037c10 */ /* 0x000fe40008ffe4ff */
[C---:B------:R-:W-:Y:S02]  /*df10*/  ISETP.LT.OR P2, PT, R112.reuse, 0x31, P0 ;  /* 0x000000317000780c */ /* 0x040fe40000741670 */
[----:B------:R-:W-:-:S07]  /*df20*/  ISETP.LT.OR P1, PT, R112, 0x41, P0 ;  /* 0x000000417000780c */ /* 0x000fce0000721670 */
[----:B------:R4:W-:Y:S04]  /*df30*/  LDGSTS.E.BYPASS.LTC128B.128 [R224+0x1100], [R12.64], !P3 ;  /* 0x011000000ce07fae */ /* 0x0009e8000d901d48 */
[----:B------:R1:W-:Y:S01]  /*df40*/  LDGSTS.E.BYPASS.LTC128B.128 [R224+0x1900], [R2.64], !P2 ;  /* 0x0190000002e07fae */ /* 0x0003e2000d101d48 */
[----:B--2---:R-:W-:-:S04]  /*df50*/  IADD3 R16, P0, R2, UR7, RZ ;  /* 0x0000000702107c10 */ /* 0x004fc8000ff1e0ff */
[----:B------:R-:W-:-:S05]  /*df60*/  IADD3.X R17, R3, UR5, RZ, P0, !PT ;  /* 0x0000000503117c10 */ /* 0x000fca00087fe4ff */
[----:B------:R2:W-:Y:S04]  /*df70*/  LDGSTS.E.BYPASS.LTC128B.128 [R224+0x2100], [R16.64], !P1 ;  /* 0x0210000010e07fae */ /* 0x0005e8000c901d48 */
[----:B------:R-:W-:Y:S01]  /*df80*/  LDSM.16.M88.4 R44, [R213+0x1000] ;  /* 0x00100000d52c783b */ /* 0x000fe20000000200 */
[C---:B------:R-:W-:Y:S03]  /*df90*/  HMMA.16816.F32.BF16 R72, R4.reuse, R28, R52 ;  /* 0x0000001c0448723c */ /* 0x040fe60000041834 */
[----:B------:R-:W-:Y:S04]  /*dfa0*/  LDSM.16.M88.4 R52, [R213] ;  /* 0x00000000d534783b */ /* 0x000fe80000000200 */
[----:B------:R-:W-:Y:S01]  /*dfb0*/  LDSM.16.M88.4 R40, [R213+0x1800] ;  /* 0x00180000d528783b */ /* 0x000fe20000000200 */
[C---:B------:R-:W-:Y:S03]  /*dfc0*/  HMMA.16816.F32.BF16 R24, R4.reuse, R32, R48 ;  /* 0x000000200418723c */ /* 0x040fe60000041830 */
[----:B------:R-:W-:Y:S04]  /*dfd0*/  LDSM.16.M88.4 R48, [R213+0x800] ;  /* 0x00080000d530783b */ /* 0x000fe80000000200 */
[----:B----4-:R-:W-:Y:S01]  /*dfe0*/  LDSM.16.M88.4 R12, [R215] ;  /* 0x00000000d70c783b */ /* 0x010fe20000000200 */
[C---:B------:R-:W-:Y:S03]  /*dff0*/  HMMA.16816.F32.BF16 R156, R4.reuse, R20, R60 ;  /* 0x00000014049c723c */ /* 0x040fe6000004183c */
[----:B------:R-:W-:Y:S04]  /*e000*/  LDSM.16.M88.4 R60, [R213+0x2000] ;  /* 0x00200000d53c783b */ /* 0x000fe80000000200 */
[----:B--2---:R-:W2:Y:S01]  /*e010*/  LDSM.16.M88.4 R16, [R215+0x2000] ;  /* 0x00200000d710783b */ /* 0x004ea20000000200 */
[----:B------:R-:W-:Y:S03]  /*e020*/  HMMA.16816.F32.BF16 R68, R4, R58, R68 ;  /* 0x0000003a0444723c */ /* 0x000fe60000041844 */
[----:B------:R-:W0:Y:S05]  /*e030*/  LDGDEPBAR ;  /* 0x00000000000079af */ /* 0x000e2a0000000000 */
[----:B-1---5:R-:W-:Y:S08]  /*e040*/  HMMA.16816.F32.BF16 R136, R8, R56, R120 ;  /* 0x000000380888723c */ /* 0x022ff00000041878 */
[----:B------:R-:W-:Y:S08]  /*e050*/  HMMA.16816.F32.BF16 R64, R4, R38, R64 ;  /* 0x000000260440723c */ /* 0x000ff00000041840 */
[C---:B------:R-:W-:Y:S08]  /*e060*/  HMMA.16816.F32.BF16 R144, R8.reuse, R36, R104 ;  /* 0x000000240890723c */ /* 0x040ff00000041868 */
[C---:B------:R-:W-:Y:S08]  /*e070*/  HMMA.16816.F32.BF16 R56, R8.reuse, R58, R148 ;  /* 0x0000003a0838723c */ /* 0x040ff00000041894 */
[----:B------:R-:W-:Y:S01]  /*e080*/  HMMA.16816.F32.BF16 R104, R8, R38, R128 ;  /* 0x000000260868723c */ /* 0x000fe20000041880 */
[----:B------:R-:W-:Y:S07]  /*e090*/  LDSM.16.M88.4 R36, [R210] ;  /* 0x00000000d224783b */ /* 0x000fee0000000200 */
[----:B------:R-:W-:Y:S08]  /*e0a0*/  HMMA.16816.F32.BF16 R168, R4, R34, R96 ;  /* 0x0000002204a8723c */ /* 0x000ff00000041860 */
[C---:B------:R-:W-:Y:S08]  /*e0b0*/  HMMA.16816.F32.BF16 R152, R8.reuse, R32, R100 ;  /* 0x000000200898723c */ /* 0x040ff00000041864 */
[----:B------:R-:W-:Y:S01]  /*e0c0*/  HMMA.16816.F32.BF16 R120, R8, R34, R124 ;  /* 0x000000220878723c */ /* 0x000fe2000004187c */
[----:B------:R-:W-:Y:S07]  /*e0d0*/  LDSM.16.M88.4 R32, [R210+0x800] ;  /* 0x00080000d220783b */ /* 0x000fee0000000200 */
[C---:B------:R-:W-:Y:S08]  /*e0e0*/  HMMA.16816.F32.BF16 R160, R4.reuse, R30, R116 ;  /* 0x0000001e04a0723c */ /* 0x040ff00000041874 */
[----:B------:R-:W-:Y:S01]  /*e0f0*/  HMMA.16816.F32.BF16 R140, R4, R22, R108 ;  /* 0x00000016048c723c */ /* 0x000fe2000004186c */
[----:B------:R-:W1:Y:S07]  /*e100*/  LDSM.16.M88.4 R4, [R216+0x2000] ;  /* 0x00200000d804783b */ /* 0x000e6e0000000200 */
[C---:B------:R-:W-:Y:S08]  /*e110*/  HMMA.16816.F32.BF16 R164, R8.reuse, R28, R92 ;  /* 0x0000001c08a4723c */ /* 0x040ff0000004185c */
[C---:B------:R-:W-:Y:S08]  /*e120*/  HMMA.16816.F32.BF16 R172, R8.reuse, R20, R88 ;  /* 0x0000001408ac723c */ /* 0x040ff00000041858 */
[C---:B------:R-:W-:Y:S01]  /*e130*/  HMMA.16816.F32.BF16 R132, R8.reuse, R30, R132 ;  /* 0x0000001e0884723c */ /* 0x040fe20000041884 */
[----:B------:R-:W-:Y:S07]  /*e140*/  LDSM.16.M88.4 R28, [R210+0x1000] ;  /* 0x00100000d21c783b */ /* 0x000fee0000000200 */
[----:B------:R-:W-:Y:S01]  /*e150*/  HMMA.16816.F32.BF16 R128, R8, R22, R84 ;  /* 0x000000160880723c */ /* 0x000fe20000041854 */
[----:B------:R-:W4:Y:S04]  /*e160*/  LDSM.16.M88.4 R8, [R216] ;  /* 0x00000000d808783b */ /* 0x000f280000000200 */
[----:B------:R-:W1:Y:S03]  /*e170*/  LDSM.16.M88.4 R20, [R210+0x2000] ;  /* 0x00200000d214783b */ /* 0x000e660000000200 */
[----:B--2---:R-:W-:Y:S01]  /*e180*/  HMMA.16816.F32.BF16 R108, R16, R44, R24 ;  /* 0x0000002c106c723c */ /* 0x004fe20000041818 */
[----:B------:R-:W2:Y:S01]  /*e190*/  LDSM.16.M88.4 R24, [R210+0x1800] ;  /* 0x00180000d218783b */ /* 0x000ea20000000200 */
[----:B---3--:R-:W-:Y:S01]  /*e1a0*/  ISETP.GT.AND P0, PT, R113, R248, PT ;  /* 0x000000f87100720c */ /* 0x008fe20003f04270 */
[----:B------:R-:W-:-:S05]  /*e1b0*/  DEPBAR.LE SB0, 0x0 ;  /* 0x000080000000791a */ /* 0x000fca0000000000 */
        /* <DEDUP_REMOVED lines=20> */
[C---:B-1----:R-:W-:Y:S08]  /*e300*/  HMMA.16816.F32.BF16 R104, R4.reuse, R38, R92 ;  /* 0x000000260468723c */ /* 0x042ff0000004185c */
[----:B------:R-:W-:Y:S08]  /*e310*/  HMMA.16816.F32.BF16 R92, R4, R34, R88 ;  /* 0x00000022045c723c */ /* 0x000ff00000041858 */
[-C--:B----4-:R-:W-:Y:S08]  /*e320*/  HMMA.16816.F32.BF16 R60, R8, R28.reuse, R52 ;  /* 0x0000001c083c723c */ /* 0x090ff00000041834 */
[C---:B------:R-:W-:Y:S08]  /*e330*/  HMMA.16816.F32.BF16 R88, R4.reuse, R28, R108 ;  /* 0x0000001c0458723c */ /* 0x040ff0000004186c */
[-C--:B------:R-:W-:Y:S08]  /*e340*/  HMMA.16816.F32.BF16 R84, R4, R30.reuse, R84 ;  /* 0x0000001e0454723c */ /* 0x080ff00000041854 */
[C---:B------:R-:W-:Y:S08]  /*e350*/  HMMA.16816.F32.BF16 R52, R8.reuse, R30, R48 ;  /* 0x0000001e0834723c */ /* 0x040ff00000041830 */
[----:B------:R-:W-:Y:S08]  /*e360*/  HMMA.16816.F32.BF16 R28, R8, R20, R16 ;  /* 0x00000014081c723c */ /* 0x000ff00000041810 */
[C---:B------:R-:W-:Y:S08]  /*e370*/  HMMA.16816.F32.BF16 R124, R4.reuse, R36, R124 ;  /* 0x00000024047c723c */ /* 0x040ff0000004187c */
        /* <DEDUP_REMOVED lines=18> */
[----:B------:R-:W-:Y:S02]  /*e4a0*/  SHF.R.S32.HI R2, RZ, 0x1f, R0 ;  /* 0x0000001fff027819 */ /* 0x000fe40000011400 */
[----:B------:R-:W-:-:S03]  /*e4b0*/  LOP3.LUT P5, RZ, R180, 0x1, RZ, 0xc0, !PT ;  /* 0x00000001b4ff7812 */ /* 0x000fc600078ac0ff */
        /* <DEDUP_REMOVED lines=10> */
[-C--:B------:R-:W-:Y:S02]  /*e560*/  IADD3 R4, P0, R6, R10.reuse, RZ ;  /* 0x0000000a06047210 */ /* 0x080fe40007f1e0ff */
[----:B------:R-:W-:Y:S01]  /*e570*/  IADD3.X R7, R11, R9, RZ, P1, !PT ;  /* 0x000000090b077210 */ /* 0x000fe20000ffe4ff */
[----:B------:R-:W-:Y:S01]  /*e580*/  @!PT LDS RZ, [RZ] ;  /* 0x00000000fffff984 */ /* 0x000fe20000000800 */
[----:B------:R-:W-:Y:S01]  /*e590*/  @!PT LDS RZ, [RZ] ;  /* 0x00000000fffff984 */ /* 0x000fe20000000800 */
[----:B------:R-:W-:Y:S01]  /*e5a0*/  @!PT LDS RZ, [RZ] ;  /* 0x00000000fffff984 */ /* 0x000fe20000000800 */
[----:B------:R1:W-:Y:S01]  /*e5b0*/  LDGSTS.E.BYPASS.LTC128B.128 [R224+0x2900], [R8.64], !P5 ;  /* 0x0290000008e07fae */ /* 0x0003e2000e901d48 */
[----:B------:R-:W-:-:S03]  /*e5c0*/  IADD3 R2, P1, R4, R10, RZ ;  /* 0x0000000a04027210 */ /* 0x000fc60007f3e0ff */
[--C-:B------:R-:W-:Y:S01]  /*e5d0*/  IMAD.X R5, R7, 0x1, R11.reuse, P0 ;  /* 0x0000000107057824 */ /* 0x100fe200000e060b */
[----:B------:R-:W-:Y:S01]  /*e5e0*/  IADD3 R10, P0, R2, R10, RZ ;  /* 0x0000000a020a7210 */ /* 0x000fe20007f1e0ff */
[----:B------:R1:W-:Y:S02]  /*e5f0*/  LDGSTS.E.BYPASS.LTC128B.128 [R224+0x3100], [R6.64], !P5 ;  /* 0x0310000006e07fae */ /* 0x0003e4000e901d48 */
[----:B------:R-:W-:Y:S02]  /*e600*/  IMAD.X R3, R5, 0x1, R11, P1 ;  /* 0x0000000105037824 */ /* 0x000fe400008e060b */
[----:B------:R1:W-:Y:S03]  /*e610*/  LDGSTS.E.BYPASS.LTC128B.128 [R224+0x3900], [R4.64], !P5 ;  /* 0x0390000004e07fae */ /* 0x0003e6000e901d48 */
[----:B------:R-:W-:Y:S01]  /*e620*/  IADD3.X R11, R3, R11, RZ, P0, !PT ;  /* 0x0000000b030b7210 */ /* 0x000fe200007fe4ff */
[----:B------:R1:W-:Y:S04]  /*e630*/  LDGSTS.E.BYPASS.LTC128B.128 [R224+0x4100], [R2.64], !P5 ;  /* 0x0410000002e07fae */ /* 0x0003e8000e901d48 */
[----:B------:R1:W-:Y:S02]  /*e640*/  LDGSTS.E.BYPASS.LTC128B.128 [R224+0x4900], [R10.64], !P5 ;  /* 0x049000000ae07fae */ /* 0x0003e4000e901d48 */
.L_x_1482:
[----:B------:R-:W-:Y:S05]  /*e650*/  BSYNC B0 ;  /* 0x0000000000007941 */ /* 0x000fea0003800000 */
.L_x_1481:
[----:B------:R-:W2:Y:S04]  /*e660*/  LDL R246, [R1+0x5c] ;  /* 0x00005c0001f67983 */ /* 0x000ea80000100800 */
[----:B-1----:R-:W3:Y:S04]  /*e670*/  LDL R5, [R1+0x38] ;  /* 0x0000380001057983 */ /* 0x002ee80000100800 */
        /* <DEDUP_REMOVED lines=14> */
[----:B--2---:R-:W-:-:S03]  /*e760*/  IMAD.IADD R3, R0, 0x1, R4 ;  /* 0x0000000100037824 */ /* 0x004fc600078e0204 */
[C---:B------:R-:W-:Y:S02]  /*e770*/  IMNMX R4, R5.reuse, R2, PT ;  /* 0x0000000205047217 */ /* 0x040fe40003800200 */
[----:B------:R-:W-:Y:S02]  /*e780*/  IMNMX R3, R5, R3, PT ;  /* 0x0000000305037217 */ /* 0x000fe40003800200 */
[C---:B------:R-:W-:Y:S02]  /*e790*/  ISETP.GT.AND P3, PT, R4.reuse, RZ, PT ;  /* 0x000000ff0400720c */ /* 0x040fe40003f64270 */
[----:B------:R-:W-:Y:S02]  /*e7a0*/  ISETP.GT.AND P2, PT, R4, 0x1, PT ;  /* 0x000000010400780c */ /* 0x000fe40003f44270 */
[----:B------:R-:W-:Y:S02]  /*e7b0*/  FSEL R9, R72, -INF , P3 ;  /* 0xff80000048097808 */ /* 0x000fe40001800000 */
[----:B------:R-:W-:-:S02]  /*e7c0*/  ISETP.GT.AND P1, PT, R3, RZ, PT ;  /* 0x000000ff0300720c */ /* 0x000fc40003f24270 */
[----:B------:R-:W-:Y:S02]  /*e7d0*/  ISETP.GT.AND P0, PT, R3, 0x1, PT ;  /* 0x000000010300780c */ /* 0x000fe40003f04270 */
[----:B------:R-:W-:Y:S02]  /*e7e0*/  ISETP.GT.AND P3, PT, R4, 0x8, PT ;  /* 0x000000080400780c */ /* 0x000fe40003f64270 */
[----:B------:R-:W-:Y:S02]  /*e7f0*/  FSEL R25, R73, -INF , P2 ;  /* 0xff80000049197808 */ /* 0x000fe40001000000 */
[----:B------:R-:W-:Y:S02]  /*e800*/  FSEL R32, R74, -INF , P1 ;  /* 0xff8000004a207808 */ /* 0x000fe40000800000 */
[----:B------:R-:W-:Y:S02]  /*e810*/  FSEL R33, R75, -INF , P0 ;  /* 0xff8000004b217808 */ /* 0x000fe40000000000 */
[----:B------:R-:W-:-:S02]  /*e820*/  ISETP.GT.AND P2, PT, R4, 0x9, PT ;  /* 0x000000090400780c */ /* 0x000fc40003f44270 */
[----:B------:R-:W-:Y:S01]  /*e830*/  FSEL R26, R68, -INF , P3 ;  /* 0xff800000441a7808 */ /* 0x000fe20001800000 */
[----:B-----5:R-:W-:Y:S01]  /*e840*/  IMAD.IADD R6, R0, 0x1, R6 ;  /* 0x0000000100067824 */ /* 0x020fe200078e0206 */
[C---:B------:R-:W-:Y:S02]  /*e850*/  ISETP.GT.AND P1, PT, R3.reuse, 0x8, PT ;  /* 0x000000080300780c */ /* 0x040fe40003f24270 */
[----:B------:R-:W-:Y:S02]  /*e860*/  ISETP.GT.AND P0, PT, R3, 0x9, PT ;  /* 0x000000090300780c */ /* 0x000fe40003f04270 */
[----:B------:R-:W-:Y:S02]  /*e870*/  ISETP.GT.AND P3, PT, R4, 0x10, PT ;  /* 0x000000100400780c */ /* 0x000fe40003f64270 */
[----:B------:R-:W-:Y:S02]  /*e880*/  FSEL R27, R69, -INF , P2 ;  /* 0xff800000451b7808 */ /* 0x000fe40001000000 */
[----:B------:R-:W-:-:S02]  /*e890*/  FSEL R34, R70, -INF , P1 ;  /* 0xff80000046227808 */ /* 0x000fc40000800000 */
[----:B------:R-:W-:Y:S02]  /*e8a0*/  FSEL R36, R71, -INF , P0 ;  /* 0xff80000047247808 */ /* 0x000fe40000000000 */
[----:B------:R-:W-:Y:S01]  /*e8b0*/  FSEL R69, R64, -INF , P3 ;  /* 0xff80000040457808 */ /* 0x000fe20001800000 */
[----:B------:R-:W-:Y:S01]  /*e8c0*/  IMAD.IADD R0, R0, 0x1, R7 ;  /* 0x0000000100007824 */ /* 0x000fe200078e0207 */
[C---:B------:R-:W-:Y:S02]  /*e8d0*/  ISETP.GT.AND P1, PT, R3.reuse, 0x10, PT ;  /* 0x000000100300780c */ /* 0x040fe40003f24270 */
[----:B------:R-:W-:Y:S02]  /*e8e0*/  ISETP.GT.AND P0, PT, R3, 0x11, PT ;  /* 0x000000110300780c */ /* 0x000fe40003f04270 */
[----:B------:R-:W-:Y:S02]  /*e8f0*/  ISETP.GT.AND P3, PT, R4, 0x18, PT ;  /* 0x000000180400780c */ /* 0x000fe40003f64270 */
[----:B------:R-:W-:-:S02]  /*e900*/  IMNMX R2, R5, R6, PT ;  /* 0x0000000605027217 */ /* 0x000fc40003800200 */
[----:B------:R-:W-:Y:S02]  /*e910*/  FSEL R111, R66, -INF , P1 ;  /* 0xff800000426f7808 */ /* 0x000fe40000800000 */
[----:B------:R-:W-:Y:S02]  /*e920*/  FSEL R112, R67, -INF , P0 ;  /* 0xff80000043707808 */ /* 0x000fe40000000000 */
[----:B------:R-:W-:Y:S02]  /*e930*/  FSEL R96, R56, -INF , P3 ;  /* 0xff80000038607808 */ /* 0x000fe40001800000 */
[----:B------:R-:W-:Y:S02]  /*e940*/  ISETP.GT.AND P2, PT, R4, 0x11, PT ;  /* 0x000000110400780c */ /* 0x000fe40003f44270 */
[C---:B------:R-:W-:Y:S02]  /*e950*/  ISETP.GT.AND P1, PT, R3.reuse, 0x18, PT ;  /* 0x000000180300780c */ /* 0x040fe40003f24270 */
[----:B------:R-:W-:-:S02]  /*e960*/  ISETP.GT.AND P0, PT, R3, 0x19, PT ;  /* 0x000000190300780c */ /* 0x000fc40003f04270 */
[----:B------:R-:W-:Y:S02]  /*e970*/  ISETP.GT.AND P3, PT, R2, RZ, PT ;  /* 0x000000ff0200720c */ /* 0x000fe40003f64270 */
[----:B------:R-:W-:Y:S02]  /*e980*/  IMNMX R0, R5, R0, PT ;  /* 0x0000000005007217 */ /* 0x000fe40003800200 */
[----:B------:R-:W-:Y:S02]  /*e990*/  FSEL R71, R65, -INF , P2 ;  /* 0xff80000041477808 */ /* 0x000fe40001000000 */
[----:B------:R-:W-:Y:S02]  /*e9a0*/  FSEL R113, R58, -INF , P1 ;  /* 0xff8000003a717808 */ /* 0x000fe40000800000 */
[----:B------:R-:W-:Y:S02]  /*e9b0*/  FSEL R131, R59, -INF , P0 ;  /* 0xff8000003b837808 */ /* 0x000fe40000000000 */
[----:B------:R-:W-:-:S02]  /*e9c0*/  FSEL R10, R124, -INF , P3 ;  /* 0xff8000007c0a7808 */ /* 0x000fc40001800000 */
[----:B------:R-:W-:Y:S02]  /*e9d0*/  ISETP.GT.AND P2, PT, R4, 0x19, PT ;  /* 0x000000190400780c */ /* 0x000fe40003f44270 */
[C---:B------:R-:W-:Y:S02]  /*e9e0*/  ISETP.GT.AND P1, PT, R0.reuse, RZ, PT ;  /* 0x000000ff0000720c */ /* 0x040fe40003f24270 */
[----:B------:R-:W-:Y:S02]  /*e9f0*/  ISETP.GT.AND P0, PT, R0, 0x1, PT ;  /* 0x000000010000780c */ /* 0x000fe40003f04270 */
[----:B------:R-:W-:Y:S02]  /*ea00*/  ISETP.GT.AND P3, PT, R2, 0x8, PT ;  /* 0x000000080200780c */ /* 0x000fe40003f64270 */
[----:B------:R-:W-:Y:S02]  /*ea10*/  FSEL R97, R57, -INF , P2 ;  /* 0xff80000039617808 */ /* 0x000fe40001000000 */
[----:B------:R-:W-:-:S02]  /*ea20*/  FSEL R14, R126, -INF , P1 ;  /* 0xff8000007e0e7808 */ /* 0x000fc40000800000 */
[----:B------:R-:W-:Y:S02]  /*ea30*/  FSEL R15, R127, -INF , P0 ;  /* 0xff8000007f0f7808 */ /* 0x000fe40000000000 */
[----:B------:R-:W-:Y:S02]  /*ea40*/  FSEL R12, R104, -INF , P3 ;  /* 0xff800000680c7808 */ /* 0x000fe40001800000 */
[----:B------:R-:W-:Y:S02]  /*ea50*/  ISETP.GT.AND P2, PT, R2, 0x1, PT ;  /* 0x000000010200780c */ /* 0x000fe40003f44270 */
[C---:B------:R-:W-:Y:S02]  /*ea60*/  ISETP.GT.AND P1, PT, R0.reuse, 0x8, PT ;  /* 0x000000080000780c */ /* 0x040fe40003f24270 */
[----:B------:R-:W-:Y:S02]  /*ea70*/  ISETP.GT.AND P0, PT, R0, 0x9, PT ;  /* 0x000000090000780c */ /* 0x000fe40003f04270 */
[----:B------:R-:W-:-:S02]  /*ea80*/  ISETP.GT.AND P3, PT, R2, 0x10, PT ;  /* 0x000000100200780c */ /* 0x000fc40003f64270 */
[----:B------:R-:W-:Y:S02]  /*ea90*/  FSEL R11, R125, -INF , P2 ;  /* 0xff8000007d0b7808 */ /* 0x000fe40001000000 */
[----:B------:R-:W-:Y:S02]  /*eaa0*/  FSEL R20, R106, -INF , P1 ;  /* 0xff8000006a147808 */ /* 0x000fe40000800000 */
[----:B------:R-:W-:Y:S02]  /*eab0*/  FSEL R24, R107, -INF , P0 ;  /* 0xff8000006b187808 */ /* 0x000fe40000000000 */
[----:B------:R-:W-:Y:S02]  /*eac0*/  FSEL R35, R116, -INF , P3 ;  /* 0xff80000074237808 */ /* 0x000fe40001800000 */
[----:B------:R-:W-:Y:S02]  /*ead0*/  ISETP.GT.AND P2, PT, R2, 0x9, PT ;  /* 0x000000090200780c */ /* 0x000fe40003f44270 */
[----:B------:R-:W-:-:S02]  /*eae0*/  ISETP.GT.AND P1, PT, R0, 0x10, PT ;  /* 0x000000100000780c */ /* 0x000fc40003f24270 */
[----:B------:R-:W-:Y:S02]  /*eaf0*/  ISETP.GT.AND P0, PT, R0, 0x11, PT ;  /* 0x000000110000780c */ /* 0x000fe40003f04270 */
[----:B------:R-:W-:Y:S02]  /*eb00*/  ISETP.GT.AND P3, PT, R2, 0x18, PT ;  /* 0x000000180200780c */ /* 0x000fe40003f64270 */
[----:B------:R-:W-:Y:S02]  /*eb10*/  FSEL R13, R105, -INF , P2 ;  /* 0xff800000690d7808 */ /* 0x000fe40001000000 */
[----:B------:R-:W-:Y:S02]  /*eb20*/  FSEL R44, R118, -INF , P1 ;  /* 0xff800000762c7808 */ /* 0x000fe40000800000 */
[----:B------:R-:W-:Y:S02]  /*eb30*/  FSEL R45, R119, -INF , P0 ;  /* 0xff800000772d7808 */ /* 0x000fe40000000000 */
[----:B------:R-:W-:-:S02]  /*eb40*/  FSEL R38, R92, -INF , P3 ;  /* 0xff8000005c267808 */ /* 0x000fc40001800000 */
[----:B------:R-:W-:Y:S02]  /*eb50*/  ISETP.GT.AND P2, PT, R2, 0x11, PT ;  /* 0x000000110200780c */ /* 0x000fe40003f44270 */
[C---:B------:R-:W-:Y:S02]  /*eb60*/  ISETP.GT.AND P1, PT, R0.reuse, 0x18, PT ;  /* 0x000000180000780c */ /* 0x040fe40003f24270 */
        /* <DEDUP_REMOVED lines=16> */
[C---:B------:R-:W-:Y:S02]  /*ec70*/  ISETP.GT.AND P0, PT, R4.reuse, 0x21, PT ;  /* 0x000000210400780c */ /* 0x040fe40003f04270 */
[C---:B------:R-:W-:Y:S02]  /*ec80*/  ISETP.GT.AND P4, PT, R4.reuse, 0x30, PT ;  /* 0x000000300400780c */ /* 0x040fe40003f84270 */
[----:B------:R-:W-:Y:S02]  /*ec90*/  ISETP.GT.AND P3, PT, R4, 0x39, PT ;  /* 0x000000390400780c */ /* 0x000fe40003f64270 */
[----:B------:R-:W-:Y:S02]  /*eca0*/  FSEL R132, R89, -INF , P2 ;  /* 0xff80000059847808 */ /* 0x000fe40001000000 */
        /* <DEDUP_REMOVED lines=19> */
[----:B------:R-:W-:-:S02]  /*ede0*/  FSEL R148, R40, -INF , P1 ;  /* 0xff80000028947808 */ /* 0x000fc40000800000 */
[----:B------:R-:W-:Y:S02]  /*edf0*/  FMNMX.FTZ R4, R71, R4, !PT ;  /* 0x0000000447047209 */ /* 0x000fe40007810000 */
[----:B------:R-:W-:Y:S02]  /*ee00*/  ISETP.GT.AND P0, PT, R2, 0x28, PT ;  /* 0x000000280200780c */ /* 0x000fe40003f04270 */
[----:B------:R-:W-:Y:S02]  /*ee10*/  ISETP.GT.AND P1, PT, R0, 0x28, PT ;  /* 0x000000280000780c */ /* 0x000fe40003f24270 */
[----:B------:R-:W-:Y:S02]  /*ee20*/  FMNMX.FTZ R5, R35, R5, !PT ;  /* 0x0000000523057209 */ /* 0x000fe40007810000 */
[----:B------:R-:W-:Y:S02]  /*ee30*/  FMNMX.FTZ R4, R96, R4, !PT ;  /* 0x0000000460047209 */ /* 0x000fe40007810000 */
[----:B------:R-:W-:-:S02]  /*ee40*/  FSEL R137, R52, -INF , P2 ;  /* 0xff80000034897808 */ /* 0x000fc40001000000 */
[----:B------:R-:W-:Y:S02]  /*ee50*/  FSEL R126, R84, -INF , P0 ;  /* 0xff800000547e7808 */ /* 0x000fe40000000000 */
[----:B------:R-:W-:Y:S02]  /*ee60*/  FSEL R135, R86, -INF , P1 ;  /* 0xff80000056877808 */ /* 0x000fe40000800000 */
[----:B------:R-:W-:Y:S02]  /*ee70*/  FSEL R155, R28, -INF , P3 ;  /* 0xff8000001c9b7808 */ /* 0x000fe40001800000 */
[----:B------:R-:W-:Y:S02]  /*ee80*/  FMNMX.FTZ R5, R37, R5, !PT ;  /* 0x0000000525057209 */ /* 0x000fe40007810000 */
[----:B------:R-:W-:Y:S02]  /*ee90*/  ISETP.GT.AND P2, PT, R2, 0x29, PT ;  /* 0x000000290200780c */ /* 0x000fe40003f44270 */
        /* <DEDUP_REMOVED lines=15> */
[C---:B------:R-:W-:Y:S02]  /*ef90*/  ISETP.GT.AND P1, PT, R2.reuse, 0x48, PT ;  /* 0x000000480200780c */ /* 0x040fe40003f24270 */
[----:B------:R-:W-:Y:S02]  /*efa0*/  ISETP.GT.AND P3, PT, R2, 0x49, PT ;  /* 0x000000490200780c */ /* 0x000fe40003f64270 */
[----:B------:R-:W-:Y:S02]  /*efb0*/  FMNMX.FTZ R2, R114, R4, !PT ;  /* 0x0000000472027209 */ /* 0x000fe40007810000 */
        /* <DEDUP_REMOVED lines=20> */
[----:B------:R-:W-:Y:S02]  /*f100*/  FMNMX.FTZ R4, R149, R4, !PT ;  /* 0x0000000495047209 */ /* 0x000fe40007810000 */
[----:B------:R-:W-:Y:S02]  /*f110*/  FMNMX.FTZ R2, R148, R2, !PT ;  /* 0x0000000294027209 */ /* 0x000fe40007810000 */
[----:B------:R-:W-:Y:S02]  /*f120*/  FSEL R198, R120, -INF , P5 ;  /* 0xff80000078c67808 */ /* 0x000fe40002800000 */
        /* <DEDUP_REMOVED lines=18> */
[----:B------:R-:W-:Y:S02]  /*f250*/  ISETP.GT.AND P0, PT, R0, 0x31, PT ;  /* 0x000000310000780c */ /* 0x000fe40003f04270 */
[----:B------:R-:W-:-:S02]  /*f260*/  FMNMX.FTZ R5, R136, R5, !PT ;  /* 0x0000000588057209 */ /* 0x000fc40007810000 */
[----:B------:R-:W-:Y:S02]  /*f270*/  FMNMX.FTZ R6, R201, R4, !PT ;  /* 0x00000004c9067209 */ /* 0x000fe40007810000 */
[----:B------:R-:W-:Y:S02]  /*f280*/  FMNMX.FTZ R4, R32, R33, !PT ;  /* 0x0000002120047209 */ /* 0x000fe40007810000 */
[----:B------:R-:W-:Y:S02]  /*f290*/  ISETP.GT.AND P2, PT, R0, 0x38, PT ;  /* 0x000000380000780c */ /* 0x000fe40003f44270 */
[----:B------:R-:W-:Y:S02]  /*f2a0*/  FMNMX.FTZ R2, R206, R2, !PT ;  /* 0x00000002ce027209 */ /* 0x000fe40007810000 */
[----:B------:R-:W-:Y:S02]  /*f2b0*/  FSEL R154, R103, -INF , P0 ;  /* 0xff800000679a7808 */ /* 0x000fe40000000000 */
[----:B------:R-:W-:-:S02]  /*f2c0*/  FMNMX.FTZ R5, R153, R5, !PT ;  /* 0x0000000599057209 */ /* 0x000fc40007810000 */
[----:B------:R-:W-:Y:S01]  /*f2d0*/  FMNMX.FTZ R4, R34, R4, !PT ;  /* 0x0000000422047209 */ /* 0x000fe20007810000 */
[----:B------:R-:W1:Y:S01]  /*f2e0*/  SHFL.BFLY PT, R7, R2, 0x2, 0x1f ;  /* 0x0c401f0002077f89 */ /* 0x000e6200000e0000 */
[----:B------:R-:W-:Y:S02]  /*f2f0*/  FSEL R141, R82, -INF , P2 ;  /* 0xff800000528d7808 */ /* 0x000fe40001000000 */
[C---:B------:R-:W-:Y:S02]  /*f300*/  ISETP.GT.AND P4, PT, R0.reuse, 0x39, PT ;  /* 0x000000390000780c */ /* 0x040fe40003f84270 */
[C---:B------:R-:W-:Y:S02]  /*f310*/  ISETP.GT.AND P1, PT, R0.reuse, 0x40, PT ;  /* 0x000000400000780c */ /* 0x040fe40003f24270 */
[C---:B------:R-:W-:Y:S02]  /*f320*/  ISETP.GT.AND P0, PT, R0.reuse, 0x41, PT ;  /* 0x000000410000780c */ /* 0x040fe40003f04270 */
[----:B------:R-:W-:-:S02]  /*f330*/  ISETP.GT.AND P3, PT, R0, 0x48, PT ;  /* 0x000000480000780c */ /* 0x000fc40003f64270 */
[----:B------:R-:W-:Y:S02]  /*f340*/  ISETP.GT.AND P2, PT, R0, 0x49, PT ;  /* 0x000000490000780c */ /* 0x000fe40003f44270 */
[----:B------:R-:W-:Y:S02]  /*f350*/  FMNMX.FTZ R0, R154, R5, !PT ;  /* 0x000000059a007209 */ /* 0x000fe40007810000 */
[----:B------:R-:W-:Y:S01]  /*f360*/  FMNMX.FTZ R5, R36, R4, !PT ;  /* 0x0000000424057209 */ /* 0x000fe20007810000 */
[----:B------:R-:W2:Y:S03]  /*f370*/  SHFL.BFLY PT, R8, R6, 0x2, 0x1f ;  /* 0x0c401f0006087f89 */ /* 0x000ea600000e0000 */
[----:B------:R-:W-:Y:S02]  /*f380*/  FMNMX.FTZ R5, R111, R5, !PT ;  /* 0x000000056f057209 */ /* 0x000fe40007810000 */
[----:B------:R-:W-:-:S02]  /*f390*/  FSEL R142, R83, -INF , P4 ;  /* 0xff800000538e7808 */ /* 0x000fc40002000000 */
[----:B------:R-:W-:Y:S02]  /*f3a0*/  FMNMX.FTZ R5, R112, R5, !PT ;  /* 0x0000000570057209 */ /* 0x000fe40007810000 */
[----:B------:R-:W-:Y:S02]  /*f3b0*/  FMNMX.FTZ R0, R141, R0, !PT ;  /* 0x000000008d007209 */ /* 0x000fe40007810000 */
[----:B------:R-:W-:Y:S02]  /*f3c0*/  FSEL R189, R122, -INF , P1 ;  /* 0xff8000007abd7808 */ /* 0x000fe40000800000 */
[----:B------:R-:W-:Y:S02]  /*f3d0*/  ISETP.GT.AND P1, PT, R3, 0x20, PT ;  /* 0x000000200300780c */ /* 0x000fe40003f24270 */
[----:B------:R-:W-:Y:S02]  /*f3e0*/  FMNMX.FTZ R5, R113, R5, !PT ;  /* 0x0000000571057209 */ /* 0x000fe40007810000 */
[----:B------:R-:W-:-:S02]  /*f3f0*/  FMNMX.FTZ R0, R142, R0, !PT ;  /* 0x000000008e007209 */ /* 0x000fc40007810000 */
[----:B------:R-:W-:Y:S02]  /*f400*/  FSEL R197, R123, -INF , P0 ;  /* 0xff8000007bc57808 */ /* 0x000fe40000000000 */
[----:B------:R-:W-:Y:S02]  /*f410*/  ISETP.GT.AND P0, PT, R3, 0x21, PT ;  /* 0x000000210300780c */ /* 0x000fe40003f04270 */
[----:B------:R-:W-:Y:S02]  /*f420*/  FSEL R128, R62, -INF , P1 ;  /* 0xff8000003e807808 */ /* 0x000fe40000800000 */
[----:B------:R-:W-:Y:S02]  /*f430*/  FMNMX.FTZ R5, R131, R5, !PT ;  /* 0x0000000583057209 */ /* 0x000fe40007810000 */
[----:B------:R-:W-:Y:S02]  /*f440*/  FMNMX.FTZ R0, R189, R0, !PT ;  /* 0x00000000bd007209 */ /* 0x000fe40007810000 */
[----:B------:R-:W-:-:S02]  /*f450*/  FSEL R130, R63, -INF , P0 ;  /* 0xff8000003f827808 */ /* 0x000fc40000000000 */
[----:B------:R-:W-:Y:S02]  /*f460*/  ISETP.GT.AND P1, PT, R3, 0x28, PT ;  /* 0x000000280300780c */ /* 0x000fe40003f24270 */
[----:B------:R-:W-:Y:S02]  /*f470*/  FMNMX.FTZ R5, R128, R5, !PT ;  /* 0x0000000580057209 */ /* 0x000fe40007810000 */
[----:B------:R-:W-:Y:S02]  /*f480*/  FSEL R192, R78, -INF , P3 ;  /* 0xff8000004ec07808 */ /* 0x000fe40001800000 */
[----:B------:R-:W-:Y:S02]  /*f490*/  FMNMX.FTZ R4, R197, R0, !PT ;  /* 0x00000000c5047209 */ /* 0x000fe40007810000 */
[----:B-1----:R-:W-:Y:S02]  /*f4a0*/  FMNMX.FTZ R0, R2, R7, !PT ;  /* 0x0000000702007209 */ /* 0x002fe40007810000 */
[----:B------:R-:W-:-:S02]  /*f4b0*/  ISETP.GT.AND P0, PT, R3, 0x29, PT ;  /* 0x000000290300780c */ /* 0x000fc40003f04270 */
[----:B------:R-:W-:Y:S02]  /*f4c0*/  FSEL R125, R54, -INF , P1 ;  /* 0xff800000367d7808 */ /* 0x000fe40000800000 */
[----:B------:R-:W-:Y:S02]  /*f4d0*/  FMNMX.FTZ R5, R130, R5, !PT ;  /* 0x0000000582057209 */ /* 0x000fe40007810000 */
[----:B------:R-:W-:Y:S02]  /*f4e0*/  FSEL R202, R79, -INF , P2 ;  /* 0xff8000004fca7808 */ /* 0x000fe40001000000 */
[----:B------:R-:W-:Y:S01]  /*f4f0*/  FMNMX.FTZ R2, R192, R4, !PT ;  /* 0x00000004c0027209 */ /* 0x000fe20007810000 */
[----:B------:R-:W1:Y:S01]  /*f500*/  SHFL.BFLY PT, R7, R0, 0x1, 0x1f ;  /* 0x0c201f0000077f89 */ /* 0x000e6200000e0000 */
[----:B------:R-:W-:Y:S02]  /*f510*/  FSEL R127, R55, -INF , P0 ;  /* 0xff800000377f7808 */ /* 0x000fe40000000000 */
[----:B------:R-:W-:-:S02]  /*f520*/  ISETP.GT.AND P1, PT, R3, 0x30, PT ;  /* 0x000000300300780c */ /* 0x000fc40003f24270 */
[----:B------:R-:W-:Y:S02]  /*f530*/  FMNMX.FTZ R5, R125, R5, !PT ;  /* 0x000000057d057209 */ /* 0x000fe40007810000 */
[----:B------:R-:W-:Y:S02]  /*f540*/  FMNMX.FTZ R2, R202, R2, !PT ;  /* 0x00000002ca027209 */ /* 0x000fe40007810000 */
[----:B--2---:R-:W-:Y:S02]  /*f550*/  FMNMX.FTZ R4, R6, R8, !PT ;  /* 0x0000000806047209 */ /* 0x004fe40007810000 */
[----:B------:R-:W-:Y:S02]  /*f560*/  ISETP.GT.AND P0, PT, R3, 0x31, PT ;  /* 0x000000310300780c */ /* 0x000fe40003f04270 */
[----:B------:R-:W-:Y:S02]  /*f570*/  FSEL R143, R50, -INF , P1 ;  /* 0xff800000328f7808 */ /* 0x000fe40000800000 */
[----:B------:R-:W-:Y:S01]  /*f580*/  FMNMX.FTZ R5, R127, R5, !PT ;  /* 0x000000057f057209 */ /* 0x000fe20007810000 */
[----:B------:R-:W2:Y:S01]  /*f590*/  SHFL.BFLY PT, R6, R2, 0x2, 0x1f ;  /* 0x0c401f0002067f89 */ /* 0x000ea200000e0000 */
[----:B------:R-:W-:-:S02]  /*f5a0*/  FSEL R146, R51, -INF , P0 ;  /* 0xff80000033927808 */ /* 0x000fc40000000000 */
[----:B------:R-:W-:Y:S01]  /*f5b0*/  ISETP.GT.AND P0, PT, R3, 0x38, PT ;  /* 0x000000380300780c */ /* 0x000fe20003f04270 */
[----:B------:R-:W3:Y:S01]  /*f5c0*/  SHFL.BFLY PT, R8, R4, 0x1, 0x1f ;  /* 0x0c201f0004087f89 */ /* 0x000ee200000e0000 */
[----:B------:R-:W-:Y:S02]  /*f5d0*/  FMNMX.FTZ R5, R143, R5, !PT ;  /* 0x000000058f057209 */ /* 0x000fe40007810000 */
[C---:B------:R-:W-:Y:S02]  /*f5e0*/  ISETP.GT.AND P3, PT, R3.reuse, 0x39, PT ;  /* 0x000000390300780c */ /* 0x040fe40003f64270 */
[----:B------:R-:W-:Y:S02]  /*f5f0*/  FSEL R150, R42, -INF , P0 ;  /* 0xff8000002a967808 */ /* 0x000fe40000000000 */
[----:B------:R-:W-:Y:S02]  /*f600*/  FMNMX.FTZ R5, R146, R5, !PT ;  /* 0x0000000592057209 */ /* 0x000fe40007810000 */
[----:B------:R-:W-:-:S02]  /*f610*/  ISETP.GT.AND P2, PT, R3, 0x40, PT ;  /* 0x000000400300780c */ /* 0x000fc40003f44270 */
[C---:B------:R-:W-:Y:S02]  /*f620*/  ISETP.GT.AND P1, PT, R3.reuse, 0x41, PT ;  /* 0x000000410300780c */ /* 0x040fe40003f24270 */
[C---:B------:R-:W-:Y:S02]  /*f630*/  ISETP.GT.AND P0, PT, R3.reuse, 0x48, PT ;  /* 0x000000480300780c */ /* 0x040fe40003f04270 */
[----:B------:R-:W-:Y:S02]  /*f640*/  ISETP.GT.AND P4, PT, R3, 0x49, PT ;  /* 0x000000490300780c */ /* 0x000fe40003f84270 */
[----:B------:R-:W-:Y:S02]  /*f650*/  FSEL R152, R43, -INF , P3 ;  /* 0xff8000002b987808 */ /* 0x000fe40001800000 */
[----:B------:R-:W-:Y:S01]  /*f660*/  FMNMX.FTZ R3, R150, R5, !PT ;  /* 0x0000000596037209 */ /* 0x000fe20007810000 */
[----:B------:R-:W-:Y:S01]  /*f670*/  LDSM.16.MT88.4 R40, [R211] ;  /* 0x00000000d328783b */ /* 0x000fe20000004200 */
[----:B------:R-:W-:-:S02]  /*f680*/  FSEL R191, R30, -INF , P2 ;  /* 0xff8000001ebf7808 */ /* 0x000fc40001000000 */
[----:B------:R-:W-:Y:S02]  /*f690*/  FMNMX.FTZ R3, R152, R3, !PT ;  /* 0x0000000398037209 */ /* 0x000fe40007810000 */
[----:B-1----:R-:W-:Y:S02]  /*f6a0*/  FMNMX.FTZ R110, R0, R7, !PT ;  /* 0x00000007006e7209 */ /* 0x002fe40007810000 */
[----:B------:R-:W-:Y:S02]  /*f6b0*/  FSEL R193, R31, -INF , P1 ;  /* 0xff8000001fc17808 */ /* 0x000fe40000800000 */
[----:B------:R-:W-:Y:S01]  /*f6c0*/  FMNMX.FTZ R0, R191, R3, !PT ;  /* 0x00000003bf007209 */ /* 0x000fe20007810000 */
[----:B------:R-:W-:Y:S01]  /*f6d0*/  LDSM.16.MT88.4 R28, [R209] ;  /* 0x00000000d11c783b */ /* 0x000fe20000004200 */
[----:B------:R-:W-:Y:S02]  /*f6e0*/  FSEL R199, R18, -INF , P0 ;  /* 0xff80000012c77808 */ /* 0x000fe40000000000 */
[----:B------:R-:W-:-:S02]  /*f6f0*/  FMNMX.FTZ R0, R193, R0, !PT ;  /* 0x00000000c1007209 */ /* 0x000fc40007810000 */
[----:B--2---:R-:W-:Y:S02]  /*f700*/  FMNMX.FTZ R5, R2, R6, !PT ;  /* 0x0000000602057209 */ /* 0x004fe40007810000 */
[----:B---3--:R-:W-:Y:S02]  /*f710*/  FMNMX.FTZ R108, R4, R8, !PT ;  /* 0x00000008046c7209 */ /* 0x008fe40007810000 */
        /* <DEDUP_REMOVED lines=88> */
[----:B------:R3:W1:Y:S02]  /*fca0*/  MUFU.EX2 R185, R5 ;  /* 0x0000000500b97308 */ /* 0x0006640000000800 */
[----:B---3--:R-:W-:-:S06]  /*fcb0*/  FFMA.FTZ R5, R113, c[0x0][0x2d0], -R4 ;  /* 0x0000b40071057a23 */ /* 0x008fcc0000010804 */
[----:B------:R3:W-:Y:S01]  /*fcc0*/  MUFU.EX2 R186, R5 ;  /* 0x0000000500ba7308 */ /* 0x0007e20000000800 */
[----:B-1----:R-:W-:Y:S02]  /*fcd0*/  F2FP.BF16.PACK_AB R11, R239, R238 ;  /* 0x000000eeef0b723e */ /* 0x002fe400000010ff */
[----:B------:R-:W-:Y:S02]  /*fce0*/  F2FP.BF16.PACK_AB R12, R230, R242 ;  /* 0x000000f2e60c723e */ /* 0x000fe400000010ff */
[----:B-----5:R-:W-:Y:S01]  /*fcf0*/  F2FP.BF16.PACK_AB R14, R232, R229 ;  /* 0x000000e5e80e723e */ /* 0x020fe200000010ff */
[----:B---3--:R-:W-:-:S04]  /*fd00*/  FFMA.FTZ R5, R131, c[0x0][0x2d0], -R4 ;  /* 0x0000b40083057a23 */ /* 0x008fc80000010804 */
[----:B------:R1:W3:Y:S01]  /*fd10*/  MUFU.EX2 R184, R5 ;  /* 0x0000000500b87308 */ /* 0x0002e20000000800 */
[----:B------:R-:W-:Y:S02]  /*fd20*/  F2FP.BF16.PACK_AB R13, R6, R227 ;  /* 0x000000e3060d723e */ /* 0x000fe400000010ff */
[----:B------:R-:W-:Y:S01]  /*fd30*/  F2FP.BF16.PACK_AB R15, R228, R7 ;  /* 0x00000007e40f723e */ /* 0x000fe200000010ff */
[----:B-1----:R-:W-:-:S04]  /*fd40*/  FFMA.FTZ R5, R114, c[0x0][0x2d0], -R3 ;  /* 0x0000b40072057a23 */ /* 0x002fc80000010803 */
[----:B------:R1:W-:Y:S01]  /*fd50*/  MUFU.EX2 R183, R5 ;  /* 0x0000000500b77308 */ /* 0x0003e20000000800 */
[----:B------:R-:W-:Y:S01]  /*fd60*/  HMMA.16816.F32.BF16 R84, R8, R16, RZ ;  /* 0x000000100854723c */ /* 0x000fe200000418ff */
[----:B-1----:R-:W-:-:S06]  /*fd70*/  FFMA.FTZ R5, R124, c[0x0][0x2d0], -R2 ;  /* 0x0000b4007c057a23 */ /* 0x002fcc0000010802 */
[----:B------:R1:W-:Y:S01]  /*fd80*/  MUFU.EX2 R181, R5 ;  /* 0x0000000500b57308 */ /* 0x0003e20000000800 */
[----:B------:R-:W-:Y:S08]  /*fd90*/  HMMA.16816.F32.BF16 R72, R8, R18, RZ ;  /* 0x000000120848723c */ /* 0x000ff000000418ff */
[----:B------:R-:W-:Y:S01]  /*fda0*/  HMMA.16816.F32.BF16 R88, R12, R16, RZ ;  /* 0x000000100c58723c */ /* 0x000fe200000418ff */
[----:B-1----:R-:W-:-:S07]  /*fdb0*/  FFMA.FTZ R5, R132, c[0x0][0x2d0], -R2 ;  /* 0x0000b40084057a23 */ /* 0x002fce0000010802 */
[----:B------:R-:W-:Y:S01]  /*fdc0*/  HMMA.16816.F32.BF16 R92, R12, R18, RZ ;  /* 0x000000120c5c723c */ /* 0x000fe200000418ff */
[----:B------:R-:W1:Y:S01]  /*fdd0*/  LDSM.16.MT88.4 R16, [R209+0x800] ;  /* 0x00080000d110783b */ /* 0x000e620000004200 */
[----:B------:R5:W1:Y:S02]  /*fde0*/  MUFU.EX2 R182, R5 ;  /* 0x0000000500b67308 */ /* 0x000a640000000800 */
        /* <DEDUP_REMOVED lines=10> */
[C---:B------:R-:W-:Y:S08]  /*fe90*/  HMMA.16816.F32.BF16 R60, R8.reuse, R30, RZ ;  /* 0x0000001e083c723c */ /* 0x040ff000000418ff */
        /* <DEDUP_REMOVED lines=8> */
[----:B------:R4:W-:Y:S01]  /*ff20*/  MUFU.EX2 R176, R5 ;  /* 0x0000000500b07308 */ /* 0x0009e20000000800 */
[----:B------:R-:W-:Y:S02]  /*ff30*/  F2FP.BF16.PACK_AB R9, R207, R223 ;  /* 0x000000dfcf09723e */ /* 0x000fe400000010ff */
        /* <DEDUP_REMOVED lines=32> */
[C---:B------:R-:W-:Y:S01]  /*10140*/  HMMA.16816.F32.BF16 R44, R12.reuse, R28, RZ ;  /* 0x0000001c0c2c723c */ /* 0x040fe200000418ff */
[--C-:B-1----:R-:W-:Y:S01]  /*10150*/  FFMA.FTZ R5, R130, c[0x0][0x2d0], -R4.reuse ;  /* 0x0000b40082057a23 */ /* 0x102fe20000010804 */
[----:B------:R-:W-:Y:S01]  /*10160*/  ISETP.NE.AND P6, PT, R251, 0x1, PT ;  /* 0x00000001fb00780c */ /* 0x000fe20003fc5270 */
[----:B------:R-:W-:Y:S05]  /*10170*/  LDSM.16.MT88.4 R128, [R208+0x2000] ;  /* 0x00200000d080783b */ /* 0x000fea0000004200 */
[----:B------:R-:W-:Y:S01]  /*10180*/  HMMA.16816.F32.BF16 R120, R12, R30, RZ ;  /* 0x0000001e0c78723c */ /* 0x000fe200000418ff */
[----:B------:R-:W1:Y:S04]  /*10190*/  LDSM.16.MT88.4 R12, [R208+0x1000] ;  /* 0x00100000d00c783b */ /* 0x000e680000004200 */
[----:B------:R-:W-:Y:S03]  /*101a0*/  LDSM.16.MT88.4 R28, [R209+0x1000] ;  /* 0x00100000d11c783b */ /* 0x000fe60000004200 */
[----:B------:R-:W-:Y:S01]  /*101b0*/  HMMA.16816.F32.BF16 R88, R8, R32, R20 ;  /* 0x000000200858723c */ /* 0x000fe20000041814 */
[----:B------:R-:W3:Y:S01]  /*101c0*/  LDSM.16.MT88.4 R20, [R212+0x1000] ;  /* 0x00100000d414783b */ /* 0x000ee20000004200 */
[----:B------:R2:W1:Y:S02]  /*101d0*/  MUFU.EX2 R169, R5 ;  /* 0x0000000500a97308 */ /* 0x0004640000000800 */
[----:B--2---:R-:W-:-:S06]  /*101e0*/  FFMA.FTZ R5, R125, c[0x0][0x2d0], -R4 ;  /* 0x0000b4007d057a23 */ /* 0x004fcc0000010804 */
[----:B------:R2:W-:Y:S02]  /*101f0*/  MUFU.EX2 R167, R5 ;  /* 0x0000000500a77308 */ /* 0x0005e40000000800 */
[----:B--2---:R-:W-:-:S06]  /*10200*/  FFMA.FTZ R5, R127, c[0x0][0x2d0], -R4 ;  /* 0x0000b4007f057a23 */ /* 0x004fcc0000010804 */
[----:B------:R2:W1:Y:S01]  /*10210*/  MUFU.EX2 R166, R5 ;  /* 0x0000000500a67308 */ /* 0x0004620000000800 */
[----:B------:R-:W-:Y:S01]  /*10220*/  HMMA.16816.F32.BF16 R44, R8, R16, R44 ;  /* 0x00000010082c723c */ /* 0x000fe2000004182c */
[----:B--2---:R-:W-:-:S06]  /*10230*/  FFMA.FTZ R5, R144, c[0x0][0x2d0], -R3 ;  /* 0x0000b40090057a23 */ /* 0x004fcc0000010803 */
[----:B------:R2:W-:Y:S01]  /*10240*/  MUFU.EX2 R168, R5 ;  /* 0x0000000500a87308 */ /* 0x0005e20000000800 */
[C---:B------:R-:W-:Y:S08]  /*10250*/  HMMA.16816.F32.BF16 R16, R8.reuse, R18, R120 ;  /* 0x000000120810723c */ /* 0x040ff00000041878 */
[----:B------:R-:W-:Y:S01]  /*10260*/  HMMA.16816.F32.BF16 R84, R8, R34, R100 ;  /* 0x000000220854723c */ /* 0x000fe20000041864 */
[----:B--2---:R-:W-:-:S04]  /*10270*/  FFMA.FTZ R5, R148, c[0x0][0x2d0], -R3 ;  /* 0x0000b40094057a23 */ /* 0x004fc80000010803 */
[----:B------:R2:W-:Y:S02]  /*10280*/  MUFU.EX2 R165, R5 ;  /* 0x0000000500a57308 */ /* 0x0005e40000000800 */
[----:B------:R-:W-:Y:S02]  /*10290*/  F2FP.BF16.PACK_AB R8, R182, R181 ;  /* 0x000000b5b608723e */ /* 0x000fe400000010ff */
[----:B------:R-:W-:Y:S02]  /*102a0*/  F2FP.BF16.PACK_AB R9, R177, R178 ;  /* 0x000000b2b109723e */ /* 0x000fe400000010ff */
        /* <DEDUP_REMOVED lines=9> */
[----:B------:R-:W-:Y:S01]  /*10340*/  HMMA.16816.F32.BF16 R64, R8, R30, R60 ;  /* 0x0000001e0840723c */ /* 0x000fe2000004183c */
[----:B-1----:R-:W-:-:S07]  /*10350*/  FFMA.FTZ R5, R149, c[0x0][0x2d0], -R2 ;  /* 0x0000b40095057a23 */ /* 0x002fce0000010802 */
[C---:B------:R-:W-:Y:S01]  /*10360*/  HMMA.16816.F32.BF16 R104, R8.reuse, R12, R104 ;  /* 0x0000000c0868723c */ /* 0x040fe20000041868 */
[----:B------:R1:W-:Y:S07]  /*10370*/  MUFU.EX2 R162, R5 ;  /* 0x0000000500a27308 */ /* 0x0003ee0000000800 */
[C---:B------:R-:W-:Y:S08]  /*10380*/  HMMA.16816.F32.BF16 R96, R8.reuse, R20, R96 ;  /* 0x000000140860723c */ /* 0x040ff00000041860 */
[----:B------:R-:W-:Y:S01]  /*10390*/  HMMA.16816.F32.BF16 R80, R8, R28, R80 ;  /* 0x0000001c0850723c */ /* 0x000fe20000041850 */
[----:B-1----:R-:W-:-:S07]  /*103a0*/  FFMA.FTZ R5, R151, c[0x0][0x2d0], -R2 ;  /* 0x0000b40097057a23 */ /* 0x002fce0000010802 */
[----:B------:R-:W-:Y:S01]  /*103b0*/  HMMA.16816.F32.BF16 R60, R8, R38, R52 ;  /* 0x00000026083c723c */ /* 0x000fe20000041834 */
[----:B------:R1:W-:Y:S06]  /*103c0*/  MUFU.EX2 R161, R5 ;  /* 0x0000000500a17308 */ /* 0x0003ec0000000800 */
[----:B----4-:R-:W-:Y:S02]  /*103d0*/  F2FP.BF16.PACK_AB R8, R174, R183 ;  /* 0x000000b7ae08723e */ /* 0x010fe400000010ff */
[----:B------:R-:W-:Y:S02]  /*103e0*/  F2FP.BF16.PACK_AB R9, R169, R170 ;  /* 0x000000aaa909723e */ /* 0x000fe400000010ff */
[----:B------:R-:W-:-:S02]  /*103f0*/  F2FP.BF16.PACK_AB R10, R172, R173 ;  /* 0x000000adac0a723e */ /* 0x000fc400000010ff */
[----:B------:R-:W-:Y:S01]  /*10400*/  F2FP.BF16.PACK_AB R11, R166, R167 ;  /* 0x000000a7a60b723e */ /* 0x000fe200000010ff */
[----:B-1----:R-:W-:-:S06]  /*10410*/  FFMA.FTZ R5, R153, c[0x0][0x2d0], -R0 ;  /* 0x0000b40099057a23 */ /* 0x002fcc0000010800 */
[----:B------:R-:W-:Y:S01]  /*10420*/  HMMA.16816.F32.BF16 R32, R8, R22, R24 ;  /* 0x000000160820723c */ /* 0x000fe20000041818 */
[----:B------:R-:W1:Y:S01]  /*10430*/  LDSM.16.MT88.4 R24, [R208+0x1800] ;  /* 0x00180000d018783b */ /* 0x000e620000004200 */
[----:B------:R3:W-:Y:S02]  /*10440*/  MUFU.EX2 R160, R5 ;  /* 0x0000000500a07308 */ /* 0x0007e40000000800 */
[----:B---3--:R-:W-:-:S06]  /*10450*/  FFMA.FTZ R5, R154, c[0x0][0x2d0], -R0 ;  /* 0x0000b4009a057a23 */ /* 0x008fcc0000010800 */
[----:B------:R3:W4:Y:S02]  /*10460*/  MUFU.EX2 R159, R5 ;  /* 0x00000005009f7308 */ /* 0x0007240000000800 */
[----:B---3--:R-:W-:-:S06]  /*10470*/  FFMA.FTZ R5, R141, c[0x0][0x2d0], -R0 ;  /* 0x0000b4008d057a23 */ /* 0x008fcc0000010800 */
[----:B------:R3:W-:Y:S02]  /*10480*/  MUFU.EX2 R157, R5 ;  /* 0x00000005009d7308 */ /* 0x0007e40000000800 */
[----:B---3--:R-:W-:-:S06]  /*10490*/  FFMA.FTZ R5, R142, c[0x0][0x2d0], -R0 ;  /* 0x0000b4008e057a23 */ /* 0x008fcc0000010800 */
[----:B------:R3:W5:Y:S01]  /*104a0*/  MUFU.EX2 R158, R5 ;  /* 0x00000005009e7308 */ /* 0x0007620000000800 */
[----:B------:R-:W-:Y:S01]  /*104b0*/  HMMA.16816.F32.BF16 R52, R8, R14, R40 ;  /* 0x0000000e0834723c */ /* 0x000fe20000041828 */
[----:B---3--:R-:W-:-:S06]  /*104c0*/  FFMA.FTZ R5, R156, c[0x0][0x2d0], -R3 ;  /* 0x0000b4009c057a23 */ /* 0x008fcc0000010803 */
[----:B------:R3:W-:Y:S01]  /*104d0*/  MUFU.EX2 R156, R5 ;  /* 0x00000005009c7308 */ /* 0x0007e20000000800 */
[----:B------:R-:W-:Y:S01]  /*104e0*/  HMMA.16816.F32.BF16 R40, R8, R28, R44 ;  /* 0x0000001c0828723c */ /* 0x000fe2000004182c */
[----:B---3--:R-:W-:-:S06]  /*104f0*/  FFMA.FTZ R5, R155, c[0x0][0x2d0], -R3 ;  /* 0x0000b4009b057a23 */ /* 0x008fcc0000010803 */
[----:B------:R3:W-:Y:S01]  /*10500*/  MUFU.EX2 R114, R5 ;  /* 0x0000000500727308 */ /* 0x0007e20000000800 */
[C---:B------:R-:W-:Y:S01]  /*10510*/  HMMA.16816.F32.BF16 R56, R8.reuse, R12, R56 ;  /* 0x0000000c0838723c */ /* 0x040fe20000041838 */
[----:B------:R-:W-:Y:S07]  /*10520*/  LDSM.16.MT88.4 R12, [R211+0x1800] ;  /* 0x00180000d30c783b */ /* 0x000fee0000004200 */
[----:B------:R-:W-:Y:S01]  /*10530*/  HMMA.16816.F32.BF16 R48, R8, R20, R48 ;  /* 0x000000140830723c */ /* 0x000fe20000041830 */
[----:B------:R-:W1:Y:S01]  /*10540*/  LDSM.16.MT88.4 R20, [R212+0x1800] ;  /* 0x00180000d414783b */ /* 0x000e620000004200 */
[----:B---3--:R-:W-:-:S06]  /*10550*/  FFMA.FTZ R5, R188, c[0x0][0x2d0], -R3 ;  /* 0x0000b400bc057a23 */ /* 0x008fcc0000010803 */
[C---:B------:R-:W-:Y:S01]  /*10560*/  HMMA.16816.F32.BF16 R28, R8.reuse, R30, R16 ;  /* 0x0000001e081c723c */ /* 0x040fe20000041810 */
[----:B------:R-:W3:Y:S01]  /*10570*/  LDSM.16.MT88.4 R16, [R209+0x1800] ;  /* 0x00180000d110783b */ /* 0x000ee20000004200 */
[----:B------:R2:W-:Y:S06]  /*10580*/  MUFU.EX2 R112, R5 ;  /* 0x0000000500707308 */ /* 0x0005ec0000000800 */
[C---:B------:R-:W-:Y:S08]  /*10590*/  HMMA.16816.F32.BF16 R44, R8.reuse, R36, R88 ;  /* 0x00000024082c723c */ /* 0x040ff00000041858 */
[----:B------:R-:W-:Y:S01]  /*105a0*/  HMMA.16816.F32.BF16 R36, R8, R38, R84 ;  /* 0x000000260824723c */ /* 0x000fe20000041854 */
[----:B--2---:R-:W-:-:S06]  /*105b0*/  FFMA.FTZ R5, R190, c[0x0][0x2d0], -R3 ;  /* 0x0000b400be057a23 */ /* 0x004fcc0000010803 */
[----:B------:R-:W-:Y:S02]  /*105c0*/  F2FP.BF16.PACK_AB R8, R163, R164 ;  /* 0x000000a4a308723e */ /* 0x000fe400000010ff */
[----:B----4-:R-:W-:Y:S02]  /*105d0*/  F2FP.BF16.PACK_AB R9, R159, R160 ;  /* 0x000000a09f09723e */ /* 0x010fe400000010ff */
[----:B------:R-:W-:Y:S02]  /*105e0*/  F2FP.BF16.PACK_AB R10, R161, R162 ;  /* 0x000000a2a10a723e */ /* 0x000fe400000010ff */
[----:B-----5:R-:W-:Y:S01]  /*105f0*/  F2FP.BF16.PACK_AB R11, R158, R157 ;  /* 0x0000009d9e0b723e */ /* 0x020fe200000010ff */
[----:B------:R2:W-:Y:S06]  /*10600*/  MUFU.EX2 R113, R5 ;  /* 0x0000000500717308 */ /* 0x0005ec0000000800 */
[----:B-1----:R-:W-:Y:S01]  /*10610*/  HMMA.16816.F32.BF16 R124, R8, R26, R76 ;  /* 0x0000001a087c723c */ /* 0x002fe2000004184c */
[----:B--2---:R-:W-:-:S04]  /*10620*/  FFMA.FTZ R5, R143, c[0x0][0x2d0], -R4 ;  /* 0x0000b4008f057a23 */ /* 0x004fc80000010804 */
[----:B------:R1:W-:Y:S02]  /*10630*/  MUFU.EX2 R79, R5 ;  /* 0x00000005004f7308 */ /* 0x0003e40000000800 */
[--C-:B-1----:R-:W-:Y:S02]  /*10640*/  FFMA.FTZ R5, R146, c[0x0][0x2d0], -R4.reuse ;  /* 0x0000b40092057a23 */ /* 0x102fe40000010804 */
[----:B------:R-:W-:Y:S01]  /*10650*/  FFMA.FTZ R3, R206, c[0x0][0x2d0], -R3 ;  /* 0x0000b400ce037a23 */ /* 0x000fe20000010803 */
[----:B------:R-:W-:Y:S03]  /*10660*/  HMMA.16816.F32.BF16 R104, R8, R24, R104 ;  /* 0x000000180868723c */ /* 0x000fe60000041868 */
[----:B------:R1:W2:Y:S01]  /*10670*/  MUFU.EX2 R78, R5 ;  /* 0x00000005004e7308 */ /* 0x0002a20000000800 */
[----:B------:R-:W4:Y:S01]  /*10680*/  LDSM.16.MT88.4 R144, [R212+0x2000] ;  /* 0x00200000d490783b */ /* 0x000f220000004200 */
[----:B-1----:R-:W-:-:S06]  /*10690*/  FFMA.FTZ R5, R150, c[0x0][0x2d0], -R4 ;  /* 0x0000b40096057a23 */ /* 0x002fcc0000010804 */
[----:B------:R1:W-:Y:S02]  /*106a0*/  MUFU.EX2 R77, R5 ;  /* 0x00000005004d7308 */ /* 0x0003e40000000800 */
[----:B-1----:R-:W-:-:S06]  /*106b0*/  FFMA.FTZ R5, R152, c[0x0][0x2d0], -R4 ;  /* 0x0000b40098057a23 */ /* 0x002fcc0000010804 */
[----:B------:R-:W1:Y:S01]  /*106c0*/  MUFU.EX2 R76, R5 ;  /* 0x00000005004c7308 */ /* 0x000e620000000800 */
[C---:B------:R-:W-:Y:S01]  /*106d0*/  HMMA.16816.F32.BF16 R136, R8.reuse, R20, R96 ;  /* 0x000000140888723c */ /* 0x040fe20000041860 */
[----:B------:R-:W5:Y:S06]  /*106e0*/  LDSM.16.MT88.4 R96, [R209+0x2000] ;  /* 0x00200000d160783b */ /* 0x000f6c0000004200 */
[----:B------:R1:W-:Y:S01]  /*106f0*/  MUFU.EX2 R111, R3 ;  /* 0x00000003006f7308 */ /* 0x0003e20000000800 */
[C---:B------:R-:W-:Y:S08]  /*10700*/  HMMA.16816.F32.BF16 R72, R8.reuse, R22, R72 ;  /* 0x000000160848723c */ /* 0x040ff00000041848 */
[----:B---3--:R-:W-:Y:S01]  /*10710*/  HMMA.16816.F32.BF16 R80, R8, R16, R80 ;  /* 0x000000100850723c */ /* 0x008fe20000041850 */
[----:B-1----:R-:W-:-:S07]  /*10720*/  FFMA.FTZ R3, R198, c[0x0][0x2d0], -R2 ;  /* 0x0000b400c6037a23 */ /* 0x002fce0000010802 */
[C---:B------:R-:W-:Y:S01]  /*10730*/  HMMA.16816.F32.BF16 R64, R8.reuse, R18, R64 ;  /* 0x000000120840723c */ /* 0x040fe20000041840 */
[----:B------:R1:W-:Y:S07]  /*10740*/  MUFU.EX2 R68, R3 ;  /* 0x0000000300447308 */ /* 0x0003ee0000000800 */
[C---:B------:R-:W-:Y:S08]  /*10750*/  HMMA.16816.F32.BF16 R100, R8.reuse, R12, R100 ;  /* 0x0000000c0864723c */ /* 0x040ff00000041864 */
[----:B------:R-:W-:Y:S01]  /*10760*/  HMMA.16816.F32.BF16 R60, R8, R14, R60 ;  /* 0x0000000e083c723c */ /* 0x000fe2000004183c */
[----:B-1----:R-:W-:-:S06]  /*10770*/  FFMA.FTZ R3, R205, c[0x0][0x2d0], -R2 ;  /* 0x0000b400cd037a23 */ /* 0x002fcc0000010802 */
[----:B------:R-:W-:Y:S02]  /*10780*/  F2FP.BF16.PACK_AB R8, R168, R171 ;  /* 0x000000aba808723e */ /* 0x000fe400000010ff */
[----:B--2---:R-:W-:Y:S02]  /*10790*/  F2FP.BF16.PACK_AB R9, R78, R79 ;  /* 0x0000004f4e09723e */ /* 0x004fe400000010ff */
[----:B------:R-:W-:Y:S02]  /*107a0*/  F2FP.BF16.PACK_AB R10, R156, R165 ;  /* 0x000000a59c0a723e */ /* 0x000fe400000010ff */
[----:B------:R-:W-:Y:S01]  /*107b0*/  F2FP.BF16.PACK_AB R11, R76, R77 ;  /* 0x0000004d4c0b723e */ /* 0x000fe200000010ff */
        /* <DEDUP_REMOVED lines=21> */
[----:B------:R-:W2:Y:S01]  /*10910*/  LDSM.16.MT88.4 R16, [R211+0x2000] ;  /* 0x00200000d310783b */ /* 0x000ea20000004200 */
        /* <DEDUP_REMOVED lines=92> */
[----:B------:R1:W-:Y:S01]  /*10ee0*/  STL [R1+0x14], R13 ;  /* 0x0000140d01007387 */ /* 0x0003e20000100800 */
[----:B------:R-:W-:-:S03]  /*10ef0*/  F2FP.BF16.PACK_AB R152, R71, R68 ;  /* 0x000000444798723e */ /* 0x000fc600000010ff */
[----:B------:R1:W-:Y:S01]  /*10f00*/  STL [R1], R5 ;  /* 0x0000000501007387 */ /* 0x0003e20000100800 */
[----:B------:R-:W-:-:S03]  /*10f10*/  F2FP.BF16.PACK_AB R153, R22, R24 ;  /* 0x000000181699723e */ /* 0x000fc600000010ff */
[----:B------:R1:W-:Y:S01]  /*10f20*/  STL [R1+0x4], R3 ;  /* 0x0000040301007387 */ /* 0x0003e20000100800 */
[----:B------:R-:W-:Y:S02]  /*10f30*/  F2FP.BF16.PACK_AB R154, R25, R69 ;  /* 0x00000045199a723e */ /* 0x000fe400000010ff */
[----:B------:R-:W-:Y:S01]  /*10f40*/  F2FP.BF16.PACK_AB R155, R20, R21 ;  /* 0x00000015149b723e */ /* 0x000fe200000010ff */
[----:B------:R1:W-:Y:S01]  /*10f50*/  STL [R1+0xc], R0 ;  /* 0x00000c0001007387 */ /* 0x0003e20000100800 */
[----:B------:R-:W-:-:S03]  /*10f60*/  IADD3 R200, R245, -0x2, RZ ;  /* 0xfffffffef5c87810 */ /* 0x000fc60007ffe0ff */
[----:B------:R1:W-:Y:S01]  /*10f70*/  STL [R1+0x8], R2 ;  /* 0x0000080201007387 */ /* 0x0003e20000100800 */
[----:B------:R-:W-:Y:S01]  /*10f80*/  ISETP.GE.AND P0, PT, R200, R13, PT ;  /* 0x0000000dc800720c */ /* 0x000fe20003f06270 */
[----:B------:R-:W-:Y:S07]  /*10f90*/  HMMA.16816.F32.BF16 R120, R152, R128, R104 ;  /* 0x000000809878723c */ /* 0x000fee0000041868 */
[----:B------:R-:W-:Y:S02]  /*10fa0*/  F2FP.BF16.PACK_AB R104, R112, R114 ;  /* 0x000000727068723e */ /* 0x000fe400000010ff */
[----:B------:R-:W-:-:S02]  /*10fb0*/  F2FP.BF16.PACK_AB R105, R8, R12 ;  /* 0x0000000c0869723e */ /* 0x000fc400000010ff */
[----:B------:R-:W-:Y:S02]  /*10fc0*/  F2FP.BF16.PACK_AB R106, R111, R113 ;  /* 0x000000716f6a723e */ /* 0x000fe400000010ff */
[----:B------:R-:W-:Y:S01]  /*10fd0*/  F2FP.BF16.PACK_AB R107, R10, R9 ;  /* 0x000000090a6b723e */ /* 0x000fe200000010ff */
[C---:B------:R-:W-:Y:S08]  /*10fe0*/  HMMA.16816.F32.BF16 R124, R152.reuse, R130, R124 ;  /* 0x00000082987c723c */ /* 0x040ff0000004187c */
[C---:B----4-:R-:W-:Y:S08]  /*10ff0*/  HMMA.16816.F32.BF16 R136, R152.reuse, R144, R136 ;  /* 0x000000909888723c */ /* 0x050ff00000041888 */
[C---:B------:R-:W-:Y:S08]  /*11000*/  HMMA.16816.F32.BF16 R140, R152.reuse, R146, R72 ;  /* 0x00000092988c723c */ /* 0x040ff00000041848 */
[C---:B-----5:R-:W-:Y:S08]  /*11010*/  HMMA.16816.F32.BF16 R88, R152.reuse, R96, R80 ;  /* 0x000000609858723c */ /* 0x060ff00000041850 */
        /* <DEDUP_REMOVED lines=16> */
[----:B------:R-:W-:Y:S01]  /*11120*/  @P6 IMAD.HI.U32 R0, R0, c[0x0][0x2c8], RZ ;  /* 0x0000b20000006a27 */ /* 0x000fe200078e00ff */
[----:B------:R-:W-:-:S03]  /*11130*/  MOV R223, R200 ;  /* 0x000000c800df7202 */ /* 0x000fc60000000f00 */
[----:B------:R-:W-:Y:S01]  /*11140*/  IMAD.MOV.U32 R113, RZ, RZ, R70 ;  /* 0x000000ffff717224 */ /* 0x000fe200078e0046 */
[----:B------:R-:W-:-:S05]  /*11150*/  @P6 SHF.R.U32.HI R0, RZ, c[0x0][0x2cc], R0 ;  /* 0x0000b300ff006a19 */ /* 0x000fca0000011600 */
[----:B------:R1:W-:Y:S02]  /*11160*/  @P6 STL [R1+0x18], R0 ;  /* 0x0000180001006387 */ /* 0x0003e40000100800 */
.L_x_1484:
[----:B--2---:R-:W2:Y:S01]  /*11170*/  LDL R225, [R1+0x10] ;  /* 0x0000100001e17983 */ /* 0x004ea20000100800 */
[----:B------:R-:W-:Y:S04]  /*11180*/  DEPBAR.LE SB0, 0x0 ;  /* 0x000080000000791a */ /* 0x000fe80000000000 */
[----:B------:R-:W4:Y:S01]  /*11190*/  LDL.64 R108, [R1+0x20] ;  /* 0x00002000016c7983 */ /* 0x000f220000100a00 */
[----:B------:R-:W-:Y:S01]  /*111a0*/  WARPSYNC 0xffffffff ;  /* 0xffffffff00007948 */ /* 0x000fe20003800000 */
[----:B------:R-:W-:Y:S04]  /*111b0*/  IMAD.MOV.U32 R233, RZ, RZ, c[0x0][0x2c4] ;  /* 0x0000b100ffe97624 */ /* 0x000fe800078e00ff */
[----:B------:R-:W4:Y:S04]  /*111c0*/  LDL R2, [R1+0x30] ;  /* 0x0000300001027983 */ /* 0x000f280000100800 */
[----:B------:R-:W4:Y:S04]  /*111d0*/  LDL R226, [R1+0x1c] ;  /* 0x00001c0001e27983 */ /* 0x000f280000100800 */
[----:B------:R-:W-:Y:S08]  /*111e0*/  BAR.SYNC.DEFER_BLOCKING 0x0 ;  /* 0x0000000000007b1d */ /* 0x000ff00000010000 */
[----:B------:R-:W-:Y:S08]  /*111f0*/  LDSM.16.M88.4 R80, [R214] ;  /* 0x00000000d650783b */ /* 0x000ff00000000200 */
[----:B------:R-:W5:Y:S08]  /*11200*/  LDSM.16.M88.4 R16, [R115] ;  /* 0x000000007310783b */ /* 0x000f700000000200 */
[----:B------:R-:W1:Y:S08]  /*11210*/  LDSM.16.M88.4 R76, [R214+0x2000] ;  /* 0x00200000d64c783b */ /* 0x000e700000000200 */
[----:B------:R-:W1:Y:S08]  /*11220*/  LDSM.16.M88.4 R32, [R115+0x800] ;  /* 0x000800007320783b */ /* 0x000e700000000200 */
[----:B------:R-:W1:Y:S08]  /*11230*/  LDSM.16.M88.4 R48, [R115+0x1000] ;  /* 0x001000007330783b */ /* 0x000e700000000200 */
[----:B------:R-:W1:Y:S01]  /*11240*/  LDSM.16.M88.4 R64, [R115+0x1800] ;  /* 0x001800007340783b */ /* 0x000e620000000200 */
[-C--:B-----5:R-:W-:Y:S07]  /*11250*/  HMMA.16816.F32.BF16 R4, R80, R16.reuse, RZ ;  /* 0x000000105004723c */ /* 0x0a0fee00000418ff */
[----:B------:R-:W5:Y:S01]  /*11260*/  LDSM.16.M88.4 R156, [R115+0x2000] ;  /* 0x00200000739c783b */ /* 0x000f620000000200 */
[C---:B-1----:R-:W-:Y:S07]  /*11270*/  HMMA.16816.F32.BF16 R8, R76.reuse, R16, RZ ;  /* 0x000000104c08723c */ /* 0x042fee00000418ff */
        /* <DEDUP_REMOVED lines=8> */
[----:B------:R-:W3:Y:S04]  /*11300*/  LDL R232, [R1+0x3c] ;  /* 0x00003c0001e87983 */ /* 0x000ee80000100800 */
[----:B------:R-:W3:Y:S01]  /*11310*/  LDL R231, [R1+0x5c] ;  /* 0x00005c0001e77983 */ /* 0x000ee20000100800 */
[-C--:B------:R-:W-:Y:S03]  /*11320*/  HMMA.16816.F32.BF16 R28, R76, R34.reuse, RZ ;  /* 0x000000224c1c723c */ /* 0x080fe600000418ff */
[----:B------:R-:W3:Y:S04]  /*11330*/  LDL R230, [R1+0x18] ;  /* 0x0000180001e67983 */ /* 0x000ee80000100800 */
[----:B------:R-:W3:Y:S01]  /*11340*/  LDL R229, [R1+0x38] ;  /* 0x0000380001e57983 */ /* 0x000ee20000100800 */
[C---:B------:R-:W-:Y:S03]  /*11350*/  HMMA.16816.F32.BF16 R32, R80.reuse, R34, RZ ;  /* 0x000000225020723c */ /* 0x040fe600000418ff */
[----:B------:R-:W3:Y:S04]  /*11360*/  LDL R228, [R1+0x44] ;  /* 0x0000440001e47983 */ /* 0x000ee80000100800 */
[----:B------:R-:W3:Y:S01]  /*11370*/  LDL R227, [R1+0x54] ;  /* 0x0000540001e37983 */ /* 0x000ee20000100800 */
        /* <DEDUP_REMOVED lines=8> */
[-C--:B-----5:R-:W-:Y:S08]  /*11400*/  HMMA.16816.F32.BF16 R68, R80, R156.reuse, RZ ;  /* 0x0000009c5044723c */ /* 0x0a0ff000000418ff */
[C---:B------:R-:W-:Y:S08]  /*11410*/  HMMA.16816.F32.BF16 R72, R76.reuse, R156, RZ ;  /* 0x0000009c4c48723c */ /* 0x040ff000000418ff */
[-C--:B------:R-:W-:Y:S08]  /*11420*/  HMMA.16816.F32.BF16 R76, R76, R158.reuse, RZ ;  /* 0x0000009e4c4c723c */ /* 0x080ff000000418ff */
[----:B------:R-:W-:Y:S01]  /*11430*/  HMMA.16816.F32.BF16 R80, R80, R158, RZ ;  /* 0x0000009e5050723c */ /* 0x000fe200000418ff */
[----:B------:R-:W5:Y:S07]  /*11440*/  LDSM.16.M88.4 R156, [R221] ;  /* 0x00000000dd9c783b */ /* 0x000f6e0000000200 */
[-C--:B-1----:R-:W-:Y:S08]  /*11450*/  HMMA.16816.F32.BF16 R4, R160, R164.reuse, R4 ;  /* 0x000000a4a004723c */ /* 0x082ff00000041804 */
[C---:B------:R-:W-:Y:S08]  /*11460*/  HMMA.16816.F32.BF16 R8, R168.reuse, R164, R8 ;  /* 0x000000a4a808723c */ /* 0x040ff00000041808 */
[-C--:B------:R-:W-:Y:S08]  /*11470*/  HMMA.16816.F32.BF16 R12, R168, R166.reuse, R12 ;  /* 0x000000a6a80c723c */ /* 0x080ff0000004180c */
[C---:B------:R-:W-:Y:S08]  /*11480*/  HMMA.16816.F32.BF16 R16, R160.reuse, R166, R16 ;  /* 0x000000a6a010723c */ /* 0x040ff00000041810 */
[-C--:B------:R-:W-:Y:S08]  /*11490*/  HMMA.16816.F32.BF16 R20, R160, R172.reuse, R20 ;  /* 0x000000aca014723c */ /* 0x080ff00000041814 */
[C---:B------:R-:W-:Y:S08]  /*114a0*/  HMMA.16816.F32.BF16 R24, R168.reuse, R172, R24 ;  /* 0x000000aca818723c */ /* 0x040ff00000041818 */
[-C--:B------:R-:W-:Y:S03]  /*114b0*/  HMMA.16816.F32.BF16 R28, R168, R174.reuse, R28 ;  /* 0x000000aea81c723c */ /* 0x080fe6000004181c */
[----:B--2---:R-:W-:Y:S05]  /*114c0*/  ISETP.GT.AND P0, PT, R225, R223, PT ;  /* 0x000000dfe100720c */ /* 0x004fea0003f04270 */
[C---:B------:R-:W-:Y:S01]  /*114d0*/  HMMA.16816.F32.BF16 R32, R160.reuse, R174, R32 ;  /* 0x000000aea020723c */ /* 0x040fe20000041820 */
[----:B------:R-:W-:Y:S07]  /*114e0*/  LDSM.16.M88.4 R172, [R219] ;  /* 0x00000000dbac783b */ /* 0x000fee0000000200 */
[-C--:B-----5:R-:W-:Y:S01]  /*114f0*/  HMMA.16816.F32.BF16 R36, R160, R156.reuse, R36 ;  /* 0x0000009ca024723c */ /* 0x0a0fe20000041824 */
[----:B------:R-:W-:Y:S02]  /*11500*/  @!P0 IMAD.MOV.U32 R110, RZ, RZ, c[0x0][0x208] ;  /* 0x00008200ff6e8624 */ /* 0x000fe400078e00ff */
[----:B----4-:R-:W-:Y:S01]  /*11510*/  LOP3.LUT P3, RZ, R226, 0x1, RZ, 0xc0, !PT ;  /* 0x00000001e2ff7812 */ /* 0x010fe2000786c0ff */
[C---:B------:R-:W-:Y:S01]  /*11520*/  @!P0 IMAD.WIDE.U32 R164, R223.reuse, c[0x0][0x208], RZ ;  /* 0x00008200dfa48a25 */ /* 0x040fe200078e00ff */
[----:B------:R-:W-:Y:S03]  /*11530*/  @!P0 SHF.R.S32.HI R0, RZ, 0x1f, R223 ;  /* 0x0000001fff008819 */ /* 0x000fe600000114df */
[C---:B------:R-:W-:Y:S01]  /*11540*/  HMMA.16816.F32.BF16 R40, R168.reuse, R156, R40 ;  /* 0x0000009ca828723c */ /* 0x040fe20000041828 */
[----:B------:R-:W-:Y:S03]  /*11550*/  @!P0 IMAD.MOV.U32 R114, RZ, RZ, 0x5 ;  /* 0x00000005ff728424 */ /* 0x000fe600078e00ff */
[----:B------:R-:W-:Y:S02]  /*11560*/  @!P0 IMAD R0, R0, c[0x0][0x208], RZ ;  /* 0x0000820000008a24 */ /* 0x000fe400078e02ff */
[----:B------:R-:W-:Y:S02]  /*11570*/  @!P0 IMAD.MOV.U32 R109, RZ, RZ, R2 ;  /* 0x000000ffff6d8224 */ /* 0x000fe400078e0002 */
[-C--:B------:R-:W-:Y:S04]  /*11580*/  HMMA.16816.F32.BF16 R44, R168, R158.reuse, R44 ;  /* 0x0000009ea82c723c */ /* 0x080fe8000004182c */
[----:B------:R-:W-:Y:S02]  /*11590*/  @!P0 IMAD R0, R223, c[0x0][0x20c], R0 ;  /* 0x00008300df008a24 */ /* 0x000fe400078e0200 */
[----:B------:R-:W-:Y:S02]  /*115a0*/  @!P0 IMAD.WIDE.U32 R108, R164, 0x50, R108 ;  /* 0x00000050a46c8825 */ /* 0x000fe400078e006c */
[C---:B------:R-:W-:Y:S04]  /*115b0*/  HMMA.16816.F32.BF16 R48, R160.reuse, R158, R48 ;  /* 0x0000009ea030723c */ /* 0x040fe80000041830 */
[----:B------:R-:W-:Y:S01]  /*115c0*/  @!P0 IMAD.IADD R0, R165, 0x1, R0 ;  /* 0x00000001a5008824 */ /* 0x000fe200078e0200 */
[----:B------:R-:W-:Y:S01]  /*115d0*/  @!P0 LEA R180, P1, R108, c[0x0][0x1f8], 0x1 ;  /* 0x00007e006cb48a11 */ /* 0x000fe200078208ff */
[----:B------:R-:W1:Y:S01]  /*115e0*/  LDSM.16.M88.4 R164, [R220] ;  /* 0x00000000dca4783b */ /* 0x000e620000000200 */
[----:B------:R-:W-:Y:S02]  /*115f0*/  @!P0 IMAD.SHL.U32 R2, R110, 0x20, RZ ;  /* 0x000000206e028824 */ /* 0x000fe400078e00ff */
[----:B------:R-:W-:Y:S03]  /*11600*/  @!P0 IMAD R0, R0, 0x50, RZ ;  /* 0x0000005000008824 */ /* 0x000fe600078e02ff */
[----:B------:R-:W-:Y:S01]  /*11610*/  @!P0 IADD3 R176, P2, R180, R2, RZ ;  /* 0x00000002b4b08210 */ /* 0x000fe20007f5e0ff */
[----:B------:R-:W-:Y:S01]  /*11620*/  @!P0 IMAD.IADD R109, R109, 0x1, R0 ;  /* 0x000000016d6d8824 */ /* 0x000fe200078e0200 */
[----:B------:R-:W-:Y:S04]  /*11630*/  @!P0 SHF.L.U64.HI R0, R110, R114, c[0x0][0x20c] ;  /* 0x000083006e008619 */ /* 0x000fe80000010272 */
[----:B------:R-:W-:Y:S02]  /*11640*/  @!P0 LEA.HI.X R181, R108, c[0x0][0x1fc], R109, 0x1, P1 ;  /* 0x00007f006cb58a11 */ /* 0x000fe400008f0c6d */
[-C--:B------:R-:W-:Y:S03]  /*11650*/  @!P0 IADD3 R178, P1, R176, R2.reuse, RZ ;  /* 0x00000002b0b28210 */ /* 0x080fe60007f3e0ff */
[----:B------:R-:W-:Y:S01]  /*11660*/  @!PT LDS RZ, [RZ] ;  /* 0x00000000fffff984 */ /* 0x000fe20000000800 */
[----:B------:R-:W-:Y:S01]  /*11670*/  @!PT LDS RZ, [RZ] ;  /* 0x00000000fffff984 */ /* 0x000fe20000000800 */
[----:B------:R-:W-:Y:S01]  /*11680*/  @!PT LDS RZ, [RZ] ;  /* 0x00000000fffff984 */ /* 0x000fe20000000800 */
[----:B------:R2:W-:Y:S01]  /*11690*/  @!P0 LDGSTS.E.BYPASS.LTC128B.128 [R224+0x100], [R180.64], !P3 ;  /* 0x00100000b4e08fae */ /* 0x0005e2000d901d48 */
[--C-:B------:R-:W-:Y:S01]  /*116a0*/  @!P0 IMAD.X R177, R181, 0x1, R0.reuse, P2 ;  /* 0x00000001b5b18824 */ /* 0x100fe200010e0600 */
[-C--:B------:R-:W-:Y:S03]  /*116b0*/  @!P0 IADD3 R108, P2, R178, R2.reuse, RZ ;  /* 0x00000002b26c8210 */ /* 0x080fe60007f5e0ff */
[--C-:B------:R-:W-:Y:S01]  /*116c0*/  @!P0 IMAD.X R179, R177, 0x1, R0.reuse, P1 ;  /* 0x00000001b1b38824 */ /* 0x100fe200008e0600 */
[----:B------:R-:W-:Y:S02]  /*116d0*/  @!P0 IADD3 R156, P1, R108, R2, RZ ;  /* 0x000000026c9c8210 */ /* 0x000fe40007f3e0ff */
[----:B------:R4:W-:Y:S01]  /*116e0*/  @!P0 LDGSTS.E.BYPASS.LTC128B.128 [R224+0x900], [R176.64], !P3 ;  /* 0x00900000b0e08fae */ /* 0x0009e2000d901d48 */
[--C-:B------:R-:W-:Y:S04]  /*116f0*/  @!P0 IMAD.X R109, R179, 0x1, R0.reuse, P2 ;  /* 0x00000001b36d8824 */ /* 0x100fe800010e0600 */
[----:B------:R-:W-:Y:S01]  /*11700*/  @!P0 IMAD.X R157, R109, 0x1, R0, P1 ;  /* 0x000000016d9d8824 */ /* 0x000fe200008e0600 */
[----:B------:R-:W-:Y:S02]  /*11710*/  ISETP.NE.AND P1, PT, R233, 0x1, PT ;  /* 0x00000001e900780c */ /* 0x000fe40003f25270 */
[----:B------:R4:W-:Y:S01]  /*11720*/  @!P0 LDGSTS.E.BYPASS.LTC128B.128 [R224+0x1100], [R178.64], !P3 ;  /* 0x01100000b2e08fae */ /* 0x0009e2000d901d48 */
[-C--:B-1----:R-:W-:Y:S07]  /*11730*/  HMMA.16816.F32.BF16 R52, R160, R164.reuse, R52 ;  /* 0x000000a4a034723c */ /* 0x082fee0000041834 */
[----:B------:R1:W-:Y:S01]  /*11740*/  @!P0 LDGSTS.E.BYPASS.LTC128B.128 [R224+0x1900], [R108.64], !P3 ;  /* 0x019000006ce08fae */ /* 0x0003e2000d901d48 */
[C---:B------:R-:W-:Y:S07]  /*11750*/  HMMA.16816.F32.BF16 R56, R168.reuse, R164, R56 ;  /* 0x000000a4a838723c */ /* 0x040fee0000041838 */
[----:B------:R5:W-:Y:S01]  /*11760*/  @!P0 LDGSTS.E.BYPASS.LTC128B.128 [R224+0x2100], [R156.64], !P3 ;  /* 0x021000009ce08fae */ /* 0x000be2000d901d48 */
[-C--:B------:R-:W-:Y:S07]  /*11770*/  HMMA.16816.F32.BF16 R60, R168, R166.reuse, R60 ;  /* 0x000000a6a83c723c */ /* 0x080fee000004183c */
[----:B--2---:R-:W-:Y:S01]  /*11780*/  LDSM.16.M88.4 R180, [R213] ;  /* 0x00000000d5b4783b */ /* 0x004fe20000000200 */
[C---:B------:R-:W-:Y:S07]  /*11790*/  HMMA.16816.F32.BF16 R64, R160.reuse, R166, R64 ;  /* 0x000000a6a040723c */ /* 0x040fee0000041840 */
[----:B----4-:R-:W2:Y:S01]  /*117a0*/  LDSM.16.M88.4 R176, [R215] ;  /* 0x00000000d7b0783b */ /* 0x010ea20000000200 */
[-C--:B------:R-:W-:Y:S07]  /*117b0*/  HMMA.16816.F32.BF16 R68, R160, R172.reuse, R68 ;  /* 0x000000aca044723c */ /* 0x080fee0000041844 */
[----:B------:R-:W0:Y:S01]  /*117c0*/  LDGDEPBAR ;  /* 0x00000000000079af */ /* 0x000e220000000000 */
[C---:B------:R-:W-:Y:S07]  /*117d0*/  HMMA.16816.F32.BF16 R72, R168.reuse, R172, R72 ;  /* 0x000000aca848723c */ /* 0x040fee0000041848 */
[----:B-----5:R-:W4:Y:S01]  /*117e0*/  LDSM.16.M88.4 R156, [R215+0x2000] ;  /* 0x00200000d79c783b */ /* 0x020f220000000200 */
[-C--:B------:R-:W-:Y:S07]  /*117f0*/  HMMA.16816.F32.BF16 R76, R168, R174.reuse, R76 ;  /* 0x000000aea84c723c */ /* 0x080fee000004184c */
[----:B------:R-:W5:Y:S01]  /*11800*/  LDSM.16.M88.4 R164, [R213+0x800] ;  /* 0x00080000d5a4783b */ /* 0x000f620000000200 */
[----:B---3--:R-:W-:Y:S04]  /*11810*/  IMAD.IADD R0, R231, 0x1, R232 ;  /* 0x00000001e7007824 */ /* 0x008fe800078e02e8 */
[----:B------:R-:W-:Y:S01]  /*11820*/  @P1 IMAD.MOV.U32 R0, RZ, RZ, R230 ;  /* 0x000000ffff001224 */ /* 0x000fe200078e00e6 */
[----:B------:R-:W-:Y:S02]  /*11830*/  HMMA.16816.F32.BF16 R80, R160, R174, R80 ;  /* 0x000000aea050723c */ /* 0x000fe40000041850 */
[----:B------:R-:W3:Y:S06]  /*11840*/  LDSM.16.M88.4 R184, [R213+0x1000] ;  /* 0x00100000d5b8783b */ /* 0x000eec0000000200 */
[-C--:B--2---:R-:W-:Y:S02]  /*11850*/  HMMA.16816.F32.BF16 R4, R176, R180.reuse, R4 ;  /* 0x000000b4b004723c */ /* 0x084fe40000041804 */
[----:B------:R-:W2:Y:S08]  /*11860*/  LDSM.16.M88.4 R188, [R213+0x1800] ;  /* 0x00180000d5bc783b */ /* 0x000eb00000000200 */
[----:B------:R-:W-:Y:S01]  /*11870*/  LDSM.16.M88.4 R192, [R213+0x2000] ;  /* 0x00200000d5c0783b */ /* 0x000fe20000000200 */
[C---:B----4-:R-:W-:Y:S07]  /*11880*/  HMMA.16816.F32.BF16 R8, R156.reuse, R180, R8 ;  /* 0x000000b49c08723c */ /* 0x050fee0000041808 */
[----:B------:R-:W-:Y:S01]  /*11890*/  LDSM.16.M88.4 R196, [R216] ;  /* 0x00000000d8c4783b */ /* 0x000fe20000000200 */
[-C--:B------:R-:W-:Y:S07]  /*118a0*/  HMMA.16816.F32.BF16 R12, R156, R182.reuse, R12 ;  /* 0x000000b69c0c723c */ /* 0x080fee000004180c */
[----:B------:R-:W-:Y:S01]  /*118b0*/  LDSM.16.M88.4 R200, [R210] ;  /* 0x00000000d2c8783b */ /* 0x000fe20000000200 */
[C---:B------:R-:W-:Y:S07]  /*118c0*/  HMMA.16816.F32.BF16 R16, R176.reuse, R182, R16 ;  /* 0x000000b6b010723c */ /* 0x040fee0000041810 */
[----:B------:R-:W-:Y:S01]  /*118d0*/  LDSM.16.M88.4 R204, [R216+0x2000] ;  /* 0x00200000d8cc783b */ /* 0x000fe20000000200 */
[-C--:B-----5:R-:W-:Y:S07]  /*118e0*/  HMMA.16816.F32.BF16 R20, R176, R164.reuse, R20 ;  /* 0x000000a4b014723c */ /* 0x0a0fee0000041814 */
[----:B------:R-:W-:Y:S01]  /*118f0*/  LDSM.16.M88.4 R160, [R210+0x800] ;  /* 0x00080000d2a0783b */ /* 0x000fe20000000200 */
[C---:B------:R-:W-:Y:S07]  /*11900*/  HMMA.16816.F32.BF16 R24, R156.reuse, R164, R24 ;  /* 0x000000a49c18723c */ /* 0x040fee0000041818 */
[----:B------:R-:W-:Y:S01]  /*11910*/  SHFL.IDX PT, R114, R0, 0x2, 0x1c1f ;  /* 0x005c1f0000727f89 */ /* 0x000fe200000e0000 */
[-C--:B------:R-:W-:Y:S07]  /*11920*/  HMMA.16816.F32.BF16 R28, R156, R166.reuse, R28 ;  /* 0x000000a69c1c723c */ /* 0x080fee000004181c */
[----:B------:R-:W4:Y:S01]  /*11930*/  SHFL.IDX PT, R2, R0, 0x1, 0x1c1f ;  /* 0x003c1f0000027f89 */ /* 0x000f2200000e0000 */
[C---:B------:R-:W-:Y:S07]  /*11940*/  HMMA.16816.F32.BF16 R32, R176.reuse, R166, R32 ;  /* 0x000000a6b020723c */ /* 0x040fee0000041820 */
[----:B------:R-:W-:Y:S01]  /*11950*/  SHFL.IDX PT, R110, R0, 0x3, 0x1c1f ;  /* 0x007c1f00006e7f89 */ /* 0x000fe200000e0000 */
[-C--:B---3--:R-:W-:Y:S07]  /*11960*/  HMMA.16816.F32.BF16 R36, R176, R184.reuse, R36 ;  /* 0x000000b8b024723c */ /* 0x088fee0000041824 */
[----:B-1----:R1:W3:Y:S01]  /*11970*/  SHFL.IDX PT, R108, R0, RZ, 0x1c1f ;  /* 0x001c1fff006c7589 */ /* 0x0022e200000e0000 */
[C---:B------:R-:W-:Y:S08]  /*11980*/  HMMA.16816.F32.BF16 R40, R156.reuse, R184, R40 ;  /* 0x000000b89c28723c */ /* 0x040ff00000041828 */
[-C--:B------:R-:W-:Y:S08]  /*11990*/  HMMA.16816.F32.BF16 R44, R156, R186.reuse, R44 ;  /* 0x000000ba9c2c723c */ /* 0x080ff0000004182c */
[C---:B------:R-:W-:Y:S04]  /*119a0*/  HMMA.16816.F32.BF16 R48, R176.reuse, R186, R48 ;  /* 0x000000bab030723c */ /* 0x040fe80000041830 */
[----:B-1----:R-:W-:Y:S04]  /*119b0*/  IMAD R0, R223, -0x50, RZ ;  /* 0xffffffb0df007824 */ /* 0x002fe800078e02ff */
[-C--:B--2---:R-:W-:Y:S04]  /*119c0*/  HMMA.16816.F32.BF16 R52, R176, R188.reuse, R52 ;  /* 0x000000bcb034723c */ /* 0x084fe80000041834 */
[----:B------:R-:W-:Y:S04]  /*119d0*/  IADD3 R0, -R229, 0x1, R0 ;  /* 0x00000001e5007810 */ /* 0x000fe80007ffe100 */
[C---:B------:R-:W-:Y:S04]  /*119e0*/  HMMA.16816.F32.BF16 R56, R156.reuse, R188, R56 ;  /* 0x000000bc9c38723c */ /* 0x040fe80000041838 */
[----:B------:R-:W-:Y:S04]  /*119f0*/  IADD3 R109, -R227, R0, R228 ;  /* 0x00000000e36d7210 */ /* 0x000fe80007ffe1e4 */
[-C--:B------:R-:W-:Y:S04]  /*11a00*/  HMMA.16816.F32.BF16 R60, R156, R190.reuse, R60 ;  /* 0x000000be9c3c723c */ /* 0x080fe8000004183c */
[C---:B----4-:R-:W-:Y:S02]  /*11a10*/  IMAD.IADD R2, R109.reuse, 0x1, R2 ;  /* 0x000000016d027824 */ /* 0x050fe400078e0202 */
[C---:B---3--:R-:W-:Y:S02]  /*11a20*/  IMAD.IADD R108, R109.reuse, 0x1, R108 ;  /* 0x000000016d6c7824 */ /* 0x048fe400078e026c */
[C---:B------:R-:W-:Y:S04]  /*11a30*/  HMMA.16816.F32.BF16 R64, R176.reuse, R190, R64 ;  /* 0x000000beb040723c */ /* 0x040fe80000041840 */
[C---:B------:R-:W-:Y:S01]  /*11a40*/  ISETP.GT.AND P3, PT, R108.reuse, RZ, PT ;  /* 0x000000ff6c00720c */ /* 0x040fe20003f64270 */
[C---:B------:R-:W-:Y:S01]  /*11a50*/  IMAD.IADD R0, R109.reuse, 0x1, R114 ;  /* 0x000000016d007824 */ /* 0x040fe200078e0272 */
[----:B------:R-:W-:Y:S01]  /*11a60*/  ISETP.GT.AND P2, PT, R108, 0x1, PT ;  /* 0x000000016c00780c */ /* 0x000fe20003f44270 */
[----:B------:R-:W-:Y:S01]  /*11a70*/  IMAD.IADD R109, R109, 0x1, R110 ;  /* 0x000000016d6d7824 */ /* 0x000fe200078e026e */
[-C--:B------:R-:W-:Y:S03]  /*11a80*/  HMMA.16816.F32.BF16 R68, R176, R192.reuse, R68 ;  /* 0x000000c0b044723c */ /* 0x080fe60000041844 */
[C---:B------:R-:W-:Y:S02]  /*11a90*/  ISETP.GT.AND P1, PT, R2.reuse, RZ, PT ;  /* 0x000000ff0200720c */ /* 0x040fe40003f24270 */
[----:B------:R-:W-:Y:S02]  /*11aa0*/  ISETP.GT.AND P0, PT, R2, 0x1, PT ;  /* 0x000000010200780c */ /* 0x000fe40003f04270 */
[C---:B------:R-:W-:Y:S01]  /*11ab0*/  ISETP.GT.AND P4, PT, R108.reuse, 0x29, PT ;  /* 0x000000296c00780c */ /* 0x040fe20003f84270 */
[C---:B------:R-:W-:Y:S04]  /*11ac0*/  HMMA.16816.F32.BF16 R72, R156.reuse, R192, R72 ;  /* 0x000000c09c48723c */ /* 0x040fe80000041848 */
[----:B------:R-:W-:Y:S02]  /*11ad0*/  ISETP.GT.AND P5, PT, R108, 0x30, PT ;  /* 0x000000306c00780c */ /* 0x000fe40003fa4270 */
[----:B------:R-:W-:Y:S02]  /*11ae0*/  ISETP.GT.AND P6, PT, R109, 0x29, PT ;  /* 0x000000296d00780c */ /* 0x000fe40003fc4270 */
[-C--:B------:R-:W-:Y:S01]  /*11af0*/  HMMA.16816.F32.BF16 R76, R156, R194.reuse, R76 ;  /* 0x000000c29c4c723c */ /* 0x080fe2000004184c */
[----:B------:R-:W1:Y:S07]  /*11b00*/  LDSM.16.M88.4 R156, [R210+0x1000] ;  /* 0x00100000d29c783b */ /* 0x000e6e0000000200 */
[----:B------:R-:W-:Y:S08]  /*11b10*/  HMMA.16816.F32.BF16 R80, R176, R194, R80 ;  /* 0x000000c2b050723c */ /* 0x000ff00000041850 */
[-C--:B------:R-:W-:Y:S08]  /*11b20*/  HMMA.16816.F32.BF16 R4, R196, R200.reuse, R4 ;  /* 0x000000c8c404723c */ /* 0x080ff00000041804 */
[C---:B------:R-:W-:Y:S07]  /*11b30*/  HMMA.16816.F32.BF16 R8, R204.reuse, R200, R8 ;  /* 0x000000c8cc08723c */ /* 0x040fee0000041808 */
[----:B------:R-:W-:Y:S01]  /*11b40*/  IADD3 R200, R223, -0x1, RZ ;  /* 0xffffffffdfc87810 */ /* 0x000fe20007ffe0ff */
[-C--:B------:R-:W-:Y:S08]  /*11b50*/  HMMA.16816.F32.BF16 R12, R204, R202.reuse, R12 ;  /* 0x000000cacc0c723c */ /* 0x080ff0000004180c */
[C---:B------:R-:W-:Y:S04]  /*11b60*/  HMMA.16816.F32.BF16 R16, R196.reuse, R202, R16 ;  /* 0x000000cac410723c */ /* 0x040fe80000041810 */
[----:B------:R-:W-:Y:S02]  /*11b70*/  FSEL R114, R4, -INF , P3 ;  /* 0xff80000004727808 */ /* 0x000fe40001800000 */
[----:B------:R-:W-:Y:S02]  /*11b80*/  FSEL R165, R6, -INF , P1 ;  /* 0xff80000006a57808 */ /* 0x000fe40000800000 */
[-C--:B------:R-:W-:Y:S03]  /*11b90*/  HMMA.16816.F32.BF16 R20, R196, R160.reuse, R20 ;  /* 0x000000a0c414723c */ /* 0x080fe60000041814 */
[----:B------:R-:W-:Y:S02]  /*11ba0*/  ISETP.GT.AND P3, PT, R0, RZ, PT ;  /* 0x000000ff0000720c */ /* 0x000fe40003f64270 */
[----:B------:R-:W-:Y:S02]  /*11bb0*/  FSEL R164, R7, -INF , P0 ;  /* 0xff80000007a47808 */ /* 0x000fe40000000000 */
[----:B------:R-:W-:Y:S01]  /*11bc0*/  FSEL R166, R8, -INF , P3 ;  /* 0xff80000008a67808 */ /* 0x000fe20001800000 */
[C---:B------:R-:W-:Y:S04]  /*11bd0*/  HMMA.16816.F32.BF16 R24, R204.reuse, R160, R24 ;  /* 0x000000a0cc18723c */ /* 0x040fe80000041818 */
[C---:B------:R-:W-:Y:S02]  /*11be0*/  ISETP.GT.AND P0, PT, R109.reuse, 0x1, PT ;  /* 0x000000016d00780c */ /* 0x040fe40003f04270 */
[----:B------:R-:W-:Y:S02]  /*11bf0*/  ISETP.GT.AND P3, PT, R0, 0x8, PT ;  /* 0x000000080000780c */ /* 0x000fe40003f64270 */
[-C--:B------:R-:W-:Y:S03]  /*11c00*/  HMMA.16816.F32.BF16 R28, R204, R162.reuse, R28 ;  /* 0x000000a2cc1c723c */ /* 0x080fe6000004181c */
[----:B------:R-:W-:Y:S02]  /*11c10*/  ISETP.GT.AND P1, PT, R109, RZ, PT ;  /* 0x000000ff6d00720c */ /* 0x000fe40003f24270 */
[----:B------:R-:W-:Y:S02]  /*11c20*/  FMNMX.FTZ R8, R114, R3, !PT ;  /* 0x0000000372087209 */ /* 0x000fe40007810000 */
[----:B------:R-:W-:Y:S01]  /*11c30*/  FSEL R170, R11, -INF , P0 ;  /* 0xff8000000baa7808 */ /* 0x000fe20000000000 */
[C---:B------:R-:W-:Y:S01]  /*11c40*/  HMMA.16816.F32.BF16 R32, R196.reuse, R162, R32 ;  /* 0x000000a2c420723c */ /* 0x040fe20000041820 */
[----:B------:R-:W2:Y:S03]  /*11c50*/  LDSM.16.M88.4 R160, [R210+0x1800] ;  /* 0x00180000d2a0783b */ /* 0x000ea60000000200 */
[C---:B------:R-:W-:Y:S02]  /*11c60*/  ISETP.GT.AND P0, PT, R109.reuse, 0x9, PT ;  /* 0x000000096d00780c */ /* 0x040fe40003f04270 */
[----:B------:R-:W-:Y:S02]  /*11c70*/  FSEL R171, R10, -INF , P1 ;  /* 0xff8000000aab7808 */ /* 0x000fe40000800000 */
[-C--:B-1----:R-:W-:Y:S03]  /*11c80*/  HMMA.16816.F32.BF16 R36, R196, R156.reuse, R36 ;  /* 0x0000009cc424723c */ /* 0x082fe60000041824 */
[----:B------:R-:W-:Y:S02]  /*11c90*/  ISETP.GT.AND P1, PT, R109, 0x8, PT ;  /* 0x000000086d00780c */ /* 0x000fe40003f24270 */
[----:B------:R-:W-:Y:S02]  /*11ca0*/  FSEL R168, R15, -INF , P0 ;  /* 0xff8000000fa87808 */ /* 0x000fe40000000000 */
[----:B------:R-:W-:Y:S01]  /*11cb0*/  ISETP.GT.AND P0, PT, R2, 0x9, PT ;  /* 0x000000090200780c */ /* 0x000fe20003f04270 */
[C---:B------:R-:W-:Y:S04]  /*11cc0*/  HMMA.16816.F32.BF16 R40, R204.reuse, R156, R40 ;  /* 0x0000009ccc28723c */ /* 0x040fe80000041828 */
[----:B------:R-:W-:Y:S02]  /*11cd0*/  FSEL R169, R14, -INF , P1 ;  /* 0xff8000000ea97808 */ /* 0x000fe40000800000 */
[----:B------:R-:W-:Y:S02]  /*11ce0*/  ISETP.GT.AND P1, PT, R2, 0x8, PT ;  /* 0x000000080200780c */ /* 0x000fe40003f24270 */
[-C--:B------:R-:W-:Y:S04]  /*11cf0*/  HMMA.16816.F32.BF16 R44, R204, R158.reuse, R44 ;  /* 0x0000009ecc2c723c */ /* 0x080fe8000004182c */
[----:B------:R-:W-:Y:S02]  /*11d00*/  FSEL R157, R5, -INF , P2 ;  /* 0xff800000059d7808 */ /* 0x000fe40001000000 */
[----:B------:R-:W1:Y:S01]  /*11d10*/  LDSM.16.M88.4 R4, [R210+0x2000] ;  /* 0x00200000d204783b */ /* 0x000e620000000200 */
[----:B------:R-:W-:Y:S01]  /*11d20*/  ISETP.GT.AND P2, PT, R0, 0x1, PT ;  /* 0x000000010000780c */ /* 0x000fe20003f44270 */
[C---:B------:R-:W-:Y:S01]  /*11d30*/  HMMA.16816.F32.BF16 R48, R196.reuse, R158, R48 ;  /* 0x0000009ec430723c */ /* 0x040fe20000041830 */
[----:B------:R-:W-:Y:S04]  /*11d40*/  DEPBAR.LE SB0, 0x0 ;  /* 0x000080000000791a */ /* 0x000fe80000000000 */
[----:B------:R-:W-:Y:S01]  /*11d50*/  FSEL R167, R9, -INF , P2 ;  /* 0xff80000009a77808 */ /* 0x000fe20001000000 */
[----:B------:R-:W-:Y:S01]  /*11d60*/  BAR.SYNC.DEFER_BLOCKING 0x0 ;  /* 0x0000000000007b1d */ /* 0x000fe20000010000 */
[----:B------:R-:W-:Y:S01]  /*11d70*/  FSEL R158, R12, -INF , P3 ;  /* 0xff8000000c9e7808 */ /* 0x000fe20001800000 */
[-C--:B--2---:R-:W-:Y:S05]  /*11d80*/  HMMA.16816.F32.BF16 R52, R196, R160.reuse, R52 ;  /* 0x000000a0c434723c */ /* 0x084fea0000041834 */
[----:B------:R-:W-:Y:S02]  /*11d90*/  ISETP.GT.AND P3, PT, R108, 0x8, PT ;  /* 0x000000086c00780c */ /* 0x000fe40003f64270 */
[----:B------:R-:W-:Y:S01]  /*11da0*/  ISETP.GT.AND P2, PT, R0, 0x9, PT ;  /* 0x000000090000780c */ /* 0x000fe20003f44270 */
[C---:B------:R-:W-:Y:S04]  /*11db0*/  HMMA.16816.F32.BF16 R56, R204.reuse, R160, R56 ;  /* 0x000000a0cc38723c */ /* 0x040fe80000041838 */
[----:B------:R-:W-:Y:S02]  /*11dc0*/  FSEL R9, R16, -INF , P3 ;  /* 0xff80000010097808 */ /* 0x000fe40001800000 */
[C---:B------:R-:W-:Y:S02]  /*11dd0*/  ISETP.GT.AND P3, PT, R108.reuse, 0x10, PT ;  /* 0x000000106c00780c */ /* 0x040fe40003f64270 */
[-C--:B------:R-:W-:Y:S04]  /*11de0*/  HMMA.16816.F32.BF16 R60, R204, R162.reuse, R60 ;  /* 0x000000a2cc3c723c */ /* 0x080fe8000004183c */
[----:B------:R-:W-:Y:S02]  /*11df0*/  FSEL R159, R13, -INF , P2 ;  /* 0xff8000000d9f7808 */ /* 0x000fe40001000000 */
[----:B------:R-:W-:Y:S02]  /*11e00*/  ISETP.GT.AND P2, PT, R108, 0x9, PT ;  /* 0x000000096c00780c */ /* 0x000fe40003f44270 */
[C---:B------:R-:W-:Y:S04]  /*11e10*/  HMMA.16816.F32.BF16 R64, R196.reuse, R162, R64 ;  /* 0x000000a2c440723c */ /* 0x040fe80000041840 */
[----:B------:R-:W-:Y:S02]  /*11e20*/  FMNMX.FTZ R8, R157, R8, !PT ;  /* 0x000000089d087209 */ /* 0x000fe40007810000 */
        /* <DEDUP_REMOVED lines=8> */
[----:B------:R-:W-:Y:S01]  /*11eb0*/  FMNMX.FTZ R4, R9, R8, !PT ;  /* 0x0000000809047209 */ /* 0x000fe20007810000 */
[-C--:B------:R-:W-:Y:S03]  /*11ec0*/  HMMA.16816.F32.BF16 R76, R204, R6.reuse, R76 ;  /* 0x00000006cc4c723c */ /* 0x080fe6000004184c */
[----:B------:R-:W-:Y:S02]  /*11ed0*/  FSEL R21, R21, -INF , P2 ;  /* 0xff80000015157808 */ /* 0x000fe40001000000 */
[----:B------:R-:W-:Y:S02]  /*11ee0*/  ISETP.GT.AND P2, PT, R0, 0x11, PT ;  /* 0x000000110000780c */ /* 0x000fe40003f44270 */
[----:B------:R-:W-:Y:S01]  /*11ef0*/  FMNMX.FTZ R4, R10, R4, !PT ;  /* 0x000000040a047209 */ /* 0x000fe20007810000 */
[----:B------:R-:W-:Y:S04]  /*11f00*/  HMMA.16816.F32.BF16 R80, R196, R6, R80 ;  /* 0x00000006c450723c */ /* 0x000fe80000041850 */
[----:B------:R-:W-:Y:S02]  /*11f10*/  FSEL R11, R18, -INF , P1 ;  /* 0xff800000120b7808 */ /* 0x000fe40000800000 */
[----:B------:R-:W-:Y:S02]  /*11f20*/  ISETP.GT.AND P1, PT, R2, 0x10, PT ;  /* 0x000000100200780c */ /* 0x000fe40003f24270 */
[----:B------:R-:W-:Y:S02]  /*11f30*/  FSEL R18, R23, -INF , P0 ;  /* 0xff80000017127808 */ /* 0x000fe40000000000 */
[----:B------:R-:W-:Y:S02]  /*11f40*/  ISETP.GT.AND P0, PT, R109, 0x11, PT ;  /* 0x000000116d00780c */ /* 0x000fe40003f04270 */
[----:B------:R-:W-:Y:S02]  /*11f50*/  FSEL R17, R24, -INF , P3 ;  /* 0xff80000018117808 */ /* 0x000fe40001800000 */
[----:B------:R-:W-:Y:S02]  /*11f60*/  ISETP.GT.AND P3, PT, R0, 0x18, PT ;  /* 0x000000180000780c */ /* 0x000fe40003f64270 */
[----:B------:R-:W-:Y:S02]  /*11f70*/  FMNMX.FTZ R4, R20, R4, !PT ;  /* 0x0000000414047209 */ /* 0x000fe40007810000 */
[----:B------:R-:W-:Y:S02]  /*11f80*/  FSEL R19, R22, -INF , P1 ;  /* 0xff80000016137808 */ /* 0x000fe40000800000 */
[----:B------:R-:W-:Y:S02]  /*11f90*/  FSEL R22, R25, -INF , P2 ;  /* 0xff80000019167808 */ /* 0x000fe40001000000 */
[----:B------:R-:W-:Y:S02]  /*11fa0*/  FSEL R24, R28, -INF , P3 ;  /* 0xff8000001c187808 */ /* 0x000fe40001800000 */
[----:B------:R-:W-:Y:S02]  /*11fb0*/  ISETP.GT.AND P3, PT, R108, 0x18, PT ;  /* 0x000000186c00780c */ /* 0x000fe40003f64270 */
[----:B------:R-:W-:Y:S02]  /*11fc0*/  ISETP.GT.AND P2, PT, R0, 0x19, PT ;  /* 0x000000190000780c */ /* 0x000fe40003f44270 */
[----:B------:R-:W-:Y:S02]  /*11fd0*/  FSEL R27, R27, -INF , P0 ;  /* 0xff8000001b1b7808 */ /* 0x000fe40000000000 */
[----:B------:R-:W-:Y:S02]  /*11fe0*/  ISETP.GT.AND P0, PT, R109, 0x19, PT ;  /* 0x000000196d00780c */ /* 0x000fe40003f04270 */
[----:B------:R-:W-:Y:S02]  /*11ff0*/  FSEL R16, R32, -INF , P3 ;  /* 0xff80000020107808 */ /* 0x000fe40001800000 */
[----:B------:R-:W-:Y:S02]  /*12000*/  FMNMX.FTZ R4, R21, R4, !PT ;  /* 0x0000000415047209 */ /* 0x000fe40007810000 */
[----:B------:R-:W-:Y:S02]  /*12010*/  FSEL R25, R29, -INF , P2 ;  /* 0xff8000001d197808 */ /* 0x000fe40001000000 */
[----:B------:R-:W-:Y:S02]  /*12020*/  ISETP.GT.AND P2, PT, R108, 0x19, PT ;  /* 0x000000196c00780c */ /* 0x000fe40003f44270 */
[----:B------:R-:W-:Y:S02]  /*12030*/  FSEL R31, R31, -INF , P0 ;  /* 0xff8000001f1f7808 */ /* 0x000fe40000000000 */
[----:B------:R-:W-:Y:S02]  /*12040*/  ISETP.GT.AND P0, PT, R2, 0x19, PT ;  /* 0x000000190200780c */ /* 0x000fe40003f04270 */
[----:B------:R-:W-:Y:S02]  /*12050*/  FSEL R15, R33, -INF , P2 ;  /* 0xff800000210f7808 */ /* 0x000fe40001000000 */
[----:B------:R-:W-:Y:S01]  /*12060*/  FSEL R13, R35, -INF , P0 ;  /* 0xff800000230d7808 */ /* 0x000fe20000000000 */
[----:B------:R-:W2:Y:S01]  /*12070*/  LDL.64 R32, [R1+0x28] ;  /* 0x0000280001207983 */ /* 0x000ea20000100a00 */
[C---:B------:R-:W-:Y:S02]  /*12080*/  ISETP.GT.AND P3, PT, R108.reuse, 0x20, PT ;  /* 0x000000206c00780c */ /* 0x040fe40003f64270 */
        /* <DEDUP_REMOVED lines=10> */
[----:B------:R-:W-:Y:S02]  /*12130*/  FSEL R180, R43, -INF , P0 ;  /* 0xff8000002bb47808 */ /* 0x000fe40000000000 */
[----:B------:R-:W-:Y:S02]  /*12140*/  ISETP.GT.AND P2, PT, R108, 0x28, PT ;  /* 0x000000286c00780c */ /* 0x000fe40003f44270 */
[----:B------:R-:W-:Y:S02]  /*12150*/  ISETP.GT.AND P1, PT, R109, 0x10, PT ;  /* 0x000000106d00780c */ /* 0x000fe40003f24270 */
[----:B------:R-:W-:Y:S02]  /*12160*/  ISETP.GT.AND P0, PT, R0, 0x28, PT ;  /* 0x000000280000780c */ /* 0x000fe40003f04270 */
[----:B------:R-:W-:Y:S02]  /*12170*/  FMNMX.FTZ R4, R28, R4, !PT ;  /* 0x000000041c047209 */ /* 0x000fe40007810000 */
[----:B------:R-:W-:Y:S02]  /*12180*/  FSEL R176, R44, -INF , P0 ;  /* 0xff8000002cb07808 */ /* 0x000fe40000000000 */
[----:B------:R-:W-:Y:S02]  /*12190*/  FSEL R44, R48, -INF , P2 ;  /* 0xff800000302c7808 */ /* 0x000fe40001000000 */
[----:B------:R-:W-:Y:S02]  /*121a0*/  FMNMX.FTZ R4, R161, R4, !PT ;  /* 0x00000004a1047209 */ /* 0x000fe40007810000 */
        /* <DEDUP_REMOVED lines=8> */
[----:B------:R-:W-:Y:S01]  /*12230*/  FSEL R190, R52, -INF , P5 ;  /* 0xff80000034be7808 */ /* 0x000fe20002800000 */
[----:B------:R-:W3:Y:S01]  /*12240*/  LDL R34, [R1+0x34] ;  /* 0x0000340001227983 */ /* 0x000ee20000100800 */
[----:B------:R-:W-:Y:S02]  /*12250*/  ISETP.GT.AND P1, PT, R2, 0x20, PT ;  /* 0x000000200200780c */ /* 0x000fe40003f24270 */
[----:B------:R-:W-:Y:S02]  /*12260*/  FSEL R173, R40, -INF , P3 ;  /* 0xff80000028ad7808 */ /* 0x000fe40001800000 */
[----:B------:R-:W-:Y:S02]  /*12270*/  ISETP.GT.AND P3, PT, R108, 0x31, PT ;  /* 0x000000316c00780c */ /* 0x000fe40003f64270 */
[----:B------:R-:W-:Y:S02]  /*12280*/  FMNMX.FTZ R4, R163, R4, !PT ;  /* 0x00000004a3047209 */ /* 0x000fe40007810000 */
[----:B------:R-:W-:Y:S02]  /*12290*/  FSEL R162, R38, -INF , P1 ;  /* 0xff80000026a27808 */ /* 0x000fe40000800000 */
[----:B------:R-:W-:Y:S02]  /*122a0*/  FSEL R191, R53, -INF , P3 ;  /* 0xff80000035bf7808 */ /* 0x000fe40001800000 */
[----:B------:R-:W-:Y:S02]  /*122b0*/  FMNMX.FTZ R4, R190, R4, !PT ;  /* 0x00000004be047209 */ /* 0x000fe40007810000 */
[----:B------:R-:W-:Y:S02]  /*122c0*/  ISETP.GT.AND P1, PT, R109, 0x20, PT ;  /* 0x000000206d00780c */ /* 0x000fe40003f24270 */
[----:B------:R-:W-:Y:S02]  /*122d0*/  ISETP.GT.AND P2, PT, R108, 0x38, PT ;  /* 0x000000386c00780c */ /* 0x000fe40003f44270 */
[----:B------:R-:W-:Y:S02]  /*122e0*/  FSEL R175, R42, -INF , P1 ;  /* 0xff8000002aaf7808 */ /* 0x000fe40000800000 */
[----:B------:R-:W-:Y:S02]  /*122f0*/  FSEL R196, R64, -INF , P2 ;  /* 0xff80000040c47808 */ /* 0x000fe40001000000 */
[----:B------:R-:W-:Y:S02]  /*12300*/  FMNMX.FTZ R4, R191, R4, !PT ;  /* 0x00000004bf047209 */ /* 0x000fe40007810000 */
        /* <DEDUP_REMOVED lines=11> */
[C---:B------:R-:W-:Y:S02]  /*123c0*/  ISETP.GT.AND P0, PT, R108.reuse, 0x41, PT ;  /* 0x000000416c00780c */ /* 0x040fe40003f04270 */
        /* <DEDUP_REMOVED lines=15> */
[C---:B------:R-:W-:Y:S01]  /*124c0*/  ISETP.GT.AND P4, PT, R2.reuse, 0x28, PT ;  /* 0x000000280200780c */ /* 0x040fe20003f84270 */
[----:B------:R-:W1:Y:S01]  /*124d0*/  SHFL.BFLY PT, R7, R4, 0x2, 0x1f ;  /* 0x0c401f0004077f89 */ /* 0x000e6200000e0000 */
[----:B------:R-:W-:Y:S02]  /*124e0*/  FMNMX.FTZ R5, R13, R5, !PT ;  /* 0x000000050d057209 */ /* 0x000fe40007810000 */
[----:B------:R-:W-:Y:S02]  /*124f0*/  ISETP.GT.AND P0, PT, R2, 0x31, PT ;  /* 0x000000310200780c */ /* 0x000fe40003f04270 */
[----:B------:R-:W-:Y:S02]  /*12500*/  FMNMX.FTZ R5, R162, R5, !PT ;  /* 0x00000005a2057209 */ /* 0x000fe40007810000 */
[----:B------:R-:W-:Y:S02]  /*12510*/  FSEL R80, R50, -INF , P4 ;  /* 0xff80000032507808 */ /* 0x000fe40002000000 */
[----:B------:R-:W-:Y:S02]  /*12520*/  FSEL R184, R55, -INF , P0 ;  /* 0xff80000037b87808 */ /* 0x000fe40000000000 */
[C---:B------:R-:W-:Y:S02]  /*12530*/  ISETP.GT.AND P2, PT, R2.reuse, 0x29, PT ;  /* 0x000000290200780c */ /* 0x040fe40003f44270 */
[C---:B------:R-:W-:Y:S02]  /*12540*/  ISETP.GT.AND P1, PT, R2.reuse, 0x30, PT ;  /* 0x000000300200780c */ /* 0x040fe40003f24270 */
[----:B------:R-:W-:Y:S02]  /*12550*/  ISETP.GT.AND P0, PT, R2, 0x38, PT ;  /* 0x000000380200780c */ /* 0x000fe40003f04270 */
[----:B------:R-:W-:Y:S02]  /*12560*/  FMNMX.FTZ R5, R172, R5, !PT ;  /* 0x00000005ac057209 */ /* 0x000fe40007810000 */
[----:B------:R-:W-:Y:S02]  /*12570*/  FMNMX.FTZ R6, R166, R112, !PT ;  /* 0x00000070a6067209 */ /* 0x000fe40007810000 */
[----:B------:R-:W-:Y:S02]  /*12580*/  FSEL R183, R54, -INF , P1 ;  /* 0xff80000036b77808 */ /* 0x000fe40000800000 */
[C---:B------:R-:W-:Y:S02]  /*12590*/  ISETP.GT.AND P4, PT, R2.reuse, 0x39, PT ;  /* 0x000000390200780c */ /* 0x040fe40003f84270 */
[C---:B------:R-:W-:Y:S02]  /*125a0*/  ISETP.GT.AND P3, PT, R2.reuse, 0x40, PT ;  /* 0x000000400200780c */ /* 0x040fe40003f64270 */
[C---:B------:R-:W-:Y:S02]  /*125b0*/  ISETP.GT.AND P1, PT, R2.reuse, 0x48, PT ;  /* 0x000000480200780c */ /* 0x040fe40003f24270 */
[----:B------:R-:W-:Y:S02]  /*125c0*/  FSEL R160, R51, -INF , P2 ;  /* 0xff80000033a07808 */ /* 0x000fe40001000000 */
[----:B------:R-:W-:Y:S02]  /*125d0*/  ISETP.GT.AND P2, PT, R2, 0x41, PT ;  /* 0x000000410200780c */ /* 0x000fe40003f44270 */
[----:B------:R-:W-:Y:S02]  /*125e0*/  FSEL R193, R66, -INF , P0 ;  /* 0xff80000042c17808 */ /* 0x000fe40000000000 */
        /* <DEDUP_REMOVED lines=30> */
[----:B------:R-:W-:Y:S02]  /*127d0*/  FMNMX.FTZ R6, R168, R6, !PT ;  /* 0x00000006a8067209 */ /* 0x000fe40007810000 */
[----:B------:R-:W-:Y:S01]  /*127e0*/  ISETP.GT.AND P2, PT, R0, 0x30, PT ;  /* 0x000000300000780c */ /* 0x000fe20003f44270 */
[----:B------:R-:W4:Y:S01]  /*127f0*/  SHFL.BFLY PT, R7, R4, 0x2, 0x1f ;  /* 0x0c401f0004077f89 */ /* 0x000f2200000e0000 */
        /* <DEDUP_REMOVED lines=16> */
[----:B------:R-:W-:Y:S02]  /*12900*/  FSEL R177, R47, -INF , P6 ;  /* 0xff8000002fb17808 */ /* 0x000fe40003000000 */
[----:B------:R-:W-:Y:S02]  /*12910*/  ISETP.GT.AND P6, PT, R0, 0x39, PT ;  /* 0x000000390000780c */ /* 0x000fe40003fc4270 */
[----:B------:R-:W-:Y:S02]  /*12920*/  FMNMX.FTZ R0, R198, R5, !PT ;  /* 0x00000005c6007209 */ /* 0x000fe40007810000 */
[----:B------:R-:W-:Y:S02]  /*12930*/  FMNMX.FTZ R5, R31, R6, !PT ;  /* 0x000000061f057209 */ /* 0x000fe40007810000 */
[----:B-1----:R-:W-:Y:S02]  /*12940*/  FMNMX.FTZ R110, R2, R8, !PT ;  /* 0x00000008026e7209 */ /* 0x002fe40007810000 */
[----:B------:R-:W-:Y:S02]  /*12950*/  FMNMX.FTZ R2, R175, R5, !PT ;  /* 0x00000005af027209 */ /* 0x000fe40007810000 */
[----:B------:R-:W-:Y:S02]  /*12960*/  FSEL R250, R76, -INF , P3 ;  /* 0xff8000004cfa7808 */ /* 0x000fe40001800000 */
[----:B------:R-:W-:Y:S02]  /*12970*/  FMNMX.FTZ R2, R180, R2, !PT ;  /* 0x00000002b4027209 */ /* 0x000fe40007810000 */
[----:B------:R-:W-:Y:S02]  /*12980*/  FSETP.NEU.FTZ.AND P3, PT, R110, -INF , PT ;  /* 0xff8000006e00780b */ /* 0x000fe40003f7d000 */
[----:B------:R-:W-:Y:S02]  /*12990*/  FMNMX.FTZ R6, R179, R2, !PT ;  /* 0x00000002b3067209 */ /* 0x000fe40007810000 */
[----:B----4-:R-:W-:Y:S01]  /*129a0*/  FMNMX.FTZ R2, R4, R7, !PT ;  /* 0x0000000704027209 */ /* 0x010fe20007810000 */
[----:B------:R-:W-:Y:S01]  /*129b0*/  FMUL.FTZ R4, R110, c[0x0][0x2d0] ;  /* 0x0000b4006e047a20 */ /* 0x000fe20000410000 */
[----:B------:R-:W-:Y:S02]  /*129c0*/  FSEL R199, R61, -INF , P6 ;  /* 0xff8000003dc77808 */ /* 0x000fe40003000000 */
[----:B------:R-:W-:Y:S01]  /*129d0*/  FSEL R234, R72, -INF , P5 ;  /* 0xff80000048ea7808 */ /* 0x000fe20002800000 */
[----:B------:R-:W1:Y:S01]  /*129e0*/  SHFL.BFLY PT, R7, R2, 0x1, 0x1f ;  /* 0x0c201f0002077f89 */ /* 0x000e6200000e0000 */
[----:B------:R-:W-:Y:S02]  /*129f0*/  FSEL R156, R4, RZ, P3 ;  /* 0x000000ff049c7208 */ /* 0x000fe40001800000 */
[----:B------:R-:W-:Y:S02]  /*12a00*/  FMNMX.FTZ R0, R199, R0, !PT ;  /* 0x00000000c7007209 */ /* 0x000fe40007810000 */
[----:B------:R-:W-:Y:S01]  /*12a10*/  FSEL R238, R73, -INF , P4 ;  /* 0xff80000049ee7808 */ /* 0x000fe20002000000 */
[--C-:B------:R-:W-:Y:S01]  /*12a20*/  FFMA.FTZ R4, R114, c[0x0][0x2d0], -R156.reuse ;  /* 0x0000b40072047a23 */ /* 0x100fe2000001089c */
[----:B------:R-:W-:Y:S02]  /*12a30*/  FSEL R48, R77, -INF , P2 ;  /* 0xff8000004d307808 */ /* 0x000fe40001000000 */
[----:B------:R-:W-:Y:S01]  /*12a40*/  ISETP.GT.AND P4, PT, R223, R225, PT ;  /* 0x000000e1df00720c */ /* 0x000fe20003f84270 */
[----:B------:R4:W-:Y:S01]  /*12a50*/  MUFU.EX2 R29, R4 ;  /* 0x00000004001d7308 */ /* 0x0009e20000000800 */
[----:B------:R-:W-:Y:S02]  /*12a60*/  FMNMX.FTZ R0, R234, R0, !PT ;  /* 0x00000000ea007209 */ /* 0x000fe40007810000 */
[C---:B------:R-:W-:Y:S02]  /*12a70*/  ISETP.GT.AND P1, PT, R109.reuse, 0x30, PT ;  /* 0x000000306d00780c */ /* 0x040fe40003f24270 */
[----:B------:R-:W-:Y:S02]  /*12a80*/  FMNMX.FTZ R0, R238, R0, !PT ;  /* 0x00000000ee007209 */ /* 0x000fe40007810000 */
[C---:B------:R-:W-:Y:S02]  /*12a90*/  ISETP.GT.AND P0, PT, R109.reuse, 0x31, PT ;  /* 0x000000316d00780c */ /* 0x040fe40003f04270 */
[----:B------:R-:W-:Y:S02]  /*12aa0*/  FMNMX.FTZ R0, R250, R0, !PT ;  /* 0x00000000fa007209 */ /* 0x000fe40007810000 */
[----:B------:R-:W-:Y:S02]  /*12ab0*/  FSEL R185, R58, -INF , P1 ;  /* 0xff8000003ab97808 */ /* 0x000fe40000800000 */
[----:B------:R-:W-:Y:S02]  /*12ac0*/  FMNMX.FTZ R0, R48, R0, !PT ;  /* 0x0000000030007209 */ /* 0x000fe40007810000 */
[----:B------:R-:W-:Y:S02]  /*12ad0*/  ISETP.GT.AND P1, PT, R109, 0x38, PT ;  /* 0x000000386d00780c */ /* 0x000fe40003f24270 */
[----:B------:R-:W-:Y:S01]  /*12ae0*/  FSEL R188, R59, -INF , P0 ;  /* 0xff8000003bbc7808 */ /* 0x000fe20000000000 */
[----:B------:R-:W5:Y:S01]  /*12af0*/  SHFL.BFLY PT, R5, R0, 0x2, 0x1f ;  /* 0x0c401f0000057f89 */ /* 0x000f6200000e0000 */
[C---:B------:R-:W-:Y:S02]  /*12b00*/  ISETP.GT.AND P0, PT, R109.reuse, 0x39, PT ;  /* 0x000000396d00780c */ /* 0x040fe40003f04270 */
[----:B------:R-:W-:Y:S02]  /*12b10*/  FSEL R192, R62, -INF , P1 ;  /* 0xff8000003ec07808 */ /* 0x000fe40000800000 */
[----:B------:R-:W-:Y:S01]  /*12b20*/  ISETP.GT.AND P1, PT, R109, 0x40, PT ;  /* 0x000000406d00780c */ /* 0x000fe20003f24270 */
[--C-:B----4-:R-:W-:Y:S01]  /*12b30*/  FFMA.FTZ R4, R157, c[0x0][0x2d0], -R156.reuse ;  /* 0x0000b4009d047a23 */ /* 0x110fe2000001089c */
[----:B------:R-:W-:Y:S02]  /*12b40*/  LOP3.LUT P6, RZ, R226, 0x1, RZ, 0xc0, !PT ;  /* 0x00000001e2ff7812 */ /* 0x000fe400078cc0ff */
[----:B------:R-:W-:Y:S01]  /*12b50*/  FSEL R235, R74, -INF , P1 ;  /* 0xff8000004aeb7808 */ /* 0x000fe20000800000 */
[----:B------:R5:W-:Y:S01]  /*12b60*/  MUFU.EX2 R82, R4 ;  /* 0x0000000400527308 */ /* 0x000be20000000800 */
[----:B------:R-:W-:Y:S02]  /*12b70*/  FSEL R195, R63, -INF , P0 ;  /* 0xff8000003fc37808 */ /* 0x000fe40000000000 */
[C---:B------:R-:W-:Y:S02]  /*12b80*/  ISETP.GT.AND P0, PT, R109.reuse, 0x41, PT ;  /* 0x000000416d00780c */ /* 0x040fe40003f04270 */
[----:B------:R-:W-:Y:S02]  /*12b90*/  ISETP.GT.AND P1, PT, R109, 0x48, PT ;  /* 0x000000486d00780c */ /* 0x000fe40003f24270 */
[----:B------:R-:W-:Y:S02]  /*12ba0*/  FSEL R236, R75, -INF , P0 ;  /* 0xff8000004bec7808 */ /* 0x000fe40000000000 */
[----:B------:R-:W-:Y:S02]  /*12bb0*/  ISETP.GT.AND P0, PT, R109, 0x49, PT ;  /* 0x000000496d00780c */ /* 0x000fe40003f04270 */
[----:B-1----:R-:W-:Y:S02]  /*12bc0*/  FMNMX.FTZ R109, R2, R7, !PT ;  /* 0x00000007026d7209 */ /* 0x002fe40007810000 */
[----:B------:R-:W-:Y:S02]  /*12bd0*/  FMNMX.FTZ R6, R177, R6, !PT ;  /* 0x00000006b1067209 */ /* 0x000fe40007810000 */
[----:B------:R-:W-:Y:S02]  /*12be0*/  FSETP.NEU.FTZ.AND P2, PT, R109, -INF , PT ;  /* 0xff8000006d00780b */ /* 0x000fe40003f5d000 */
[----:B------:R-:W-:Y:S02]  /*12bf0*/  FMNMX.FTZ R6, R185, R6, !PT ;  /* 0x00000006b9067209 */ /* 0x000fe40007810000 */
[----:B------:R-:W-:Y:S02]  /*12c00*/  FSEL R244, R78, -INF , P1 ;  /* 0xff8000004ef47808 */ /* 0x000fe40000800000 */
[----:B------:R-:W-:Y:S02]  /*12c10*/  FMNMX.FTZ R6, R188, R6, !PT ;  /* 0x00000006bc067209 */ /* 0x000fe40007810000 */
[----:B------:R-:W-:Y:S02]  /*12c20*/  FSEL R71, R79, -INF , P0 ;  /* 0xff8000004f477808 */ /* 0x000fe40000000000 */
[----:B-----5:R-:W-:Y:S01]  /*12c30*/  FMNMX.FTZ R4, R0, R5, !PT ;  /* 0x0000000500047209 */ /* 0x020fe20007810000 */
[--C-:B------:R-:W-:Y:S01]  /*12c40*/  FFMA.FTZ R5, R9, c[0x0][0x2d0], -R156.reuse ;  /* 0x0000b40009057a23 */ /* 0x100fe2000001089c */
[----:B------:R-:W-:Y:S01]  /*12c50*/  FMNMX.FTZ R6, R192, R6, !PT ;  /* 0x00000006c0067209 */ /* 0x000fe20007810000 */
[--C-:B------:R-:W-:Y:S02]  /*12c60*/  FFMA.FTZ R9, R21, c[0x0][0x2d0], -R156.reuse ;  /* 0x0000b40015097a23 */ /* 0x100fe4000001089c */
[----:B------:R1:W-:Y:S01]  /*12c70*/  MUFU.EX2 R81, R5 ;  /* 0x0000000500517308 */ /* 0x0003e20000000800 */
[----:B------:R-:W-:Y:S01]  /*12c80*/  FMNMX.FTZ R6, R195, R6, !PT ;  /* 0x00000006c3067209 */ /* 0x000fe20007810000 */
[----:B------:R-:W4:Y:S03]  /*12c90*/  SHFL.BFLY PT, R7, R4, 0x1, 0x1f ;  /* 0x0c201f0004077f89 */ /* 0x000f2600000e0000 */
[----:B------:R-:W-:Y:S04]  /*12ca0*/  FMNMX.FTZ R6, R235, R6, !PT ;  /* 0x00000006eb067209 */ /* 0x000fe80007810000 */
[----:B------:R-:W-:Y:S01]  /*12cb0*/  FMNMX.FTZ R6, R236, R6, !PT ;  /* 0x00000006ec067209 */ /* 0x000fe20007810000 */
[----:B------:R-:W-:Y:S03]  /*12cc0*/  MUFU.EX2 R50, R9 ;  /* 0x0000000900327308 */ /* 0x000fe60000000800 */
[----:B------:R-:W-:Y:S01]  /*12cd0*/  FMNMX.FTZ R0, R244, R6, !PT ;  /* 0x00000006f4007209 */ /* 0x000fe20007810000 */
[----:B------:R-:W-:Y:S02]  /*12ce0*/  FFMA.FTZ R6, R10, c[0x0][0x2d0], -R156 ;  /* 0x0000b4000a067a23 */ /* 0x000fe4000001089c */
[----:B------:R-:W-:Y:S01]  /*12cf0*/  @P4 IMAD.MOV.U32 R10, RZ, RZ, c[0x0][0x1e4] ;  /* 0x00007900ff0a4624 */ /* 0x000fe200078e00ff */
[----:B------:R-:W-:Y:S03]  /*12d00*/  FMNMX.FTZ R0, R71, R0, !PT ;  /* 0x0000000047007209 */ /* 0x000fe60007810000 */
[----:B------:R-:W5:Y:S02]  /*12d10*/  MUFU.EX2 R60, R6 ;  /* 0x00000006003c7308 */ /* 0x000f640000000800 */
[----:B------:R-:W2:Y:S01]  /*12d20*/  SHFL.BFLY PT, R2, R0, 0x2, 0x1f ;  /* 0x0c401f0000027f89 */ /* 0x000ea200000e0000 */
[----:B-1----:R-:W-:Y:S01]  /*12d30*/  FMUL.FTZ R5, R109, c[0x0][0x2d0] ;  /* 0x0000b4006d057a20 */ /* 0x002fe20000410000 */
[----:B----4-:R-:W-:Y:S04]  /*12d40*/  FMNMX.FTZ R108, R4, R7, !PT ;  /* 0x00000007046c7209 */ /* 0x010fe80007810000 */
[----:B------:R-:W-:Y:S01]  /*12d50*/  FSEL R114, R5, RZ, P2 ;  /* 0x000000ff05727208 */ /* 0x000fe20001000000 */
[C---:B------:R-:W-:Y:S01]  /*12d60*/  FMUL.FTZ R4, R108.reuse, c[0x0][0x2d0] ;  /* 0x0000b4006c047a20 */ /* 0x040fe20000410000 */
[----:B------:R-:W-:Y:S03]  /*12d70*/  FSETP.NEU.FTZ.AND P1, PT, R108, -INF , PT ;  /* 0xff8000006c00780b */ /* 0x000fe60003f3d000 */
[----:B------:R-:W-:Y:S01]  /*12d80*/  FFMA.FTZ R5, R165, c[0x0][0x2d0], -R114 ;  /* 0x0000b400a5057a23 */ /* 0x000fe20000010872 */
[----:B------:R-:W-:Y:S03]  /*12d90*/  FSEL R157, R4, RZ, P1 ;  /* 0x000000ff049d7208 */ /* 0x000fe60000800000 */
[----:B------:R1:W-:Y:S02]  /*12da0*/  MUFU.EX2 R23, R5 ;  /* 0x0000000500177308 */ /* 0x0003e40000000800 */
[--C-:B------:R-:W-:Y:S02]  /*12db0*/  FFMA.FTZ R7, R166, c[0x0][0x2d0], -R157.reuse ;  /* 0x0000b400a6077a23 */ /* 0x100fe4000001089d */
[--C-:B------:R-:W-:Y:S01]  /*12dc0*/  FFMA.FTZ R8, R167, c[0x0][0x2d0], -R157.reuse ;  /* 0x0000b400a7087a23 */ /* 0x100fe2000001089d */
[----:B-----5:R-:W-:Y:S02]  /*12dd0*/  F2FP.BF16.PACK_AB R74, R60, R81 ;  /* 0x000000513c4a723e */ /* 0x020fe400000010ff */
[----:B--2---:R-:W-:Y:S03]  /*12de0*/  FMNMX.FTZ R0, R0, R2, !PT ;  /* 0x0000000200007209 */ /* 0x004fe60007810000 */
[----:B------:R3:W-:Y:S01]  /*12df0*/  MUFU.EX2 R83, R7 ;  /* 0x0000000700537308 */ /* 0x0007e20000000800 */
[----:B------:R-:W-:Y:S01]  /*12e00*/  @P4 SHF.R.S32.HI R6, RZ, 0x1f, R200 ;  /* 0x0000001fff064819 */ /* 0x000fe200000114c8 */
[----:B------:R-:W2:Y:S04]  /*12e10*/  SHFL.BFLY PT, R2, R0, 0x1, 0x1f ;  /* 0x0c201f0000027f89 */ /* 0x000ea800000e0000 */
[----:B------:R-:W-:Y:S04]  /*12e20*/  @P4 IMAD R6, R6, c[0x0][0x1e0], RZ ;  /* 0x0000780006064a24 */ /* 0x000fe800078e02ff */
[----:B------:R-:W4:Y:S01]  /*12e30*/  MUFU.EX2 R62, R8 ;  /* 0x00000008003e7308 */ /* 0x000f220000000800 */
[----:B------:R-:W-:Y:S02]  /*12e40*/  @P4 IMAD R6, R200, c[0x0][0x1e4], R6 ;  /* 0x00007900c8064a24 */ /* 0x000fe400078e0206 */
[----:B-1----:R-:W-:Y:S07]  /*12e50*/  FFMA.FTZ R5, R164, c[0x0][0x2d0], -R114 ;  /* 0x0000b400a4057a23 */ /* 0x002fee0000010872 */
[----:B------:R1:W-:Y:S01]  /*12e60*/  MUFU.EX2 R63, R5 ;  /* 0x00000005003f7308 */ /* 0x0003e20000000800 */
[----:B---3--:R-:W-:Y:S01]  /*12e70*/  @P4 IMAD.MOV.U32 R7, RZ, RZ, R34 ;  /* 0x000000ffff074224 */ /* 0x008fe200078e0022 */
[----:B--2---:R-:W-:Y:S01]  /*12e80*/  FMNMX.FTZ R70, R0, R2, !PT ;  /* 0x0000000200467209 */ /* 0x004fe20007810000 */
[--C-:B------:R-:W-:Y:S02]  /*12e90*/  FFMA.FTZ R0, R158, c[0x0][0x2d0], -R157.reuse ;  /* 0x0000b4009e007a23 */ /* 0x100fe4000001089d */
[----:B------:R-:W-:Y:S05]  /*12ea0*/  FFMA.FTZ R2, R159, c[0x0][0x2d0], -R157 ;  /* 0x0000b4009f027a23 */ /* 0x000fea000001089d */
[----:B------:R2:W-:Y:S01]  /*12eb0*/  MUFU.EX2 R59, R0 ;  /* 0x00000000003b7308 */ /* 0x0005e20000000800 */
[----:B----4-:R-:W-:Y:S01]  /*12ec0*/  F2FP.BF16.PACK_AB R64, R62, R83 ;  /* 0x000000533e40723e */ /* 0x010fe200000010ff */
[----:B------:R-:W-:Y:S08]  /*12ed0*/  FFMA.FTZ R8, R16, c[0x0][0x2d0], -R156 ;  /* 0x0000b40010087a23 */ /* 0x000ff0000001089c */
[----:B------:R-:W-:Y:S01]  /*12ee0*/  MUFU.EX2 R164, R8 ;  /* 0x0000000800a47308 */ /* 0x000fe20000000800 */
[----:B-1----:R-:W-:Y:S02]  /*12ef0*/  FFMA.FTZ R5, R11, c[0x0][0x2d0], -R114 ;  /* 0x0000b4000b057a23 */ /* 0x002fe40000010872 */
[----:B------:R-:W-:Y:S05]  /*12f00*/  @P4 IMAD.MOV.U32 R11, RZ, RZ, c[0x0][0x1e0] ;  /* 0x00007800ff0b4624 */ /* 0x000fea00078e00ff */
[C---:B------:R-:W-:Y:S02]  /*12f10*/  @P4 SHF.L.U64.HI R10, R11.reuse, 0x5, R10 ;  /* 0x000000050b0a4819 */ /* 0x040fe4000001020a */
[----:B------:R1:W-:Y:S01]  /*12f20*/  MUFU.EX2 R61, R5 ;  /* 0x00000005003d7308 */ /* 0x0003e20000000800 */
[----:B------:R-:W-:Y:S02]  /*12f30*/  @P4 IMAD.SHL.U32 R11, R11, 0x20, RZ ;  /* 0x000000200b0b4824 */ /* 0x000fe400078e00ff */
[----:B--2---:R-:W-:Y:S07]  /*12f40*/  FMUL.FTZ R0, R70, c[0x0][0x2d0] ;  /* 0x0000b40046007a20 */ /* 0x004fee0000410000 */
[----:B------:R2:W3:Y:S01]  /*12f50*/  MUFU.EX2 R57, R2 ;  /* 0x0000000200397308 */ /* 0x0004e20000000800 */
[----:B-1----:R-:W-:Y:S02]  /*12f60*/  FFMA.FTZ R5, R12, c[0x0][0x2d0], -R114 ;  /* 0x0000b4000c057a23 */ /* 0x002fe40000010872 */
[----:B------:R-:W-:Y:S07]  /*12f70*/  FFMA.FTZ R12, R20, c[0x0][0x2d0], -R156 ;  /* 0x0000b400140c7a23 */ /* 0x000fee000001089c */
[----:B------:R1:W4:Y:S01]  /*12f80*/  MUFU.EX2 R58, R5 ;  /* 0x00000005003a7308 */ /* 0x0003220000000800 */
[----:B--2---:R-:W-:Y:S01]  /*12f90*/  FFMA.FTZ R2, R19, c[0x0][0x2d0], -R114 ;  /* 0x0000b40013027a23 */ /* 0x004fe20000010872 */
[----:B---3--:R-:W-:Y:S08]  /*12fa0*/  F2FP.BF16.PACK_AB R66, R57, R59 ;  /* 0x0000003b3942723e */ /* 0x008ff000000010ff */
[----:B------:R2:W-:Y:S10]  /*12fb0*/  MUFU.EX2 R252, R2 ;  /* 0x0000000200fc7308 */ /* 0x0005f40000000800 */
[----:B------:R-:W-:Y:S01]  /*12fc0*/  MUFU.EX2 R51, R12 ;  /* 0x0000000c00337308 */ /* 0x000fe20000000800 */
[----:B-1----:R-:W-:Y:S01]  /*12fd0*/  @P4 IMAD.WIDE.U32 R4, R200, c[0x0][0x1e0], RZ ;  /* 0x00007800c8044a25 */ /* 0x002fe200078e00ff */
[----:B----4-:R-:W-:Y:S03]  /*12fe0*/  F2FP.BF16.PACK_AB R75, R58, R61 ;  /* 0x0000003d3a4b723e */ /* 0x010fe600000010ff */
[----:B------:R-:W-:Y:S02]  /*12ff0*/  @P4 IMAD.IADD R5, R5, 0x1, R6 ;  /* 0x0000000105054824 */ /* 0x000fe400078e0206 */
[----:B------:R-:W-:Y:S02]  /*13000*/  @P4 IMAD.MOV.U32 R6, RZ, RZ, R32 ;  /* 0x000000ffff064224 */ /* 0x000fe400078e0020 */
[----:B------:R-:W-:Y:S02]  /*13010*/  @P4 IMAD R5, R5, 0x50, RZ ;  /* 0x0000005005054824 */ /* 0x000fe400078e02ff */
[----:B------:R-:W-:Y:S04]  /*13020*/  @P4 IMAD.WIDE.U32 R6, R4, 0x50, R6 ;  /* 0x0000005004064825 */ /* 0x000fe800078e0006 */
[----:B------:R-:W-:Y:S01]  /*13030*/  @P4 IMAD.IADD R5, R7, 0x1, R5 ;  /* 0x0000000107054824 */ /* 0x000fe200078e0205 */
[----:B------:R-:W-:Y:S01]  /*13040*/  @P4 LEA R4, P0, R6, c[0x0][0x1c8], 0x1 ;  /* 0x0000720006044a11 */ /* 0x000fe200078008ff */
[----:B--2---:R-:W-:Y:S03]  /*13050*/  FFMA.FTZ R2, R22, c[0x0][0x2d0], -R157 ;  /* 0x0000b40016027a23 */ /* 0x004fe6000001089d */
[----:B------:R-:W-:Y:S01]  /*13060*/  @P4 LEA.HI.X R5, R6, c[0x0][0x1cc], R5, 0x1, P0 ;  /* 0x0000730006054a11 */ /* 0x000fe200000f0c05 */
[----:B------:R-:W-:Y:S01]  /*13070*/  MUFU.EX2 R243, R2 ;  /* 0x0000000200f37308 */ /* 0x000fe20000000800 */
[-C--:B------:R-:W-:Y:S03]  /*13080*/  @P4 IADD3 R6, P0, R4, R11.reuse, RZ ;  /* 0x0000000b04064210 */ /* 0x080fe60007f1e0ff */
[----:B------:R1:W-:Y:S01]  /*13090*/  @P4 LDGSTS.E.BYPASS.LTC128B.128 [R224+0x2900], [R4.64], !P6 ;  /* 0x0290000004e04fae */ /* 0x0003e2000f101d48 */
[----:B------:R-:W-:Y:S01]  /*130a0*/  @P4 IADD3 R8, P5, R6, R11, RZ ;  /* 0x0000000b06084210 */ /* 0x000fe20007fbe0ff */
[--C-:B------:R-:W-:Y:S01]  /*130b0*/  @P4 IMAD.X R7, R5, 0x1, R10.reuse, P0 ;  /* 0x0000000105074824 */ /* 0x100fe200000e060a */
[----:B------:R-:W-:Y:S03]  /*130c0*/  FSETP.NEU.FTZ.AND P0, PT, R70, -INF , PT ;  /* 0xff8000004600780b */ /* 0x000fe60003f1d000 */
[----:B------:R-:W-:Y:S01]  /*130d0*/  @P4 IMAD.X R9, R7, 0x1, R10, P5 ;  /* 0x0000000107094824 */ /* 0x000fe200028e060a */
[----:B------:R-:W-:Y:S01]  /*130e0*/  FSEL R158, R0, RZ, P0 ;  /* 0x000000ff009e7208 */ /* 0x000fe20000000000 */
[----:B------:R2:W-:Y:S04]  /*130f0*/  @P4 LDGSTS.E.BYPASS.LTC128B.128 [R224+0x3100], [R6.64], !P6 ;  /* 0x0310000006e04fae */ /* 0x0005e8000f101d48 */
[--C-:B------:R-:W-:Y:S04]  /*13100*/  FFMA.FTZ R0, R171, c[0x0][0x2d0], -R158.reuse ;  /* 0x0000b400ab007a23 */ /* 0x100fe8000001089e */
[----:B------:R3:W-:Y:S01]  /*13110*/  MUFU.EX2 R245, R0 ;  /* 0x0000000000f57308 */ /* 0x0007e20000000800 */
[----:B------:R4:W-:Y:S01]  /*13120*/  @P4 LDGSTS.E.BYPASS.LTC128B.128 [R224+0x3900], [R8.64], !P6 ;  /* 0x0390000008e04fae */ /* 0x0009e2000f101d48 */
[--C-:B---3--:R-:W-:Y:S08]  /*13130*/  FFMA.FTZ R0, R170, c[0x0][0x2d0], -R158.reuse ;  /* 0x0000b400aa007a23 */ /* 0x108ff0000001089e */
[----:B------:R3:W5:Y:S02]  /*13140*/  MUFU.EX2 R247, R0 ;  /* 0x0000000000f77308 */ /* 0x0007640000000800 */
[--C-:B---3--:R-:W-:Y:S01]  /*13150*/  FFMA.FTZ R0, R169, c[0x0][0x2d0], -R158.reuse ;  /* 0x0000b400a9007a23 */ /* 0x108fe2000001089e */
[----:B-----5:R-:W-:Y:S07]  /*13160*/  F2FP.BF16.PACK_AB R65, R247, R245 ;  /* 0x000000f5f741723e */ /* 0x020fee00000010ff */
[----:B------:R3:W-:Y:S02]  /*13170*/  MUFU.EX2 R249, R0 ;  /* 0x0000000000f97308 */ /* 0x0007e40000000800 */
[----:B---3--:R-:W-:Y:S08]  /*13180*/  FFMA.FTZ R0, R168, c[0x0][0x2d0], -R158 ;  /* 0x0000b400a8007a23 */ /* 0x008ff0000001089e */
[----:B------:R3:W5:Y:S02]  /*13190*/  MUFU.EX2 R56, R0 ;  /* 0x0000000000387308 */ /* 0x0007640000000800 */
[----:B---3--:R-:W-:Y:S01]  /*131a0*/  FFMA.FTZ R0, R18, c[0x0][0x2d0], -R114 ;  /* 0x0000b40012007a23 */ /* 0x008fe20000010872 */
[----:B-----5:R-:W-:Y:S07]  /*131b0*/  F2FP.BF16.PACK_AB R67, R56, R249 ;  /* 0x000000f93843723e */ /* 0x020fee00000010ff */
[----:B------:R3:W-:Y:S02]  /*131c0*/  MUFU.EX2 R49, R0 ;  /* 0x0000000000317308 */ /* 0x0007e40000000800 */
[----:B---3--:R-:W-:Y:S08]  /*131d0*/  FFMA.FTZ R0, R15, c[0x0][0x2d0], -R156 ;  /* 0x0000b4000f007a23 */ /* 0x008ff0000001089c */
[----:B------:R3:W-:Y:S02]  /*131e0*/  MUFU.EX2 R47, R0 ;  /* 0x00000000002f7308 */ /* 0x0007e40000000800 */
[--C-:B---3--:R-:W-:Y:S08]  /*131f0*/  FFMA.FTZ R0, R14, c[0x0][0x2d0], -R114.reuse ;  /* 0x0000b4000e007a23 */ /* 0x108ff00000010872 */
[----:B------:R3:W-:Y:S02]  /*13200*/  MUFU.EX2 R251, R0 ;  /* 0x0000000000fb7308 */ /* 0x0007e40000000800 */
[----:B---3--:R-:W-:Y:S08]  /*13210*/  FFMA.FTZ R0, R13, c[0x0][0x2d0], -R114 ;  /* 0x0000b4000d007a23 */ /* 0x008ff00000010872 */
[----:B------:R3:W-:Y:S02]  /*13220*/  MUFU.EX2 R46, R0 ;  /* 0x00000000002e7308 */ /* 0x0007e40000000800 */
[----:B---3--:R-:W-:Y:S08]  /*13230*/  FFMA.FTZ R0, R17, c[0x0][0x2d0], -R157 ;  /* 0x0000b40011007a23 */ /* 0x008ff0000001089d */
[----:B------:R3:W-:Y:S02]  /*13240*/  MUFU.EX2 R242, R0 ;  /* 0x0000000000f27308 */ /* 0x0007e40000000800 */
[----:B---3--:R-:W-:Y:S02]  /*13250*/  FSEL R0, R110, RZ, P3 ;  /* 0x000000ff6e007208 */ /* 0x008fe40001800000 */
[-C--:B-1----:R-:W-:Y:S03]  /*13260*/  @P4 IADD3 R4, P3, R8, R11.reuse, RZ ;  /* 0x0000000b08044210 */ /* 0x082fe60007f7e0ff */
[----:B------:R-:W-:Y:S01]  /*13270*/  FADD.FTZ R2, -R0, R3 ;  /* 0x0000000300027221 */ /* 0x000fe20000010100 */
[----:B------:R-:W-:Y:S01]  /*13280*/  FSEL R0, R109, RZ, P2 ;  /* 0x000000ff6d007208 */ /* 0x000fe20001000000 */
[--C-:B------:R-:W-:Y:S01]  /*13290*/  @P4 IMAD.X R5, R9, 0x1, R10.reuse, P3 ;  /* 0x0000000109054824 */ /* 0x100fe200018e060a */
[----:B--2---:R-:W-:Y:S01]  /*132a0*/  @P4 IADD3 R6, P2, R4, R11, RZ ;  /* 0x0000000b04064210 */ /* 0x004fe20007f5e0ff */
[----:B------:R-:W-:Y:S02]  /*132b0*/  FMUL.FTZ R2, R2, c[0x0][0x2d0] ;  /* 0x0000b40002027a20 */ /* 0x000fe40000410000 */
[----:B------:R-:W-:Y:S01]  /*132c0*/  FADD.FTZ R0, -R0, R111 ;  /* 0x0000006f00007221 */ /* 0x000fe20000010100 */
[----:B------:R1:W-:Y:S01]  /*132d0*/  @P4 LDGSTS.E.BYPASS.LTC128B.128 [R224+0x4100], [R4.64], !P6 ;  /* 0x0410000004e04fae */ /* 0x0003e2000f101d48 */
[----:B------:R2:W3:Y:S01]  /*132e0*/  MUFU.EX2 R69, R2 ;  /* 0x0000000200457308 */ /* 0x0004e20000000800 */
[----:B------:R-:W-:Y:S02]  /*132f0*/  @P4 IMAD.X R7, R5, 0x1, R10, P2 ;  /* 0x0000000105074824 */ /* 0x000fe400010e060a */
[----:B------:R-:W-:Y:S02]  /*13300*/  FMUL.FTZ R0, R0, c[0x0][0x2d0] ;  /* 0x0000b40000007a20 */ /* 0x000fe40000410000 */
[----:B------:R-:W-:Y:S02]  /*13310*/  IMAD.MOV.U32 R111, RZ, RZ, R29 ;  /* 0x000000ffff6f7224 */ /* 0x000fe400078e001d */
[----:B------:R5:W-:Y:S03]  /*13320*/  @P4 LDGSTS.E.BYPASS.LTC128B.128 [R224+0x4900], [R6.64], !P6 ;  /* 0x0490000006e04fae */ /* 0x000be6000f101d48 */
[----:B------:R4:W5:Y:S01]  /*13330*/  MUFU.EX2 R68, R0 ;  /* 0x0000000000447308 */ /* 0x0009620000000800 */
[----:B------:R-:W-:Y:S04]  /*13340*/  F2FP.BF16.PACK_AB R72, R82, R111 ;  /* 0x0000006f5248723e */ /* 0x000fe800000010ff */
[----:B------:R-:W-:Y:S08]  /*13350*/  LDSM.16.MT88.4 R36, [R212] ;  /* 0x00000000d424783b */ /* 0x000ff00000004200 */
[----:B------:R-:W-:Y:S01]  /*13360*/  LDSM.16.MT88.4 R52, [R209] ;  /* 0x00000000d134783b */ /* 0x000fe20000004200 */
[----:B--2---:R-:W-:Y:S01]  /*13370*/  FSEL R2, R108, RZ, P1 ;  /* 0x000000ff6c027208 */ /* 0x004fe20000800000 */
[C---:B---3--:R-:W-:Y:S02]  /*13380*/  FMUL.FTZ R16, R69.reuse, R128 ;  /* 0x0000008045107220 */ /* 0x048fe40000410000 */
[C---:B-1----:R-:W-:Y:S02]  /*13390*/  FMUL.FTZ R4, R69.reuse, R116 ;  /* 0x0000007445047220 */ /* 0x042fe40000410000 */
[C---:B------:R-:W-:Y:S02]  /*133a0*/  FMUL.FTZ R5, R69.reuse, R117 ;  /* 0x0000007545057220 */ /* 0x040fe40000410000 */
[C---:B------:R-:W-:Y:S01]  /*133b0*/  FMUL.FTZ R17, R69.reuse, R129 ;  /* 0x0000008145117220 */ /* 0x040fe20000410000 */
[----:B------:R-:W-:Y:S01]  /*133c0*/  LDSM.16.MT88.4 R76, [R211] ;  /* 0x00000000d34c783b */ /* 0x000fe20000004200 */
[----:B------:R-:W-:Y:S02]  /*133d0*/  FMUL.FTZ R32, R69, R144 ;  /* 0x0000009045207220 */ /* 0x000fe40000410000 */
[----:B----4-:R-:W-:Y:S01]  /*133e0*/  FADD.FTZ R0, -R2, R112 ;  /* 0x0000007002007221 */ /* 0x010fe20000010100 */
[----:B------:R-:W-:Y:S01]  /*133f0*/  FSEL R2, R70, RZ, P0 ;  /* 0x000000ff46027208 */ /* 0x000fe20000000000 */
[----:B------:R-:W-:Y:S02]  /*13400*/  IMAD.MOV.U32 R112, RZ, RZ, R23 ;  /* 0x000000ffff707224 */ /* 0x000fe400078e0017 */
[----:B------:R-:W-:Y:S01]  /*13410*/  FMUL.FTZ R0, R0, c[0x0][0x2d0] ;  /* 0x0000b40000007a20 */ /* 0x000fe20000410000 */
[----:B------:R-:W1:Y:S01]  /*13420*/  LDSM.16.MT88.4 R20, [R208] ;  /* 0x00000000d014783b */ /* 0x000e620000004200 */
[C---:B-----5:R-:W-:Y:S01]  /*13430*/  FMUL.FTZ R6, R68.reuse, R118 ;  /* 0x0000007644067220 */ /* 0x060fe20000410000 */
[----:B------:R-:W-:Y:S01]  /*13440*/  F2FP.BF16.PACK_AB R73, R63, R112 ;  /* 0x000000703f49723e */ /* 0x000fe200000010ff */
[----:B------:R2:W3:Y:S01]  /*13450*/  MUFU.EX2 R3, R0 ;  /* 0x0000000000037308 */ /* 0x0004e20000000800 */
[C---:B------:R-:W-:Y:S02]  /*13460*/  FMUL.FTZ R7, R68.reuse, R119 ;  /* 0x0000007744077220 */ /* 0x040fe40000410000 */
[C---:B------:R-:W-:Y:S02]  /*13470*/  FMUL.FTZ R19, R68.reuse, R131 ;  /* 0x0000008344137220 */ /* 0x040fe40000410000 */
[----:B------:R-:W0:Y:S01]  /*13480*/  LDGDEPBAR ;  /* 0x00000000000079af */ /* 0x000e220000000000 */
[C---:B------:R-:W-:Y:S02]  /*13490*/  FMUL.FTZ R33, R69.reuse, R145 ;  /* 0x0000009145217220 */ /* 0x040fe40000410000 */
[C---:B------:R-:W-:Y:S02]  /*134a0*/  FMUL.FTZ R34, R68.reuse, R146 ;  /* 0x0000009244227220 */ /* 0x040fe40000410000 */
[C---:B------:R-:W-:Y:S02]  /*134b0*/  FMUL.FTZ R35, R68.reuse, R147 ;  /* 0x0000009344237220 */ /* 0x040fe40000410000 */
[----:B------:R-:W-:Y:S01]  /*134c0*/  IMAD.MOV.U32 R128, RZ, RZ, R50 ;  /* 0x000000ffff807224 */ /* 0x000fe200078e0032 */
[----:B------:R-:W-:Y:S01]  /*134d0*/  LDSM.16.MT88.4 R144, [R212+0x2000] ;  /* 0x00200000d490783b */ /* 0x000fe20000004200 */
[----:B------:R-:W-:Y:S02]  /*134e0*/  IMAD.MOV.U32 R129, RZ, RZ, R49 ;  /* 0x000000ffff817224 */ /* 0x000fe400078e0031 */
[----:B------:R-:W-:Y:S02]  /*134f0*/  FMUL.FTZ R49, R69, R97 ;  /* 0x0000006145317220 */ /* 0x000fe40000410000 */
[----:B------:R-:W-:Y:S02]  /*13500*/  FMUL.FTZ R50, R68, R98 ;  /* 0x0000006244327220 */ /* 0x000fe40000410000 */
[----:B------:R-:W-:Y:S02]  /*13510*/  IMAD.MOV.U32 R116, RZ, RZ, R83 ;  /* 0x000000ffff747224 */ /* 0x000fe400078e0053 */
[----:B------:R-:W-:Y:S02]  /*13520*/  IMAD.MOV.U32 R117, RZ, RZ, R82 ;  /* 0x000000ffff757224 */ /* 0x000fe400078e0052 */
[----:B--2---:R-:W-:Y:S02]  /*13530*/  FADD.FTZ R0, -R2, R113 ;  /* 0x0000007102007221 */ /* 0x004fe40000010100 */
[--C-:B------:R-:W-:Y:S02]  /*13540*/  FFMA.FTZ R2, R26, c[0x0][0x2d0], -R158.reuse ;  /* 0x0000b4001a027a23 */ /* 0x100fe4000001089e */
[----:B------:R-:W-:Y:S02]  /*13550*/  FMUL.FTZ R0, R0, c[0x0][0x2d0] ;  /* 0x0000b40000007a20 */ /* 0x000fe40000410000 */
[----:B------:R2:W-:Y:S01]  /*13560*/  MUFU.EX2 R233, R2 ;  /* 0x0000000200e97308 */ /* 0x0005e20000000800 */
[C---:B---3--:R-:W-:Y:S02]  /*13570*/  FMUL.FTZ R40, R3.reuse, R88 ;  /* 0x0000005803287220 */ /* 0x048fe40000410000 */
[C---:B------:R-:W-:Y:S02]  /*13580*/  FMUL.FTZ R41, R3.reuse, R89 ;  /* 0x0000005903297220 */ /* 0x040fe40000410000 */
[C---:B------:R-:W-:Y:S01]  /*13590*/  FMUL.FTZ R8, R3.reuse, R120 ;  /* 0x0000007803087220 */ /* 0x040fe20000410000 */
[-C--:B-1----:R-:W-:Y:S04]  /*135a0*/  HMMA.16816.F32.BF16 R4, R72, R20.reuse, R4 ;  /* 0x000000144804723c */ /* 0x082fe80000041804 */
[----:B------:R-:W1:Y:S01]  /*135b0*/  MUFU.EX2 R0, R0 ;  /* 0x0000000000007308 */ /* 0x000e620000000800 */
[C---:B------:R-:W-:Y:S02]  /*135c0*/  FMUL.FTZ R9, R3.reuse, R121 ;  /* 0x0000007903097220 */ /* 0x040fe40000410000 */
[C---:B------:R-:W-:Y:S02]  /*135d0*/  FMUL.FTZ R12, R3.reuse, R124 ;  /* 0x0000007c030c7220 */ /* 0x040fe40000410000 */
[C---:B------:R-:W-:Y:S03]  /*135e0*/  FMUL.FTZ R13, R3.reuse, R125 ;  /* 0x0000007d030d7220 */ /* 0x040fe60000410000 */
[----:B------:R-:W-:Y:S02]  /*135f0*/  FMUL.FTZ R18, R68, R130 ;  /* 0x0000008244127220 */ /* 0x000fe40000410000 */
[C---:B------:R-:W-:Y:S02]  /*13600*/  FMUL.FTZ R29, R3.reuse, R141 ;  /* 0x0000008d031d7220 */ /* 0x040fe40000410000 */
[----:B------:R-:W-:Y:S02]  /*13610*/  FMUL.FTZ R45, R3, R93 ;  /* 0x0000005d032d7220 */ /* 0x000fe40000410000 */
[----:B--2---:R-:W-:Y:S02]  /*13620*/  FFMA.FTZ R2, R27, c[0x0][0x2d0], -R158 ;  /* 0x0000b4001b027a23 */ /* 0x004fe4000001089e */
[----:B------:R-:W-:Y:S02]  /*13630*/  IMAD.MOV.U32 R93, RZ, RZ, R46 ;  /* 0x000000ffff5d7224 */ /* 0x000fe400078e002e */
[----:B------:R2:W3:Y:S01]  /*13640*/  MUFU.EX2 R231, R2 ;  /* 0x0000000200e77308 */ /* 0x0004e20000000800 */
[----:B------:R-:W-:Y:S02]  /*13650*/  IMAD.MOV.U32 R130, RZ, RZ, R48 ;  /* 0x000000ffff827224 */ /* 0x000fe400078e0030 */
[----:B------:R-:W-:Y:S02]  /*13660*/  FMUL.FTZ R48, R69, R96 ;  /* 0x0000006045307220 */ /* 0x000fe40000410000 */
[C---:B-1----:R-:W-:Y:S02]  /*13670*/  FMUL.FTZ R10, R0.reuse, R122 ;  /* 0x0000007a000a7220 */ /* 0x042fe40000410000 */
[C---:B------:R-:W-:Y:S02]  /*13680*/  FMUL.FTZ R11, R0.reuse, R123 ;  /* 0x0000007b000b7220 */ /* 0x040fe40000410000 */
[C---:B------:R-:W-:Y:S02]  /*13690*/  FMUL.FTZ R42, R0.reuse, R90 ;  /* 0x0000005a002a7220 */ /* 0x040fe40000410000 */
[C---:B------:R-:W-:Y:S02]  /*136a0*/  FMUL.FTZ R43, R0.reuse, R91 ;  /* 0x0000005b002b7220 */ /* 0x040fe40000410000 */
[----:B------:R-:W-:Y:S01]  /*136b0*/  LDSM.16.MT88.4 R88, [R209+0x800] ;  /* 0x00080000d158783b */ /* 0x000fe20000004200 */
[C---:B------:R-:W-:Y:S04]  /*136c0*/  HMMA.16816.F32.BF16 R8, R64.reuse, R20, R8 ;  /* 0x000000144008723c */ /* 0x040fe80000041808 */
[C---:B------:R-:W-:Y:S02]  /*136d0*/  FMUL.FTZ R14, R0.reuse, R126 ;  /* 0x0000007e000e7220 */ /* 0x040fe40000410000 */
[----:B------:R-:W-:Y:S02]  /*136e0*/  FMUL.FTZ R15, R0, R127 ;  /* 0x0000007f000f7220 */ /* 0x000fe40000410000 */
[----:B------:R-:W-:Y:S04]  /*136f0*/  IMAD.MOV.U32 R120, RZ, RZ, R81 ;  /* 0x000000ffff787224 */ /* 0x000fe800078e0051 */
[----:B--2---:R-:W-:Y:S01]  /*13700*/  FFMA.FTZ R2, R24, c[0x0][0x2d0], -R157 ;  /* 0x0000b40018027a23 */ /* 0x004fe2000001089d */
[-C--:B------:R-:W-:Y:S03]  /*13710*/  HMMA.16816.F32.BF16 R12, R64, R22.reuse, R12 ;  /* 0x00000016400c723c */ /* 0x080fe6000004180c */
[----:B------:R1:W-:Y:S01]  /*13720*/  MUFU.EX2 R229, R2 ;  /* 0x0000000200e57308 */ /* 0x0003e20000000800 */
[----:B------:R-:W-:Y:S02]  /*13730*/  FMUL.FTZ R24, R3, R136 ;  /* 0x0000008803187220 */ /* 0x000fe40000410000 */
[----:B------:R-:W2:Y:S01]  /*13740*/  LDL R136, [R1+0x14] ;  /* 0x0000140001887983 */ /* 0x000ea20000100800 */
[----:B------:R-:W-:Y:S01]  /*13750*/  IMAD.MOV.U32 R127, RZ, RZ, R51 ;  /* 0x000000ffff7f7224 */ /* 0x000fe200078e0033 */
[C---:B------:R-:W-:Y:S04]  /*13760*/  HMMA.16816.F32.BF16 R16, R72.reuse, R22, R16 ;  /* 0x000000164810723c */ /* 0x040fe80000041810 */
[C---:B------:R-:W-:Y:S02]  /*13770*/  FMUL.FTZ R20, R69.reuse, R132 ;  /* 0x0000008445147220 */ /* 0x040fe40000410000 */
[----:B------:R-:W-:Y:S02]  /*13780*/  FMUL.FTZ R21, R69, R133 ;  /* 0x0000008545157220 */ /* 0x000fe40000410000 */
[C---:B------:R-:W-:Y:S04]  /*13790*/  FMUL.FTZ R22, R68.reuse, R134 ;  /* 0x0000008644167220 */ /* 0x040fe80000410000 */
[C---:B------:R-:W-:Y:S02]  /*137a0*/  FMUL.FTZ R23, R68.reuse, R135 ;  /* 0x0000008744177220 */ /* 0x040fe40000410000 */
[----:B------:R-:W-:Y:S02]  /*137b0*/  FMUL.FTZ R51, R68, R99 ;  /* 0x0000006344337220 */ /* 0x000fe40000410000 */
[----:B------:R-:W-:Y:S01]  /*137c0*/  LDSM.16.MT88.4 R96, [R209+0x2000] ;  /* 0x00200000d160783b */ /* 0x000fe20000004200 */
[----:B------:R-:W-:Y:S02]  /*137d0*/  IMAD.MOV.U32 R118, RZ, RZ, R63 ;  /* 0x000000ffff767224 */ /* 0x000fe400078e003f */
[-C--:B------:R-:W-:Y:S03]  /*137e0*/  HMMA.16816.F32.BF16 R20, R72, R36.reuse, R20 ;  /* 0x000000244814723c */ /* 0x080fe60000041814 */
[----:B-1----:R-:W-:Y:S02]  /*137f0*/  FFMA.FTZ R2, R25, c[0x0][0x2d0], -R157 ;  /* 0x0000b40019027a23 */ /* 0x002fe4000001089d */
[----:B------:R-:W-:Y:S02]  /*13800*/  FMUL.FTZ R25, R3, R137 ;  /* 0x0000008903197220 */ /* 0x000fe40000410000 */
[----:B------:R1:W4:Y:S01]  /*13810*/  MUFU.EX2 R228, R2 ;  /* 0x0000000200e47308 */ /* 0x0003220000000800 */
[C---:B------:R-:W-:Y:S04]  /*13820*/  FMUL.FTZ R26, R0.reuse, R138 ;  /* 0x0000008a001a7220 */ /* 0x040fe80000410000 */
[C---:B------:R-:W-:Y:S02]  /*13830*/  FMUL.FTZ R27, R0.reuse, R139 ;  /* 0x0000008b001b7220 */ /* 0x040fe40000410000 */
[----:B------:R-:W-:Y:S02]  /*13840*/  IMAD.MOV.U32 R119, RZ, RZ, R62 ;  /* 0x000000ffff777224 */ /* 0x000fe400078e003e */
[----:B------:R-:W-:Y:S02]  /*13850*/  IMAD.MOV.U32 R141, RZ, RZ, R118 ;  /* 0x000000ffff8d7224 */ /* 0x000fe400078e0076 */
[C---:B------:R-:W-:Y:S01]  /*13860*/  FMUL.FTZ R46, R0.reuse, R94 ;  /* 0x0000005e002e7220 */ /* 0x040fe20000410000 */
[C---:B------:R-:W-:Y:S04]  /*13870*/  HMMA.16816.F32.BF16 R24, R64.reuse, R36, R24 ;  /* 0x000000244018723c */ /* 0x040fe80000041818 */
[----:B------:R-:W-:Y:S02]  /*13880*/  IMAD.MOV.U32 R94, RZ, RZ, R47 ;  /* 0x000000ffff5e7224 */ /* 0x000fe400078e002f */
[----:B------:R-:W-:Y:S02]  /*13890*/  FMUL.FTZ R47, R0, R95 ;  /* 0x0000005f002f7220 */ /* 0x000fe40000410000 */
[C---:B------:R-:W-:Y:S04]  /*138a0*/  FMUL.FTZ R36, R69.reuse, R84 ;  /* 0x0000005445247220 */ /* 0x040fe80000410000 */
[----:B-1----:R-:W-:Y:S02]  /*138b0*/  FFMA.FTZ R2, R30, c[0x0][0x2d0], -R158 ;  /* 0x0000b4001e027a23 */ /* 0x002fe4000001089e */
[C---:B------:R-:W-:Y:S02]  /*138c0*/  FMUL.FTZ R30, R0.reuse, R142 ;  /* 0x0000008e001e7220 */ /* 0x040fe40000410000 */
[----:B------:R1:W-:Y:S01]  /*138d0*/  MUFU.EX2 R227, R2 ;  /* 0x0000000200e37308 */ /* 0x0003e20000000800 */
[----:B------:R-:W-:Y:S02]  /*138e0*/  FMUL.FTZ R37, R69, R85 ;  /* 0x0000005545257220 */ /* 0x000fe40000410000 */
[----:B------:R-:W-:Y:S02]  /*138f0*/  IMAD.MOV.U32 R122, RZ, RZ, R59 ;  /* 0x000000ffff7a7224 */ /* 0x000fe400078e003b */
[C---:B------:R-:W-:Y:S02]  /*13900*/  FMUL.FTZ R59, R0.reuse, R103 ;  /* 0x00000067003b7220 */ /* 0x040fe40000410000 */
[----:B------:R-:W-:Y:S02]  /*13910*/  IMAD.MOV.U32 R124, RZ, RZ, R58 ;  /* 0x000000ffff7c7224 */ /* 0x000fe400078e003a */
[C---:B------:R-:W-:Y:S02]  /*13920*/  FMUL.FTZ R58, R0.reuse, R102 ;  /* 0x00000066003a7220 */ /* 0x040fe40000410000 */
[----:B------:R-:W-:Y:S02]  /*13930*/  IMAD.MOV.U32 R125, RZ, RZ, R57 ;  /* 0x000000ffff7d7224 */ /* 0x000fe400078e0039 */
[C---:B------:R-:W-:Y:S02]  /*13940*/  FMUL.FTZ R57, R3.reuse, R101 ;  /* 0x0000006503397220 */ /* 0x040fe40000410000 */
[----:B------:R-:W-:Y:S02]  /*13950*/  IMAD.MOV.U32 R126, RZ, RZ, R56 ;  /* 0x000000ffff7e7224 */ /* 0x000fe400078e0038 */
[C---:B------:R-:W-:Y:S02]  /*13960*/  FMUL.FTZ R56, R3.reuse, R100 ;  /* 0x0000006403387220 */ /* 0x040fe40000410000 */
[----:B------:R-:W-:Y:S02]  /*13970*/  IMAD.MOV.U32 R121, RZ, RZ, R61 ;  /* 0x000000ffff797224 */ /* 0x000fe400078e003d */
[----:B------:R-:W-:Y:S02]  /*13980*/  IMAD.MOV.U32 R123, RZ, RZ, R60 ;  /* 0x000000ffff7b7224 */ /* 0x000fe400078e003c */
[----:B------:R-:W-:Y:S02]  /*13990*/  FMUL.FTZ R60, R3, R152 ;  /* 0x00000098033c7220 */ /* 0x000fe40000410000 */
[----:B-1----:R-:W-:Y:S02]  /*139a0*/  FFMA.FTZ R2, R31, c[0x0][0x2d0], -R158 ;  /* 0x0000b4001f027a23 */ /* 0x002fe4000001089e */
[C---:B------:R-:W-:Y:S02]  /*139b0*/  FMUL.FTZ R31, R0.reuse, R143 ;  /* 0x0000008f001f7220 */ /* 0x040fe40000410000 */
[----:B------:R1:W5:Y:S01]  /*139c0*/  MUFU.EX2 R226, R2 ;  /* 0x0000000200e27308 */ /* 0x0003620000000800 */
[C---:B------:R-:W-:Y:S02]  /*139d0*/  FMUL.FTZ R61, R3.reuse, R153 ;  /* 0x00000099033d7220 */ /* 0x040fe40000410000 */
[C---:B------:R-:W-:Y:S02]  /*139e0*/  FMUL.FTZ R62, R0.reuse, R154 ;  /* 0x0000009a003e7220 */ /* 0x040fe40000410000 */
[----:B------:R-:W-:Y:S02]  /*139f0*/  FMUL.FTZ R63, R0, R155 ;  /* 0x0000009b003f7220 */ /* 0x000fe40000410000 */
[----:B------:R-:W-:Y:S02]  /*13a00*/  IMAD.MOV.U32 R95, RZ, RZ, R164 ;  /* 0x000000ffff5f7224 */ /* 0x000fe400078e00a4 */
[----:B------:R-:W-:Y:S02]  /*13a10*/  IMAD.MOV.U32 R142, RZ, RZ, R117 ;  /* 0x000000ffff8e7224 */ /* 0x000fe400078e0075 */
[----:B------:R-:W-:Y:S02]  /*13a20*/  IMAD.MOV.U32 R143, RZ, RZ, R116 ;  /* 0x000000ffff8f7224 */ /* 0x000fe400078e0074 */
[--C-:B-1----:R-:W-:Y:S02]  /*13a30*/  FFMA.FTZ R2, R28, c[0x0][0x2d0], -R156.reuse ;  /* 0x0000b4001c027a23 */ /* 0x102fe4000001089c */
[----:B------:R-:W-:Y:S02]  /*13a40*/  FMUL.FTZ R28, R3, R140 ;  /* 0x0000008c031c7220 */ /* 0x000fe40000410000 */
[----:B------:R1:W-:Y:S01]  /*13a50*/  MUFU.EX2 R225, R2 ;  /* 0x0000000200e17308 */ /* 0x0003e20000000800 */
[----:B------:R-:W-:Y:S04]  /*13a60*/  IMAD.MOV.U32 R140, RZ, RZ, R119 ;  /* 0x000000ffff8c7224 */ /* 0x000fe800078e0077 */
[-C--:B------:R-:W-:Y:S08]  /*13a70*/  HMMA.16816.F32.BF16 R28, R64, R38.reuse, R28 ;  /* 0x00000026401c723c */ /* 0x080ff0000004181c */
[C---:B------:R-:W-:Y:S07]  /*13a80*/  HMMA.16816.F32.BF16 R32, R72.reuse, R38, R32 ;  /* 0x000000264820723c */ /* 0x040fee0000041820 */
[C---:B------:R-:W-:Y:S02]  /*13a90*/  FMUL.FTZ R38, R68.reuse, R86 ;  /* 0x0000005644267220 */ /* 0x040fe40000410000 */
[----:B------:R-:W-:Y:S02]  /*13aa0*/  FMUL.FTZ R39, R68, R87 ;  /* 0x0000005744277220 */ /* 0x000fe40000410000 */
[----:B------:R-:W-:Y:S01]  /*13ab0*/  LDSM.16.MT88.4 R84, [R212+0x800] ;  /* 0x00080000d454783b */ /* 0x000fe20000004200 */
[----:B-1----:R-:W-:Y:S04]  /*13ac0*/  FFMA.FTZ R2, R161, c[0x0][0x2d0], -R156 ;  /* 0x0000b400a1027a23 */ /* 0x002fe8000001089c */
[-C--:B------:R-:W-:Y:S01]  /*13ad0*/  HMMA.16816.F32.BF16 R36, R72, R52.reuse, R36 ;  /* 0x000000344824723c */ /* 0x080fe20000041824 */
[----:B------:R1:W-:Y:S07]  /*13ae0*/  MUFU.EX2 R207, R2 ;  /* 0x0000000200cf7308 */ /* 0x0003ee0000000800 */
[C---:B------:R-:W-:Y:S07]  /*13af0*/  HMMA.16816.F32.BF16 R40, R64.reuse, R52, R40 ;  /* 0x000000344028723c */ /* 0x040fee0000041828 */
[C---:B------:R-:W-:Y:S02]  /*13b00*/  FMUL.FTZ R53, R69.reuse, R149 ;  /* 0x0000009545357220 */ /* 0x040fe40000410000 */
[----:B------:R-:W-:Y:S03]  /*13b10*/  FMUL.FTZ R52, R69, R148 ;  /* 0x0000009445347220 */ /* 0x000fe60000410000 */
[--C-:B-1----:R-:W-:Y:S04]  /*13b20*/  FFMA.FTZ R2, R162, c[0x0][0x2d0], -R114.reuse ;  /* 0x0000b400a2027a23 */ /* 0x102fe80000010872 */
[----:B------:R1:W-:Y:S02]  /*13b30*/  MUFU.EX2 R206, R2 ;  /* 0x0000000200ce7308 */ /* 0x0003e40000000800 */
[----:B-1----:R-:W-:Y:S08]  /*13b40*/  FFMA.FTZ R2, R172, c[0x0][0x2d0], -R114 ;  /* 0x0000b400ac027a23 */ /* 0x002ff00000010872 */
[----:B------:R1:W-:Y:S02]  /*13b50*/  MUFU.EX2 R205, R2 ;  /* 0x0000000200cd7308 */ /* 0x0003e40000000800 */
[--C-:B-1----:R-:W-:Y:S02]  /*13b60*/  FFMA.FTZ R2, R44, c[0x0][0x2d0], -R156.reuse ;  /* 0x0000b4002c027a23 */ /* 0x102fe4000001089c */
[----:B------:R-:W-:Y:S06]  /*13b70*/  FMUL.FTZ R44, R3, R92 ;  /* 0x0000005c032c7220 */ /* 0x000fec0000410000 */
[----:B------:R1:W-:Y:S01]  /*13b80*/  MUFU.EX2 R204, R2 ;  /* 0x0000000200cc7308 */ /* 0x0003e20000000800 */
[-C--:B------:R-:W-:Y:S08]  /*13b90*/  HMMA.16816.F32.BF16 R44, R64, R54.reuse, R44 ;  /* 0x00000036402c723c */ /* 0x080ff0000004182c */
[C---:B------:R-:W-:Y:S07]  /*13ba0*/  HMMA.16816.F32.BF16 R48, R72.reuse, R54, R48 ;  /* 0x000000364830723c */ /* 0x040fee0000041830 */
[C---:B------:R-:W-:Y:S02]  /*13bb0*/  FMUL.FTZ R55, R68.reuse, R151 ;  /* 0x0000009744377220 */ /* 0x040fe40000410000 */
[----:B------:R-:W-:Y:S03]  /*13bc0*/  FMUL.FTZ R54, R68, R150 ;  /* 0x0000009644367220 */ /* 0x000fe60000410000 */
[----:B-1----:R-:W-:Y:S04]  /*13bd0*/  FFMA.FTZ R2, R163, c[0x0][0x2d0], -R156 ;  /* 0x0000b400a3027a23 */ /* 0x002fe8000001089c */
[-C--:B------:R-:W-:Y:S01]  /*13be0*/  HMMA.16816.F32.BF16 R52, R72, R76.reuse, R52 ;  /* 0x0000004c4834723c */ /* 0x080fe20000041834 */
[----:B------:R1:W-:Y:S07]  /*13bf0*/  MUFU.EX2 R203, R2 ;  /* 0x0000000200cb7308 */ /* 0x0003ee0000000800 */
[C---:B------:R-:W-:Y:S07]  /*13c00*/  HMMA.16816.F32.BF16 R56, R64.reuse, R76, R56 ;  /* 0x0000004c4038723c */ /* 0x040fee0000041838 */
[----:B------:R-:W-:Y:S01]  /*13c10*/  F2FP.BF16.PACK_AB R76, R243, R242 ;  /* 0x000000f2f34c723e */ /* 0x000fe200000010ff */
[-C--:B------:R-:W-:Y:S04]  /*13c20*/  HMMA.16816.F32.BF16 R60, R64, R78.reuse, R60 ;  /* 0x0000004e403c723c */ /* 0x080fe8000004183c */
[----:B---3--:R-:W-:Y:S03]  /*13c30*/  F2FP.BF16.PACK_AB R77, R231, R233 ;  /* 0x000000e9e74d723e */ /* 0x008fe600000010ff */
[C---:B------:R-:W-:Y:S02]  /*13c40*/  FMUL.FTZ R64, R69.reuse, R104 ;  /* 0x0000006845407220 */ /* 0x040fe40000410000 */
[----:B-1----:R-:W-:Y:S02]  /*13c50*/  FFMA.FTZ R2, R80, c[0x0][0x2d0], -R114 ;  /* 0x0000b40050027a23 */ /* 0x002fe40000010872 */
[----:B------:R-:W1:Y:S01]  /*13c60*/  LDSM.16.MT88.4 R80, [R208+0x800] ;  /* 0x00080000d050783b */ /* 0x000e620000004200 */
[----:B------:R-:W-:Y:S01]  /*13c70*/  FMUL.FTZ R65, R69, R105 ;  /* 0x0000006945417220 */ /* 0x000fe20000410000 */
[----:B------:R3:W-:Y:S01]  /*13c80*/  MUFU.EX2 R202, R2 ;  /* 0x0000000200ca7308 */ /* 0x0007e20000000800 */
[C---:B------:R-:W-:Y:S02]  /*13c90*/  FMUL.FTZ R66, R68.reuse, R106 ;  /* 0x0000006a44427220 */ /* 0x040fe40000410000 */
[----:B------:R-:W-:Y:S07]  /*13ca0*/  FMUL.FTZ R67, R68, R107 ;  /* 0x0000006b44437220 */ /* 0x000fee0000410000 */
[----:B------:R-:W-:Y:S04]  /*13cb0*/  HMMA.16816.F32.BF16 R64, R72, R78, R64 ;  /* 0x0000004e4840723c */ /* 0x000fe80000041840 */
[----:B--2---:R-:W-:Y:S01]  /*13cc0*/  ISETP.GT.AND P0, PT, R223, R136, PT ;  /* 0x00000088df00720c */ /* 0x004fe20003f04270 */
[----:B------:R-:W-:Y:S02]  /*13cd0*/  IMAD.MOV.U32 R223, RZ, RZ, R200 ;  /* 0x000000ffffdf7224 */ /* 0x000fe400078e00c8 */
[----:B------:R-:W-:Y:S02]  /*13ce0*/  F2FP.BF16.PACK_AB R72, R128, R127 ;  /* 0x0000007f8048723e */ /* 0x000fe400000010ff */
[----:B------:R-:W-:Y:S03]  /*13cf0*/  F2FP.BF16.PACK_AB R73, R129, R252 ;  /* 0x000000fc8149723e */ /* 0x000fe600000010ff */
[----:B------:R-:W-:Y:S01]  /*13d00*/  F2FP.BF16.PACK_AB R74, R94, R95 ;  /* 0x0000005f5e4a723e */ /* 0x000fe200000010ff */
[----:B---3--:R-:W-:Y:S01]  /*13d10*/  FFMA.FTZ R2, R160, c[0x0][0x2d0], -R114 ;  /* 0x0000b400a0027a23 */ /* 0x008fe20000010872 */
[----:B------:R-:W-:Y:S02]  /*13d20*/  F2FP.BF16.PACK_AB R75, R93, R251 ;  /* 0x000000fb5d4b723e */ /* 0x000fe400000010ff */
[----:B----4-:R-:W-:Y:S01]  /*13d30*/  F2FP.BF16.PACK_AB R78, R228, R229 ;  /* 0x000000e5e44e723e */ /* 0x010fe200000010ff */
[----:B------:R2:W-:Y:S01]  /*13d40*/  MUFU.EX2 R197, R2 ;  /* 0x0000000200c57308 */ /* 0x0005e20000000800 */
[----:B-----5:R-:W-:Y:S03]  /*13d50*/  F2FP.BF16.PACK_AB R79, R226, R227 ;  /* 0x000000e3e24f723e */ /* 0x020fe600000010ff */
[-C--:B-1----:R-:W-:Y:S08]  /*13d60*/  HMMA.16816.F32.BF16 R4, R72, R80.reuse, R4 ;  /* 0x000000504804723c */ /* 0x082ff00000041804 */
[C---:B------:R-:W-:Y:S04]  /*13d70*/  HMMA.16816.F32.BF16 R8, R76.reuse, R80, R8 ;  /* 0x000000504c08723c */ /* 0x040fe80000041808 */
[--C-:B--2---:R-:W-:Y:S04]  /*13d80*/  FFMA.FTZ R2, R173, c[0x0][0x2d0], -R157.reuse ;  /* 0x0000b400ad027a23 */ /* 0x104fe8000001089d */
[-C--:B------:R-:W-:Y:S01]  /*13d90*/  HMMA.16816.F32.BF16 R12, R76, R82.reuse, R12 ;  /* 0x000000524c0c723c */ /* 0x080fe2000004180c */
[----:B------:R1:W-:Y:S07]  /*13da0*/  MUFU.EX2 R92, R2 ;  /* 0x00000002005c7308 */ /* 0x0003ee0000000800 */
[C---:B------:R-:W-:Y:S01]  /*13db0*/  HMMA.16816.F32.BF16 R16, R72.reuse, R82, R16 ;  /* 0x000000524810723c */ /* 0x040fe20000041810 */
[----:B------:R-:W2:Y:S07]  /*13dc0*/  LDSM.16.MT88.4 R80, [R211+0x800] ;  /* 0x00080000d350783b */ /* 0x000eae0000004200 */
[-C--:B------:R-:W-:Y:S08]  /*13dd0*/  HMMA.16816.F32.BF16 R20, R72, R84.reuse, R20 ;  /* 0x000000544814723c */ /* 0x080ff00000041814 */
[C---:B------:R-:W-:Y:S04]  /*13de0*/  HMMA.16816.F32.BF16 R24, R76.reuse, R84, R24 ;  /* 0x000000544c18723c */ /* 0x040fe80000041818 */
[----:B-1----:R-:W-:Y:S03]  /*13df0*/  FFMA.FTZ R2, R174, c[0x0][0x2d0], -R157 ;  /* 0x0000b400ae027a23 */ /* 0x002fe6000001089d */
[----:B------:R-:W-:Y:S01]  /*13e00*/  FFMA.FTZ R84, R190, c[0x0][0x2d0], -R156 ;  /* 0x0000b400be547a23 */ /* 0x000fe2000001089c */
[-C--:B------:R-:W-:Y:S01]  /*13e10*/  HMMA.16816.F32.BF16 R28, R76, R86.reuse, R28 ;  /* 0x000000564c1c723c */ /* 0x080fe2000004181c */
[----:B------:R1:W3:Y:S03]  /*13e20*/  MUFU.EX2 R186, R2 ;  /* 0x0000000200ba7308 */ /* 0x0002e60000000800 */
[----:B------:R-:W-:Y:S04]  /*13e30*/  IMAD.MOV.U32 R190, RZ, RZ, R129 ;  /* 0x000000ffffbe7224 */ /* 0x000fe800078e0081 */
[C---:B------:R-:W-:Y:S03]  /*13e40*/  HMMA.16816.F32.BF16 R32, R72.reuse, R86, R32 ;  /* 0x000000564820723c */ /* 0x040fe60000041820 */
[----:B------:R4:W-:Y:S05]  /*13e50*/  MUFU.EX2 R148, R84 ;  /* 0x0000005400947308 */ /* 0x0009ea0000000800 */
[-C--:B------:R-:W-:Y:S08]  /*13e60*/  HMMA.16816.F32.BF16 R36, R72, R88.reuse, R36 ;  /* 0x000000584824723c */ /* 0x080ff00000041824 */
[C---:B------:R-:W-:Y:S04]  /*13e70*/  HMMA.16816.F32.BF16 R40, R76.reuse, R88, R40 ;  /* 0x000000584c28723c */ /* 0x040fe80000041828 */
[--C-:B-1----:R-:W-:Y:S04]  /*13e80*/  FFMA.FTZ R2, R175, c[0x0][0x2d0], -R158.reuse ;  /* 0x0000b400af027a23 */ /* 0x102fe8000001089e */
[-C--:B------:R-:W-:Y:S01]  /*13e90*/  HMMA.16816.F32.BF16 R44, R76, R90.reuse, R44 ;  /* 0x0000005a4c2c723c */ /* 0x080fe2000004182c */
[----:B------:R1:W-:Y:S01]  /*13ea0*/  MUFU.EX2 R182, R2 ;  /* 0x0000000200b67308 */ /* 0x0003e20000000800 */
[----:B----4-:R-:W4:Y:S06]  /*13eb0*/  LDSM.16.MT88.4 R84, [R208+0x1000] ;  /* 0x00100000d054783b */ /* 0x010f2c0000004200 */
[C---:B------:R-:W-:Y:S02]  /*13ec0*/  HMMA.16816.F32.BF16 R48, R72.reuse, R90, R48 ;  /* 0x0000005a4830723c */ /* 0x040fe40000041830 */
[----:B------:R-:W-:Y:S06]  /*13ed0*/  LDSM.16.MT88.4 R88, [R209+0x1000] ;  /* 0x00100000d158783b */ /* 0x000fec0000004200 */
[-C--:B--2---:R-:W-:Y:S08]  /*13ee0*/  HMMA.16816.F32.BF16 R52, R72, R80.reuse, R52 ;  /* 0x000000504834723c */ /* 0x084ff00000041834 */
[C---:B------:R-:W-:Y:S04]  /*13ef0*/  HMMA.16816.F32.BF16 R56, R76.reuse, R80, R56 ;  /* 0x000000504c38723c */ /* 0x040fe80000041838 */
[--C-:B-1----:R-:W-:Y:S04]  /*13f00*/  FFMA.FTZ R2, R180, c[0x0][0x2d0], -R158.reuse ;  /* 0x0000b400b4027a23 */ /* 0x102fe8000001089e */
[-C--:B------:R-:W-:Y:S01]  /*13f10*/  HMMA.16816.F32.BF16 R60, R76, R82.reuse, R60 ;  /* 0x000000524c3c723c */ /* 0x080fe2000004183c */
[----:B------:R1:W2:Y:S06]  /*13f20*/  MUFU.EX2 R181, R2 ;  /* 0x0000000200b57308 */ /* 0x0002ac0000000800 */
[----:B---3--:R-:W-:Y:S01]  /*13f30*/  F2FP.BF16.PACK_AB R76, R186, R92 ;  /* 0x0000005cba4c723e */ /* 0x008fe200000010ff */
[----:B------:R-:W-:Y:S01]  /*13f40*/  HMMA.16816.F32.BF16 R64, R72, R82, R64 ;  /* 0x000000524840723c */ /* 0x000fe20000041840 */
[----:B------:R-:W3:Y:S06]  /*13f50*/  LDSM.16.MT88.4 R80, [R212+0x1000] ;  /* 0x00100000d450783b */ /* 0x000eec0000004200 */
[----:B------:R-:W-:Y:S02]  /*13f60*/  F2FP.BF16.PACK_AB R72, R207, R225 ;  /* 0x000000e1cf48723e */ /* 0x000fe400000010ff */
[----:B------:R-:W-:Y:S03]  /*13f70*/  F2FP.BF16.PACK_AB R73, R205, R206 ;  /* 0x000000cecd49723e */ /* 0x000fe600000010ff */
[----:B------:R-:W-:Y:S02]  /*13f80*/  F2FP.BF16.PACK_AB R74, R203, R204 ;  /* 0x000000cccb4a723e */ /* 0x000fe400000010ff */
[----:B------:R-:W-:Y:S01]  /*13f90*/  F2FP.BF16.PACK_AB R75, R197, R202 ;  /* 0x000000cac54b723e */ /* 0x000fe200000010ff */
[--C-:B-1----:R-:W-:Y:S01]  /*13fa0*/  FFMA.FTZ R2, R176, c[0x0][0x2d0], -R157.reuse ;  /* 0x0000b400b0027a23 */ /* 0x102fe2000001089d */
[----:B--2---:R-:W-:Y:S05]  /*13fb0*/  F2FP.BF16.PACK_AB R77, R181, R182 ;  /* 0x000000b6b54d723e */ /* 0x004fea00000010ff */
[-C--:B----4-:R-:W-:Y:S01]  /*13fc0*/  HMMA.16816.F32.BF16 R4, R72, R84.reuse, R4 ;  /* 0x000000544804723c */ /* 0x090fe20000041804 */
[----:B------:R1:W-:Y:S02]  /*13fd0*/  MUFU.EX2 R180, R2 ;  /* 0x0000000200b47308 */ /* 0x0003e40000000800 */
[----:B-1----:R-:W-:Y:S08]  /*13fe0*/  FFMA.FTZ R2, R178, c[0x0][0x2d0], -R157 ;  /* 0x0000b400b2027a23 */ /* 0x002ff0000001089d */
[----:B------:R1:W2:Y:S02]  /*13ff0*/  MUFU.EX2 R151, R2 ;  /* 0x0000000200977308 */ /* 0x0002a40000000800 */
[--C-:B-1----:R-:W-:Y:S01]  /*14000*/  FFMA.FTZ R2, R179, c[0x0][0x2d0], -R158.reuse ;  /* 0x0000b400b3027a23 */ /* 0x102fe2000001089e */
[----:B--2---:R-:W-:Y:S07]  /*14010*/  F2FP.BF16.PACK_AB R78, R151, R180 ;  /* 0x000000b4974e723e */ /* 0x004fee00000010ff */
[----:B------:R1:W-:Y:S02]  /*14020*/  MUFU.EX2 R150, R2 ;  /* 0x0000000200967308 */ /* 0x0003e40000000800 */
[----:B-1----:R-:W-:Y:S08]  /*14030*/  FFMA.FTZ R2, R177, c[0x0][0x2d0], -R158 ;  /* 0x0000b400b1027a23 */ /* 0x002ff0000001089e */
[----:B------:R1:W2:Y:S02]  /*14040*/  MUFU.EX2 R149, R2 ;  /* 0x0000000200957308 */ /* 0x0002a40000000800 */
[----:B-1----:R-:W-:Y:S01]  /*14050*/  FFMA.FTZ R2, R191, c[0x0][0x2d0], -R156 ;  /* 0x0000b400bf027a23 */ /* 0x002fe2000001089c */
[----:B--2---:R-:W-:Y:S01]  /*14060*/  F2FP.BF16.PACK_AB R79, R149, R150 ;  /* 0x00000096954f723e */ /* 0x004fe200000010ff */
[----:B------:R-:W-:Y:S06]  /*14070*/  IMAD.MOV.U32 R191, RZ, RZ, R128 ;  /* 0x000000ffffbf7224 */ /* 0x000fec00078e0080 */
[----:B------:R1:W2:Y:S01]  /*14080*/  MUFU.EX2 R179, R2 ;  /* 0x0000000200b37308 */ /* 0x0002a20000000800 */
[C---:B------:R-:W-:Y:S08]  /*14090*/  HMMA.16816.F32.BF16 R8, R76.reuse, R84, R8 ;  /* 0x000000544c08723c */ /* 0x040ff00000041808 */
[-C--:B------:R-:W-:Y:S08]  /*140a0*/  HMMA.16816.F32.BF16 R12, R76, R86.reuse, R12 ;  /* 0x000000564c0c723c */ /* 0x080ff0000004180c */
[C---:B------:R-:W-:Y:S01]  /*140b0*/  HMMA.16816.F32.BF16 R16, R72.reuse, R86, R16 ;  /* 0x000000564810723c */ /* 0x040fe20000041810 */
[----:B------:R-:W4:Y:S03]  /*140c0*/  LDSM.16.MT88.4 R84, [R211+0x1000] ;  /* 0x00100000d354783b */ /* 0x000f260000004200 */
[----:B-1----:R-:W-:Y:S02]  /*140d0*/  FFMA.FTZ R2, R183, c[0x0][0x2d0], -R114 ;  /* 0x0000b400b7027a23 */ /* 0x002fe40000010872 */
[----:B------:R-:W-:Y:S02]  /*140e0*/  IMAD.MOV.U32 R183, RZ, RZ, R127 ;  /* 0x000000ffffb77224 */ /* 0x000fe400078e007f */
[-C--:B---3--:R-:W-:Y:S01]  /*140f0*/  HMMA.16816.F32.BF16 R20, R72, R80.reuse, R20 ;  /* 0x000000504814723c */ /* 0x088fe20000041814 */
[----:B------:R1:W-:Y:S07]  /*14100*/  MUFU.EX2 R178, R2 ;  /* 0x0000000200b27308 */ /* 0x0003ee0000000800 */
[C---:B------:R-:W-:Y:S07]  /*14110*/  HMMA.16816.F32.BF16 R24, R76.reuse, R80, R24 ;  /* 0x000000504c18723c */ /* 0x040fee0000041818 */
[----:B------:R-:W-:Y:S01]  /*14120*/  FFMA.FTZ R80, R237, c[0x0][0x2d0], -R156 ;  /* 0x0000b400ed507a23 */ /* 0x000fe2000001089c */
[-C--:B------:R-:W-:Y:S03]  /*14130*/  HMMA.16816.F32.BF16 R28, R76, R82.reuse, R28 ;  /* 0x000000524c1c723c */ /* 0x080fe6000004181c */
[----:B------:R3:W-:Y:S05]  /*14140*/  MUFU.EX2 R168, R80 ;  /* 0x0000005000a87308 */ /* 0x0007ea0000000800 */
[C---:B------:R-:W-:Y:S04]  /*14150*/  HMMA.16816.F32.BF16 R32, R72.reuse, R82, R32 ;  /* 0x000000524820723c */ /* 0x040fe80000041820 */
[----:B-1----:R-:W-:Y:S02]  /*14160*/  FFMA.FTZ R2, R184, c[0x0][0x2d0], -R114 ;  /* 0x0000b400b8027a23 */ /* 0x002fe40000010872 */
[----:B------:R-:W-:Y:S02]  /*14170*/  IMAD.MOV.U32 R184, RZ, RZ, R126 ;  /* 0x000000ffffb87224 */ /* 0x000fe400078e007e */
[-C--:B------:R-:W-:Y:S01]  /*14180*/  HMMA.16816.F32.BF16 R36, R72, R88.reuse, R36 ;  /* 0x000000584824723c */ /* 0x080fe20000041824 */
[----:B------:R1:W5:Y:S07]  /*14190*/  MUFU.EX2 R177, R2 ;  /* 0x0000000200b17308 */ /* 0x00036e0000000800 */
[C---:B------:R-:W-:Y:S01]  /*141a0*/  HMMA.16816.F32.BF16 R40, R76.reuse, R88, R40 ;  /* 0x000000584c28723c */ /* 0x040fe20000041828 */
[----:B---3--:R-:W3:Y:S07]  /*141b0*/  LDSM.16.MT88.4 R80, [R208+0x1800] ;  /* 0x00180000d050783b */ /* 0x008eee0000004200 */
[-C--:B------:R-:W-:Y:S08]  /*141c0*/  HMMA.16816.F32.BF16 R44, R76, R90.reuse, R44 ;  /* 0x0000005a4c2c723c */ /* 0x080ff0000004182c */
[C---:B------:R-:W-:Y:S01]  /*141d0*/  HMMA.16816.F32.BF16 R48, R72.reuse, R90, R48 ;  /* 0x0000005a4830723c */ /* 0x040fe20000041830 */
[----:B------:R-:W-:Y:S03]  /*141e0*/  LDSM.16.MT88.4 R88, [R209+0x1800] ;  /* 0x00180000d158783b */ /* 0x000fe60000004200 */
[--C-:B-1----:R-:W-:Y:S02]  /*141f0*/  FFMA.FTZ R2, R196, c[0x0][0x2d0], -R156.reuse ;  /* 0x0000b400c4027a23 */ /* 0x102fe4000001089c */
[----:B------:R-:W-:Y:S02]  /*14200*/  IMAD.MOV.U32 R196, RZ, RZ, R125 ;  /* 0x000000ffffc47224 */ /* 0x000fe400078e007d */
[-C--:B----4-:R-:W-:Y:S01]  /*14210*/  HMMA.16816.F32.BF16 R52, R72, R84.reuse, R52 ;  /* 0x000000544834723c */ /* 0x090fe20000041834 */
[----:B------:R1:W-:Y:S07]  /*14220*/  MUFU.EX2 R176, R2 ;  /* 0x0000000200b07308 */ /* 0x0003ee0000000800 */
[C---:B------:R-:W-:Y:S08]  /*14230*/  HMMA.16816.F32.BF16 R56, R76.reuse, R84, R56 ;  /* 0x000000544c38723c */ /* 0x040ff00000041838 */
[-C--:B------:R-:W-:Y:S08]  /*14240*/  HMMA.16816.F32.BF16 R60, R76, R86.reuse, R60 ;  /* 0x000000564c3c723c */ /* 0x080ff0000004183c */
[----:B------:R-:W-:Y:S01]  /*14250*/  HMMA.16816.F32.BF16 R64, R72, R86, R64 ;  /* 0x000000564840723c */ /* 0x000fe20000041840 */
[----:B------:R-:W4:Y:S03]  /*14260*/  LDSM.16.MT88.4 R84, [R212+0x1800] ;  /* 0x00180000d454783b */ /* 0x000f260000004200 */
[----:B-1----:R-:W-:Y:S02]  /*14270*/  FFMA.FTZ R2, R201, c[0x0][0x2d0], -R156 ;  /* 0x0000b400c9027a23 */ /* 0x002fe4000001089c */
[----:B------:R-:W-:Y:S01]  /*14280*/  IMAD.MOV.U32 R201, RZ, RZ, R124 ;  /* 0x000000ffffc97224 */ /* 0x000fe200078e007c */
[----:B--2---:R-:W-:Y:S01]  /*14290*/  F2FP.BF16.PACK_AB R72, R179, R148 ;  /* 0x00000094b348723e */ /* 0x004fe200000010ff */
[----:B------:R1:W2:Y:S01]  /*142a0*/  MUFU.EX2 R175, R2 ;  /* 0x0000000200af7308 */ /* 0x0002a20000000800 */
[----:B-----5:R-:W-:Y:S03]  /*142b0*/  F2FP.BF16.PACK_AB R73, R177, R178 ;  /* 0x000000b2b149723e */ /* 0x020fe600000010ff */
[--C-:B-1----:R-:W-:Y:S01]  /*142c0*/  FFMA.FTZ R2, R193, c[0x0][0x2d0], -R114.reuse ;  /* 0x0000b400c1027a23 */ /* 0x102fe20000010872 */
[----:B--2---:R-:W-:Y:S01]  /*142d0*/  F2FP.BF16.PACK_AB R74, R175, R176 ;  /* 0x000000b0af4a723e */ /* 0x004fe200000010ff */
[----:B------:R-:W-:Y:S04]  /*142e0*/  IMAD.MOV.U32 R193, RZ, RZ, R123 ;  /* 0x000000ffffc17224 */ /* 0x000fe800078e007b */
[----:B------:R1:W-:Y:S02]  /*142f0*/  MUFU.EX2 R174, R2 ;  /* 0x0000000200ae7308 */ /* 0x0003e40000000800 */
[----:B-1----:R-:W-:Y:S02]  /*14300*/  FFMA.FTZ R2, R194, c[0x0][0x2d0], -R114 ;  /* 0x0000b400c2027a23 */ /* 0x002fe40000010872 */
[----:B------:R-:W-:Y:S06]  /*14310*/  IMAD.MOV.U32 R194, RZ, RZ, R122 ;  /* 0x000000ffffc27224 */ /* 0x000fec00078e007a */
[----:B------:R1:W2:Y:S02]  /*14320*/  MUFU.EX2 R173, R2 ;  /* 0x0000000200ad7308 */ /* 0x0002a40000000800 */
[----:B-1----:R-:W-:Y:S01]  /*14330*/  FFMA.FTZ R2, R187, c[0x0][0x2d0], -R157 ;  /* 0x0000b400bb027a23 */ /* 0x002fe2000001089d */
[----:B--2---:R-:W-:Y:S01]  /*14340*/  F2FP.BF16.PACK_AB R75, R173, R174 ;  /* 0x000000aead4b723e */ /* 0x004fe200000010ff */
[----:B------:R-:W-:Y:S06]  /*14350*/  IMAD.MOV.U32 R187, RZ, RZ, R121 ;  /* 0x000000ffffbb7224 */ /* 0x000fec00078e0079 */
[----:B------:R1:W-:Y:S01]  /*14360*/  MUFU.EX2 R103, R2 ;  /* 0x0000000200677308 */ /* 0x0003e20000000800 */
[-C--:B---3--:R-:W-:Y:S03]  /*14370*/  HMMA.16816.F32.BF16 R4, R72, R80.reuse, R4 ;  /* 0x000000504804723c */ /* 0x088fe60000041804 */
[--C-:B-1----:R-:W-:Y:S02]  /*14380*/  FFMA.FTZ R2, R189, c[0x0][0x2d0], -R157.reuse ;  /* 0x0000b400bd027a23 */ /* 0x102fe4000001089d */
[----:B------:R-:W-:Y:S04]  /*14390*/  IMAD.MOV.U32 R189, RZ, RZ, R120 ;  /* 0x000000ffffbd7224 */ /* 0x000fe800078e0078 */
[----:B------:R1:W2:Y:S03]  /*143a0*/  MUFU.EX2 R102, R2 ;  /* 0x0000000200667308 */ /* 0x0002a60000000800 */
[--C-:B-1----:R-:W-:Y:S01]  /*143b0*/  FFMA.FTZ R2, R185, c[0x0][0x2d0], -R158.reuse ;  /* 0x0000b400b9027a23 */ /* 0x102fe2000001089e */
[----:B--2---:R-:W-:Y:S06]  /*143c0*/  F2FP.BF16.PACK_AB R76, R102, R103 ;  /* 0x00000067664c723e */ /* 0x004fec00000010ff */
        /* <DEDUP_REMOVED lines=8> */
[--C-:B-1----:R-:W-:Y:S08]  /*14450*/  FFMA.FTZ R2, R199, c[0x0][0x2d0], -R157.reuse ;  /* 0x0000b400c7027a23 */ /* 0x102ff0000001089d */
[----:B------:R1:W2:Y:S02]  /*14460*/  MUFU.EX2 R171, R2 ;  /* 0x0000000200ab7308 */ /* 0x0002a40000000800 */
[--C-:B-1----:R-:W-:Y:S01]  /*14470*/  FFMA.FTZ R2, R192, c[0x0][0x2d0], -R158.reuse ;  /* 0x0000b400c0027a23 */ /* 0x102fe2000001089e */
[----:B--2---:R-:W-:Y:S01]  /*14480*/  F2FP.BF16.PACK_AB R78, R171, R172 ;  /* 0x000000acab4e723e */ /* 0x004fe200000010ff */
[----:B------:R-:W2:Y:S06]  /*14490*/  LDL.LU R192, [R1] ;  /* 0x0000000001c07983 */ /* 0x000eac0000300800 */
[----:B------:R1:W-:Y:S01]  /*144a0*/  MUFU.EX2 R169, R2 ;  /* 0x0000000200a97308 */ /* 0x0003e20000000800 */
[----:B------:R-:W3:Y:S01]  /*144b0*/  LDL.LU R185, [R1+0x4] ;  /* 0x0000040001b97983 */ /* 0x000ee20000300800 */
[----:B-1----:R-:W-:Y:S08]  /*144c0*/  FFMA.FTZ R2, R195, c[0x0][0x2d0], -R158 ;  /* 0x0000b400c3027a23 */ /* 0x002ff0000001089e */
[----:B------:R1:W5:Y:S02]  /*144d0*/  MUFU.EX2 R170, R2 ;  /* 0x0000000200aa7308 */ /* 0x0003640000000800 */
[----:B-1----:R-:W-:Y:S01]  /*144e0*/  FFMA.FTZ R2, R239, c[0x0][0x2d0], -R156 ;  /* 0x0000b400ef027a23 */ /* 0x002fe2000001089c */
[----:B-----5:R-:W-:Y:S07]  /*144f0*/  F2FP.BF16.PACK_AB R79, R170, R169 ;  /* 0x000000a9aa4f723e */ /* 0x020fee00000010ff */
[----:B------:R1:W5:Y:S01]  /*14500*/  MUFU.EX2 R167, R2 ;  /* 0x0000000200a77308 */ /* 0x0003620000000800 */
[C---:B------:R-:W-:Y:S08]  /*14510*/  HMMA.16816.F32.BF16 R8, R76.reuse, R80, R8 ;  /* 0x000000504c08723c */ /* 0x040ff00000041808 */
[-C--:B------:R-:W-:Y:S08]  /*14520*/  HMMA.16816.F32.BF16 R12, R76, R82.reuse, R12 ;  /* 0x000000524c0c723c */ /* 0x080ff0000004180c */
[C---:B------:R-:W-:Y:S01]  /*14530*/  HMMA.16816.F32.BF16 R16, R72.reuse, R82, R16 ;  /* 0x000000524810723c */ /* 0x040fe20000041810 */
[----:B------:R-:W4:Y:S03]  /*14540*/  LDSM.16.MT88.4 R80, [R211+0x1800] ;  /* 0x00180000d350783b */ /* 0x000f260000004200 */
[--C-:B-1----:R-:W-:Y:S01]  /*14550*/  FFMA.FTZ R2, R230, c[0x0][0x2d0], -R114.reuse ;  /* 0x0000b400e6027a23 */ /* 0x102fe20000010872 */
[----:B-----5:R-:W-:Y:S03]  /*14560*/  F2FP.BF16.PACK_AB R104, R167, R168 ;  /* 0x000000a8a768723e */ /* 0x020fe600000010ff */
[-C--:B----4-:R-:W-:Y:S01]  /*14570*/  HMMA.16816.F32.BF16 R20, R72, R84.reuse, R20 ;  /* 0x000000544814723c */ /* 0x090fe20000041814 */
[----:B------:R1:W-:Y:S07]  /*14580*/  MUFU.EX2 R166, R2 ;  /* 0x0000000200a67308 */ /* 0x0003ee0000000800 */
[C---:B------:R-:W-:Y:S01]  /*14590*/  HMMA.16816.F32.BF16 R24, R76.reuse, R84, R24 ;  /* 0x000000544c18723c */ /* 0x040fe20000041818 */
[----:B------:R-:W4:Y:S04]  /*145a0*/  LDL.LU R85, [R1+0x8] ;  /* 0x0000080001557983 */ /* 0x000f280000300800 */
[----:B------:R-:W5:Y:S03]  /*145b0*/  LDL.LU R84, [R1+0xc] ;  /* 0x00000c0001547983 */ /* 0x000f660000300800 */
[-C--:B------:R-:W-:Y:S08]  /*145c0*/  HMMA.16816.F32.BF16 R28, R76, R86.reuse, R28 ;  /* 0x000000564c1c723c */ /* 0x080ff0000004181c */
[C---:B------:R-:W-:Y:S04]  /*145d0*/  HMMA.16816.F32.BF16 R32, R72.reuse, R86, R32 ;  /* 0x000000564820723c */ /* 0x040fe80000041820 */
[----:B-1----:R-:W-:Y:S04]  /*145e0*/  FFMA.FTZ R2, R232, c[0x0][0x2d0], -R114 ;  /* 0x0000b400e8027a23 */ /* 0x002fe80000010872 */
[-C--:B------:R-:W-:Y:S01]  /*145f0*/  HMMA.16816.F32.BF16 R36, R72, R88.reuse, R36 ;  /* 0x000000584824723c */ /* 0x080fe20000041824 */
[----:B------:R1:W1:Y:S07]  /*14600*/  MUFU.EX2 R164, R2 ;  /* 0x0000000200a47308 */ /* 0x00026e0000000800 */
[C---:B------:R-:W-:Y:S08]  /*14610*/  HMMA.16816.F32.BF16 R40, R76.reuse, R88, R40 ;  /* 0x000000584c28723c */ /* 0x040ff00000041828 */
[-C--:B------:R-:W-:Y:S08]  /*14620*/  HMMA.16816.F32.BF16 R44, R76, R90.reuse, R44 ;  /* 0x0000005a4c2c723c */ /* 0x080ff0000004182c */
[C---:B------:R-:W-:Y:S04]  /*14630*/  HMMA.16816.F32.BF16 R48, R72.reuse, R90, R48 ;  /* 0x0000005a4830723c */ /* 0x040fe80000041830 */
[--C-:B-1----:R-:W-:Y:S01]  /*14640*/  FFMA.FTZ R2, R246, c[0x0][0x2d0], -R156.reuse ;  /* 0x0000b400f6027a23 */ /* 0x102fe2000001089c */
[----:B------:R-:W-:Y:S01]  /*14650*/  F2FP.BF16.PACK_AB R105, R164, R166 ;  /* 0x000000a6a469723e */ /* 0x000fe200000010ff */
[----:B------:R-:W-:Y:S02]  /*14660*/  FFMA.FTZ R156, R248, c[0x0][0x2d0], -R156 ;  /* 0x0000b400f89c7a23 */ /* 0x000fe4000001089c */
[----:B------:R1:W-:Y:S01]  /*14670*/  MUFU.EX2 R165, R2 ;  /* 0x0000000200a57308 */ /* 0x0003e20000000800 */
[-C--:B------:R-:W-:Y:S08]  /*14680*/  HMMA.16816.F32.BF16 R52, R72, R80.reuse, R52 ;  /* 0x000000504834723c */ /* 0x080ff00000041834 */
[C---:B------:R-:W-:Y:S01]  /*14690*/  HMMA.16816.F32.BF16 R56, R76.reuse, R80, R56 ;  /* 0x000000504c38723c */ /* 0x040fe20000041838 */
[----:B------:R-:W1:Y:S07]  /*146a0*/  MUFU.EX2 R163, R156 ;  /* 0x0000009c00a37308 */ /* 0x000e6e0000000800 */
[-C--:B------:R-:W-:Y:S04]  /*146b0*/  HMMA.16816.F32.BF16 R60, R76, R82.reuse, R60 ;  /* 0x000000524c3c723c */ /* 0x080fe8000004183c */
[--C-:B-1----:R-:W-:Y:S04]  /*146c0*/  FFMA.FTZ R2, R240, c[0x0][0x2d0], -R114.reuse ;  /* 0x0000b400f0027a23 */ /* 0x102fe80000010872 */
[----:B------:R-:W-:Y:S01]  /*146d0*/  HMMA.16816.F32.BF16 R64, R72, R82, R64 ;  /* 0x000000524840723c */ /* 0x000fe20000041840 */
[----:B------:R1:W-:Y:S03]  /*146e0*/  MUFU.EX2 R162, R2 ;  /* 0x0000000200a27308 */ /* 0x0003e60000000800 */
[----:B------:R-:W-:Y:S01]  /*146f0*/  FFMA.FTZ R114, R241, c[0x0][0x2d0], -R114 ;  /* 0x0000b400f1727a23 */ /* 0x000fe20000010872 */
[----:B------:R-:W-:Y:S06]  /*14700*/  F2FP.BF16.PACK_AB R106, R163, R165 ;  /* 0x000000a5a36a723e */ /* 0x000fec00000010ff */
[----:B------:R-:W1:Y:S02]  /*14710*/  MUFU.EX2 R161, R114 ;  /* 0x0000007200a17308 */ /* 0x000e640000000800 */
[--C-:B-1----:R-:W-:Y:S08]  /*14720*/  FFMA.FTZ R2, R234, c[0x0][0x2d0], -R157.reuse ;  /* 0x0000b400ea027a23 */ /* 0x102ff0000001089d */
[----:B------:R1:W-:Y:S01]  /*14730*/  MUFU.EX2 R160, R2 ;  /* 0x0000000200a07308 */ /* 0x0003e20000000800 */
[----:B------:R-:W-:Y:S01]  /*14740*/  F2FP.BF16.PACK_AB R107, R161, R162 ;  /* 0x000000a2a16b723e */ /* 0x000fe200000010ff */
[--C-:B-1----:R-:W-:Y:S08]  /*14750*/  FFMA.FTZ R2, R238, c[0x0][0x2d0], -R157.reuse ;  /* 0x0000b400ee027a23 */ /* 0x102ff0000001089d */
[----:B------:R1:W1:Y:S02]  /*14760*/  MUFU.EX2 R159, R2 ;  /* 0x00000002009f7308 */ /* 0x0002640000000800 */
[--C-:B-1----:R-:W-:Y:S01]  /*14770*/  FFMA.FTZ R2, R235, c[0x0][0x2d0], -R158.reuse ;  /* 0x0000b400eb027a23 */ /* 0x102fe2000001089e */
[----:B------:R-:W-:Y:S07]  /*14780*/  F2FP.BF16.PACK_AB R152, R159, R160 ;  /* 0x000000a09f98723e */ /* 0x000fee00000010ff */
[----:B------:R1:W-:Y:S02]  /*14790*/  MUFU.EX2 R114, R2 ;  /* 0x0000000200727308 */ /* 0x0003e40000000800 */
[--C-:B-1----:R-:W-:Y:S08]  /*147a0*/  FFMA.FTZ R2, R236, c[0x0][0x2d0], -R158.reuse ;  /* 0x0000b400ec027a23 */ /* 0x102ff0000001089e */
[----:B------:R1:W1:Y:S02]  /*147b0*/  MUFU.EX2 R156, R2 ;  /* 0x00000002009c7308 */ /* 0x0002640000000800 */
[--C-:B-1----:R-:W-:Y:S01]  /*147c0*/  FFMA.FTZ R2, R250, c[0x0][0x2d0], -R157.reuse ;  /* 0x0000b400fa027a23 */ /* 0x102fe2000001089d */
[----:B------:R-:W-:Y:S01]  /*147d0*/  F2FP.BF16.PACK_AB R153, R156, R114 ;  /* 0x000000729c99723e */ /* 0x000fe200000010ff */
[----:B------:R-:W-:Y:S06]  /*147e0*/  FFMA.FTZ R157, R130, c[0x0][0x2d0], -R157 ;  /* 0x0000b400829d7a23 */ /* 0x000fec000001089d */
[----:B------:R1:W-:Y:S01]  /*147f0*/  MUFU.EX2 R113, R2 ;  /* 0x0000000200717308 */ /* 0x0003e20000000800 */
[----:B------:R-:W2:Y:S09]  /*14800*/  LDSM.16.MT88.4 R128, [R208+0x2000] ;  /* 0x00200000d080783b */ /* 0x000eb20000004200 */
[----:B------:R-:W3:Y:S01]  /*14810*/  MUFU.EX2 R112, R157 ;  /* 0x0000009d00707308 */ /* 0x000ee20000000800 */
[--C-:B-1----:R-:W-:Y:S02]  /*14820*/  FFMA.FTZ R2, R244, c[0x0][0x2d0], -R158.reuse ;  /* 0x0000b400f4027a23 */ /* 0x102fe4000001089e */
[----:B------:R-:W-:Y:S07]  /*14830*/  FFMA.FTZ R158, R71, c[0x0][0x2d0], -R158 ;  /* 0x0000b400479e7a23 */ /* 0x000fee000001089e */
[----:B------:R1:W-:Y:S01]  /*14840*/  MUFU.EX2 R111, R2 ;  /* 0x00000002006f7308 */ /* 0x0003e20000000800 */
[----:B---3--:R-:W-:Y:S09]  /*14850*/  F2FP.BF16.PACK_AB R154, R112, R113 ;  /* 0x00000071709a723e */ /* 0x008ff200000010ff */
[----:B------:R-:W3:Y:S01]  /*14860*/  MUFU.EX2 R71, R158 ;  /* 0x0000009e00477308 */ /* 0x000ee20000000800 */
[-C--:B--2---:R-:W-:Y:S07]  /*14870*/  HMMA.16816.F32.BF16 R116, R104, R128.reuse, R4 ;  /* 0x000000806874723c */ /* 0x084fee0000041804 */
[----:B------:R-:W-:Y:S02]  /*14880*/  FFMA.FTZ R4, R69, R192, R198 ;  /* 0x000000c045047223 */ /* 0x000fe400000100c6 */
[----:B-1----:R-:W-:Y:S03]  /*14890*/  FFMA.FTZ R2, R68, R185, R188 ;  /* 0x000000b944027223 */ /* 0x002fe600000100bc */
[----:B------:R-:W-:Y:S01]  /*148a0*/  FADD.FTZ R5, R142, R4 ;  /* 0x000000048e057221 */ /* 0x000fe20000010000 */
[----:B---3--:R-:W-:Y:S07]  /*148b0*/  F2FP.BF16.PACK_AB R155, R71, R111 ;  /* 0x0000006f479b723e */ /* 0x008fee00000010ff */
[C---:B------:R-:W-:Y:S04]  /*148c0*/  HMMA.16816.F32.BF16 R120, R152.reuse, R128, R8 ;  /* 0x000000809878723c */ /* 0x040fe80000041808 */
[----:B----4-:R-:W-:Y:S04]  /*148d0*/  FFMA.FTZ R3, R3, R85, R143 ;  /* 0x0000005503037223 */ /* 0x010fe8000001008f */
[-C--:B------:R-:W-:Y:S04]  /*148e0*/  HMMA.16816.F32.BF16 R124, R152, R130.reuse, R12 ;  /* 0x00000082987c723c */ /* 0x080fe8000004180c */
[----:B-----5:R-:W-:Y:S02]  /*148f0*/  FFMA.FTZ R6, R0, R84, R245 ;  /* 0x0000005400067223 */ /* 0x020fe400000100f5 */
[----:B------:R-:W-:Y:S02]  /*14900*/  FADD.FTZ R0, R141, R2 ;  /* 0x000000028d007221 */ /* 0x000fe40000010000 */
[----:B------:R-:W-:Y:S01]  /*14910*/  FADD.FTZ R4, R140, R3 ;  /* 0x000000038c047221 */ /* 0x000fe20000010000 */
[C---:B------:R-:W-:Y:S04]  /*14920*/  HMMA.16816.F32.BF16 R128, R104.reuse, R130, R16 ;  /* 0x000000826880723c */ /* 0x040fe80000041810 */
[----:B------:R-:W-:Y:S02]  /*14930*/  FADD.FTZ R3, R247, R6 ;  /* 0x00000006f7037221 */ /* 0x000fe40000010000 */
[----:B------:R-:W-:Y:S02]  /*14940*/  FADD.FTZ R2, R189, R5 ;  /* 0x00000005bd027221 */ /* 0x000fe40000010000 */
[----:B------:R-:W-:Y:S01]  /*14950*/  FADD.FTZ R11, R194, R4 ;  /* 0x00000004c20b7221 */ /* 0x000fe20000010000 */
[-C--:B------:R-:W-:Y:S01]  /*14960*/  HMMA.16816.F32.BF16 R132, R104, R144.reuse, R20 ;  /* 0x000000906884723c */ /* 0x080fe20000041814 */
[----:B------:R-:W1:Y:S02]  /*14970*/  LDSM.16.MT88.4 R4, [R211+0x2000] ;  /* 0x00200000d304783b */ /* 0x000e640000004200 */
        /* <DEDUP_REMOVED lines=86> */
[----:B------:R-:W-:Y:S03]  /*14ee0*/  IMAD.MOV.U32 R112, RZ, RZ, R108 ;  /* 0x000000ffff707224 */ /* 0x000fe600078e006c */
[----:B------:R2:W-:Y:S01]  /*14ef0*/  STL [R1+0xc], R0 ;  /* 0x00000c0001007387 */ /* 0x0005e20000100800 */
[----:B-1----:R-:W-:Y:S01]  /*14f00*/  IMAD.MOV.U32 R3, RZ, RZ, R110 ;  /* 0x000000ffff037224 */ /* 0x002fe200078e006e */
[----:B------:R-:W-:-:S05]  /*14f10*/  @P0 BRA `(.L_x_1484) ;  /* 0xffffc25000000947 */ /* 0x000fca000383ffff */
.L_x_1483:
[----:B-12---:R-:W2:Y:S02]  /*14f20*/  LDL R0, [R1+0x10] ;  /* 0x0000100001007983 */ /* 0x006ea40000100800 */
[----:B--2---:R-:W-:-:S13]  /*14f30*/  ISETP.GE.AND P0, PT, R200, R0, PT ;  /* 0x00000000c800720c */ /* 0x004fda0003f06270 */
[----:B------:R-:W-:Y:S05]  /*14f40*/  @!P0 BRA `(.L_x_1485) ;  /* 0x00002f7000008947 */ /* 0x000fea0003800000 */
[----:B------:R-:W-:Y:S01]  /*14f50*/  IMAD.MOV.U32 R3, RZ, RZ, R109 ;  /* 0x000000ffff037224 */ /* 0x000fe200078e006d */
[----:B------:R-:W-:Y:S01]  /*14f60*/  MOV R114, R70 ;  /* 0x0000004600727202 */ /* 0x000fe20000000f00 */
[----:B------:R-:W-:Y:S01]  /*14f70*/  IMAD.MOV.U32 R0, RZ, RZ, R110 ;  /* 0x000000ffff007224 */ /* 0x000fe200078e006e */
[----:B------:R-:W-:Y:S02]  /*14f80*/  MOV R111, R108 ;  /* 0x0000006c006f7202 */ /* 0x000fe40000000f00 */
.L_x_1486:
[----:B------:R-:W2:Y:S01]  /*14f90*/  LDL R2, [R1+0x1c] ;  /* 0x00001c0001027983 */ /* 0x000ea20000100800 */
[----:B------:R-:W-:Y:S04]  /*14fa0*/  DEPBAR.LE SB0, 0x0 ;  /* 0x000080000000791a */ /* 0x000fe80000000000 */
[----:B------:R-:W3:Y:S01]  /*14fb0*/  LDL R72, [R1+0x30] ;  /* 0x0000300001487983 */ /* 0x000ee20000100800 */
[----:B------:R-:W-:Y:S01]  /*14fc0*/  WARPSYNC 0xffffffff ;  /* 0xffffffff00007948 */ /* 0x000fe20003800000 */
[----:B------:R-:W-:Y:S01]  /*14fd0*/  IMAD.WIDE.U32 R68, R200, c[0x0][0x208], RZ ;  /* 0x00008200c8447a25 */ /* 0x000fe200078e00ff */
[----:B------:R-:W-:Y:S01]  /*14fe0*/  MOV R110, c[0x0][0x208] ;  /* 0x00008200006e7a02 */ /* 0x000fe20000000f00 */
[----:B------:R-:W4:Y:S01]  /*14ff0*/  LDL.64 R70, [R1+0x20] ;  /* 0x0000200001467983 */ /* 0x000f220000100a00 */
[----:B------:R-:W-:Y:S02]  /*15000*/  MOV R74, 0x5 ;  /* 0x00000005004a7802 */ /* 0x000fe40000000f00 */
[C---:B------:R-:W-:Y:S02]  /*15010*/  SHF.L.U32 R190, R110.reuse, 0x5, RZ ;  /* 0x000000056ebe7819 */ /* 0x040fe400000006ff */
[----:B------:R-:W-:Y:S01]  /*15020*/  SHF.L.U64.HI R110, R110, R74, c[0x0][0x20c] ;  /* 0x000083006e6e7619 */ /* 0x000fe2000001024a */
[----:B------:R-:W-:Y:S08]  /*15030*/  BAR.SYNC.DEFER_BLOCKING 0x0 ;  /* 0x0000000000007b1d */ /* 0x000ff00000010000 */
[----:B------:R-:W-:Y:S08]  /*15040*/  LDSM.16.M88.4 R80, [R214] ;  /* 0x00000000d650783b */ /* 0x000ff00000000200 */
        /* <DEDUP_REMOVED lines=17> */
[----:B------:R-:W1:Y:S03]  /*15160*/  LDSM.16.M88.4 R172, [R222] ;  /* 0x00000000deac783b */ /* 0x000e660000000200 */
[-C--:B------:R-:W-:Y:S05]  /*15170*/  HMMA.16816.F32.BF16 R28, R76, R34.reuse, RZ ;  /* 0x000000224c1c723c */ /* 0x080fea00000418ff */
[----:B------:R-:W1:Y:S03]  /*15180*/  LDSM.16.M88.4 R176, [R221] ;  /* 0x00000000ddb0783b */ /* 0x000e660000000200 */
[C---:B------:R-:W-:Y:S05]  /*15190*/  HMMA.16816.F32.BF16 R32, R80.reuse, R34, RZ ;  /* 0x000000225020723c */ /* 0x040fea00000418ff */
[----:B------:R-:W2:Y:S03]  /*151a0*/  LDSM.16.M88.4 R180, [R220] ;  /* 0x00000000dcb4783b */ /* 0x000ea60000000200 */
[-C--:B------:R-:W-:Y:S05]  /*151b0*/  HMMA.16816.F32.BF16 R36, R80, R48.reuse, RZ ;  /* 0x000000305024723c */ /* 0x080fea00000418ff */
[----:B------:R-:W2:Y:S03]  /*151c0*/  LDSM.16.M88.4 R184, [R219] ;  /* 0x00000000dbb8783b */ /* 0x000ea60000000200 */
[C---:B------:R-:W-:Y:S05]  /*151d0*/  HMMA.16816.F32.BF16 R40, R76.reuse, R48, RZ ;  /* 0x000000304c28723c */ /* 0x040fea00000418ff */
[----:B------:R-:W4:Y:S04]  /*151e0*/  LDL R201, [R1+0x34] ;  /* 0x0000340001c97983 */ /* 0x000f280000100800 */
[----:B------:R-:W4:Y:S01]  /*151f0*/  LDL.LU R243, [R1] ;  /* 0x0000000001f37983 */ /* 0x000f220000300800 */
[-C--:B------:R-:W-:Y:S03]  /*15200*/  HMMA.16816.F32.BF16 R44, R76, R50.reuse, RZ ;  /* 0x000000324c2c723c */ /* 0x080fe600000418ff */
[----:B------:R-:W4:Y:S04]  /*15210*/  LDL.LU R242, [R1+0x4] ;  /* 0x0000040001f27983 */ /* 0x000f280000300800 */
[----:B------:R-:W4:Y:S01]  /*15220*/  LDL.LU R241, [R1+0x8] ;  /* 0x0000080001f17983 */ /* 0x000f220000300800 */
[C---:B------:R-:W-:Y:S03]  /*15230*/  HMMA.16816.F32.BF16 R48, R80.reuse, R50, RZ ;  /* 0x000000325030723c */ /* 0x040fe600000418ff */
[----:B------:R-:W4:Y:S05]  /*15240*/  LDL.LU R240, [R1+0xc] ;  /* 0x00000c0001f07983 */ /* 0x000f2a0000300800 */
[-C--:B-1----:R-:W-:Y:S08]  /*15250*/  HMMA.16816.F32.BF16 R52, R80, R64.reuse, RZ ;  /* 0x000000405034723c */ /* 0x082ff000000418ff */
[C---:B------:R-:W-:Y:S08]  /*15260*/  HMMA.16816.F32.BF16 R56, R76.reuse, R64, RZ ;  /* 0x000000404c38723c */ /* 0x040ff000000418ff */
[-C--:B------:R-:W-:Y:S08]  /*15270*/  HMMA.16816.F32.BF16 R60, R76, R66.reuse, RZ ;  /* 0x000000424c3c723c */ /* 0x080ff000000418ff */
[C---:B------:R-:W-:Y:S02]  /*15280*/  HMMA.16816.F32.BF16 R64, R80.reuse, R66, RZ ;  /* 0x000000425040723c */ /* 0x040fe400000418ff */
[----:B--2---:R-:W-:Y:S02]  /*15290*/  LOP3.LUT P4, RZ, R2, 0x1, RZ, 0xc0, !PT ;  /* 0x0000000102ff7812 */ /* 0x004fe4000788c0ff */
[----:B------:R-:W-:Y:S02]  /*152a0*/  SHF.R.S32.HI R2, RZ, 0x1f, R200 ;  /* 0x0000001fff027819 */ /* 0x000fe400000114c8 */
[----:B---3--:R-:W-:Y:S03]  /*152b0*/  MOV R73, R72 ;  /* 0x0000004800497202 */ /* 0x008fe60000000f00 */
[----:B------:R-:W-:Y:S03]  /*152c0*/  IMAD R2, R2, c[0x0][0x208], RZ ;  /* 0x0000820002027a24 */ /* 0x000fe600078e02ff */
[----:B----4-:R-:W-:Y:S01]  /*152d0*/  MOV R72, R70 ;  /* 0x0000004600487202 */ /* 0x010fe20000000f00 */
[----:B------:R-:W-:Y:S04]  /*152e0*/  IMAD R2, R200, c[0x0][0x20c], R2 ;  /* 0x00008300c8027a24 */ /* 0x000fe800078e0202 */
[----:B------:R-:W-:Y:S01]  /*152f0*/  IMAD.WIDE.U32 R72, R68, 0x50, R72 ;  /* 0x0000005044487825 */ /* 0x000fe200078e0048 */
[----:B------:R-:W-:Y:S02]  /*15300*/  IADD3 R2, R69, R2, RZ ;  /* 0x0000000245027210 */ /* 0x000fe40007ffe0ff */
[-C--:B-----5:R-:W-:Y:S02]  /*15310*/  HMMA.16816.F32.BF16 R68, R80, R156.reuse, RZ ;  /* 0x0000009c5044723c */ /* 0x0a0fe400000418ff */
[----:B------:R-:W-:Y:S01]  /*15320*/  LEA R112, P0, R72, c[0x0][0x1f8], 0x1 ;  /* 0x00007e0048707a11 */ /* 0x000fe200078008ff */
[----:B------:R-:W-:Y:S05]  /*15330*/  IMAD R2, R2, 0x50, RZ ;  /* 0x0000005002027824 */ /* 0x000fea00078e02ff */
[----:B------:R-:W-:Y:S04]  /*15340*/  IADD3 R2, R73, R2, RZ ;  /* 0x0000000249027210 */ /* 0x000fe80007ffe0ff */
[----:B------:R-:W-:Y:S02]  /*15350*/  LEA.HI.X R113, R72, c[0x0][0x1fc], R2, 0x1, P0 ;  /* 0x00007f0048717a11 */ /* 0x000fe400000f0c02 */
[C---:B------:R-:W-:Y:S02]  /*15360*/  HMMA.16816.F32.BF16 R72, R76.reuse, R156, RZ ;  /* 0x0000009c4c48723c */ /* 0x040fe400000418ff */
[----:B------:R-:W-:Y:S01]  /*15370*/  IADD3 R108, P0, R112, R190, RZ ;  /* 0x000000be706c7210 */ /* 0x000fe20007f1e0ff */
[----:B------:R-:W-:Y:S01]  /*15380*/  @!PT LDS RZ, [RZ] ;  /* 0x00000000fffff984 */ /* 0x000fe20000000800 */
[----:B------:R-:W-:Y:S01]  /*15390*/  @!PT LDS RZ, [RZ] ;  /* 0x00000000fffff984 */ /* 0x000fe20000000800 */
[----:B------:R-:W-:Y:S01]  /*153a0*/  @!PT LDS RZ, [RZ] ;  /* 0x00000000fffff984 */ /* 0x000fe20000000800 */
[----:B------:R1:W-:Y:S03]  /*153b0*/  LDGSTS.E.BYPASS.LTC128B.128 [R224+0x100], [R112.64], !P4 ;  /* 0x0010000070e07fae */ /* 0x0003e6000e101d48 */
[----:B------:R-:W-:Y:S02]  /*153c0*/  IADD3.X R109, R113, R110, RZ, P0, !PT ;  /* 0x0000006e716d7210 */ /* 0x000fe400007fe4ff */
[-C--:B------:R-:W-:Y:S01]  /*153d0*/  HMMA.16816.F32.BF16 R76, R76, R158.reuse, RZ ;  /* 0x0000009e4c4c723c */ /* 0x080fe200000418ff */
[----:B------:R-:W-:Y:S02]  /*153e0*/  IADD3 R188, P2, R108, R190, RZ ;  /* 0x000000be6cbc7210 */ /* 0x000fe40007f5e0ff */
[----:B------:R2:W-:Y:S02]  /*153f0*/  LDGSTS.E.BYPASS.LTC128B.128 [R224+0x900], [R108.64], !P4 ;  /* 0x009000006ce07fae */ /* 0x0005e4000e101d48 */
[----:B------:R-:W-:Y:S02]  /*15400*/  IADD3.X R189, R109, R110, RZ, P2, !PT ;  /* 0x0000006e6dbd7210 */ /* 0x000fe400017fe4ff */
[----:B------:R-:W-:Y:S01]  /*15410*/  IADD3 R156, P1, R188, R190, RZ ;  /* 0x000000bebc9c7210 */ /* 0x000fe20007f3e0ff */
[----:B------:R-:W-:Y:S03]  /*15420*/  HMMA.16816.F32.BF16 R80, R80, R158, RZ ;  /* 0x0000009e5050723c */ /* 0x000fe600000418ff */
[----:B------:R3:W-:Y:S01]  /*15430*/  LDGSTS.E.BYPASS.LTC128B.128 [R224+0x1100], [R188.64], !P4 ;  /* 0x01100000bce07fae */ /* 0x0007e2000e101d48 */
[----:B------:R-:W-:Y:S04]  /*15440*/  IADD3.X R157, R189, R110, RZ, P1, !PT ;  /* 0x0000006ebd9d7210 */ /* 0x000fe80000ffe4ff */
[-C--:B------:R-:W-:Y:S03]  /*15450*/  HMMA.16816.F32.BF16 R4, R160, R164.reuse, R4 ;  /* 0x000000a4a004723c */ /* 0x080fe60000041804 */
        /* <DEDUP_REMOVED lines=211> */
[----:B----4-:R-:W-:Y:S02]  /*16190*/  FMUL.FTZ R86, R112, R86 ;  /* 0x0000005670567220 */ /* 0x010fe40000410000 */
[----:B------:R-:W-:Y:S01]  /*161a0*/  FMUL.FTZ R2, R2, c[0x0][0x2d0] ;  /* 0x0000b40002027a20 */ /* 0x000fe20000410000 */
[----:B------:R2:W-:Y:S01]  /*161b0*/  MUFU.EX2 R193, R39 ;  /* 0x0000002700c17308 */ /* 0x0005e20000000800 */
[C---:B------:R-:W-:Y:S02]  /*161c0*/  FMUL.FTZ R87, R112.reuse, R87 ;  /* 0x0000005770577220 */ /* 0x040fe40000410000 */
[C---:B------:R-:W-:Y:S02]  /*161d0*/  FMUL.FTZ R98, R112.reuse, R98 ;  /* 0x0000006270627220 */ /* 0x040fe40000410000 */
[C---:B------:R-:W-:Y:S02]  /*161e0*/  FMUL.FTZ R99, R112.reuse, R99 ;  /* 0x0000006370637220 */ /* 0x040fe40000410000 */
[C---:B-----5:R-:W-:Y:S02]  /*161f0*/  FMUL.FTZ R38, R112.reuse, R150 ;  /* 0x0000009670267220 */ /* 0x060fe40000410000 */
        /* <DEDUP_REMOVED lines=103> */
[----:B------:R1:W-:Y:S02]  /*16870*/  MUFU.EX2 R225, R8 ;  /* 0x0000000800e17308 */ /* 0x0003e40000000800 */
        /* <DEDUP_REMOVED lines=14> */
[----:B---3--:R-:W-:Y:S01]  /*16960*/  FMUL.FTZ R32, R113, R144 ;  /* 0x0000009071207220 */ /* 0x008fe20000410000 */
[-C--:B------:R-:W-:Y:S01]  /*16970*/  @P0 IADD3.X R9, R11, R12.reuse, RZ, P3, !PT ;  /* 0x0000000c0b090210 */ /* 0x080fe20001ffe4ff */
[----:B------:R1:W-:Y:S01]  /*16980*/  MUFU.EX2 R207, R7 ;  /* 0x0000000700cf7308 */ /* 0x0003e20000000800 */
[----:B------:R3:W-:Y:S01]  /*16990*/  @P0 LDGSTS.E.BYPASS.LTC128B.128 [R224+0x2900], [R10.64], !P4 ;  /* 0x029000000ae00fae */ /* 0x0007e2000e101d48 */
[----:B------:R-:W-:Y:S01]  /*169a0*/  @P0 IADD3 R4, P2, R6, R5, RZ ;  /* 0x0000000506040210 */ /* 0x000fe20007f5e0ff */
[----:B-----5:R-:W-:Y:S02]  /*169b0*/  FFMA.FTZ R36, R49, c[0x0][0x2d0], -R161 ;  /* 0x0000b40031247a23 */ /* 0x020fe400000108a1 */
[----:B------:R-:W-:Y:S04]  /*169c0*/  FMUL.FTZ R49, R111, R153 ;  /* 0x000000996f317220 */ /* 0x000fe80000410000 */
[----:B------:R5:W-:Y:S01]  /*169d0*/  @P0 LDGSTS.E.BYPASS.LTC128B.128 [R224+0x3100], [R8.64], !P4 ;  /* 0x0310000008e00fae */ /* 0x000be2000e101d48 */
[----:B------:R2:W-:Y:S01]  /*169e0*/  MUFU.EX2 R195, R36 ;  /* 0x0000002400c37308 */ /* 0x0005e20000000800 */
[-C--:B-1----:R-:W-:Y:S02]  /*169f0*/  @P0 IADD3.X R7, R9, R12.reuse, RZ, P1, !PT ;  /* 0x0000000c09070210 */ /* 0x082fe40000ffe4ff */
[----:B---3--:R-:W-:Y:S04]  /*16a00*/  @P0 IADD3 R10, P1, R4, R5, RZ ;  /* 0x00000005040a0210 */ /* 0x008fe80007f3e0ff */
[----:B------:R1:W-:Y:S01]  /*16a10*/  @P0 LDGSTS.E.BYPASS.LTC128B.128 [R224+0x3900], [R6.64], !P4 ;  /* 0x0390000006e00fae */ /* 0x0003e2000e101d48 */
[----:B------:R-:W-:Y:S01]  /*16a20*/  @P0 IADD3.X R5, R7, R12, RZ, P2, !PT ;  /* 0x0000000c07050210 */ /* 0x000fe200017fe4ff */
[--C-:B------:R-:W-:Y:S02]  /*16a30*/  FFMA.FTZ R11, R23, c[0x0][0x2d0], -R160.reuse ;  /* 0x0000b400170b7a23 */ /* 0x100fe400000108a0 */
[----:B--2---:R-:W-:Y:S02]  /*16a40*/  FMUL.FTZ R36, R113, R148 ;  /* 0x0000009471247220 */ /* 0x004fe40000410000 */
[----:B------:R2:W-:Y:S01]  /*16a50*/  MUFU.EX2 R206, R11 ;  /* 0x0000000b00ce7308 */ /* 0x0005e20000000800 */
[----:B-----5:R-:W-:Y:S01]  /*16a60*/  FMUL.FTZ R8, R111, R120 ;  /* 0x000000786f087220 */ /* 0x020fe20000410000 */
[----:B------:R3:W-:Y:S01]  /*16a70*/  @P0 LDGSTS.E.BYPASS.LTC128B.128 [R224+0x4100], [R4.64], !P4 ;  /* 0x0410000004e00fae */ /* 0x0007e2000e101d48 */
[----:B------:R-:W-:Y:S01]  /*16a80*/  F2FP.BF16.PACK_AB R120, R227, R226 ;  /* 0x000000e2e378723e */ /* 0x000fe200000010ff */
[----:B------:R-:W-:Y:S01]  /*16a90*/  FMUL.FTZ R9, R111, R121 ;  /* 0x000000796f097220 */ /* 0x000fe20000410000 */
[----:B----4-:R-:W-:Y:S05]  /*16aa0*/  F2FP.BF16.PACK_AB R121, R168, R167 ;  /* 0x000000a7a879723e */ /* 0x010fea00000010ff */
[----:B------:R-:W-:Y:S01]  /*16ab0*/  MUFU.EX2 R148, R46 ;  /* 0x0000002e00947308 */ /* 0x000fe20000000800 */
[----:B-1----:R-:W-:Y:S02]  /*16ac0*/  FFMA.FTZ R6, R34, c[0x0][0x2d0], -R160 ;  /* 0x0000b40022067a23 */ /* 0x002fe400000108a0 */
[C---:B------:R-:W-:Y:S01]  /*16ad0*/  FMUL.FTZ R7, R112.reuse, R119 ;  /* 0x0000007770077220 */ /* 0x040fe20000410000 */
[----:B--2---:R-:W-:Y:S06]  /*16ae0*/  @P0 IADD3.X R11, R5, R12, RZ, P1, !PT ;  /* 0x0000000c050b0210 */ /* 0x004fec0000ffe4ff */
[----:B------:R1:W-:Y:S01]  /*16af0*/  MUFU.EX2 R204, R6 ;  /* 0x0000000600cc7308 */ /* 0x0003e20000000800 */
[----:B------:R-:W-:Y:S01]  /*16b00*/  F2FP.BF16.PACK_AB R119, R235, R234 ;  /* 0x000000eaeb77723e */ /* 0x000fe200000010ff */
[----:B------:R-:W-:Y:S02]  /*16b10*/  FFMA.FTZ R12, R29, c[0x0][0x2d0], -R162 ;  /* 0x0000b4001d0c7a23 */ /* 0x000fe400000108a2 */
[----:B---3--:R-:W-:Y:S01]  /*16b20*/  FFMA.FTZ R4, R35, c[0x0][0x2d0], -R160 ;  /* 0x0000b40023047a23 */ /* 0x008fe200000108a0 */
[----:B------:R2:W-:Y:S01]  /*16b30*/  @P0 LDGSTS.E.BYPASS.LTC128B.128 [R224+0x4900], [R10.64], !P4 ;  /* 0x049000000ae00fae */ /* 0x0005e2000e101d48 */
[----:B------:R-:W-:Y:S01]  /*16b40*/  FMUL.FTZ R5, R113, R117 ;  /* 0x0000007571057220 */ /* 0x000fe20000410000 */
[----:B------:R-:W-:Y:S01]  /*16b50*/  F2FP.BF16.PACK_AB R117, R233, R232 ;  /* 0x000000e8e975723e */ /* 0x000fe200000010ff */
[----:B------:R-:W-:Y:S02]  /*16b60*/  FMUL.FTZ R29, R111, R141 ;  /* 0x0000008d6f1d7220 */ /* 0x000fe40000410000 */
[----:B------:R3:W-:Y:S01]  /*16b70*/  MUFU.EX2 R205, R4 ;  /* 0x0000000400cd7308 */ /* 0x0007e20000000800 */
        /* <DEDUP_REMOVED lines=60> */
[----:B-----5:R-:W-:Y:S01]  /*16f40*/  F2FP.BF16.PACK_AB R120, R202, R199 ;  /* 0x000000c7ca78723e */ /* 0x020fe200000010ff */
[----:B------:R-:W-:Y:S01]  /*16f50*/  HMMA.16816.F32.BF16 R104, R116, R130, R104 ;  /* 0x000000827468723c */ /* 0x000fe20000041868 */
[----:B------:R-:W3:Y:S03]  /*16f60*/  LDSM.16.MT88.4 R128, [R212+0x800] ;  /* 0x00080000d480783b */ /* 0x000ee60000004200 */
[----:B--2---:R-:W-:Y:S02]  /*16f70*/  F2FP.BF16.PACK_AB R122, R201, R203 ;  /* 0x000000cbc97a723e */ /* 0x004fe400000010ff */
        /* <DEDUP_REMOVED lines=117> */
[----:B------:R3:W4:Y:S05]  /*176d0*/  MUFU.EX2 R64, R52 ;  /* 0x0000003400407308 */ /* 0x00072a0000000800 */
[-C--:B------:R-:W-:Y:S08]  /*176e0*/  HMMA.16816.F32.BF16 R84, R40, R56.reuse, R84 ;  /* 0x000000382854723c */ /* 0x080ff00000041854 */
[C---:B------:R-:W-:Y:S01]  /*176f0*/  HMMA.16816.F32.BF16 R88, R44.reuse, R56, R88 ;  /* 0x000000382c58723c */ /* 0x040fe20000041858 */
[----:B-1----:R-:W1:Y:S03]  /*17700*/  LDSM.16.MT88.4 R60, [R211+0x1800] ;  /* 0x00180000d33c783b */ /* 0x002e660000004200 */
[----:B--2---:R-:W-:Y:S04]  /*17710*/  F2FP.BF16.PACK_AB R153, R65, R66 ;  /* 0x000000424199723e */ /* 0x004fe800000010ff */
[-C--:B------:R-:W-:Y:S04]  /*17720*/  HMMA.16816.F32.BF16 R92, R44, R58.reuse, R92 ;  /* 0x0000003a2c5c723c */ /* 0x080fe8000004185c */
[--C-:B---3--:R-:W-:Y:S01]  /*17730*/  FFMA.FTZ R52, R78, c[0x0][0x2d0], -R3.reuse ;  /* 0x0000b4004e347a23 */ /* 0x108fe20000010803 */
[----:B----4-:R-:W-:Y:S01]  /*17740*/  F2FP.BF16.PACK_AB R154, R64, R67 ;  /* 0x00000043409a723e */ /* 0x010fe200000010ff */
[----:B------:R-:W-:Y:S02]  /*17750*/  FFMA.FTZ R3, R79, c[0x0][0x2d0], -R3 ;  /* 0x0000b4004f037a23 */ /* 0x000fe40000010803 */
        /* <DEDUP_REMOVED lines=27> */
[C---:B------:R-:W-:Y:S01]  /*17910*/  HMMA.16816.F32.BF16 R128, R40.reuse, R130, R16 ;  /* 0x000000822880723c */ /* 0x040fe20000041810 */
[----:B------:R-:W2:Y:S03]  /*17920*/  LDSM.16.MT88.4 R4, [R211+0x2000] ;  /* 0x00200000d304783b */ /* 0x000ea60000004200 */
        /* <DEDUP_REMOVED lines=80> */
[----:B------:R-:W-:Y:S01]  /*17e30*/  MOV R70, R2 ;  /* 0x0000000200467202 */ /* 0x000fe20000000f00 */
        /* <DEDUP_REMOVED lines=8> */
.L_x_1485:
[----:B------:R-:W-:Y:S02]  /*17ec0*/  MOV R11, 0x1f ;  /* 0x0000001f000b7802 */ /* 0x000fe40000000f00 */
[----:B------:R-:W-:Y:S01]  /*17ed0*/  MOV R10, 0xffffffff ;  /* 0xffffffff000a7802 */ /* 0x000fe20000000f00 */
[----:B------:R-:W-:Y:S05]  /*17ee0*/  BRA.DIV ~URZ, `(.L_x_1487) ;  /* 0x000052727f007947 */ /* 0x000fea000b800000 */
[----:B------:R-:W2:Y:S04]  /*17ef0*/  LDL R0, [R1] ;  /* 0x0000000001007983 */ /* 0x000ea80000100800 */
[----:B--2---:R1:W2:Y:S02]  /*17f00*/  SHFL.BFLY PT, R2, R0, 0x2, 0x1f ;  /* 0x0c401f0000027f89 */ /* 0x0042a400000e0000 */
.L_x_1573:
[----:B-1----:R-:W3:Y:S02]  /*17f10*/  LDL.LU R0, [R1] ;  /* 0x0000000001007983 */ /* 0x002ee40000300800 */
[----:B--23--:R-:W-:Y:S01]  /*17f20*/  FADD.FTZ R2, R2, R0 ;  /* 0x0000000002027221 */ /* 0x00cfe20000010000 */
[----:B------:R-:W-:Y:S05]  /*17f30*/  BRA.DIV ~URZ, `(.L_x_1488) ;  /* 0x000052827f007947 */ /* 0x000fea000b800000 */
[----:B------:R-:W2:Y:S04]  /*17f40*/  LDL.LU R10, [R1+0x4] ;  /* 0x00000400010a7983 */ /* 0x000ea80000300800 */
[----:B------:R-:W3:Y:S04]  /*17f50*/  LDL.LU R7, [R1+0x8] ;  /* 0x0000080001077983 */ /* 0x000ee80000300800 */
[----:B------:R-:W4:Y:S04]  /*17f60*/  LDL.LU R9, [R1+0xc] ;  /* 0x00000c0001097983 */ /* 0x000f280000300800 */
[----:B------:R-:W1:Y:S02]  /*17f70*/  SHFL.BFLY PT, R4, R2, 0x1, 0x1f ;  /* 0x0c201f0002047f89 */ /* 0x000e6400000e0000 */
[----:B-1----:R-:W-:-:S02]  /*17f80*/  FADD.FTZ R2, R2, R4 ;  /* 0x0000000402027221 */ /* 0x002fc40000010000 */
[----:B--2---:R-:W1:Y:S04]  /*17f90*/  SHFL.BFLY PT, R0, R10, 0x2, 0x1f ;  /* 0x0c401f000a007f89 */ /* 0x004e6800000e0000 */
[----:B---3--:R-:W2:Y:S04]  /*17fa0*/  SHFL.BFLY PT, R3, R7, 0x2, 0x1f ;  /* 0x0c401f0007037f89 */ /* 0x008ea800000e0000 */
[----:B----4-:R-:W3:Y:S01]  /*17fb0*/  SHFL.BFLY PT, R6, R9, 0x2, 0x1f ;  /* 0x0c401f0009067f89 */ /* 0x010ee200000e0000 */
[----:B-1----:R-:W-:Y:S02]  /*17fc0*/  FADD.FTZ R0, R0, R10 ;  /* 0x0000000a00007221 */ /* 0x002fe40000010000 */
[----:B--2---:R-:W-:-:S03]  /*17fd0*/  FADD.FTZ R3, R3, R7 ;  /* 0x0000000703037221 */ /* 0x004fc60000010000 */
[----:B------:R-:W1:Y:S01]  /*17fe0*/  SHFL.BFLY PT, R5, R0, 0x1, 0x1f ;  /* 0x0c201f0000057f89 */ /* 0x000e6200000e0000 */
[----:B---3--:R-:W-:-:S03]  /*17ff0*/  FADD.FTZ R6, R6, R9 ;  /* 0x0000000906067221 */ /* 0x008fc60000010000 */
[----:B------:R-:W2:Y:S04]  /*18000*/  SHFL.BFLY PT, R7, R3, 0x1, 0x1f ;  /* 0x0c201f0003077f89 */ /* 0x000ea800000e0000 */
[----:B------:R3:W4:Y:S01]  /*18010*/  SHFL.BFLY PT, R8, R6, 0x1, 0x1f ;  /* 0x0c201f0006087f89 */ /* 0x00072200000e0000 */
[----:B-1----:R-:W-:Y:S02]  /*18020*/  FADD.FTZ R4, R0, R5 ;  /* 0x0000000500047221 */ /* 0x002fe40000010000 */
[----:B--2---:R-:W-:Y:S02]  /*18030*/  FADD.FTZ R5, R3, R7 ;  /* 0x0000000703057221 */ /* 0x004fe40000010000 */
.L_x_1574:
[----:B------:R-:W-:Y:S01]  /*18040*/  FSETP.NE.FTZ.AND P3, PT, R2, RZ, PT ;  /* 0x000000ff0200720b */ /* 0x000fe20003f75000 */
[----:B---34-:R-:W-:Y:S01]  /*18050*/  FADD.FTZ R6, R8, R6 ;  /* 0x0000000608067221 */ /* 0x018fe20000010000 */
[----:B------:R-:W-:Y:S02]  /*18060*/  MOV R0, RZ ;  /* 0x000000ff00007202 */ /* 0x000fe40000000f00 */
[----:B------:R-:W-:-:S02]  /*18070*/  FSETP.NE.FTZ.AND P2, PT, R4, RZ, PT ;  /* 0x000000ff0400720b */ /* 0x000fc40003f55000 */
[----:B------:R-:W-:Y:S02]  /*18080*/  FSETP.NE.FTZ.AND P1, PT, R5, RZ, PT ;  /* 0x000000ff0500720b */ /* 0x000fe40003f35000 */
[----:B------:R-:W-:Y:S02]  /*18090*/  FSETP.NE.FTZ.AND P0, PT, R6, RZ, PT ;  /* 0x000000ff0600720b */ /* 0x000fe40003f15000 */
[----:B------:R-:W-:Y:S02]  /*180a0*/  MOV R27, 0xff800000 ;  /* 0xff800000001b7802 */ /* 0x000fe40000000f00 */
[----:B------:R-:W-:Y:S01]  /*180b0*/  MOV R23, 0xff800000 ;  /* 0xff80000000177802 */ /* 0x000fe20000000f00 */
[----:B------:R-:W1:Y:S01]  /*180c0*/  @P3 MUFU.RCP R0, R2 ;  /* 0x0000000200003308 */ /* 0x000e620000001000 */
[----:B------:R-:W-:Y:S02]  /*180d0*/  MOV R19, 0xff800000 ;  /* 0xff80000000137802 */ /* 0x000fe40000000f00 */
[----:B------:R-:W-:-:S03]  /*180e0*/  MOV R22, 0xff800000 ;  /* 0xff80000000167802 */ /* 0x000fc60000000f00 */
[----:B------:R-:W-:Y:S02]  /*180f0*/  @P1 MOV R10, 0x3f317218 ;  /* 0x3f317218000a1802 */ /* 0x000fe40000000f00 */
[----:B------:R2:W-:Y:S01]  /*18100*/  @P3 MUFU.LG2 R9, R2 ;  /* 0x0000000200093308 */ /* 0x0005e20000000c00 */
[----:B-1----:R-:W-:-:S07]  /*18110*/  FMUL.FTZ R74, R0, R128 ;  /* 0x00000080004a7220 */ /* 0x002fce0000410000 */
[----:B------:R-:W-:Y:S01]  /*18120*/  @P2 MUFU.LG2 R7, R4 ;  /* 0x0000000400072308 */ /* 0x000fe20000000c00 */
[C---:B------:R-:W-:Y:S02]  /*18130*/  FMUL.FTZ R75, R0.reuse, R129 ;  /* 0x00000081004b7220 */ /* 0x040fe40000410000 */
[C---:B------:R-:W-:Y:S02]  /*18140*/  FMUL.FTZ R68, R0.reuse, R84 ;  /* 0x0000005400447220 */ /* 0x040fe40000410000 */
[C---:B------:R-:W-:Y:S01]  /*18150*/  FMUL.FTZ R69, R0.reuse, R85 ;  /* 0x0000005500457220 */ /* 0x040fe20000410000 */
[----:B--2---:R-:W-:Y:S01]  /*18160*/  CS2R R2, SRZ ;  /* 0x0000000000027805 */ /* 0x004fe2000001ff00 */
[C---:B------:R-:W-:Y:S02]  /*18170*/  FMUL.FTZ R72, R0.reuse, R116 ;  /* 0x0000007400487220 */ /* 0x040fe40000410000 */
[C---:B------:R-:W-:Y:S02]  /*18180*/  FMUL.FTZ R73, R0.reuse, R117 ;  /* 0x0000007500497220 */ /* 0x040fe40000410000 */
[C---:B------:R-:W-:Y:S01]  /*18190*/  FMUL.FTZ R76, R0.reuse, R132 ;  /* 0x00000084004c7220 */ /* 0x040fe20000410000 */
[----:B------:R1:W2:Y:S01]  /*181a0*/  @P2 MUFU.RCP R3, R4 ;  /* 0x0000000400032308 */ /* 0x0002a20000001000 */
[----:B------:R-:W-:-:S02]  /*181b0*/  FMUL.FTZ R77, R0, R133 ;  /* 0x00000085004d7220 */ /* 0x000fc40000410000 */
[C---:B------:R-:W-:Y:S02]  /*181c0*/  FMUL.FTZ R78, R0.reuse, R144 ;  /* 0x00000090004e7220 */ /* 0x040fe40000410000 */
[C---:B------:R-:W-:Y:S02]  /*181d0*/  FMUL.FTZ R79, R0.reuse, R145 ;  /* 0x00000091004f7220 */ /* 0x040fe40000410000 */
[C---:B------:R-:W-:Y:S01]  /*181e0*/  FMUL.FTZ R128, R0.reuse, R96 ;  /* 0x0000006000807220 */ /* 0x040fe20000410000 */
[----:B------:R-:W-:Y:S01]  /*181f0*/  @P1 MUFU.RCP R2, R5 ;  /* 0x0000000500021308 */ /* 0x000fe20000001000 */
[C---:B------:R-:W-:Y:S02]  /*18200*/  FMUL.FTZ R129, R0.reuse, R97 ;  /* 0x0000006100817220 */ /* 0x040fe40000410000 */
[C---:B------:R-:W-:Y:S02]  /*18210*/  FMUL.FTZ R84, R0.reuse, R148 ;  /* 0x0000009400547220 */ /* 0x040fe40000410000 */
[----:B------:R-:W-:-:S02]  /*18220*/  FMUL.FTZ R85, R0, R149 ;  /* 0x0000009500557220 */ /* 0x000fc40000410000 */
[C---:B------:R-:W-:Y:S01]  /*18230*/  FMUL.FTZ R64, R0.reuse, R104 ;  /* 0x0000006800407220 */ /* 0x040fe20000410000 */
[----:B-1----:R-:W-:Y:S01]  /*18240*/  @P2 MOV R4, 0x3f317218 ;  /* 0x3f31721800042802 */ /* 0x002fe20000000f00 */
[----:B------:R-:W-:Y:S02]  /*18250*/  FMUL.FTZ R65, R0, R105 ;  /* 0x0000006900417220 */ /* 0x000fe40000410000 */
[----:B------:R-:W1:Y:S01]  /*18260*/  @P1 MUFU.LG2 R0, R5 ;  /* 0x0000000500001308 */ /* 0x000e620000000c00 */
[C---:B--2---:R-:W-:Y:S02]  /*18270*/  FMUL.FTZ R96, R3.reuse, R118 ;  /* 0x0000007603607220 */ /* 0x044fe40000410000 */
[----:B------:R-:W-:Y:S02]  /*18280*/  FMUL.FTZ R97, R3, R119 ;  /* 0x0000007703617220 */ /* 0x000fe40000410000 */
[----:B------:R-:W-:Y:S02]  /*18290*/  @P2 FMUL.FTZ R8, R7, 0.69314718246459960938 ;  /* 0x3f31721807082820 */ /* 0x000fe40000410000 */
[----:B------:R-:W-:-:S02]  /*182a0*/  FMUL.FTZ R118, R3, R86 ;  /* 0x0000005603767220 */ /* 0x000fc40000410000 */
        /* <DEDUP_REMOVED lines=33> */
[----:B------:R-:W1:Y:S01]  /*184c0*/  @P0 MUFU.LG2 R2, R6 ;  /* 0x0000000600020308 */ /* 0x000e620000000c00 */
[----:B------:R-:W-:Y:S02]  /*184d0*/  @P3 FMUL.FTZ R5, R3, c[0x0][0x2d0] ;  /* 0x0000b40003053a20 */ /* 0x000fe40000410000 */
[----:B------:R-:W-:Y:S02]  /*184e0*/  @P1 FMUL.FTZ R3, R10, c[0x0][0x2d0] ;  /* 0x0000b4000a031a20 */ /* 0x000fe40000410000 */
[----:B------:R-:W-:Y:S02]  /*184f0*/  @P2 FMUL.FTZ R4, R4, c[0x0][0x2d0] ;  /* 0x0000b40004042a20 */ /* 0x000fe40000410000 */
[----:B------:R-:W-:Y:S01]  /*18500*/  @P1 FFMA.FTZ R27, R3, R108, R7 ;  /* 0x0000006c031b1223 */ /* 0x000fe20000010007 */
[----:B------:R-:W-:Y:S01]  /*18510*/  @P0 MOV R3, 0x3f317218 ;  /* 0x3f31721800030802 */ /* 0x000fe20000000f00 */
[----:B------:R-:W-:Y:S01]  /*18520*/  @P2 FFMA.FTZ R23, R4, R109, R8 ;  /* 0x0000006d04172223 */ /* 0x000fe20000010008 */
[----:B------:R-:W-:Y:S01]  /*18530*/  MOV R4, 0x1 ;  /* 0x0000000100047802 */ /* 0x000fe20000000f00 */
[----:B------:R-:W-:-:S02]  /*18540*/  @P3 FMUL.FTZ R9, R9, 0.69314718246459960938 ;  /* 0x3f31721809093820 */ /* 0x000fc40000410000 */
[----:B------:R-:W-:Y:S02]  /*18550*/  @P0 FMUL.FTZ R3, R3, c[0x0][0x2d0] ;  /* 0x0000b40003030a20 */ /* 0x000fe40000410000 */
[----:B------:R-:W-:Y:S02]  /*18560*/  @P3 FFMA.FTZ R22, R5, R110, R9 ;  /* 0x0000006e05163223 */ /* 0x000fe40000010009 */
[----:B-1----:R-:W-:Y:S02]  /*18570*/  @P0 FMUL.FTZ R2, R2, 0.69314718246459960938 ;  /* 0x3f31721802020820 */ /* 0x002fe40000410000 */
[----:B------:R-:W-:Y:S02]  /*18580*/  FMUL.FTZ R34, R0, R122 ;  /* 0x0000007a00227220 */ /* 0x000fe40000410000 */
[--C-:B------:R-:W-:Y:S01]  /*18590*/  @P0 FFMA.FTZ R19, R3, R70, R2.reuse ;  /* 0x0000004603130223 */ /* 0x100fe20000010002 */
[----:B------:R-:W-:Y:S01]  /*185a0*/  PRMT R2, R4, 0x7610, R2 ;  /* 0x0000761004027816 */ /* 0x000fe20000000002 */
        /* <DEDUP_REMOVED lines=14> */
[----:B------:R-:W-:Y:S02]  /*18690*/  FMUL.FTZ R31, R0, R155 ;  /* 0x0000009b001f7220 */ /* 0x000fe40000410000 */
.L_x_1416:
[----:B------:R2:W5:Y:S01]  /*186a0*/  LDL R6, [R1+0x40] ;  /* 0x0000400001067983 */ /* 0x0005620000100800 */
[----:B------:R-:W-:Y:S03]  /*186b0*/  BSSY B0, `(.L_x_1489) ;  /* 0x0000012000007945 */ /* 0x000fe60003800000 */
[----:B------:R-:W3:Y:S02]  /*186c0*/  S2R R29, SR_TID.X ;  /* 0x00000000001d7919 */ /* 0x000ee40000002100 */
[----:B---3--:R-:W-:-:S13]  /*186d0*/  LOP3.LUT P0, RZ, R29, 0x7f, RZ, 0xc0, !PT ;  /* 0x0000007f1dff7812 */ /* 0x008fda000780c0ff */
[----:B------:R-:W-:Y:S05]  /*186e0*/  @P0 BRA `(.L_x_1490) ;  /* 0x000000e000000947 */ /* 0x000fea0003800000 */
[----:B--2---:R-:W2:Y:S01]  /*186f0*/  S2R R4, SR_LANEID ;  /* 0x0000000000047919 */ /* 0x004ea20000000000 */
[----:B------:R-:W-:Y:S01]  /*18700*/  VOTEU.ANY UR4, UPT, PT ;  /* 0x0000000000047886 */ /* 0x000fe200038e0100 */
[----:B------:R-:W-:Y:S01]  /*18710*/  IMAD.MOV.U32 R5, RZ, RZ, c[0x0][0x564] ;  /* 0x00015900ff057624 */ /* 0x000fe200078e00ff */
[----:B-1----:R-:W2:Y:S08]  /*18720*/  FLO.U32 R3, UR4 ;  /* 0x0000000400037d00 */ /* 0x002eb000080e0000 */
        /* <DEDUP_REMOVED lines=10> */
.L_x_1490:
[----:B--2---:R-:W-:Y:S05]  /*187d0*/  BSYNC B0 ;  /* 0x0000000000007941 */ /* 0x004fea0003800000 */
.L_x_1489:
[----:B------:R-:W2:Y:S01]  /*187e0*/  LDL R80, [R1+0x50] ;  /* 0x0000500001507983 */ /* 0x000ea20000100800 */
[----:B------:R-:W-:Y:S01]  /*187f0*/  SHF.R.S32.HI R4, RZ, 0x1f, R29 ;  /* 0x0000001fff047819 */ /* 0x000fe2000001141d */
[----:B------:R-:W-:Y:S01]  /*18800*/  BSSY B1, `(.L_x_1491) ;  /* 0x00002dc000017945 */ /* 0x000fe20003800000 */
[----:B------:R-:W-:Y:S01]  /*18810*/  PRMT R0, R2, 0x9910, RZ ;  /* 0x0000991002007816 */ /* 0x000fe200000000ff */
[----:B-----5:R-:W-:Y:S01]  /*18820*/  IMAD.MOV.U32 R45, RZ, RZ, R6 ;  /* 0x000000ffff2d7224 */ /* 0x020fe200078e0006 */
[----:B-1----:R-:W-:Y:S02]  /*18830*/  LEA.HI R3, R4, R29, RZ, 0x3 ;  /* 0x0000001d04037211 */ /* 0x002fe400078f18ff */
[----:B------:R-:W-:Y:S02]  /*18840*/  ISETP.NE.AND P0, PT, R0, RZ, PT ;  /* 0x000000ff0000720c */ /* 0x000fe40003f05270 */
[----:B------:R-:W-:Y:S02]  /*18850*/  LOP3.LUT R2, R3, 0xfffffff8, RZ, 0xc0, !PT ;  /* 0xfffffff803027812 */ /* 0x000fe400078ec0ff */
[----:B------:R-:W-:-:S03]  /*18860*/  SHF.R.S32.HI R44, RZ, 0x3, R3 ;  /* 0x00000003ff2c7819 */ /* 0x000fc60000011403 */
[----:B------:R-:W-:-:S04]  /*18870*/  IMAD.IADD R2, R29, 0x1, -R2 ;  /* 0x000000011d027824 */ /* 0x000fc800078e0a02 */
[C---:B------:R-:W-:Y:S02]  /*18880*/  IMAD.SHL.U32 R0, R2.reuse, 0x8, RZ ;  /* 0x0000000802007824 */ /* 0x040fe400078e00ff */
[----:B------:R-:W-:-:S03]  /*18890*/  IMAD R25, R2, 0x10, R44 ;  /* 0x0000001002197824 */ /* 0x000fc600078e022c */
[----:B------:R-:W-:Y:S02]  /*188a0*/  SHF.R.S32.HI R70, RZ, 0x1f, R0 ;  /* 0x0000001fff467819 */ /* 0x000fe40000011400 */
[----:B--2---:R-:W-:Y:S01]  /*188b0*/  SHF.R.S32.HI R12, RZ, 0x1f, R80 ;  /* 0x0000001fff0c7819 */ /* 0x004fe20000011450 */
[----:B------:R-:W-:Y:S05]  /*188c0*/  @!P0 BRA `(.L_x_1492) ;  /* 0x0000218000008947 */ /* 0x000fea0003800000 */
[CC--:B------:R-:W-:Y:S01]  /*188d0*/  LEA.HI R5, R4.reuse, R29.reuse, RZ, 0x2 ;  /* 0x0000001d04057211 */ /* 0x0c0fe200078f10ff */
[----:B------:R-:W2:Y:S01]  /*188e0*/  LDL.LU R14, [R1+0x48] ;  /* 0x00004800010e7983 */ /* 0x000ea20000300800 */
[----:B------:R-:W-:Y:S01]  /*188f0*/  LEA.HI R26, R4, R29, RZ, 0x5 ;  /* 0x0000001d041a7211 */ /* 0x000fe200078f28ff */
[----:B------:R-:W-:Y:S01]  /*18900*/  WARPSYNC 0xffffffff ;  /* 0xffffffff00007948 */ /* 0x000fe20003800000 */
[--C-:B------:R-:W-:Y:S01]  /*18910*/  SHF.R.S32.HI R3, RZ, 0x2, R5.reuse ;  /* 0x00000002ff037819 */ /* 0x100fe20000011405 */
[----:B------:R-:W-:Y:S01]  /*18920*/  IMAD.MOV.U32 R11, RZ, RZ, -0x10 ;  /* 0xfffffff0ff0b7424 */ /* 0x000fe200078e00ff */
[----:B------:R-:W-:Y:S01]  /*18930*/  SHF.R.S32.HI R2, RZ, 0x1f, R5 ;  /* 0x0000001fff027819 */ /* 0x000fe20000011405 */
[----:B------:R-:W-:Y:S01]  /*18940*/  IMAD.MOV.U32 R8, RZ, RZ, 0x20 ;  /* 0x00000020ff087424 */ /* 0x000fe200078e00ff */
[----:B------:R-:W-:Y:S01]  /*18950*/  LOP3.LUT R5, R5, 0xfffffffc, RZ, 0xc0, !PT ;  /* 0xfffffffc05057812 */ /* 0x000fe200078ec0ff */
[----:B------:R-:W-:Y:S01]  /*18960*/  IMAD.MOV.U32 R13, RZ, RZ, c[0x0][0x388] ;  /* 0x0000e200ff0d7624 */ /* 0x000fe200078e00ff */
[----:B------:R-:W-:-:S02]  /*18970*/  LEA.HI R2, R2, R3, RZ, 0x3 ;  /* 0x0000000302027211 */ /* 0x000fc400078f18ff */
        /* <DEDUP_REMOVED lines=21> */
[----:B------:R-:W-:Y:S02]  /*18ad0*/  F2FP.BF16.PACK_AB R6, R97, R96 ;  /* 0x000000606106723e */ /* 0x000fe400000010ff */
[----:B------:R-:W-:Y:S02]  /*18ae0*/  ISETP.NE.U32.AND P0, PT, RZ, c[0x0][0x508], PT ;  /* 0x00014200ff007a0c */ /* 0x000fe40003f05070 */
        /* <DEDUP_REMOVED lines=8> */
[----:B---3--:R-:W-:Y:S01]  /*18b70*/  IMAD.MOV.U32 R6, RZ, RZ, 0x40 ;  /* 0x00000040ff067424 */ /* 0x008fe200078e00ff */
[----:B----4-:R-:W-:-:S02]  /*18b80*/  F2FP.BF16.PACK_AB R3, R35, R34 ;  /* 0x000000222303723e */ /* 0x010fc400000010ff */
[----:B------:R-:W-:-:S03]  /*18b90*/  F2FP.BF16.PACK_AB R5, R51, R50 ;  /* 0x000000323305723e */ /* 0x000fc600000010ff */
[----:B------:R1:W-:Y:S04]  /*18ba0*/  STS [R2+0x2400], R3 ;  /* 0x0024000302007388 */ /* 0x0003e80000000800 */
[----:B------:R3:W-:Y:S04]  /*18bb0*/  STS [R2+0x2000], R5 ;  /* 0x0020000502007388 */ /* 0x0007e80000000800 */
[----:B------:R4:W-:Y:S04]  /*18bc0*/  STS [R4+0x2000], R7 ;  /* 0x0020000704007388 */ /* 0x0009e80000000800 */
[----:B------:R4:W-:Y:S01]  /*18bd0*/  STS [R4+0x2400], R10 ;  /* 0x0024000a04007388 */ /* 0x0009e20000000800 */
[----:B-1----:R-:W-:-:S02]  /*18be0*/  SEL R3, R6, 0xffffffc0, !P2 ;  /* 0xffffffc006037807 */ /* 0x002fc40005000000 */
[----:B------:R-:W-:Y:S02]  /*18bf0*/  SEL R6, R8, 0xffffffe0, !P1 ;  /* 0xffffffe008067807 */ /* 0x000fe40004800000 */
[----:B------:R-:W-:Y:S01]  /*18c00*/  F2FP.BF16.PACK_AB R8, R113, R112 ;  /* 0x000000707108723e */ /* 0x000fe200000010ff */
[C---:B------:R-:W-:Y:S01]  /*18c10*/  IMAD.IADD R3, R2.reuse, 0x1, R3 ;  /* 0x0000000102037824 */ /* 0x040fe200078e0203 */
[----:B------:R-:W-:Y:S01]  /*18c20*/  ISETP.NE.U32.AND P2, PT, RZ, c[0x0][0x500], PT ;  /* 0x00014000ff007a0c */ /* 0x000fe20003f45070 */
[--C-:B---3--:R-:W-:Y:S01]  /*18c30*/  IMAD.IADD R5, R2, 0x1, R6.reuse ;  /* 0x0000000102057824 */ /* 0x108fe200078e0206 */
[----:B----4-:R-:W-:Y:S01]  /*18c40*/  F2FP.BF16.PACK_AB R7, R79, R78 ;  /* 0x0000004e4f07723e */ /* 0x010fe200000010ff */
[----:B------:R-:W-:Y:S01]  /*18c50*/  IMAD.IADD R2, R4, 0x1, R6 ;  /* 0x0000000104027824 */ /* 0x000fe200078e0206 */
[----:B------:R-:W-:Y:S02]  /*18c60*/  ISETP.NE.AND.EX P2, PT, RZ, c[0x0][0x504], PT, P2 ;  /* 0x00014100ff007a0c */ /* 0x000fe40003f45320 */
[----:B------:R-:W-:Y:S01]  /*18c70*/  F2FP.BF16.PACK_AB R4, R117, R116 ;  /* 0x000000747504723e */ /* 0x000fe200000010ff */
[----:B------:R1:W-:Y:S01]  /*18c80*/  STS [R5], R9 ;  /* 0x0000000905007388 */ /* 0x0003e20000000800 */
[----:B------:R-:W-:-:S03]  /*18c90*/  ISETP.NE.AND.EX P1, PT, RZ, c[0x0][0x50c], PT, P0 ;  /* 0x00014300ff007a0c */ /* 0x000fc60003f25300 */
[----:B------:R3:W-:Y:S04]  /*18ca0*/  STS [R5+0x400], R8 ;  /* 0x0004000805007388 */ /* 0x0007e80000000800 */
[----:B------:R4:W-:Y:S04]  /*18cb0*/  STS [R2+0x400], R4 ;  /* 0x0004000402007388 */ /* 0x0009e80000000800 */
[----:B------:R4:W-:Y:S01]  /*18cc0*/  STS [R2], R7 ;  /* 0x0000000702007388 */ /* 0x0009e20000000800 */
[----:B-1----:R-:W-:Y:S02]  /*18cd0*/  F2FP.BF16.PACK_AB R9, R41, R40 ;  /* 0x000000282909723e */ /* 0x002fe400000010ff */
[----:B---3--:R-:W-:-:S03]  /*18ce0*/  F2FP.BF16.PACK_AB R8, R61, R60 ;  /* 0x0000003c3d08723e */ /* 0x008fc600000010ff */
[----:B------:R-:W-:Y:S01]  /*18cf0*/  STS [R5+0x2000], R9 ;  /* 0x0020000905007388 */ /* 0x000fe20000000800 */
[----:B----4-:R-:W-:-:S03]  /*18d00*/  F2FP.BF16.PACK_AB R4, R59, R58 ;  /* 0x0000003a3b04723e */ /* 0x010fc600000010ff */
[----:B------:R1:W-:Y:S01]  /*18d10*/  STS [R5+0x2400], R8 ;  /* 0x0024000805007388 */ /* 0x0003e20000000800 */
[----:B------:R-:W-:-:S03]  /*18d20*/  F2FP.BF16.PACK_AB R7, R43, R42 ;  /* 0x0000002a2b07723e */ /* 0x000fc600000010ff */
[----:B------:R3:W-:Y:S04]  /*18d30*/  STS [R2+0x2400], R4 ;  /* 0x0024000402007388 */ /* 0x0007e80000000800 */
[----:B------:R4:W-:Y:S01]  /*18d40*/  STS [R2+0x2000], R7 ;  /* 0x0020000702007388 */ /* 0x0009e20000000800 */
[----:B-1----:R-:W-:Y:S02]  /*18d50*/  F2FP.BF16.PACK_AB R5, R69, R68 ;  /* 0x000000444505723e */ /* 0x002fe400000010ff */
[----:B------:R-:W-:Y:S02]  /*18d60*/  F2FP.BF16.PACK_AB R8, R129, R128 ;  /* 0x000000808108723e */ /* 0x000fe400000010ff */
[----:B---3--:R-:W-:Y:S01]  /*18d70*/  F2FP.BF16.PACK_AB R4, R119, R118 ;  /* 0x000000767704723e */ /* 0x008fe200000010ff */
[----:B------:R1:W-:Y:S01]  /*18d80*/  STS [R3], R5 ;  /* 0x0000000503007388 */ /* 0x0003e20000000800 */
[----:B----4-:R-:W-:Y:S01]  /*18d90*/  IMAD.IADD R2, R11, 0x1, R3 ;  /* 0x000000010b027824 */ /* 0x010fe200078e0203 */
[----:B------:R-:W-:-:S02]  /*18da0*/  F2FP.BF16.PACK_AB R7, R99, R98 ;  /* 0x000000626307723e */ /* 0x000fc400000010ff */
[----:B------:R3:W-:Y:S04]  /*18db0*/  STS [R3+0x400], R4 ;  /* 0x0004000403007388 */ /* 0x0007e80000000800 */
[----:B------:R-:W-:Y:S04]  /*18dc0*/  STS [R2], R8 ;  /* 0x0000000802007388 */ /* 0x000fe80000000800 */
[----:B------:R4:W-:Y:S01]  /*18dd0*/  STS [R2+0x400], R7 ;  /* 0x0004000702007388 */ /* 0x0009e20000000800 */
[----:B-1----:R-:W-:Y:S02]  /*18de0*/  F2FP.BF16.PACK_AB R5, R57, R56 ;  /* 0x000000383905723e */ /* 0x002fe400000010ff */
[----:B---3--:R-:W-:-:S03]  /*18df0*/  F2FP.BF16.PACK_AB R4, R55, R54 ;  /* 0x000000363704723e */ /* 0x008fc600000010ff */
[----:B------:R1:W-:Y:S04]  /*18e00*/  STS [R3+0x2000], R5 ;  /* 0x0020000503007388 */ /* 0x0003e80000000800 */
[----:B------:R3:W-:Y:S01]  /*18e10*/  STS [R3+0x2400], R4 ;  /* 0x0024000403007388 */ /* 0x0007e20000000800 */
[----:B----4-:R-:W-:-:S05]  /*18e20*/  F2FP.BF16.PACK_AB R7, R53, R52 ;  /* 0x000000343507723e */ /* 0x010fca00000010ff */
[----:B------:R-:W-:Y:S01]  /*18e30*/  STS [R2+0x2000], R7 ;  /* 0x0020000702007388 */ /* 0x000fe20000000800 */
[----:B-1----:R-:W-:Y:S02]  /*18e40*/  F2FP.BF16.PACK_AB R5, R49, R48 ;  /* 0x000000303105723e */ /* 0x002fe400000010ff */
[----:B---3--:R-:W-:Y:S01]  /*18e50*/  F2FP.BF16.PACK_AB R4, R85, R84 ;  /* 0x000000545504723e */ /* 0x008fe200000010ff */
[C---:B------:R-:W-:Y:S02]  /*18e60*/  IMAD.IADD R3, R6.reuse, 0x1, R3 ;  /* 0x0000000106037824 */ /* 0x040fe400078e0203 */
[----:B------:R1:W-:Y:S01]  /*18e70*/  STS [R2+0x2400], R5 ;  /* 0x0024000502007388 */ /* 0x0003e20000000800 */
[----:B------:R-:W-:Y:S02]  /*18e80*/  IMAD.IADD R6, R6, 0x1, R2 ;  /* 0x0000000106067824 */ /* 0x000fe400078e0202 */
[----:B------:R-:W-:Y:S01]  /*18e90*/  IMAD.IADD R8, R11, 0x1, R3 ;  /* 0x000000010b087824 */ /* 0x000fe200078e0203 */
[----:B------:R3:W-:Y:S01]  /*18ea0*/  STS [R3], R4 ;  /* 0x0000000403007388 */ /* 0x0007e20000000800 */
[----:B-1----:R-:W-:-:S02]  /*18eb0*/  F2FP.BF16.PACK_AB R2, R65, R64 ;  /* 0x000000404102723e */ /* 0x002fc400000010ff */
[----:B------:R-:W-:Y:S02]  /*18ec0*/  F2FP.BF16.PACK_AB R5, R67, R66 ;  /* 0x000000424305723e */ /* 0x000fe400000010ff */
[----:B---3--:R-:W-:-:S05]  /*18ed0*/  F2FP.BF16.PACK_AB R4, R87, R86 ;  /* 0x000000565704723e */ /* 0x008fca00000010ff */
[----:B------:R1:W-:Y:S04]  /*18ee0*/  STS [R3+0x400], R4 ;  /* 0x0004000403007388 */ /* 0x0003e80000000800 */
[----:B------:R3:W-:Y:S04]  /*18ef0*/  STS [R6], R2 ;  /* 0x0000000206007388 */ /* 0x0007e80000000800 */
[----:B------:R4:W-:Y:S01]  /*18f00*/  STS [R8+0x400], R5 ;  /* 0x0004000508007388 */ /* 0x0009e20000000800 */
[----:B-1----:R-:W-:Y:S02]  /*18f10*/  F2FP.BF16.PACK_AB R4, R47, R46 ;  /* 0x0000002e2f04723e */ /* 0x002fe400000010ff */
[----:B---3--:R-:W-:-:S03]  /*18f20*/  F2FP.BF16.PACK_AB R2, R37, R36 ;  /* 0x000000242502723e */ /* 0x008fc600000010ff */
[----:B------:R1:W-:Y:S01]  /*18f30*/  STS [R3+0x2000], R4 ;  /* 0x0020000403007388 */ /* 0x0003e20000000800 */
[----:B----4-:R-:W-:-:S03]  /*18f40*/  F2FP.BF16.PACK_AB R5, R33, R32 ;  /* 0x000000202105723e */ /* 0x010fc600000010ff */
[----:B------:R3:W-:Y:S04]  /*18f50*/  STS [R3+0x2400], R2 ;  /* 0x0024000203007388 */ /* 0x0007e80000000800 */
[----:B------:R4:W-:Y:S01]  /*18f60*/  STS [R6+0x2000], R5 ;  /* 0x0020000506007388 */ /* 0x0009e20000000800 */
[----:B-1----:R-:W-:Y:S02]  /*18f70*/  @P1 LEA R4, P0, R80, c[0x0][0x508], 0x2 ;  /* 0x0001420050041a11 */ /* 0x002fe400078010ff */
[----:B---3--:R-:W-:Y:S01]  /*18f80*/  F2FP.BF16.PACK_AB R2, R31, R30 ;  /* 0x0000001e1f02723e */ /* 0x008fe200000010ff */
[----:B------:R-:W-:Y:S02]  /*18f90*/  IMAD.MOV.U32 R3, RZ, RZ, RZ ;  /* 0x000000ffff037224 */ /* 0x000fe400078e00ff */
[----:B----4-:R-:W-:-:S02]  /*18fa0*/  IMAD.MOV.U32 R6, RZ, RZ, 0x4 ;  /* 0x00000004ff067424 */ /* 0x010fc400078e00ff */
[----:B------:R1:W-:Y:S01]  /*18fb0*/  STS [R8+0x2400], R2 ;  /* 0x0024000208007388 */ /* 0x0003e20000000800 */
[C---:B------:R-:W-:Y:S01]  /*18fc0*/  @P1 LEA.HI.X R5, R80.reuse, c[0x0][0x50c], R12, 0x2, P0 ;  /* 0x0001430050051a11 */ /* 0x040fe200000f140c */
[----:B------:R-:W-:Y:S02]  /*18fd0*/  IMAD.WIDE R6, R80, R6, c[0x0][0x500] ;  /* 0x0001400050067625 */ /* 0x000fe400078e0206 */
[----:B------:R-:W-:Y:S06]  /*18fe0*/  BAR.SYNC.DEFER_BLOCKING 0x1, 0x80 ;  /* 0x0042000000007b1d */ /* 0x000fec0000010000 */
[----:B------:R1:W5:Y:S01]  /*18ff0*/  @P2 LDG.E R3, [R6.64] ;  /* 0x0000000806032981 */ /* 0x000362000c1e1900 */
[----:B--2---:R-:W-:-:S03]  /*19000*/  ISETP.NE.AND P0, PT, R14, RZ, PT ;  /* 0x000000ff0e00720c */ /* 0x004fc60003f05270 */
[----:B------:R2:W5:Y:S02]  /*19010*/  @P1 LDG.E R13, [R4.64] ;  /* 0x00000008040d1981 */ /* 0x000564000c1e1900 */
[----:B--2---:R-:W-:Y:S01]  /*19020*/  SEL R4, R14, c[0x0][0x3d4], P0 ;  /* 0x0000f5000e047a07 */ /* 0x004fe20000000000 */
[----:B------:R-:W-:Y:S05]  /*19030*/  @P1 BRA `(.L_x_1493) ;  /* 0x0000004000001947 */ /* 0x000fea0003800000 */
[----:B-1----:R-:W-:Y:S05]  /*19040*/  @!P2 BRA `(.L_x_1493) ;  /* 0x000000300000a947 */ /* 0x002fea0003800000 */
[----:B------:R1:W2:Y:S04]  /*19050*/  LDG.E R2, [R6.64] ;  /* 0x0000000806027981 */ /* 0x0002a8000c1e1900 */
[----:B-1----:R-:W2:Y:S02]  /*19060*/  LDG.E R6, [R6.64+0x4] ;  /* 0x0000040806067981 */ /* 0x002ea4000c1e1900 */
[----:B--2--5:R-:W-:Y:S02]  /*19070*/  IADD3 R13, -R2, R6, RZ ;  /* 0x00000006020d7210 */ /* 0x024fe40007ffe1ff */
.L_x_1493:
[----:B-1----:R-:W2:Y:S04]  /*19080*/  LDL R5, [R1+0x5c] ;  /* 0x00005c0001057983 */ /* 0x002ea80000100800 */
[----:B------:R-:W2:Y:S04]  /*19090*/  LDL R71, [R1+0x3c] ;  /* 0x00003c0001477983 */ /* 0x000ea80000100800 */
[----:B------:R-:W3:Y:S04]  /*190a0*/  LDL R28, [R1+0x58] ;  /* 0x00005800011c7983 */ /* 0x000ee80000100800 */
[----:B------:R-:W4:Y:S01]  /*190b0*/  LDL R18, [R1+0x60] ;  /* 0x0000600001127983 */ /* 0x000f220000100800 */
[----:B------:R-:W-:Y:S01]  /*190c0*/  IMAD.MOV.U32 R6, RZ, RZ, 0x368 ;  /* 0x00000368ff067424 */ /* 0x000fe200078e00ff */
[----:B------:R-:W-:-:S04]  /*190d0*/  ISETP.GT.AND P2, PT, R4, 0x1, PT ;  /* 0x000000010400780c */ /* 0x000fc80003f44270 */
[----:B------:R-:W-:-:S04]  /*190e0*/  SEL R6, R6, 0x328, P2 ;  /* 0x0000032806067807 */ /* 0x000fc80001000000 */
[----:B------:R-:W1:Y:S08]  /*190f0*/  LDC.64 R8, c[0x0][R6+0x170] ;  /* 0x00005c0006087b82 */ /* 0x000e700000000a00 */
[----:B------:R-:W3:Y:S08]  /*19100*/  LDC.64 R14, c[0x0][R6+0x168] ;  /* 0x00005a00060e7b82 */ /* 0x000ef00000000a00 */
[----:B------:R1:W2:Y:S08]  /*19110*/  LDC.64 R16, c[0x0][R6+0x178] ;  /* 0x00005e0006107b82 */ /* 0x0002b00000000a00 */
[----:B------:R1:W2:Y:S01]  /*19120*/  LDC.64 R20, c[0x0][R6+0x160] ;  /* 0x0000580006147b82 */ /* 0x0002a20000000a00 */
[----:B------:R-:W-:Y:S01]  /*19130*/  ISETP.NE.U32.AND P0, PT, RZ, c[0x0][0x500], PT ;  /* 0x00014000ff007a0c */ /* 0x000fe20003f05070 */
[----:B------:R-:W-:-:S03]  /*19140*/  IMAD.MOV.U32 R2, RZ, RZ, c[0x0][0x4e8] ;  /* 0x00013a00ff027624 */ /* 0x000fc600078e00ff */
[----:B------:R-:W-:Y:S02]  /*19150*/  ISETP.NE.AND.EX P0, PT, RZ, c[0x0][0x504], PT, P0 ;  /* 0x00014100ff007a0c */ /* 0x000fe40003f05300 */
[----:B------:R-:W-:Y:S02]  /*19160*/  ISETP.NE.AND P5, PT, R2, 0x1, PT ;  /* 0x000000010200780c */ /* 0x000fe40003fa5270 */
[----:B------:R-:W-:-:S05]  /*19170*/  SEL R2, R80, RZ, !P0 ;  /* 0x000000ff50027207 */ /* 0x000fca0004000000 */
[----:B-1----:R-:W-:Y:S02]  /*19180*/  IMAD R4, R9, R2, RZ ;  /* 0x0000000209047224 */ /* 0x002fe400078e02ff */
[----:B--2---:R-:W-:Y:S01]  /*19190*/  IMAD.IADD R7, R5, 0x1, R71 ;  /* 0x0000000105077824 */ /* 0x004fe200078e0247 */
[----:B------:R-:W-:-:S05]  /*191a0*/  SEL R5, R12, RZ, !P0 ;  /* 0x000000ff0c057207 */ /* 0x000fca0004000000 */
[----:B------:R-:W-:Y:S02]  /*191b0*/  IMAD R12, R8, R5, R4 ;  /* 0x00000005080c7224 */ /* 0x000fe400078e0204 */
[----:B------:R-:W-:-:S04]  /*191c0*/  @P5 IMAD.HI.U32 R5, R7, c[0x0][0x4ec], RZ ;  /* 0x00013b0007055a27 */ /* 0x000fc800078e00ff */
[----:B------:R-:W-:-:S04]  /*191d0*/  IMAD.WIDE.U32 R8, R8, R2, RZ ;  /* 0x0000000208087225 */ /* 0x000fc800078e00ff */
        /* <DEDUP_REMOVED lines=8> */
[----:B------:R-:W-:Y:S02]  /*19260*/  IMAD.IADD R12, R9, 0x1, R12 ;  /* 0x00000001090c7824 */ /* 0x000fe400078e020c */
[----:B------:R-:W-:-:S02]  /*19270*/  IMAD.MOV R6, RZ, RZ, -R4 ;  /* 0x000000ffff067224 */ /* 0x000fc400078e0a04 */
        /* <DEDUP_REMOVED lines=9> */
[----:B------:R-:W-:-:S03]  /*19310*/  IADD3.X R9, R6, R12, R11, P1, P0 ;  /* 0x0000000c06097210 */ /* 0x000fc60000fe040b */
[C---:B------:R-:W-:Y:S02]  /*19320*/  IMAD R11, R20.reuse, R10, R4 ;  /* 0x0000000a140b7224 */ /* 0x040fe400078e0204 */
[----:B------:R-:W-:Y:S02]  /*19330*/  IMAD.WIDE.U32 R4, R20, R5, R8 ;  /* 0x0000000514047225 */ /* 0x000fe400078e0008 */
[----:B------:R-:W2:Y:S01]  /*19340*/  LDL.LU R20, [R1+0x1c] ;  /* 0x00001c0001147983 */ /* 0x000ea20000300800 */
[----:B------:R-:W-:Y:S02]  /*19350*/  LOP3.LUT R12, R26, 0xffffffe0, RZ, 0xc0, !PT ;  /* 0xffffffe01a0c7812 */ /* 0x000fe400078ec0ff */
        /* <DEDUP_REMOVED lines=15> */
[----:B------:R-:W-:Y:S02]  /*19450*/  SHFL.IDX PT, R16, R6, RZ, 0x1c1f ;  /* 0x001c1fff06107589 */ /* 0x000fe400000e0000 */
[----:B------:R-:W-:Y:S02]  /*19460*/  IMAD R9, R10, 0x10, R9 ;  /* 0x000000100a097824 */ /* 0x000fe400078e0209 */
[----:B------:R-:W1:Y:S01]  /*19470*/  SHFL.IDX PT, R17, R5, RZ, 0x1c1f ;  /* 0x001c1fff05117589 */ /* 0x000e6200000e0000 */
[----:B------:R-:W-:-:S03]  /*19480*/  IMAD R4, R13, c[0x0][0x4e8], RZ ;  /* 0x00013a000d047a24 */ /* 0x000fc600078e02ff */
[----:B------:R-:W-:Y:S04]  /*19490*/  SHFL.IDX PT, R14, R6, 0x1, 0x1c1f ;  /* 0x003c1f00060e7f89 */ /* 0x000fe800000e0000 */
[----:B------:R-:W3:Y:S04]  /*194a0*/  SHFL.IDX PT, R15, R5, 0x1, 0x1c1f ;  /* 0x003c1f00050f7f89 */ /* 0x000ee800000e0000 */
[----:B------:R-:W-:Y:S04]  /*194b0*/  SHFL.IDX PT, R13, R5, 0x2, 0x1c1f ;  /* 0x005c1f00050d7f89 */ /* 0x000fe800000e0000 */
[----:B------:R4:W-:Y:S01]  /*194c0*/  SHFL.IDX PT, R11, R5, 0x3, 0x1c1f ;  /* 0x007c1f00050b7f89 */ /* 0x0009e200000e0000 */
[----:B------:R-:W-:-:S03]  /*194d0*/  LOP3.LUT P0, RZ, R8, 0x3, RZ, 0xc0, !PT ;  /* 0x0000000308ff7812 */ /* 0x000fc6000780c0ff */
[----:B------:R-:W1:Y:S01]  /*194e0*/  SHFL.IDX PT, R12, R6, 0x2, 0x1c1f ;  /* 0x005c1f00060c7f89 */ /* 0x000e6200000e0000 */
[----:B----4-:R-:W-:-:S05]  /*194f0*/  IMAD.IADD R5, R9, 0x1, R71 ;  /* 0x0000000109057824 */ /* 0x010fca00078e0247 */
[C---:B------:R-:W-:Y:S02]  /*19500*/  IADD3 R9, R5.reuse, 0x8, RZ ;  /* 0x0000000805097810 */ /* 0x040fe40007ffe0ff */
[CC--:B------:R-:W-:Y:S02]  /*19510*/  ISETP.GE.OR P4, PT, R5.reuse, R4.reuse, P0 ;  /* 0x000000040500720c */ /* 0x0c0fe40000786670 */
[----:B------:R-:W-:Y:S02]  /*19520*/  IADD3 R8, R5, 0x40, RZ ;  /* 0x0000004005087810 */ /* 0x000fe40007ffe0ff */
[-C--:B------:R-:W-:Y:S02]  /*19530*/  ISETP.GE.OR P3, PT, R9, R4.reuse, P0 ;  /* 0x000000040900720c */ /* 0x080fe40000766670 */
[CC--:B------:R-:W-:Y:S01]  /*19540*/  ISETP.GE.OR P1, PT, R8.reuse, R4.reuse, P0 ;  /* 0x000000040800720c */ /* 0x0c0fe20000726670 */
[----:B------:R4:W4:Y:S06]  /*19550*/  SHFL.IDX PT, R10, R6, 0x3, 0x1c1f ;  /* 0x007c1f00060a7f89 */ /* 0x00092c00000e0000 */
[----:B-1----:R1:W-:Y:S04]  /*19560*/  @!P4 ST.E [R16.64], R22 ;  /* 0x000000161000c985 */ /* 0x0023e8000c101908 */
[----:B---3--:R1:W-:Y:S01]  /*19570*/  @!P3 ST.E [R14.64], R23 ;  /* 0x000000170e00b985 */ /* 0x0083e2000c101908 */
[----:B------:R-:W-:-:S03]  /*19580*/  ISETP.GE.AND P3, PT, R8, R4, PT ;  /* 0x000000040800720c */ /* 0x000fc60003f66270 */
[----:B------:R1:W-:Y:S01]  /*19590*/  @!P1 ST.E [R12.64], R27 ;  /* 0x0000001b0c009985 */ /* 0x0003e2000c101908 */
[----:B----4-:R-:W-:-:S04]  /*195a0*/  IADD3 R6, R5, 0x48, RZ ;  /* 0x0000004805067810 */ /* 0x010fc80007ffe0ff */
[CC--:B------:R-:W-:Y:S02]  /*195b0*/  ISETP.GE.AND P1, PT, R6.reuse, R4.reuse, PT ;  /* 0x000000040600720c */ /* 0x0c0fe40003f26270 */
[-C--:B------:R-:W-:Y:S02]  /*195c0*/  ISETP.GE.OR P0, PT, R6, R4.reuse, P0 ;  /* 0x000000040600720c */ /* 0x080fe40000706670 */
[----:B------:R-:W-:-:S11]  /*195d0*/  ISETP.GE.AND P6, PT, R9, R4, PT ;  /* 0x000000040900720c */ /* 0x000fd60003fc6270 */
[----:B------:R1:W-:Y:S01]  /*195e0*/  @!P0 ST.E [R10.64], R19 ;  /* 0x000000130a008985 */ /* 0x0003e2000c101908 */
[----:B------:R-:W-:Y:S02]  /*195f0*/  ISETP.GE.AND P0, PT, R5, R4, PT ;  /* 0x000000040500720c */ /* 0x000fe40003f06270 */
[----:B--2---:R-:W-:-:S04]  /*19600*/  LOP3.LUT R20, R20, 0xfffffffd, RZ, 0xc0, !PT ;  /* 0xfffffffd14147812 */ /* 0x004fc800078ec0ff */
[----:B------:R-:W-:-:S04]  /*19610*/  LOP3.LUT R20, R20, 0xfffffffe, RZ, 0xc0, !PT ;  /* 0xfffffffe14147812 */ /* 0x000fc800078ec0ff */
[----:B------:R-:W-:-:S04]  /*19620*/  @P3 LOP3.LUT R20, R20, 0x1, RZ, 0xfc, !PT ;  /* 0x0000000114143812 */ /* 0x000fc800078efcff */
[----:B------:R-:W-:-:S05]  /*19630*/  @P1 LOP3.LUT R20, R20, 0x2, RZ, 0xfc, !PT ;  /* 0x0000000214141812 */ /* 0x000fca00078efcff */
[----:B------:R1:W-:Y:S01]  /*19640*/  STL [R1+0x1c], R20 ;  /* 0x00001c1401007387 */ /* 0x0003e20000100800 */
        /* <DEDUP_REMOVED lines=41> */
.L_x_1575:
[----:B------:R-:W-:Y:S05]  /*198e0*/  BRA.DIV ~URZ, `(.L_x_1496) ;  /* 0x00003bb27f007947 */ /* 0x000fea000b800000 */
[----:B------:R4:W2:Y:S02]  /*198f0*/  SHFL.IDX PT, R2, R7, RZ, 0x181f ;  /* 0x00181fff07027589 */ /* 0x0008a400000e0000 */
.L_x_1576:
        /* <DEDUP_REMOVED lines=8> */
.L_x_1577:
[----:B------:R-:W-:-:S04]  /*19980*/  IADD3 R3, R5, 0x10, RZ ;  /* 0x0000001005037810 */ /* 0x000fc80007ffe0ff */
[----:B------:R-:W-:-:S13]  /*19990*/  ISETP.GE.OR P0, PT, R3, R4, P2 ;  /* 0x000000040300720c */ /* 0x000fda0001706670 */
[----:B--2---:R-:W-:-:S04]  /*199a0*/  @!P0 LEA R2, P1, R0, R2, 0x1 ;  /* 0x0000000200028211 */ /* 0x004fc800078208ff */
[----:B------:R-:W-:-:S05]  /*199b0*/  @!P0 LEA.HI.X R3, R0, R8, R70, 0x1, P1 ;  /* 0x0000000800038211 */ /* 0x000fca00008f0c46 */
[----:B------:R2:W-:Y:S01]  /*199c0*/  @!P0 ST.E.128 [R2.64], R16 ;  /* 0x0000001002008985 */ /* 0x0005e2000c101d08 */
[----:B------:R-:W-:Y:S05]  /*199d0*/  BRA.DIV ~URZ, `(.L_x_1498) ;  /* 0x00003c027f007947 */ /* 0x000fea000b800000 */
[----:B------:R2:W3:Y:S02]  /*199e0*/  SHFL.IDX PT, R8, R6, 0x2, 0x181f ;  /* 0x00581f0006087f89 */ /* 0x0004e400000e0000 */
.L_x_1578:
[----:B------:R-:W-:Y:S05]  /*199f0*/  BRA.DIV ~URZ, `(.L_x_1499) ;  /* 0x00003c527f007947 */ /* 0x000fea000b800000 */
[----:B--2---:R2:W4:Y:S02]  /*19a00*/  SHFL.IDX PT, R2, R7, 0x2, 0x181f ;  /* 0x00581f0007027f89 */ /* 0x00452400000e0000 */
.L_x_1579:
        /* <DEDUP_REMOVED lines=8> */
.L_x_1580:
[----:B------:R-:W-:-:S04]  /*19a90*/  IADD3 R3, R5, 0x30, RZ ;  /* 0x0000003005037810 */ /* 0x000fc80007ffe0ff */
[----:B------:R-:W-:-:S13]  /*19aa0*/  ISETP.GE.OR P0, PT, R3, R4, P2 ;  /* 0x000000040300720c */ /* 0x000fda0001706670 */
[----:B---3--:R-:W-:-:S04]  /*19ab0*/  @!P0 LEA R2, P1, R0, R2, 0x1 ;  /* 0x0000000200028211 */ /* 0x008fc800078208ff */
[----:B--2---:R-:W-:-:S05]  /*19ac0*/  @!P0 LEA.HI.X R3, R0, R8, R70, 0x1, P1 ;  /* 0x0000000800038211 */ /* 0x004fca00008f0c46 */
[----:B-1----:R1:W-:Y:S01]  /*19ad0*/  @!P0 ST.E.128 [R2.64], R24 ;  /* 0x0000001802008985 */ /* 0x0023e2000c101d08 */
[----:B------:R-:W-:Y:S05]  /*19ae0*/  BRA.DIV ~URZ, `(.L_x_1501) ;  /* 0x00003ca27f007947 */ /* 0x000fea000b800000 */
[----:B------:R2:W3:Y:S02]  /*19af0*/  SHFL.IDX PT, R8, R6, 0x4, 0x181f ;  /* 0x00981f0006087f89 */ /* 0x0004e400000e0000 */
.L_x_1581:
[----:B------:R-:W-:Y:S05]  /*19b00*/  BRA.DIV ~URZ, `(.L_x_1502) ;  /* 0x00003cf27f007947 */ /* 0x000fea000b800000 */
[----:B-1----:R1:W2:Y:S02]  /*19b10*/  SHFL.IDX PT, R2, R7, 0x4, 0x181f ;  /* 0x00981f0007027f89 */ /* 0x0022a400000e0000 */
.L_x_1582:
        /* <DEDUP_REMOVED lines=8> */
.L_x_1583:
[----:B------:R-:W-:-:S04]  /*19ba0*/  IADD3 R3, R5, 0x50, RZ ;  /* 0x0000005005037810 */ /* 0x000fc80007ffe0ff */
[----:B------:R-:W-:-:S13]  /*19bb0*/  ISETP.GE.OR P0, PT, R3, R4, P2 ;  /* 0x000000040300720c */ /* 0x000fda0001706670 */
[----:B--2---:R-:W-:-:S04]  /*19bc0*/  @!P0 LEA R2, P1, R0, R2, 0x1 ;  /* 0x0000000200028211 */ /* 0x004fc800078208ff */
[----:B-1----:R-:W-:-:S05]  /*19bd0*/  @!P0 LEA.HI.X R3, R0, R8, R70, 0x1, P1 ;  /* 0x0000000800038211 */ /* 0x002fca00008f0c46 */
[----:B------:R1:W-:Y:S01]  /*19be0*/  @!P0 ST.E.128 [R2.64], R32 ;  /* 0x0000002002008985 */ /* 0x0003e2000c101d08 */
[----:B------:R-:W-:Y:S05]  /*19bf0*/  BRA.DIV ~URZ, `(.L_x_1504) ;  /* 0x00003d427f007947 */ /* 0x000fea000b800000 */
[----:B------:R2:W1:Y:S02]  /*19c00*/  SHFL.IDX PT, R8, R6, 0x6, 0x181f ;  /* 0x00d81f0006087f89 */ /* 0x00046400000e0000 */
.L_x_1584:
[----:B------:R-:W-:Y:S05]  /*19c10*/  BRA.DIV ~URZ, `(.L_x_1505) ;  /* 0x00003d927f007947 */ /* 0x000fea000b800000 */
[----:B-1----:R1:W2:Y:S02]  /*19c20*/  SHFL.IDX PT, R2, R7, 0x6, 0x181f ;  /* 0x00d81f0007027f89 */ /* 0x0022a400000e0000 */
.L_x_1585:
        /* <DEDUP_REMOVED lines=8> */
.L_x_1586:
[----:B------:R-:W-:-:S04]  /*19cb0*/  IADD3 R2, R5, 0x70, RZ ;  /* 0x0000007005027810 */ /* 0x000fc80007ffe0ff */
[----:B------:R-:W-:-:S13]  /*19cc0*/  ISETP.GE.OR P0, PT, R2, R4, P2 ;  /* 0x000000040200720c */ /* 0x000fda0001706670 */
[----:B------:R-:W-:Y:S05]  /*19cd0*/  @P0 BRA `(.L_x_1507) ;  /* 0x000018e000000947 */ /* 0x000fea0003800000 */
[----:B----4-:R-:W-:-:S04]  /*19ce0*/  LEA R2, P0, R0, R3, 0x1 ;  /* 0x0000000300027211 */ /* 0x010fc800078008ff */
[----:B---3--:R-:W-:-:S05]  /*19cf0*/  LEA.HI.X R3, R0, R6, R70, 0x1, P0 ;  /* 0x0000000600037211 */ /* 0x008fca00000f0c46 */
[----:B------:R3:W-:Y:S01]  /*19d00*/  ST.E.128 [R2.64], R40 ;  /* 0x0000002802007985 */ /* 0x0007e2000c101d08 */
[----:B------:R-:W-:Y:S05]  /*19d10*/  BRA `(.L_x_1507) ;  /* 0x000018a000007947 */ /* 0x000fea0003800000 */
.L_x_1494:
        /* <DEDUP_REMOVED lines=34> */
.L_x_1587:
[----:B------:R-:W-:Y:S05]  /*19f40*/  BRA.DIV ~URZ, `(.L_x_1509) ;  /* 0x00003c127f007947 */ /* 0x000fea000b800000 */
[----:B------:R3:W4:Y:S02]  /*19f50*/  SHFL.IDX PT, R2, R19, RZ, 0x1c1f ;  /* 0x001c1fff13027589 */ /* 0x00072400000e0000 */
.L_x_1588:
        /* <DEDUP_REMOVED lines=50> */
.L_x_1511:
[----:B------:R-:W-:Y:S05]  /*1a280*/  BSYNC B0 ;  /* 0x0000000000007941 */ /* 0x000fea0003800000 */
.L_x_1510:
[----:B------:R-:W-:Y:S05]  /*1a290*/  BRA.DIV ~URZ, `(.L_x_1512) ;  /* 0x000039327f007947 */ /* 0x000fea000b800000 */
[----:B--2---:R2:W1:Y:S04]  /*1a2a0*/  SHFL.IDX PT, R12, R13, 0x1, 0x1c1f ;  /* 0x003c1f000d0c7f89 */ /* 0x00446800000e0000 */
[----:B----4-:R2:W4:Y:S02]  /*1a2b0*/  SHFL.IDX PT, R2, R19, 0x1, 0x1c1f ;  /* 0x003c1f0013027f89 */ /* 0x01052400000e0000 */
.L_x_1589:
        /* <DEDUP_REMOVED lines=12> */
[----:B------:R-:W-:Y:S02]  /*1a380*/  @!P2 LEA R14, P1, R6, R2, 0x2 ;  /* 0x00000002060ea211 */ /* 0x000fe400078210ff */
        /* <DEDUP_REMOVED lines=22> */
.L_x_1514:
[----:B------:R-:W-:Y:S05]  /*1a4f0*/  BSYNC B0 ;  /* 0x0000000000007941 */ /* 0x000fea0003800000 */
.L_x_1513:
[----:B------:R-:W-:Y:S05]  /*1a500*/  BRA.DIV ~URZ, `(.L_x_1515) ;  /* 0x000037927f007947 */ /* 0x000fea000b800000 */
[----:B-1----:R1:W2:Y:S02]  /*1a510*/  SHFL.IDX PT, R12, R13, 0x2, 0x1c1f ;  /* 0x005c1f000d0c7f89 */ /* 0x0022a400000e0000 */
.L_x_1590:
[----:B------:R-:W-:Y:S05]  /*1a520*/  BRA.DIV ~URZ, `(.L_x_1516) ;  /* 0x000037e27f007947 */ /* 0x000fea000b800000 */
[----:B----4-:R4:W1:Y:S02]  /*1a530*/  SHFL.IDX PT, R2, R19, 0x2, 0x1c1f ;  /* 0x005c1f0013027f89 */ /* 0x01086400000e0000 */
.L_x_1591:
        /* <DEDUP_REMOVED lines=23> */
[C---:B--2---:R-:W-:Y:S02]  /*1a6b0*/  @!P5 LEA R10, P6, R4.reuse, R2, 0x2 ;  /* 0x00000002040ad211 */ /* 0x044fe400078c10ff */
        /* <DEDUP_REMOVED lines=13> */
.L_x_1518:
[----:B------:R-:W-:Y:S05]  /*1a790*/  BSYNC B0 ;  /* 0x0000000000007941 */ /* 0x000fea0003800000 */
.L_x_1517:
[----:B------:R-:W-:Y:S05]  /*1a7a0*/  BRA.DIV ~URZ, `(.L_x_1519) ;  /* 0x000035d27f007947 */ /* 0x000fea000b800000 */
[----:B--2---:R2:W3:Y:S04]  /*1a7b0*/  SHFL.IDX PT, R12, R13, 0x3, 0x1c1f ;  /* 0x007c1f000d0c7f89 */ /* 0x0044e800000e0000 */
[----:B-1----:R2:W1:Y:S02]  /*1a7c0*/  SHFL.IDX PT, R2, R19, 0x3, 0x1c1f ;  /* 0x007c1f0013027f89 */ /* 0x00246400000e0000 */
.L_x_1592:
[----:B------:R-:W5:Y:S02]  /*1a7d0*/  LDL R3, [R1+0x1c] ;  /* 0x00001c0001037983 */ /* 0x000f640000100800 */
[----:B-----5:R-:W-:-:S13]  /*1a7e0*/  LOP3.LUT P0, RZ, R3, 0x2, RZ, 0xc0, !PT ;  /* 0x0000000203ff7812 */ /* 0x020fda000780c0ff */
[----:B------:R-:W-:Y:S05]  /*1a7f0*/  @P0 BRA `(.L_x_1507) ;  /* 0x00000dc000000947 */ /* 0x000fea0003800000 */
[----:B------:R-:W5:Y:S01]  /*1a800*/  LDL R3, [R1+0x38] ;  /* 0x0000380001037983 */ /* 0x000f620000100800 */
[----:B------:R-:W-:Y:S02]  /*1a810*/  ISETP.GE.AND P4, PT, R6, c[0x0][0x3c8], PT ;  /* 0x0000f20006007a0c */ /* 0x000fe40003f86270 */
[----:B------:R-:W-:Y:S02]  /*1a820*/  ISETP.GE.AND P5, PT, R8, c[0x0][0x3c8], PT ;  /* 0x0000f20008007a0c */ /* 0x000fe40003fa6270 */
[----:B------:R-:W-:Y:S02]  /*1a830*/  ISETP.GE.AND P3, PT, R4, c[0x0][0x3c8], PT ;  /* 0x0000f20004007a0c */ /* 0x000fe40003f66270 */
[----:B------:R-:W-:-:S07]  /*1a840*/  ISETP.GE.AND P2, PT, R9, c[0x0][0x3c8], PT ;  /* 0x0000f20009007a0c */ /* 0x000fce0003f46270 */
[----:B-1----:R-:W-:Y:S02]  /*1a850*/  @!P4 LEA R16, P6, R6, R2, 0x2 ;  /* 0x000000020610c211 */ /* 0x002fe400078c10ff */
[----:B-----5:R-:W-:-:S13]  /*1a860*/  ISETP.GE.AND P0, PT, R3, c[0x0][0x3c8], PT ;  /* 0x0000f20003007a0c */ /* 0x020fda0003f06270 */
[----:B------:R-:W-:-:S04]  /*1a870*/  @!P0 LEA R10, P1, R3, R2, 0x2 ;  /* 0x00000002030a8211 */ /* 0x000fc800078210ff */
[----:B---3--:R-:W-:Y:S02]  /*1a880*/  @!P0 LEA.HI.X R11, R3, R12, R18, 0x2, P1 ;  /* 0x0000000c030b8211 */ /* 0x008fe400008f1412 */
[----:B------:R-:W-:Y:S02]  /*1a890*/  P2R R3, PR, RZ, 0x40 ;  /* 0x00000040ff037803 */ /* 0x000fe40000000000 */
[----:B------:R-:W-:Y:S01]  /*1a8a0*/  ISETP.GE.AND P1, PT, R5, c[0x0][0x3c8], PT ;  /* 0x0000f20005007a0c */ /* 0x000fe20003f26270 */
[----:B------:R1:W-:Y:S01]  /*1a8b0*/  @!P0 ST.E.64 [R10.64], R34 ;  /* 0x000000220a008985 */ /* 0x0003e2000c101b08 */
[-C--:B------:R-:W-:Y:S02]  /*1a8c0*/  @!P5 LEA R18, P0, R8, R2.reuse, 0x2 ;  /* 0x000000020812d211 */ /* 0x080fe400078010ff */
[----:B------:R-:W-:Y:S02]  /*1a8d0*/  @!P3 LEA R14, P6, R4, R2, 0x2 ;  /* 0x00000002040eb211 */ /* 0x000fe400078c10ff */
[----:B--2-4-:R-:W-:-:S02]  /*1a8e0*/  @!P5 LEA.HI.X R19, R8, R12, R20, 0x2, P0 ;  /* 0x0000000c0813d211 */ /* 0x014fc400000f1414 */
[----:B------:R-:W-:Y:S02]  /*1a8f0*/  ISETP.NE.AND P0, PT, R3, RZ, PT ;  /* 0x000000ff0300720c */ /* 0x000fe40003f05270 */
[-C--:B------:R-:W-:Y:S01]  /*1a900*/  @!P3 LEA.HI.X R15, R4, R12.reuse, R22, 0x2, P6 ;  /* 0x0000000c040fb211 */ /* 0x080fe200030f1416 */
        /* <DEDUP_REMOVED lines=20> */
.L_x_1492:
[----:B------:R-:W2:Y:S04]  /*1aa50*/  LDL.LU R3, [R1+0x48] ;  /* 0x0000480001037983 */ /* 0x000ea80000300800 */
[----:B------:R-:W3:Y:S01]  /*1aa60*/  LDL R8, [R1+0x50] ;  /* 0x0000500001087983 */ /* 0x000ee20000100800 */
        /* <DEDUP_REMOVED lines=19> */
.L_x_1520:
        /* <DEDUP_REMOVED lines=57> */
.L_x_1522:
[----:B------:R-:W-:Y:S05]  /*1af30*/  BSYNC B0 ;  /* 0x0000000000007941 */ /* 0x000fea0003800000 */
.L_x_1521:
        /* <DEDUP_REMOVED lines=38> */
.L_x_1593:
[----:B------:R-:W-:Y:S05]  /*1b1a0*/  BRA.DIV ~URZ, `(.L_x_1524) ;  /* 0x00002d127f007947 */ /* 0x000fea000b800000 */
[----:B------:R3:W4:Y:S02]  /*1b1b0*/  SHFL.IDX PT, R2, R7, RZ, 0x181f ;  /* 0x00181fff07027589 */ /* 0x00072400000e0000 */
.L_x_1594:
        /* <DEDUP_REMOVED lines=8> */
.L_x_1595:
[----:B------:R-:W-:-:S04]  /*1b240*/  IADD3 R3, R4, 0x10, RZ ;  /* 0x0000001004037810 */ /* 0x000fc80007ffe0ff */
[----:B------:R-:W-:-:S13]  /*1b250*/  ISETP.GE.OR P0, PT, R3, R5, P2 ;  /* 0x000000050300720c */ /* 0x000fda0001706670 */
[----:B--2---:R-:W-:-:S04]  /*1b260*/  @!P0 LEA R2, P1, R0, R2, 0x1 ;  /* 0x0000000200028211 */ /* 0x004fc800078208ff */
[----:B-1----:R-:W-:-:S05]  /*1b270*/  @!P0 LEA.HI.X R3, R0, R8, R70, 0x1, P1 ;  /* 0x0000000800038211 */ /* 0x002fca00008f0c46 */
[----:B------:R1:W-:Y:S01]  /*1b280*/  @!P0 ST.E.128 [R2.64], RZ ;  /* 0x000000ff02008985 */ /* 0x0003e2000c101d08 */
[----:B------:R-:W-:Y:S05]  /*1b290*/  BRA.DIV ~URZ, `(.L_x_1526) ;  /* 0x00002d627f007947 */ /* 0x000fea000b800000 */
[----:B------:R2:W1:Y:S02]  /*1b2a0*/  SHFL.IDX PT, R8, R6, 0x2, 0x181f ;  /* 0x00581f0006087f89 */ /* 0x00046400000e0000 */
.L_x_1596:
[----:B------:R-:W-:Y:S05]  /*1b2b0*/  BRA.DIV ~URZ, `(.L_x_1527) ;  /* 0x00002db27f007947 */ /* 0x000fea000b800000 */
[----:B-1----:R1:W2:Y:S02]  /*1b2c0*/  SHFL.IDX PT, R2, R7, 0x2, 0x181f ;  /* 0x00581f0007027f89 */ /* 0x0022a400000e0000 */
.L_x_1597:
        /* <DEDUP_REMOVED lines=8> */
.L_x_1598:
[----:B------:R-:W-:-:S04]  /*1b350*/  IADD3 R3, R4, 0x30, RZ ;  /* 0x0000003004037810 */ /* 0x000fc80007ffe0ff */
[----:B------:R-:W-:-:S13]  /*1b360*/  ISETP.GE.OR P0, PT, R3, R5, P2 ;  /* 0x000000050300720c */ /* 0x000fda0001706670 */
[----:B--2---:R-:W-:-:S04]  /*1b370*/  @!P0 LEA R2, P1, R0, R2, 0x1 ;  /* 0x0000000200028211 */ /* 0x004fc800078208ff */
[----:B------:R-:W-:-:S05]  /*1b380*/  @!P0 LEA.HI.X R3, R0, R8, R70, 0x1, P1 ;  /* 0x0000000800038211 */ /* 0x000fca00008f0c46 */
[----:B------:R2:W-:Y:S01]  /*1b390*/  @!P0 ST.E.128 [R2.64], RZ ;  /* 0x000000ff02008985 */ /* 0x0005e2000c101d08 */
[----:B------:R-:W-:Y:S05]  /*1b3a0*/  BRA.DIV ~URZ, `(.L_x_1529) ;  /* 0x00002e027f007947 */ /* 0x000fea000b800000 */
[----:B------:R1:W2:Y:S02]  /*1b3b0*/  SHFL.IDX PT, R8, R6, 0x4, 0x181f ;  /* 0x00981f0006087f89 */ /* 0x0002a400000e0000 */
.L_x_1599:
[----:B------:R-:W-:Y:S05]  /*1b3c0*/  BRA.DIV ~URZ, `(.L_x_1530) ;  /* 0x00002e527f007947 */ /* 0x000fea000b800000 */
[----:B--2---:R2:W1:Y:S02]  /*1b3d0*/  SHFL.IDX PT, R2, R7, 0x4, 0x181f ;  /* 0x00981f0007027f89 */ /* 0x00446400000e0000 */
.L_x_1600:
        /* <DEDUP_REMOVED lines=8> */
.L_x_1601:
[----:B------:R-:W-:-:S04]  /*1b460*/  IADD3 R3, R4, 0x50, RZ ;  /* 0x0000005004037810 */ /* 0x000fc80007ffe0ff */
[----:B------:R-:W-:-:S13]  /*1b470*/  ISETP.GE.OR P0, PT, R3, R5, P2 ;  /* 0x000000050300720c */ /* 0x000fda0001706670 */
[----:B---3--:R-:W-:-:S04]  /*1b480*/  @!P0 LEA R2, P1, R0, R2, 0x1 ;  /* 0x0000000200028211 */ /* 0x008fc800078208ff */
[----:B--2---:R-:W-:-:S05]  /*1b490*/  @!P0 LEA.HI.X R3, R0, R8, R70, 0x1, P1 ;  /* 0x0000000800038211 */ /* 0x004fca00008f0c46 */
[----:B------:R2:W-:Y:S01]  /*1b4a0*/  @!P0 ST.E.128 [R2.64], RZ ;  /* 0x000000ff02008985 */ /* 0x0005e2000c101d08 */
[----:B------:R-:W-:Y:S05]  /*1b4b0*/  BRA.DIV ~URZ, `(.L_x_1532) ;  /* 0x00002ea27f007947 */ /* 0x000fea000b800000 */
[----:B------:R3:W1:Y:S02]  /*1b4c0*/  SHFL.IDX PT, R8, R6, 0x6, 0x181f ;  /* 0x00d81f0006087f89 */ /* 0x00066400000e0000 */
.L_x_1602:
[----:B------:R-:W-:Y:S05]  /*1b4d0*/  BRA.DIV ~URZ, `(.L_x_1533) ;  /* 0x00002ef27f007947 */ /* 0x000fea000b800000 */
[----:B--2---:R2:W3:Y:S02]  /*1b4e0*/  SHFL.IDX PT, R2, R7, 0x6, 0x181f ;  /* 0x00d81f0007027f89 */ /* 0x0044e400000e0000 */
.L_x_1603:
        /* <DEDUP_REMOVED lines=8> */
.L_x_1604:
[----:B------:R-:W-:-:S04]  /*1b570*/  IADD3 R4, R4, 0x70, RZ ;  /* 0x0000007004047810 */ /* 0x000fc80007ffe0ff */
[----:B------:R-:W-:-:S13]  /*1b580*/  ISETP.GE.OR P0, PT, R4, R5, P2 ;  /* 0x000000050400720c */ /* 0x000fda0001706670 */
[----:B----4-:R-:W-:-:S04]  /*1b590*/  @!P0 LEA R2, P1, R0, R2, 0x1 ;  /* 0x0000000200028211 */ /* 0x010fc800078208ff */
[----:B---3--:R-:W-:-:S05]  /*1b5a0*/  @!P0 LEA.HI.X R3, R0, R6, R70, 0x1, P1 ;  /* 0x0000000600038211 */ /* 0x008fca00008f0c46 */
[----:B------:R3:W-:Y:S04]  /*1b5b0*/  @!P0 ST.E.128 [R2.64], RZ ;  /* 0x000000ff02008985 */ /* 0x0007e8000c101d08 */
.L_x_1507:
[----:B------:R-:W-:Y:S05]  /*1b5c0*/  BSYNC B1 ;  /* 0x0000000000017941 */ /* 0x000fea0003800000 */
.L_x_1491:
        /* <DEDUP_REMOVED lines=15> */
.L_x_1605:
[----:B------:R-:W-:Y:S05]  /*1b6c0*/  BRA.DIV ~URZ, `(.L_x_1537) ;  /* 0x00002eb27f007947 */ /* 0x000fea000b800000 */
[----:B------:R3:W1:Y:S02]  /*1b6d0*/  SHFL.IDX PT, R8, R45, 0x1, 0x1f ;  /* 0x00201f002d087f89 */ /* 0x00066400000e0000 */
.L_x_1606:
        /* <DEDUP_REMOVED lines=19> */
.L_x_1607:
        /* <DEDUP_REMOVED lines=16> */
.L_x_1608:
[----:B----4-:R-:W-:Y:S01]  /*1b910*/  IMAD R0, R0, c[0x0][0x538], RZ ;  /* 0x00014e0000007a24 */ /* 0x010fe200078e02ff */
[----:B------:R-:W-:Y:S04]  /*1b920*/  BSSY B1, `(.L_x_1540) ;  /* 0x00000ce000017945 */ /* 0x000fe80003800000 */
[----:B-1----:R-:W-:-:S04]  /*1b930*/  IADD3 R8, R0, R8, RZ ;  /* 0x0000000800087210 */ /* 0x002fc80007ffe0ff */
[----:B--2---:R-:W-:-:S13]  /*1b940*/  ISETP.GT.AND P0, PT, R8, R9, PT ;  /* 0x000000090800720c */ /* 0x004fda0003f04270 */
[----:B------:R-:W-:Y:S05]  /*1b950*/  @P0 BRA `(.L_x_1541) ;  /* 0x0000025000000947 */ /* 0x000fea0003800000 */
.L_x_1545:
        /* <DEDUP_REMOVED lines=17> */
.L_x_1609:
        /* <DEDUP_REMOVED lines=16> */
.L_x_1610:
[----:B--2---:R-:W-:-:S05]  /*1bb70*/  IMAD R0, R0, c[0x0][0x538], RZ ;  /* 0x00014e0000007a24 */ /* 0x004fca00078e02ff */
[----:B------:R-:W-:-:S04]  /*1bb80*/  IADD3 R8, R0, R8, RZ ;  /* 0x0000000800087210 */ /* 0x000fc80007ffe0ff */
[----:B------:R-:W-:-:S13]  /*1bb90*/  ISETP.GT.AND P0, PT, R8, R9, PT ;  /* 0x000000090800720c */ /* 0x000fda0003f04270 */
[----:B-1----:R-:W-:Y:S05]  /*1bba0*/  @!P0 BRA `(.L_x_1545) ;  /* 0xfffffdb000008947 */ /* 0x002fea000383ffff */
.L_x_1541:
[----:B------:R-:W-:-:S05]  /*1bbb0*/  IADD3 R8, -R0, R8, RZ ;  /* 0x0000000800087210 */ /* 0x000fca0007ffe1ff */
[----:B------:R-:W-:-:S05]  /*1bbc0*/  IMAD R0, R4, c[0x0][0x538], R8 ;  /* 0x00014e0004007a24 */ /* 0x000fca00078e0208 */
[----:B------:R-:W-:Y:S01]  /*1bbd0*/  ISETP.GT.AND P0, PT, R0, R9, PT ;  /* 0x000000090000720c */ /* 0x000fe20003f04270 */
[----:B------:R-:W-:-:S12]  /*1bbe0*/  BRA.DIV ~URZ, `(.L_x_1546) ;  /* 0x00002df27f007947 */ /* 0x000fd8000b800000 */
[----:B------:R-:W-:-:S03]  /*1bbf0*/  VOTE.ANY R5, PT, !P0 ;  /* 0x0000000000057806 */ /* 0x000fc600040e0100 */
.L_x_1611:
[----:B------:R-:W2:Y:S01]  /*1bc00*/  LDL.LU R2, [R1+0x4c] ;  /* 0x00004c0001027983 */ /* 0x000ea20000300800 */
[----:B------:R-:W2:Y:S02]  /*1bc10*/  POPC R0, R5 ;  /* 0x0000000500007309 */ /* 0x000ea40000000000 */
[----:B--2---:R-:W-:-:S05]  /*1bc20*/  IADD3 R2, R0, R2, RZ ;  /* 0x0000000200027210 */ /* 0x004fca0007ffe0ff */
[----:B------:R1:W-:Y:S01]  /*1bc30*/  STL [R1+0x4c], R2 ;  /* 0x00004c0201007387 */ /* 0x0003e20000100800 */
[----:B------:R-:W-:Y:S05]  /*1bc40*/  BRA.DIV ~URZ, `(.L_x_1547) ;  /* 0x00002de27f007947 */ /* 0x000fea000b800000 */
[----:B------:R2:W4:Y:S04]  /*1bc50*/  SHFL.IDX PT, R12, R6, R0, 0x1f ;  /* 0x00001f00060c7589 */ /* 0x00052800000e0000 */
[----:B------:R2:W1:Y:S02]  /*1bc60*/  SHFL.IDX PT, R7, R7, R0, 0x1f ;  /* 0x00001f0007077589 */ /* 0x00046400000e0000 */
.L_x_1612:
[----:B------:R-:W-:Y:S01]  /*1bc70*/  ISETP.NE.AND P0, PT, R5, RZ, PT ;  /* 0x000000ff0500720c */ /* 0x000fe20003f05270 */
[----:B------:R-:W-:-:S12]  /*1bc80*/  BSSY B0, `(.L_x_1548) ;  /* 0x0000005000007945 */ /* 0x000fd80003800000 */
[----:B------:R-:W-:Y:S05]  /*1bc90*/  @!P0 BRA `(.L_x_1549) ;  /* 0x0000003000008947 */ /* 0x000fea0003800000 */
[----:B--2---:R-:W-:Y:S01]  /*1bca0*/  IADD3 R0, R0, -0x1, RZ ;  /* 0xffffffff00007810 */ /* 0x004fe20007ffe0ff */
[----:B------:R-:W-:Y:S05]  /*1bcb0*/  BRA.DIV ~URZ, `(.L_x_1550) ;  /* 0x00002e427f007947 */ /* 0x000fea000b800000 */
[----:B------:R2:W3:Y:S02]  /*1bcc0*/  SHFL.IDX PT, R13, R4, R0, 0x1f ;  /* 0x00001f00040d7589 */ /* 0x0004e400000e0000 */
.L_x_1549:
[----:B------:R-:W-:Y:S05]  /*1bcd0*/  BSYNC B0 ;  /* 0x0000000000007941 */ /* 0x000fea0003800000 */
.L_x_1548:
        /* <DEDUP_REMOVED lines=68> */
.L_x_1552:
        /* <DEDUP_REMOVED lines=68> */
.L_x_1553:
[----:B------:R-:W-:Y:S05]  /*1c560*/  BSYNC B0 ;  /* 0x0000000000007941 */ /* 0x000fea0003800000 */
.L_x_1551:
[----:B------:R-:W-:-:S04]  /*1c570*/  LOP3.LUT R2, RZ, R2, RZ, 0x33, !PT ;  /* 0x00000002ff027212 */ /* 0x000fc800078e33ff */
[----:B-1----:R-:W-:-:S05]  /*1c580*/  IADD3 R0, R2, R12, RZ ;  /* 0x0000000c02007210 */ /* 0x002fca0007ffe0ff */
[----:B------:R1:W-:Y:S01]  /*1c590*/  STL [R1+0x44], R0 ;  /* 0x0000440001007387 */ /* 0x0003e20000100800 */
[----:B------:R-:W-:Y:S05]  /*1c5a0*/  BRA `(.L_x_1554) ;  /* 0x0000005000007947 */ /* 0x000fea0003800000 */
.L_x_1542:
[----:B------:R-:W-:Y:S01]  /*1c5b0*/  MOV R0, c[0x0][0x53c] ;  /* 0x00014f0000007a02 */ /* 0x000fe20000000f00 */
[----:B------:R1:W-:Y:S04]  /*1c5c0*/  STL [R1+0x40], R9 ;  /* 0x0000400901007387 */ /* 0x0003e80000100800 */
[----:B------:R1:W-:Y:S04]  /*1c5d0*/  STL [R1+0x44], RZ ;  /* 0x000044ff01007387 */ /* 0x0003e80000100800 */
[----:B------:R1:W-:Y:S04]  /*1c5e0*/  STL [R1+0x48], RZ ;  /* 0x000048ff01007387 */ /* 0x0003e80000100800 */
[----:B------:R1:W-:Y:S02]  /*1c5f0*/  STL [R1+0x4c], R0 ;  /* 0x00004c0001007387 */ /* 0x0003e40000100800 */
.L_x_1554:
[----:B------:R-:W-:Y:S05]  /*1c600*/  BSYNC B1 ;  /* 0x0000000000017941 */ /* 0x000fea0003800000 */
.L_x_1540:
        /* <DEDUP_REMOVED lines=9> */
.L_x_1535:
[----:B-1----:R-:W3:Y:S02]  /*1c6a0*/  LDL R0, [R1+0x4c] ;  /* 0x00004c0001007983 */ /* 0x002ee40000100800 */
[----:B---3--:R-:W-:-:S13]  /*1c6b0*/  ISETP.GE.AND P0, PT, R0, c[0x0][0x53c], PT ;  /* 0x00014f0000007a0c */ /* 0x008fda0003f06270 */
[----:B--2-4-:R-:W-:Y:S01]  /*1c6c0*/  @P0 CALL.REL.NOINC `(.L_x_1555) ;  /* 0x0000001000000944 */ /* 0x014fe20003c00000 */
[----:B------:R-:W-:Y:S05]  /*1c6d0*/  BRA `(.L_x_1556) ;  /* 0xfffe501000007947 */ /* 0x000fea000383ffff */
.L_x_1555:
[----:B------:R-:W-:Y:S05]  /*1c6e0*/  EXIT ;  /* 0x000000000000794d */ /* 0x000fea0003800000 */
.L_x_1361:
[----:B------:R-:W-:Y:S01]  /*1c6f0*/  IMAD.MOV.U32 R0, RZ, RZ, R5 ;  /* 0x000000ffff007224 */ /* 0x000fe200078e0005 */
[----:B------:R-:W-:Y:S02]  /*1c700*/  MOV R2, 0x1 ;  /* 0x0000000100027802 */ /* 0x000fe40000000f00 */
[----:B------:R-:W-:Y:S02]  /*1c710*/  MOV R3, 0x1c730 ;  /* 0x0001c73000037802 */ /* 0x000fe40000000f00 */
[----:B------:R-:W-:Y:S05]  /*1c720*/  CALL.REL.NOINC `($__internal_24_$__cuda_sm70_shflsync_up_p) ;  /* 0x000024e000007944 */ /* 0x000fea0003c00000 */
[----:B------:R-:W-:Y:S01]  /*1c730*/  MOV R0, R4 ;  /* 0x0000000400007202 */ /* 0x000fe20000000f00 */
[----:B------:R-:W-:Y:S05]  /*1c740*/  BRA `(.L_x_1557) ;  /* 0xfffe3d1000007947 */ /* 0x000fea000383ffff */
.L_x_1362:
[----:B------:R-:W-:Y:S01]  /*1c750*/  IMAD.MOV.U32 R0, RZ, RZ, R5 ;  /* 0x000000ffff007224 */ /* 0x000fe200078e0005 */
[----:B------:R-:W-:Y:S02]  /*1c760*/  MOV R2, 0x2 ;  /* 0x0000000200027802 */ /* 0x000fe40000000f00 */
[----:B------:R-:W-:Y:S02]  /*1c770*/  MOV R3, 0x1c790 ;  /* 0x0001c79000037802 */ /* 0x000fe40000000f00 */
[----:B------:R-:W-:Y:S05]  /*1c780*/  CALL.REL.NOINC `($__internal_24_$__cuda_sm70_shflsync_up_p) ;  /* 0x0000248000007944 */ /* 0x000fea0003c00000 */
[----:B------:R-:W-:Y:S01]  /*1c790*/  SEL R0, R4, RZ, P4 ;  /* 0x000000ff04007207 */ /* 0x000fe20002000000 */
[----:B------:R-:W-:Y:S01]  /*1c7a0*/  IMAD.MOV.U32 R2, RZ, RZ, 0x4 ;  /* 0x00000004ff027424 */ /* 0x000fe200078e00ff */
[----:B------:R-:W-:-:S03]  /*1c7b0*/  MOV R3, 0x1c7e0 ;  /* 0x0001c7e000037802 */ /* 0x000fc60000000f00 */
[----:B------:R-:W-:Y:S02]  /*1c7c0*/  IMAD.IADD R0, R5, 0x1, R0 ;  /* 0x0000000105007824 */ /* 0x000fe400078e0200 */
        /* <DEDUP_REMOVED lines=13> */
[----:B------:R-:W-:Y:S02]  /*1c8a0*/  MOV R3, 0x1f ;  /* 0x0000001f00037802 */ /* 0x000fe40000000f00 */
[----:B------:R-:W-:Y:S01]  /*1c8b0*/  MOV R2, 0x1c8f0 ;  /* 0x0001c8f000027802 */ /* 0x000fe20000000f00 */
[----:B------:R-:W-:-:S04]  /*1c8c0*/  IMAD.IADD R4, R0, 0x1, R4 ;  /* 0x0000000100047824 */ /* 0x000fc800078e0204 */
[----:B------:R-:W-:Y:S02]  /*1c8d0*/  IMAD.MOV.U32 R11, RZ, RZ, R4 ;  /* 0x000000ffff0b7224 */ /* 0x000fe400078e0004 */
[----:B------:R-:W-:Y:S05]  /*1c8e0*/  CALL.REL.NOINC `($__internal_23_$__cuda_sm70_shflsync_idx_p) ;  /* 0x000022d000007944 */ /* 0x000fea0003c00000 */
[----:B------:R-:W-:Y:S01]  /*1c8f0*/  MOV R0, R10 ;  /* 0x0000000a00007202 */ /* 0x000fe20000000f00 */
[----:B------:R-:W-:Y:S05]  /*1c900*/  BRA `(.L_x_1558) ;  /* 0xfffe3c5000007947 */ /* 0x000fea000383ffff */
.L_x_1364:
[----:B------:R-:W-:Y:S02]  /*1c910*/  SEL R0, RZ, 0x1, P0 ;  /* 0x00000001ff007807 */ /* 0x000fe40000000000 */
[----:B------:R-:W-:Y:S02]  /*1c920*/  MOV R2, 0x1c940 ;  /* 0x0001c94000027802 */ /* 0x000fe40000000f00 */
[----:B------:R-:W-:Y:S05]  /*1c930*/  CALL.REL.NOINC `($__internal_25_$__cuda_sm70_votesync_ballot) ;  /* 0x0000234000007944 */ /* 0x000fea0003c00000 */
[----:B------:R-:W-:Y:S01]  /*1c940*/  MOV R6, R0 ;  /* 0x0000000000067202 */ /* 0x000fe20000000f00 */
[----:B------:R-:W-:Y:S05]  /*1c950*/  BRA `(.L_x_1559) ;  /* 0xfffe3c9000007947 */ /* 0x000fea000383ffff */
.L_x_1365:
[----:B------:R-:W-:Y:S01]  /*1c960*/  IMAD.MOV.U32 R11, RZ, RZ, R9 ;  /* 0x000000ffff0b7224 */ /* 0x000fe200078e0009 */
[----:B------:R-:W-:Y:S01]  /*1c970*/  MOV R10, R0 ;  /* 0x00000000000a7202 */ /* 0x000fe20000000f00 */
[----:B------:R-:W-:Y:S01]  /*1c980*/  IMAD.MOV.U32 R3, RZ, RZ, 0x1f ;  /* 0x0000001fff037424 */ /* 0x000fe200078e00ff */
[----:B-1----:R-:W-:Y:S02]  /*1c990*/  MOV R2, 0x1c9b0 ;  /* 0x0001c9b000027802 */ /* 0x002fe40000000f00 */
[----:B------:R-:W-:Y:S05]  /*1c9a0*/  CALL.REL.NOINC `($__internal_23_$__cuda_sm70_shflsync_idx_p) ;  /* 0x0000221000007944 */ /* 0x000fea0003c00000 */
[----:B------:R-:W-:Y:S01]  /*1c9b0*/  IMAD.MOV.U32 R13, RZ, RZ, R10 ;  /* 0x000000ffff0d7224 */ /* 0x000fe200078e000a */
[----:B------:R-:W-:Y:S01]  /*1c9c0*/  MOV R11, R8 ;  /* 0x00000008000b7202 */ /* 0x000fe20000000f00 */
[----:B------:R-:W-:Y:S01]  /*1c9d0*/  IMAD.MOV.U32 R5, RZ, RZ, RZ ;  /* 0x000000ffff057224 */ /* 0x000fe200078e00ff */
[----:B------:R-:W-:Y:S01]  /*1c9e0*/  MOV R10, R0 ;  /* 0x00000000000a7202 */ /* 0x000fe20000000f00 */
[----:B------:R-:W-:Y:S01]  /*1c9f0*/  IMAD.MOV.U32 R3, RZ, RZ, 0x1f ;  /* 0x0000001fff037424 */ /* 0x000fe200078e00ff */
[----:B------:R-:W-:-:S02]  /*1ca00*/  MOV R2, 0x1ca20 ;  /* 0x0001ca2000027802 */ /* 0x000fc40000000f00 */
[----:B------:R-:W-:Y:S05]  /*1ca10*/  CALL.REL.NOINC `($__internal_23_$__cuda_sm70_shflsync_idx_p) ;  /* 0x000021a000007944 */ /* 0x000fea0003c00000 */
[----:B------:R-:W-:Y:S01]  /*1ca20*/  MOV R9, R10 ;  /* 0x0000000a00097202 */ /* 0x000fe20000000f00 */
[----:B------:R-:W-:Y:S05]  /*1ca30*/  BRA `(.L_x_1560) ;  /* 0xfffe3c2000007947 */ /* 0x000fea000383ffff */
.L_x_1368:
[----:B------:R-:W-:Y:S01]  /*1ca40*/  IMAD.MOV.U32 R11, RZ, RZ, R4 ;  /* 0x000000ffff0b7224 */ /* 0x000fe200078e0004 */
[----:B------:R-:W-:-:S02]  /*1ca50*/  MOV R3, 0x1f ;  /* 0x0000001f00037802 */ /* 0x000fc40000000f00 */
[----:B-1----:R-:W-:Y:S02]  /*1ca60*/  MOV R2, 0x1ca80 ;  /* 0x0001ca8000027802 */ /* 0x002fe40000000f00 */
[----:B--234-:R-:W-:Y:S05]  /*1ca70*/  CALL.REL.NOINC `($__internal_23_$__cuda_sm70_shflsync_idx_p) ;  /* 0x0000214000007944 */ /* 0x01cfea0003c00000 */
[----:B------:R-:W-:Y:S01]  /*1ca80*/  MOV R5, R10 ;  /* 0x0000000a00057202 */ /* 0x000fe20000000f00 */
[----:B------:R-:W-:Y:S05]  /*1ca90*/  BRA `(.L_x_1367) ;  /* 0xfffe3c2000007947 */ /* 0x000fea000383ffff */
.L_x_1417:
[----:B------:R-:W-:Y:S01]  /*1caa0*/  IMAD.MOV.U32 R11, RZ, RZ, R5 ;  /* 0x000000ffff0b7224 */ /* 0x000fe200078e0005 */
[----:B------:R-:W-:Y:S01]  /*1cab0*/  MOV R10, RZ ;  /* 0x000000ff000a7202 */ /* 0x000fe20000000f00 */
[----:B------:R-:W-:Y:S01]  /*1cac0*/  IMAD.MOV.U32 R3, RZ, RZ, 0x181f ;  /* 0x0000181fff037424 */ /* 0x000fe200078e00ff */
[----:B-1----:R-:W-:Y:S02]  /*1cad0*/  MOV R2, 0x1caf0 ;  /* 0x0001caf000027802 */ /* 0x002fe40000000f00 */
[----:B-----5:R-:W-:Y:S05]  /*1cae0*/  CALL.REL.NOINC `($__internal_23_$__cuda_sm70_shflsync_idx_p) ;  /* 0x000020d000007944 */ /* 0x020fea0003c00000 */
[----:B------:R-:W-:Y:S01]  /*1caf0*/  MOV R7, R10 ;  /* 0x0000000a00077202 */ /* 0x000fe20000000f00 */
[----:B------:R-:W-:Y:S05]  /*1cb00*/  BRA `(.L_x_1561) ;  /* 0xfffeb84000007947 */ /* 0x000fea000383ffff */
.L_x_1418:
[----:B------:R-:W-:Y:S01]  /*1cb10*/  IMAD.MOV.U32 R11, RZ, RZ, R6 ;  /* 0x000000ffff0b7224 */ /* 0x000fe200078e0006 */
[----:B------:R-:W-:Y:S01]  /*1cb20*/  MOV R10, RZ ;  /* 0x000000ff000a7202 */ /* 0x000fe20000000f00 */
[----:B------:R-:W-:Y:S01]  /*1cb30*/  IMAD.MOV.U32 R3, RZ, RZ, 0x181f ;  /* 0x0000181fff037424 */ /* 0x000fe200078e00ff */
[----:B-1----:R-:W-:Y:S02]  /*1cb40*/  MOV R2, 0x1cb60 ;  /* 0x0001cb6000027802 */ /* 0x002fe40000000f00 */
[----:B--23-5:R-:W-:Y:S05]  /*1cb50*/  CALL.REL.NOINC `($__internal_23_$__cuda_sm70_shflsync_idx_p) ;  /* 0x0000206000007944 */ /* 0x02cfea0003c00000 */
[----:B------:R-:W-:Y:S01]  /*1cb60*/  MOV R2, R10 ;  /* 0x0000000a00027202 */ /* 0x000fe20000000f00 */
[----:B------:R-:W-:Y:S05]  /*1cb70*/  BRA `(.L_x_1562) ;  /* 0xfffeb7f000007947 */ /* 0x000fea000383ffff */
.L_x_1421:
[----:B------:R-:W-:Y:S01]  /*1cb80*/  IMAD.MOV.U32 R11, RZ, RZ, R5 ;  /* 0x000000ffff0b7224 */ /* 0x000fe200078e0005 */
[----:B------:R-:W-:Y:S01]  /*1cb90*/  MOV R10, 0x1 ;  /* 0x00000001000a7802 */ /* 0x000fe20000000f00 */
[----:B--2---:R-:W-:Y:S01]  /*1cba0*/  IMAD.MOV.U32 R3, RZ, RZ, 0x181f ;  /* 0x0000181fff037424 */ /* 0x004fe200078e00ff */
[----:B----4-:R-:W-:-:S02]  /*1cbb0*/  MOV R2, 0x1cbd0 ;  /* 0x0001cbd000027802 */ /* 0x010fc40000000f00 */
[----:B-1-3-5:R-:W-:Y:S05]  /*1cbc0*/  CALL.REL.NOINC `($__internal_23_$__cuda_sm70_shflsync_idx_p) ;  /* 0x00001ff000007944 */ /* 0x02afea0003c00000 */
[----:B------:R-:W-:Y:S01]  /*1cbd0*/  IMAD.MOV.U32 R7, RZ, RZ, R10 ;  /* 0x000000ffff077224 */ /* 0x000fe200078e000a */
[----:B------:R-:W-:Y:S01]  /*1cbe0*/  MOV R10, 0x1 ;  /* 0x00000001000a7802 */ /* 0x000fe20000000f00 */
[----:B------:R-:W-:Y:S01]  /*1cbf0*/  IMAD.MOV.U32 R11, RZ, RZ, R6 ;  /* 0x000000ffff0b7224 */ /* 0x000fe200078e0006 */
[----:B------:R-:W-:-:S02]  /*1cc00*/  MOV R3, 0x181f ;  /* 0x0000181f00037802 */ /* 0x000fc40000000f00 */
[----:B------:R-:W-:Y:S02]  /*1cc10*/  MOV R2, 0x1cc30 ;  /* 0x0001cc3000027802 */ /* 0x000fe40000000f00 */
[----:B------:R-:W-:Y:S05]  /*1cc20*/  CALL.REL.NOINC `($__internal_23_$__cuda_sm70_shflsync_idx_p) ;  /* 0x00001f9000007944 */ /* 0x000fea0003c00000 */
[----:B------:R-:W-:Y:S01]  /*1cc30*/  MOV R2, R10 ;  /* 0x0000000a00027202 */ /* 0x000fe20000000f00 */
[----:B------:R-:W-:Y:S05]  /*1cc40*/  BRA `(.L_x_1563) ;  /* 0xfffeb81000007947 */ /* 0x000fea000383ffff */
.L_x_1424:
[----:B------:R-:W-:Y:S01]  /*1cc50*/  IMAD.MOV.U32 R11, RZ, RZ, R5 ;  /* 0x000000ffff0b7224 */ /* 0x000fe200078e0005 */
[----:B------:R-:W-:Y:S01]  /*1cc60*/  MOV R10, 0x2 ;  /* 0x00000002000a7802 */ /* 0x000fe20000000f00 */
[----:B-1----:R-:W-:Y:S01]  /*1cc70*/  IMAD.MOV.U32 R3, RZ, RZ, 0x181f ;  /* 0x0000181fff037424 */ /* 0x002fe200078e00ff */
[----:B--2---:R-:W-:Y:S02]  /*1cc80*/  MOV R2, 0x1cca0 ;  /* 0x0001cca000027802 */ /* 0x004fe40000000f00 */
[----:B---3-5:R-:W-:Y:S05]  /*1cc90*/  CALL.REL.NOINC `($__internal_23_$__cuda_sm70_shflsync_idx_p) ;  /* 0x00001f2000007944 */ /* 0x028fea0003c00000 */
[----:B------:R-:W-:Y:S01]  /*1cca0*/  MOV R7, R10 ;  /* 0x0000000a00077202 */ /* 0x000fe20000000f00 */
[----:B------:R-:W-:Y:S05]  /*1ccb0*/  BRA `(.L_x_1564) ;  /* 0xfffeb87000007947 */ /* 0x000fea000383ffff */
.L_x_1425:
[----:B------:R-:W-:Y:S01]  /*1ccc0*/  IMAD.MOV.U32 R11, RZ, RZ, R6 ;  /* 0x000000ffff0b7224 */ /* 0x000fe200078e0006 */
[----:B------:R-:W-:Y:S01]  /*1ccd0*/  MOV R10, 0x2 ;  /* 0x00000002000a7802 */ /* 0x000fe20000000f00 */
[----:B------:R-:W-:Y:S01]  /*1cce0*/  IMAD.MOV.U32 R3, RZ, RZ, 0x181f ;  /* 0x0000181fff037424 */ /* 0x000fe200078e00ff */
[----:B--2---:R-:W-:Y:S02]  /*1ccf0*/  MOV R2, 0x1cd10 ;  /* 0x0001cd1000027802 */ /* 0x004fe40000000f00 */
[----:B-1-345:R-:W-:Y:S05]  /*1cd00*/  CALL.REL.NOINC `($__internal_23_$__cuda_sm70_shflsync_idx_p) ;  /* 0x00001eb000007944 */ /* 0x03afea0003c00000 */
[----:B------:R-:W-:Y:S01]  /*1cd10*/  MOV R2, R10 ;  /* 0x0000000a00027202 */ /* 0x000fe20000000f00 */
[----:B------:R-:W-:Y:S05]  /*1cd20*/  BRA `(.L_x_1565) ;  /* 0xfffeb82000007947 */ /* 0x000fea000383ffff */
.L_x_1428:
[----:B------:R-:W-:Y:S01]  /*1cd30*/  IMAD.MOV.U32 R11, RZ, RZ, R5 ;  /* 0x000000ffff0b7224 */ /* 0x000fe200078e0005 */
[----:B------:R-:W-:Y:S01]  /*1cd40*/  MOV R10, 0x3 ;  /* 0x00000003000a7802 */ /* 0x000fe20000000f00 */
[----:B-1----:R-:W-:Y:S01]  /*1cd50*/  IMAD.MOV.U32 R3, RZ, RZ, 0x181f ;  /* 0x0000181fff037424 */ /* 0x002fe200078e00ff */
[----:B------:R-:W-:-:S02]  /*1cd60*/  MOV R2, 0x1cd80 ;  /* 0x0001cd8000027802 */ /* 0x000fc40000000f00 */
[----:B--2345:R-:W-:Y:S05]  /*1cd70*/  CALL.REL.NOINC `($__internal_23_$__cuda_sm70_shflsync_idx_p) ;  /* 0x00001e4000007944 */ /* 0x03cfea0003c00000 */
        /* <DEDUP_REMOVED lines=8> */
.L_x_1431:
[----:B------:R-:W-:Y:S01]  /*1ce00*/  IMAD.MOV.U32 R11, RZ, RZ, R5 ;  /* 0x000000ffff0b7224 */ /* 0x000fe200078e0005 */
[----:B------:R-:W-:Y:S01]  /*1ce10*/  MOV R10, 0x4 ;  /* 0x00000004000a7802 */ /* 0x000fe20000000f00 */
[----:B-1----:R-:W-:Y:S01]  /*1ce20*/  IMAD.MOV.U32 R3, RZ, RZ, 0x181f ;  /* 0x0000181fff037424 */ /* 0x002fe200078e00ff */
[----:B------:R-:W-:Y:S02]  /*1ce30*/  MOV R2, 0x1ce50 ;  /* 0x0001ce5000027802 */ /* 0x000fe40000000f00 */
[----:B--2345:R-:W-:Y:S05]  /*1ce40*/  CALL.REL.NOINC `($__internal_23_$__cuda_sm70_shflsync_idx_p) ;  /* 0x00001d7000007944 */ /* 0x03cfea0003c00000 */
[----:B------:R-:W-:Y:S01]  /*1ce50*/  MOV R7, R10 ;  /* 0x0000000a00077202 */ /* 0x000fe20000000f00 */
[----:B------:R-:W-:Y:S05]  /*1ce60*/  BRA `(.L_x_1567) ;  /* 0xfffeb89000007947 */ /* 0x000fea000383ffff */
.L_x_1432:
[----:B------:R-:W-:Y:S01]  /*1ce70*/  IMAD.MOV.U32 R11, RZ, RZ, R6 ;  /* 0x000000ffff0b7224 */ /* 0x000fe200078e0006 */
[----:B------:R-:W-:Y:S01]  /*1ce80*/  MOV R10, 0x4 ;  /* 0x00000004000a7802 */ /* 0x000fe20000000f00 */
[----:B-1----:R-:W-:Y:S01]  /*1ce90*/  IMAD.MOV.U32 R3, RZ, RZ, 0x181f ;  /* 0x0000181fff037424 */ /* 0x002fe200078e00ff */
[----:B------:R-:W-:Y:S02]  /*1cea0*/  MOV R2, 0x1cec0 ;  /* 0x0001cec000027802 */ /* 0x000fe40000000f00 */
[----:B--2345:R-:W-:Y:S05]  /*1ceb0*/  CALL.REL.NOINC `($__internal_23_$__cuda_sm70_shflsync_idx_p) ;  /* 0x00001d0000007944 */ /* 0x03cfea0003c00000 */
[----:B------:R-:W-:Y:S01]  /*1cec0*/  MOV R2, R10 ;  /* 0x0000000a00027202 */ /* 0x000fe20000000f00 */
[----:B------:R-:W-:Y:S05]  /*1ced0*/  BRA `(.L_x_1568) ;  /* 0xfffeb84000007947 */ /* 0x000fea000383ffff */
.L_x_1435:
[----:B------:R-:W-:Y:S01]  /*1cee0*/  IMAD.MOV.U32 R11, RZ, RZ, R5 ;  /* 0x000000ffff0b7224 */ /* 0x000fe200078e0005 */
[----:B------:R-:W-:Y:S01]  /*1cef0*/  MOV R10, 0x5 ;  /* 0x00000005000a7802 */ /* 0x000fe20000000f00 */
[----:B--2---:R-:W-:Y:S01]  /*1cf00*/  IMAD.MOV.U32 R3, RZ, RZ, 0x181f ;  /* 0x0000181fff037424 */ /* 0x004fe200078e00ff */
[----:B------:R-:W-:-:S02]  /*1cf10*/  MOV R2, 0x1cf30 ;  /* 0x0001cf3000027802 */ /* 0x000fc40000000f00 */
[----:B-1-345:R-:W-:Y:S05]  /*1cf20*/  CALL.REL.NOINC `($__internal_23_$__cuda_sm70_shflsync_idx_p) ;  /* 0x00001c9000007944 */ /* 0x03afea0003c00000 */
        /* <DEDUP_REMOVED lines=8> */
.L_x_1438:
[----:B------:R-:W-:Y:S01]  /*1cfb0*/  IMAD.MOV.U32 R11, RZ, RZ, R5 ;  /* 0x000000ffff0b7224 */ /* 0x000fe200078e0005 */
[----:B------:R-:W-:Y:S01]  /*1cfc0*/  MOV R10, 0x6 ;  /* 0x00000006000a7802 */ /* 0x000fe20000000f00 */
[----:B-1----:R-:W-:Y:S01]  /*1cfd0*/  IMAD.MOV.U32 R3, RZ, RZ, 0x181f ;  /* 0x0000181fff037424 */ /* 0x002fe200078e00ff */
[----:B--2---:R-:W-:Y:S02]  /*1cfe0*/  MOV R2, 0x1d000 ;  /* 0x0001d00000027802 */ /* 0x004fe40000000f00 */
[----:B---345:R-:W-:Y:S05]  /*1cff0*/  CALL.REL.NOINC `($__internal_23_$__cuda_sm70_shflsync_idx_p) ;  /* 0x00001bc000007944 */ /* 0x038fea0003c00000 */
[----:B------:R-:W-:Y:S01]  /*1d000*/  MOV R7, R10 ;  /* 0x0000000a00077202 */ /* 0x000fe20000000f00 */
[----:B------:R-:W-:Y:S05]  /*1d010*/  BRA `(.L_x_1570) ;  /* 0xfffeb8b000007947 */ /* 0x000fea000383ffff */
.L_x_1439:
[----:B------:R-:W-:Y:S01]  /*1d020*/  IMAD.MOV.U32 R11, RZ, RZ, R6 ;  /* 0x000000ffff0b7224 */ /* 0x000fe200078e0006 */
[----:B------:R-:W-:Y:S01]  /*1d030*/  MOV R10, 0x6 ;  /* 0x00000006000a7802 */ /* 0x000fe20000000f00 */
[----:B------:R-:W-:Y:S01]  /*1d040*/  IMAD.MOV.U32 R3, RZ, RZ, 0x181f ;  /* 0x0000181fff037424 */ /* 0x000fe200078e00ff */
[----:B--2---:R-:W-:Y:S02]  /*1d050*/  MOV R2, 0x1d070 ;  /* 0x0001d07000027802 */ /* 0x004fe40000000f00 */
[----:B-1-345:R-:W-:Y:S05]  /*1d060*/  CALL.REL.NOINC `($__internal_23_$__cuda_sm70_shflsync_idx_p) ;  /* 0x00001b5000007944 */ /* 0x03afea0003c00000 */
[----:B------:R-:W-:Y:S01]  /*1d070*/  MOV R2, R10 ;  /* 0x0000000a00027202 */ /* 0x000fe20000000f00 */
[----:B------:R-:W-:Y:S05]  /*1d080*/  BRA `(.L_x_1571) ;  /* 0xfffeb86000007947 */ /* 0x000fea000383ffff */
.L_x_1442:
        /* <DEDUP_REMOVED lines=13> */
.L_x_1487:
[----:B------:R1:W5:Y:S01]  /*1d160*/  LDL R0, [R1] ;  /* 0x0000000001007983 */ /* 0x0003620000100800 */
[----:B------:R-:W-:Y:S02]  /*1d170*/  MOV R7, 0x2 ;  /* 0x0000000200077802 */ /* 0x000fe40000000f00 */
[----:B------:R-:W-:Y:S02]  /*1d180*/  MOV R3, 0x1d1a0 ;  /* 0x0001d1a000037802 */ /* 0x000fe40000000f00 */
[----:B-1---5:R-:W-:Y:S05]  /*1d190*/  CALL.REL.NOINC `($__internal_22_$__cuda_sm70_shflsync_bfly_p) ;  /* 0x000019d000007944 */ /* 0x022fea0003c00000 */
[----:B--2---:R-:W-:Y:S01]  /*1d1a0*/  MOV R2, R0 ;  /* 0x0000000000027202 */ /* 0x004fe20000000f00 */
[----:B-1----:R-:W-:Y:S05]  /*1d1b0*/  BRA `(.L_x_1573) ;  /* 0xffffad5000007947 */ /* 0x002fea000383ffff */
.L_x_1488:
[----:B------:R-:W-:Y:S01]  /*1d1c0*/  IMAD.MOV.U32 R0, RZ, RZ, R2 ;  /* 0x000000ffff007224 */ /* 0x000fe200078e0002 */
[----:B------:R-:W-:Y:S02]  /*1d1d0*/  MOV R7, 0x1 ;  /* 0x0000000100077802 */ /* 0x000fe40000000f00 */
[----:B------:R-:W-:Y:S02]  /*1d1e0*/  MOV R3, 0x1d200 ;  /* 0x0001d20000037802 */ /* 0x000fe40000000f00 */
[----:B------:R-:W-:Y:S05]  /*1d1f0*/  CALL.REL.NOINC `($__internal_22_$__cuda_sm70_shflsync_bfly_p) ;  /* 0x0000197000007944 */ /* 0x000fea0003c00000 */
[----:B--2---:R-:W-:Y:S02]  /*1d200*/  FADD.FTZ R2, R2, R0 ;  /* 0x0000000002027221 */ /* 0x004fe40000010000 */
[----:B------:R2:W5:Y:S01]  /*1d210*/  LDL R0, [R1+0x4] ;  /* 0x0000040001007983 */ /* 0x0005620000100800 */
[----:B-1----:R-:W-:-:S02]  /*1d220*/  MOV R7, 0x2 ;  /* 0x0000000200077802 */ /* 0x002fc40000000f00 */
[----:B------:R-:W-:Y:S02]  /*1d230*/  MOV R3, 0x1d250 ;  /* 0x0001d25000037802 */ /* 0x000fe40000000f00 */
[----:B--2--5:R-:W-:Y:S05]  /*1d240*/  CALL.REL.NOINC `($__internal_22_$__cuda_sm70_shflsync_bfly_p) ;  /* 0x0000192000007944 */ /* 0x024fea0003c00000 */
[----:B------:R-:W3:Y:S01]  /*1d250*/  LDL.LU R3, [R1+0x4] ;  /* 0x0000040001037983 */ /* 0x000ee20000300800 */
[----:B-1----:R-:W-:Y:S01]  /*1d260*/  MOV R7, 0x1 ;  /* 0x0000000100077802 */ /* 0x002fe20000000f00 */
[----:B--23--:R-:W-:Y:S01]  /*1d270*/  FADD.FTZ R5, R3, R0 ;  /* 0x0000000003057221 */ /* 0x00cfe20000010000 */
[----:B------:R-:W-:-:S04]  /*1d280*/  MOV R3, 0x1d2b0 ;  /* 0x0001d2b000037802 */ /* 0x000fc80000000f00 */
[----:B------:R-:W-:Y:S02]  /*1d290*/  MOV R0, R5 ;  /* 0x0000000500007202 */ /* 0x000fe40000000f00 */
[----:B------:R-:W-:Y:S05]  /*1d2a0*/  CALL.REL.NOINC `($__internal_22_$__cuda_sm70_shflsync_bfly_p) ;  /* 0x000018c000007944 */ /* 0x000fea0003c00000 */
[----:B--2---:R-:W-:Y:S02]  /*1d2b0*/  FADD.FTZ R4, R5, R0 ;  /* 0x0000000005047221 */ /* 0x004fe40000010000 */
[----:B------:R2:W5:Y:S01]  /*1d2c0*/  LDL R0, [R1+0x8] ;  /* 0x0000080001007983 */ /* 0x0005620000100800 */
[----:B-1----:R-:W-:Y:S02]  /*1d2d0*/  MOV R7, 0x2 ;  /* 0x0000000200077802 */ /* 0x002fe40000000f00 */
        /* <DEDUP_REMOVED lines=19> */
[----:B--2---:R-:W-:Y:S01]  /*1d410*/  MOV R8, R0 ;  /* 0x0000000000087202 */ /* 0x004fe20000000f00 */
[----:B-1----:R-:W-:Y:S05]  /*1d420*/  BRA `(.L_x_1574) ;  /* 0xffffac1000007947 */ /* 0x002fea000383ffff */
.L_x_1495:
[----:B--234-:R-:W-:Y:S01]  /*1d430*/  IMAD.MOV.U32 R11, RZ, RZ, R6 ;  /* 0x000000ffff0b7224 */ /* 0x01cfe200078e0006 */
[----:B------:R-:W-:Y:S01]  /*1d440*/  MOV R10, RZ ;  /* 0x000000ff000a7202 */ /* 0x000fe20000000f00 */
[----:B------:R-:W-:Y:S01]  /*1d450*/  IMAD.MOV.U32 R3, RZ, RZ, 0x181f ;  /* 0x0000181fff037424 */ /* 0x000fe200078e00ff */
[----:B------:R-:W-:Y:S02]  /*1d460*/  MOV R2, 0x1d480 ;  /* 0x0001d48000027802 */ /* 0x000fe40000000f00 */
[----:B-1----:R-:W-:Y:S05]  /*1d470*/  CALL.REL.NOINC `($__internal_23_$__cuda_sm70_shflsync_idx_p) ;  /* 0x0000174000007944 */ /* 0x002fea0003c00000 */
[----:B------:R-:W-:Y:S01]  /*1d480*/  MOV R8, R10 ;  /* 0x0000000a00087202 */ /* 0x000fe20000000f00 */
[----:B------:R-:W-:Y:S05]  /*1d490*/  BRA `(.L_x_1575) ;  /* 0xffffc44000007947 */ /* 0x000fea000383ffff */
.L_x_1496:
[----:B------:R-:W-:Y:S01]  /*1d4a0*/  IMAD.MOV.U32 R11, RZ, RZ, R7 ;  /* 0x000000ffff0b7224 */ /* 0x000fe200078e0007 */
[----:B------:R-:W-:Y:S01]  /*1d4b0*/  MOV R10, RZ ;  /* 0x000000ff000a7202 */ /* 0x000fe20000000f00 */
[----:B------:R-:W-:Y:S01]  /*1d4c0*/  IMAD.MOV.U32 R3, RZ, RZ, 0x181f ;  /* 0x0000181fff037424 */ /* 0x000fe200078e00ff */
[----:B------:R-:W-:Y:S02]  /*1d4d0*/  MOV R2, 0x1d4f0 ;  /* 0x0001d4f000027802 */ /* 0x000fe40000000f00 */
[----:B-123--:R-:W-:Y:S05]  /*1d4e0*/  CALL.REL.NOINC `($__internal_23_$__cuda_sm70_shflsync_idx_p) ;  /* 0x000016d000007944 */ /* 0x00efea0003c00000 */
[----:B------:R-:W-:Y:S01]  /*1d4f0*/  MOV R2, R10 ;  /* 0x0000000a00027202 */ /* 0x000fe20000000f00 */
[----:B------:R-:W-:Y:S05]  /*1d500*/  BRA `(.L_x_1576) ;  /* 0xffffc3f000007947 */ /* 0x000fea000383ffff */
.L_x_1497:
[----:B------:R-:W-:Y:S01]  /*1d510*/  IMAD.MOV.U32 R11, RZ, RZ, R6 ;  /* 0x000000ffff0b7224 */ /* 0x000fe200078e0006 */
[----:B------:R-:W-:Y:S01]  /*1d520*/  MOV R10, 0x1 ;  /* 0x00000001000a7802 */ /* 0x000fe20000000f00 */
[----:B--2---:R-:W-:Y:S01]  /*1d530*/  IMAD.MOV.U32 R3, RZ, RZ, 0x181f ;  /* 0x0000181fff037424 */ /* 0x004fe200078e00ff */
[----:B------:R-:W-:-:S02]  /*1d540*/  MOV R2, 0x1d560 ;  /* 0x0001d56000027802 */ /* 0x000fc40000000f00 */
[----:B-1--4-:R-:W-:Y:S05]  /*1d550*/  CALL.REL.NOINC `($__internal_23_$__cuda_sm70_shflsync_idx_p) ;  /* 0x0000166000007944 */ /* 0x012fea0003c00000 */
        /* <DEDUP_REMOVED lines=8> */
.L_x_1498:
[----:B------:R-:W-:Y:S01]  /*1d5e0*/  IMAD.MOV.U32 R11, RZ, RZ, R6 ;  /* 0x000000ffff0b7224 */ /* 0x000fe200078e0006 */
[----:B------:R-:W-:Y:S01]  /*1d5f0*/  MOV R10, 0x2 ;  /* 0x00000002000a7802 */ /* 0x000fe20000000f00 */
[----:B--2---:R-:W-:Y:S01]  /*1d600*/  IMAD.MOV.U32 R3, RZ, RZ, 0x181f ;  /* 0x0000181fff037424 */ /* 0x004fe200078e00ff */
[----:B------:R-:W-:Y:S02]  /*1d610*/  MOV R2, 0x1d630 ;  /* 0x0001d63000027802 */ /* 0x000fe40000000f00 */
[----:B-1-34-:R-:W-:Y:S05]  /*1d620*/  CALL.REL.NOINC `($__internal_23_$__cuda_sm70_shflsync_idx_p) ;  /* 0x0000159000007944 */ /* 0x01afea0003c00000 */
[----:B------:R-:W-:Y:S01]  /*1d630*/  MOV R8, R10 ;  /* 0x0000000a00087202 */ /* 0x000fe20000000f00 */
[----:B------:R-:W-:Y:S05]  /*1d640*/  BRA `(.L_x_1578) ;  /* 0xffffc3a000007947 */ /* 0x000fea000383ffff */
.L_x_1499:
[----:B------:R-:W-:Y:S01]  /*1d650*/  IMAD.MOV.U32 R11, RZ, RZ, R7 ;  /* 0x000000ffff0b7224 */ /* 0x000fe200078e0007 */
[----:B------:R-:W-:Y:S01]  /*1d660*/  MOV R10, 0x2 ;  /* 0x00000002000a7802 */ /* 0x000fe20000000f00 */
[----:B--2---:R-:W-:Y:S01]  /*1d670*/  IMAD.MOV.U32 R3, RZ, RZ, 0x181f ;  /* 0x0000181fff037424 */ /* 0x004fe200078e00ff */
[----:B------:R-:W-:Y:S02]  /*1d680*/  MOV R2, 0x1d6a0 ;  /* 0x0001d6a000027802 */ /* 0x000fe40000000f00 */
[----:B-1-34-:R-:W-:Y:S05]  /*1d690*/  CALL.REL.NOINC `($__internal_23_$__cuda_sm70_shflsync_idx_p) ;  /* 0x0000152000007944 */ /* 0x01afea0003c00000 */
[----:B------:R-:W-:Y:S01]  /*1d6a0*/  MOV R2, R10 ;  /* 0x0000000a00027202 */ /* 0x000fe20000000f00 */
[----:B------:R-:W-:Y:S05]  /*1d6b0*/  BRA `(.L_x_1579) ;  /* 0xffffc35000007947 */ /* 0x000fea000383ffff */
.L_x_1500:
[----:B------:R-:W-:Y:S01]  /*1d6c0*/  IMAD.MOV.U32 R11, RZ, RZ, R6 ;  /* 0x000000ffff0b7224 */ /* 0x000fe200078e0006 */
[----:B------:R-:W-:Y:S01]  /*1d6d0*/  MOV R10, 0x3 ;  /* 0x00000003000a7802 */ /* 0x000fe20000000f00 */
[----:B---3--:R-:W-:Y:S01]  /*1d6e0*/  IMAD.MOV.U32 R3, RZ, RZ, 0x181f ;  /* 0x0000181fff037424 */ /* 0x008fe200078e00ff */
[----:B------:R-:W-:-:S02]  /*1d6f0*/  MOV R2, 0x1d710 ;  /* 0x0001d71000027802 */ /* 0x000fc40000000f00 */
[----:B-12---:R-:W-:Y:S05]  /*1d700*/  CALL.REL.NOINC `($__internal_23_$__cuda_sm70_shflsync_idx_p) ;  /* 0x000014b000007944 */ /* 0x006fea0003c00000 */
        /* <DEDUP_REMOVED lines=8> */
.L_x_1501:
[----:B------:R-:W-:Y:S01]  /*1d790*/  IMAD.MOV.U32 R11, RZ, RZ, R6 ;  /* 0x000000ffff0b7224 */ /* 0x000fe200078e0006 */
[----:B------:R-:W-:Y:S01]  /*1d7a0*/  MOV R10, 0x4 ;  /* 0x00000004000a7802 */ /* 0x000fe20000000f00 */
[----:B-1----:R-:W-:Y:S01]  /*1d7b0*/  IMAD.MOV.U32 R3, RZ, RZ, 0x181f ;  /* 0x0000181fff037424 */ /* 0x002fe200078e00ff */
[----:B------:R-:W-:Y:S02]  /*1d7c0*/  MOV R2, 0x1d7e0 ;  /* 0x0001d7e000027802 */ /* 0x000fe40000000f00 */
[----:B----4-:R-:W-:Y:S05]  /*1d7d0*/  CALL.REL.NOINC `($__internal_23_$__cuda_sm70_shflsync_idx_p) ;  /* 0x000013e000007944 */ /* 0x010fea0003c00000 */
[----:B------:R-:W-:Y:S01]  /*1d7e0*/  MOV R8, R10 ;  /* 0x0000000a00087202 */ /* 0x000fe20000000f00 */
[----:B------:R-:W-:Y:S05]  /*1d7f0*/  BRA `(.L_x_1581) ;  /* 0xffffc30000007947 */ /* 0x000fea000383ffff */
.L_x_1502:
[----:B------:R-:W-:Y:S01]  /*1d800*/  IMAD.MOV.U32 R11, RZ, RZ, R7 ;  /* 0x000000ffff0b7224 */ /* 0x000fe200078e0007 */
[----:B------:R-:W-:Y:S01]  /*1d810*/  MOV R10, 0x4 ;  /* 0x00000004000a7802 */ /* 0x000fe20000000f00 */
[----:B-1----:R-:W-:Y:S01]  /*1d820*/  IMAD.MOV.U32 R3, RZ, RZ, 0x181f ;  /* 0x0000181fff037424 */ /* 0x002fe200078e00ff */
[----:B------:R-:W-:Y:S02]  /*1d830*/  MOV R2, 0x1d850 ;  /* 0x0001d85000027802 */ /* 0x000fe40000000f00 */
[----:B--234-:R-:W-:Y:S05]  /*1d840*/  CALL.REL.NOINC `($__internal_23_$__cuda_sm70_shflsync_idx_p) ;  /* 0x0000137000007944 */ /* 0x01cfea0003c00000 */
[----:B------:R-:W-:Y:S01]  /*1d850*/  MOV R2, R10 ;  /* 0x0000000a00027202 */ /* 0x000fe20000000f00 */
[----:B------:R-:W-:Y:S05]  /*1d860*/  BRA `(.L_x_1582) ;  /* 0xffffc2b000007947 */ /* 0x000fea000383ffff */
.L_x_1503:
        /* <DEDUP_REMOVED lines=13> */
.L_x_1504:
[----:B------:R-:W-:Y:S01]  /*1d940*/  IMAD.MOV.U32 R11, RZ, RZ, R6 ;  /* 0x000000ffff0b7224 */ /* 0x000fe200078e0006 */
[----:B------:R-:W-:Y:S01]  /*1d950*/  MOV R10, 0x6 ;  /* 0x00000006000a7802 */ /* 0x000fe20000000f00 */
[----:B-1----:R-:W-:Y:S01]  /*1d960*/  IMAD.MOV.U32 R3, RZ, RZ, 0x181f ;  /* 0x0000181fff037424 */ /* 0x002fe200078e00ff */
[----:B------:R-:W-:Y:S02]  /*1d970*/  MOV R2, 0x1d990 ;  /* 0x0001d99000027802 */ /* 0x000fe40000000f00 */
[----:B---34-:R-:W-:Y:S05]  /*1d980*/  CALL.REL.NOINC `($__internal_23_$__cuda_sm70_shflsync_idx_p) ;  /* 0x0000123000007944 */ /* 0x018fea0003c00000 */
[----:B------:R-:W-:Y:S01]  /*1d990*/  MOV R8, R10 ;  /* 0x0000000a00087202 */ /* 0x000fe20000000f00 */
[----:B------:R-:W-:Y:S05]  /*1d9a0*/  BRA `(.L_x_1584) ;  /* 0xffffc26000007947 */ /* 0x000fea000383ffff */
.L_x_1505:
[----:B------:R-:W-:Y:S01]  /*1d9b0*/  IMAD.MOV.U32 R11, RZ, RZ, R7 ;  /* 0x000000ffff0b7224 */ /* 0x000fe200078e0007 */
[----:B------:R-:W-:Y:S01]  /*1d9c0*/  MOV R10, 0x6 ;  /* 0x00000006000a7802 */ /* 0x000fe20000000f00 */
[----:B-1----:R-:W-:Y:S01]  /*1d9d0*/  IMAD.MOV.U32 R3, RZ, RZ, 0x181f ;  /* 0x0000181fff037424 */ /* 0x002fe200078e00ff */
[----:B------:R-:W-:Y:S02]  /*1d9e0*/  MOV R2, 0x1da00 ;  /* 0x0001da0000027802 */ /* 0x000fe40000000f00 */
[----:B--234-:R-:W-:Y:S05]  /*1d9f0*/  CALL.REL.NOINC `($__internal_23_$__cuda_sm70_shflsync_idx_p) ;  /* 0x000011c000007944 */ /* 0x01cfea0003c00000 */
[----:B------:R-:W-:Y:S01]  /*1da00*/  MOV R2, R10 ;  /* 0x0000000a00027202 */ /* 0x000fe20000000f00 */
[----:B------:R-:W-:Y:S05]  /*1da10*/  BRA `(.L_x_1585) ;  /* 0xffffc21000007947 */ /* 0x000fea000383ffff */
.L_x_1506:
[----:B------:R-:W-:Y:S01]  /*1da20*/  IMAD.MOV.U32 R11, RZ, RZ, R6 ;  /* 0x000000ffff0b7224 */ /* 0x000fe200078e0006 */
[----:B------:R-:W-:Y:S01]  /*1da30*/  MOV R10, 0x7 ;  /* 0x00000007000a7802 */ /* 0x000fe20000000f00 */
[----:B--2---:R-:W-:Y:S01]  /*1da40*/  IMAD.MOV.U32 R3, RZ, RZ, 0x181f ;  /* 0x0000181fff037424 */ /* 0x004fe200078e00ff */
[----:B------:R-:W-:-:S02]  /*1da50*/  MOV R2, 0x1da70 ;  /* 0x0001da7000027802 */ /* 0x000fc40000000f00 */
[----:B-1-34-:R-:W-:Y:S05]  /*1da60*/  CALL.REL.NOINC `($__internal_23_$__cuda_sm70_shflsync_idx_p) ;  /* 0x0000115000007944 */ /* 0x01afea0003c00000 */
        /* <DEDUP_REMOVED lines=8> */
.L_x_1508:
[----:B------:R-:W-:Y:S01]  /*1daf0*/  IMAD.MOV.U32 R11, RZ, RZ, R13 ;  /* 0x000000ffff0b7224 */ /* 0x000fe200078e000d */
[----:B------:R-:W-:Y:S01]  /*1db00*/  MOV R10, RZ ;  /* 0x000000ff000a7202 */ /* 0x000fe20000000f00 */
[----:B------:R-:W-:Y:S01]  /*1db10*/  IMAD.MOV.U32 R3, RZ, RZ, 0x1c1f ;  /* 0x00001c1fff037424 */ /* 0x000fe200078e00ff */
[----:B------:R-:W-:Y:S02]  /*1db20*/  MOV R2, 0x1db40 ;  /* 0x0001db4000027802 */ /* 0x000fe40000000f00 */
[----:B------:R-:W-:Y:S05]  /*1db30*/  CALL.REL.NOINC `($__internal_23_$__cuda_sm70_shflsync_idx_p) ;  /* 0x0000108000007944 */ /* 0x000fea0003c00000 */
[----:B------:R-:W-:Y:S01]  /*1db40*/  MOV R12, R10 ;  /* 0x0000000a000c7202 */ /* 0x000fe20000000f00 */
[----:B------:R-:W-:Y:S05]  /*1db50*/  BRA `(.L_x_1587) ;  /* 0xffffc3e000007947 */ /* 0x000fea000383ffff */
.L_x_1509:
[----:B------:R-:W-:Y:S01]  /*1db60*/  IMAD.MOV.U32 R11, RZ, RZ, R19 ;  /* 0x000000ffff0b7224 */ /* 0x000fe200078e0013 */
[----:B------:R-:W-:Y:S01]  /*1db70*/  MOV R10, RZ ;  /* 0x000000ff000a7202 */ /* 0x000fe20000000f00 */
[----:B------:R-:W-:Y:S01]  /*1db80*/  IMAD.MOV.U32 R3, RZ, RZ, 0x1c1f ;  /* 0x00001c1fff037424 */ /* 0x000fe200078e00ff */
[----:B------:R-:W-:Y:S02]  /*1db90*/  MOV R2, 0x1dbb0 ;  /* 0x0001dbb000027802 */ /* 0x000fe40000000f00 */
[----:B-12---:R-:W-:Y:S05]  /*1dba0*/  CALL.REL.NOINC `($__internal_23_$__cuda_sm70_shflsync_idx_p) ;  /* 0x0000101000007944 */ /* 0x006fea0003c00000 */
[----:B------:R-:W-:Y:S01]  /*1dbb0*/  MOV R2, R10 ;  /* 0x0000000a00027202 */ /* 0x000fe20000000f00 */
[----:B------:R-:W-:Y:S05]  /*1dbc0*/  BRA `(.L_x_1588) ;  /* 0xffffc39000007947 */ /* 0x000fea000383ffff */
.L_x_1512:
[----:B----4-:R-:W-:Y:S01]  /*1dbd0*/  IMAD.MOV.U32 R11, RZ, RZ, R13 ;  /* 0x000000ffff0b7224 */ /* 0x010fe200078e000d */
[----:B------:R-:W-:Y:S01]  /*1dbe0*/  MOV R10, 0x1 ;  /* 0x00000001000a7802 */ /* 0x000fe20000000f00 */
[----:B------:R-:W-:Y:S01]  /*1dbf0*/  IMAD.MOV.U32 R3, RZ, RZ, 0x1c1f ;  /* 0x00001c1fff037424 */ /* 0x000fe200078e00ff */
[----:B------:R-:W-:-:S02]  /*1dc00*/  MOV R2, 0x1dc20 ;  /* 0x0001dc2000027802 */ /* 0x000fc40000000f00 */
[----:B-123--:R-:W-:Y:S05]  /*1dc10*/  CALL.REL.NOINC `($__internal_23_$__cuda_sm70_shflsync_idx_p) ;  /* 0x00000fa000007944 */ /* 0x00efea0003c00000 */
        /* <DEDUP_REMOVED lines=8> */
.L_x_1515:
[----:B----4-:R-:W-:Y:S01]  /*1dca0*/  IMAD.MOV.U32 R11, RZ, RZ, R13 ;  /* 0x000000ffff0b7224 */ /* 0x010fe200078e000d */
[----:B------:R-:W-:Y:S01]  /*1dcb0*/  MOV R10, 0x2 ;  /* 0x00000002000a7802 */ /* 0x000fe20000000f00 */
[----:B------:R-:W-:Y:S01]  /*1dcc0*/  IMAD.MOV.U32 R3, RZ, RZ, 0x1c1f ;  /* 0x00001c1fff037424 */ /* 0x000fe200078e00ff */
[----:B------:R-:W-:Y:S02]  /*1dcd0*/  MOV R2, 0x1dcf0 ;  /* 0x0001dcf000027802 */ /* 0x000fe40000000f00 */
[----:B-123--:R-:W-:Y:S05]  /*1dce0*/  CALL.REL.NOINC `($__internal_23_$__cuda_sm70_shflsync_idx_p) ;  /* 0x00000ed000007944 */ /* 0x00efea0003c00000 */
[----:B------:R-:W-:Y:S01]  /*1dcf0*/  MOV R12, R10 ;  /* 0x0000000a000c7202 */ /* 0x000fe20000000f00 */
[----:B------:R-:W-:Y:S05]  /*1dd00*/  BRA `(.L_x_1590) ;  /* 0xffffc81000007947 */ /* 0x000fea000383ffff */
.L_x_1516:
[----:B----4-:R-:W-:Y:S01]  /*1dd10*/  IMAD.MOV.U32 R11, RZ, RZ, R19 ;  /* 0x000000ffff0b7224 */ /* 0x010fe200078e0013 */
[----:B------:R-:W-:Y:S01]  /*1dd20*/  MOV R10, 0x2 ;  /* 0x00000002000a7802 */ /* 0x000fe20000000f00 */
[----:B------:R-:W-:Y:S01]  /*1dd30*/  IMAD.MOV.U32 R3, RZ, RZ, 0x1c1f ;  /* 0x00001c1fff037424 */ /* 0x000fe200078e00ff */
[----:B------:R-:W-:Y:S02]  /*1dd40*/  MOV R2, 0x1dd60 ;  /* 0x0001dd6000027802 */ /* 0x000fe40000000f00 */
[----:B-123--:R-:W-:Y:S05]  /*1dd50*/  CALL.REL.NOINC `($__internal_23_$__cuda_sm70_shflsync_idx_p) ;  /* 0x00000e6000007944 */ /* 0x00efea0003c00000 */
[----:B------:R-:W-:Y:S01]  /*1dd60*/  MOV R2, R10 ;  /* 0x0000000a00027202 */ /* 0x000fe20000000f00 */
[----:B------:R-:W-:Y:S05]  /*1dd70*/  BRA `(.L_x_1591) ;  /* 0xffffc7c000007947 */ /* 0x000fea000383ffff */
.L_x_1519:
[----:B--2---:R-:W-:Y:S01]  /*1dd80*/  IMAD.MOV.U32 R11, RZ, RZ, R13 ;  /* 0x000000ffff0b7224 */ /* 0x004fe200078e000d */
[----:B------:R-:W-:Y:S01]  /*1dd90*/  MOV R10, 0x3 ;  /* 0x00000003000a7802 */ /* 0x000fe20000000f00 */
[----:B------:R-:W-:Y:S01]  /*1dda0*/  IMAD.MOV.U32 R3, RZ, RZ, 0x1c1f ;  /* 0x00001c1fff037424 */ /* 0x000fe200078e00ff */
[----:B-1----:R-:W-:-:S02]  /*1ddb0*/  MOV R2, 0x1ddd0 ;  /* 0x0001ddd000027802 */ /* 0x002fc40000000f00 */
[----:B---34-:R-:W-:Y:S05]  /*1ddc0*/  CALL.REL.NOINC `($__internal_23_$__cuda_sm70_shflsync_idx_p) ;  /* 0x00000df000007944 */ /* 0x018fea0003c00000 */
        /* <DEDUP_REMOVED lines=8> */
.L_x_1523:
[----:B------:R-:W-:Y:S01]  /*1de50*/  IMAD.MOV.U32 R11, RZ, RZ, R6 ;  /* 0x000000ffff0b7224 */ /* 0x000fe200078e0006 */
[----:B------:R-:W-:Y:S01]  /*1de60*/  MOV R10, RZ ;  /* 0x000000ff000a7202 */ /* 0x000fe20000000f00 */
[----:B------:R-:W-:Y:S01]  /*1de70*/  IMAD.MOV.U32 R3, RZ, RZ, 0x181f ;  /* 0x0000181fff037424 */ /* 0x000fe200078e00ff */
[----:B------:R-:W-:Y:S02]  /*1de80*/  MOV R2, 0x1dea0 ;  /* 0x0001dea000027802 */ /* 0x000fe40000000f00 */
[----:B------:R-:W-:Y:S05]  /*1de90*/  CALL.REL.NOINC `($__internal_23_$__cuda_sm70_shflsync_idx_p) ;  /* 0x00000d2000007944 */ /* 0x000fea0003c00000 */
[----:B------:R-:W-:Y:S01]  /*1dea0*/  MOV R8, R10 ;  /* 0x0000000a00087202 */ /* 0x000fe20000000f00 */
[----:B------:R-:W-:Y:S05]  /*1deb0*/  BRA `(.L_x_1593) ;  /* 0xffffd2e000007947 */ /* 0x000fea000383ffff */
.L_x_1524:
[----:B------:R-:W-:Y:S01]  /*1dec0*/  IMAD.MOV.U32 R11, RZ, RZ, R7 ;  /* 0x000000ffff0b7224 */ /* 0x000fe200078e0007 */
[----:B------:R-:W-:Y:S01]  /*1ded0*/  MOV R10, RZ ;  /* 0x000000ff000a7202 */ /* 0x000fe20000000f00 */
[----:B------:R-:W-:Y:S01]  /*1dee0*/  IMAD.MOV.U32 R3, RZ, RZ, 0x181f ;  /* 0x0000181fff037424 */ /* 0x000fe200078e00ff */
[----:B------:R-:W-:Y:S02]  /*1def0*/  MOV R2, 0x1df10 ;  /* 0x0001df1000027802 */ /* 0x000fe40000000f00 */
[----:B-12---:R-:W-:Y:S05]  /*1df00*/  CALL.REL.NOINC `($__internal_23_$__cuda_sm70_shflsync_idx_p) ;  /* 0x00000cb000007944 */ /* 0x006fea0003c00000 */
[----:B------:R-:W-:Y:S01]  /*1df10*/  MOV R2, R10 ;  /* 0x0000000a00027202 */ /* 0x000fe20000000f00 */
[----:B------:R-:W-:Y:S05]  /*1df20*/  BRA `(.L_x_1594) ;  /* 0xffffd29000007947 */ /* 0x000fea000383ffff */
.L_x_1525:
[----:B------:R-:W-:Y:S01]  /*1df30*/  IMAD.MOV.U32 R11, RZ, RZ, R6 ;  /* 0x000000ffff0b7224 */ /* 0x000fe200078e0006 */
[----:B------:R-:W-:Y:S01]  /*1df40*/  MOV R10, 0x1 ;  /* 0x00000001000a7802 */ /* 0x000fe20000000f00 */
[----:B--2---:R-:W-:Y:S01]  /*1df50*/  IMAD.MOV.U32 R3, RZ, RZ, 0x181f ;  /* 0x0000181fff037424 */ /* 0x004fe200078e00ff */
[----:B------:R-:W-:-:S02]  /*1df60*/  MOV R2, 0x1df80 ;  /* 0x0001df8000027802 */ /* 0x000fc40000000f00 */
[----:B-1-3--:R-:W-:Y:S05]  /*1df70*/  CALL.REL.NOINC `($__internal_23_$__cuda_sm70_shflsync_idx_p) ;  /* 0x00000c4000007944 */ /* 0x00afea0003c00000 */
        /* <DEDUP_REMOVED lines=8> */
.L_x_1526:
[----:B------:R-:W-:Y:S01]  /*1e000*/  IMAD.MOV.U32 R11, RZ, RZ, R6 ;  /* 0x000000ffff0b7224 */ /* 0x000fe200078e0006 */
[----:B------:R-:W-:Y:S01]  /*1e010*/  MOV R10, 0x2 ;  /* 0x00000002000a7802 */ /* 0x000fe20000000f00 */
[----:B-1----:R-:W-:Y:S01]  /*1e020*/  IMAD.MOV.U32 R3, RZ, RZ, 0x181f ;  /* 0x0000181fff037424 */ /* 0x002fe200078e00ff */
[----:B------:R-:W-:Y:S02]  /*1e030*/  MOV R2, 0x1e050 ;  /* 0x0001e05000027802 */ /* 0x000fe40000000f00 */
[----:B---34-:R-:W-:Y:S05]  /*1e040*/  CALL.REL.NOINC `($__internal_23_$__cuda_sm70_shflsync_idx_p) ;  /* 0x00000b7000007944 */ /* 0x018fea0003c00000 */
[----:B------:R-:W-:Y:S01]  /*1e050*/  MOV R8, R10 ;  /* 0x0000000a00087202 */ /* 0x000fe20000000f00 */
[----:B------:R-:W-:Y:S05]  /*1e060*/  BRA `(.L_x_1596) ;  /* 0xffffd24000007947 */ /* 0x000fea000383ffff */
.L_x_1527:
[----:B------:R-:W-:Y:S01]  /*1e070*/  IMAD.MOV.U32 R11, RZ, RZ, R7 ;  /* 0x000000ffff0b7224 */ /* 0x000fe200078e0007 */
[----:B------:R-:W-:Y:S01]  /*1e080*/  MOV R10, 0x2 ;  /* 0x00000002000a7802 */ /* 0x000fe20000000f00 */
[----:B-1----:R-:W-:Y:S01]  /*1e090*/  IMAD.MOV.U32 R3, RZ, RZ, 0x181f ;  /* 0x0000181fff037424 */ /* 0x002fe200078e00ff */
[----:B------:R-:W-:Y:S02]  /*1e0a0*/  MOV R2, 0x1e0c0 ;  /* 0x0001e0c000027802 */ /* 0x000fe40000000f00 */
[----:B--234-:R-:W-:Y:S05]  /*1e0b0*/  CALL.REL.NOINC `($__internal_23_$__cuda_sm70_shflsync_idx_p) ;  /* 0x00000b0000007944 */ /* 0x01cfea0003c00000 */
[----:B------:R-:W-:Y:S01]  /*1e0c0*/  MOV R2, R10 ;  /* 0x0000000a00027202 */ /* 0x000fe20000000f00 */
[----:B------:R-:W-:Y:S05]  /*1e0d0*/  BRA `(.L_x_1597) ;  /* 0xffffd1f000007947 */ /* 0x000fea000383ffff */
.L_x_1528:
        /* <DEDUP_REMOVED lines=13> */
.L_x_1529:
[----:B------:R-:W-:Y:S01]  /*1e1b0*/  IMAD.MOV.U32 R11, RZ, RZ, R6 ;  /* 0x000000ffff0b7224 */ /* 0x000fe200078e0006 */
[----:B------:R-:W-:Y:S01]  /*1e1c0*/  MOV R10, 0x4 ;  /* 0x00000004000a7802 */ /* 0x000fe20000000f00 */
[----:B--2---:R-:W-:Y:S01]  /*1e1d0*/  IMAD.MOV.U32 R3, RZ, RZ, 0x181f ;  /* 0x0000181fff037424 */ /* 0x004fe200078e00ff */
[----:B------:R-:W-:Y:S02]  /*1e1e0*/  MOV R2, 0x1e200 ;  /* 0x0001e20000027802 */ /* 0x000fe40000000f00 */
[----:B-1-34-:R-:W-:Y:S05]  /*1e1f0*/  CALL.REL.NOINC `($__internal_23_$__cuda_sm70_shflsync_idx_p) ;  /* 0x000009c000007944 */ /* 0x01afea0003c00000 */
[----:B------:R-:W-:Y:S01]  /*1e200*/  MOV R8, R10 ;  /* 0x0000000a00087202 */ /* 0x000fe20000000f00 */
[----:B------:R-:W-:Y:S05]  /*1e210*/  BRA `(.L_x_1599) ;  /* 0xffffd1a000007947 */ /* 0x000fea000383ffff */
.L_x_1530:
[----:B------:R-:W-:Y:S01]  /*1e220*/  IMAD.MOV.U32 R11, RZ, RZ, R7 ;  /* 0x000000ffff0b7224 */ /* 0x000fe200078e0007 */
[----:B------:R-:W-:Y:S01]  /*1e230*/  MOV R10, 0x4 ;  /* 0x00000004000a7802 */ /* 0x000fe20000000f00 */
[----:B--2---:R-:W-:Y:S01]  /*1e240*/  IMAD.MOV.U32 R3, RZ, RZ, 0x181f ;  /* 0x0000181fff037424 */ /* 0x004fe200078e00ff */
[----:B------:R-:W-:Y:S02]  /*1e250*/  MOV R2, 0x1e270 ;  /* 0x0001e27000027802 */ /* 0x000fe40000000f00 */
[----:B-1-34-:R-:W-:Y:S05]  /*1e260*/  CALL.REL.NOINC `($__internal_23_$__cuda_sm70_shflsync_idx_p) ;  /* 0x0000095000007944 */ /* 0x01afea0003c00000 */
[----:B------:R-:W-:Y:S01]  /*1e270*/  MOV R2, R10 ;  /* 0x0000000a00027202 */ /* 0x000fe20000000f00 */
[----:B------:R-:W-:Y:S05]  /*1e280*/  BRA `(.L_x_1600) ;  /* 0xffffd15000007947 */ /* 0x000fea000383ffff */
.L_x_1531:
[----:B------:R-:W-:Y:S01]  /*1e290*/  IMAD.MOV.U32 R11, RZ, RZ, R6 ;  /* 0x000000ffff0b7224 */ /* 0x000fe200078e0006 */
[----:B------:R-:W-:Y:S01]  /*1e2a0*/  MOV R10, 0x5 ;  /* 0x00000005000a7802 */ /* 0x000fe20000000f00 */
[----:B-1----:R-:W-:Y:S01]  /*1e2b0*/  IMAD.MOV.U32 R3, RZ, RZ, 0x181f ;  /* 0x0000181fff037424 */ /* 0x002fe200078e00ff */
[----:B------:R-:W-:-:S02]  /*1e2c0*/  MOV R2, 0x1e2e0 ;  /* 0x0001e2e000027802 */ /* 0x000fc40000000f00 */
[----:B--234-:R-:W-:Y:S05]  /*1e2d0*/  CALL.REL.NOINC `($__internal_23_$__cuda_sm70_shflsync_idx_p) ;  /* 0x000008e000007944 */ /* 0x01cfea0003c00000 */
        /* <DEDUP_REMOVED lines=8> */
.L_x_1532:
[----:B------:R-:W-:Y:S01]  /*1e360*/  IMAD.MOV.U32 R11, RZ, RZ, R6 ;  /* 0x000000ffff0b7224 */ /* 0x000fe200078e0006 */
[----:B------:R-:W-:Y:S01]  /*1e370*/  MOV R10, 0x6 ;  /* 0x00000006000a7802 */ /* 0x000fe20000000f00 */
[----:B--2---:R-:W-:Y:S01]  /*1e380*/  IMAD.MOV.U32 R3, RZ, RZ, 0x181f ;  /* 0x0000181fff037424 */ /* 0x004fe200078e00ff */
[----:B------:R-:W-:Y:S02]  /*1e390*/  MOV R2, 0x1e3b0 ;  /* 0x0001e3b000027802 */ /* 0x000fe40000000f00 */
[----:B-1--4-:R-:W-:Y:S05]  /*1e3a0*/  CALL.REL.NOINC `($__internal_23_$__cuda_sm70_shflsync_idx_p) ;  /* 0x0000081000007944 */ /* 0x012fea0003c00000 */
[----:B------:R-:W-:Y:S01]  /*1e3b0*/  MOV R8, R10 ;  /* 0x0000000a00087202 */ /* 0x000fe20000000f00 */
[----:B------:R-:W-:Y:S05]  /*1e3c0*/  BRA `(.L_x_1602) ;  /* 0xffffd10000007947 */ /* 0x000fea000383ffff */
.L_x_1533:
[----:B------:R-:W-:Y:S01]  /*1e3d0*/  IMAD.MOV.U32 R11, RZ, RZ, R7 ;  /* 0x000000ffff0b7224 */ /* 0x000fe200078e0007 */
[----:B------:R-:W-:Y:S01]  /*1e3e0*/  MOV R10, 0x6 ;  /* 0x00000006000a7802 */ /* 0x000fe20000000f00 */
[----:B--2---:R-:W-:Y:S01]  /*1e3f0*/  IMAD.MOV.U32 R3, RZ, RZ, 0x181f ;  /* 0x0000181fff037424 */ /* 0x004fe200078e00ff */
[----:B------:R-:W-:Y:S02]  /*1e400*/  MOV R2, 0x1e420 ;  /* 0x0001e42000027802 */ /* 0x000fe40000000f00 */
[----:B-1-34-:R-:W-:Y:S05]  /*1e410*/  CALL.REL.NOINC `($__internal_23_$__cuda_sm70_shflsync_idx_p) ;  /* 0x000007a000007944 */ /* 0x01afea0003c00000 */
[----:B------:R-:W-:Y:S01]  /*1e420*/  MOV R2, R10 ;  /* 0x0000000a00027202 */ /* 0x000fe20000000f00 */
[----:B------:R-:W-:Y:S05]  /*1e430*/  BRA `(.L_x_1603) ;  /* 0xffffd0b000007947 */ /* 0x000fea000383ffff */
.L_x_1534:
[----:B------:R-:W-:Y:S01]  /*1e440*/  IMAD.MOV.U32 R11, RZ, RZ, R6 ;  /* 0x000000ffff0b7224 */ /* 0x000fe200078e0006 */
[----:B------:R-:W-:Y:S01]  /*1e450*/  MOV R10, 0x7 ;  /* 0x00000007000a7802 */ /* 0x000fe20000000f00 */
[----:B-1----:R-:W-:Y:S01]  /*1e460*/  IMAD.MOV.U32 R3, RZ, RZ, 0x181f ;  /* 0x0000181fff037424 */ /* 0x002fe200078e00ff */
[----:B------:R-:W-:-:S02]  /*1e470*/  MOV R2, 0x1e490 ;  /* 0x0001e49000027802 */ /* 0x000fc40000000f00 */
[----:B--2-4-:R-:W-:Y:S05]  /*1e480*/  CALL.REL.NOINC `($__internal_23_$__cuda_sm70_shflsync_idx_p) ;  /* 0x0000073000007944 */ /* 0x014fea0003c00000 */
        /* <DEDUP_REMOVED lines=8> */
.L_x_1536:
[----:B------:R-:W-:Y:S01]  /*1e510*/  IMAD.MOV.U32 R11, RZ, RZ, R45 ;  /* 0x000000ffff0b7224 */ /* 0x000fe200078e002d */
[----:B------:R-:W-:Y:S01]  /*1e520*/  MOV R10, RZ ;  /* 0x000000ff000a7202 */ /* 0x000fe20000000f00 */
[----:B----4-:R-:W-:Y:S01]  /*1e530*/  IMAD.MOV.U32 R3, RZ, RZ, 0x1f ;  /* 0x0000001fff037424 */ /* 0x010fe200078e00ff */
[----:B------:R-:W-:Y:S02]  /*1e540*/  MOV R2, 0x1e560 ;  /* 0x0001e56000027802 */ /* 0x000fe40000000f00 */
[----:B------:R-:W-:Y:S05]  /*1e550*/  CALL.REL.NOINC `($__internal_23_$__cuda_sm70_shflsync_idx_p) ;  /* 0x0000066000007944 */ /* 0x000fea0003c00000 */
[----:B------:R-:W-:Y:S01]  /*1e560*/  MOV R9, R10 ;  /* 0x0000000a00097202 */ /* 0x000fe20000000f00 */
[----:B------:R-:W-:Y:S05]  /*1e570*/  BRA `(.L_x_1605) ;  /* 0xffffd14000007947 */ /* 0x000fea000383ffff */
.L_x_1537:
[----:B------:R-:W-:Y:S01]  /*1e580*/  IMAD.MOV.U32 R11, RZ, RZ, R45 ;  /* 0x000000ffff0b7224 */ /* 0x000fe200078e002d */
[----:B------:R-:W-:Y:S01]  /*1e590*/  MOV R10, 0x1 ;  /* 0x00000001000a7802 */ /* 0x000fe20000000f00 */
[----:B----4-:R-:W-:Y:S01]  /*1e5a0*/  IMAD.MOV.U32 R3, RZ, RZ, 0x1f ;  /* 0x0000001fff037424 */ /* 0x010fe200078e00ff */
[----:B------:R-:W-:Y:S02]  /*1e5b0*/  MOV R2, 0x1e5d0 ;  /* 0x0001e5d000027802 */ /* 0x000fe40000000f00 */
[----:B-12---:R-:W-:Y:S05]  /*1e5c0*/  CALL.REL.NOINC `($__internal_23_$__cuda_sm70_shflsync_idx_p) ;  /* 0x000005f000007944 */ /* 0x006fea0003c00000 */
[----:B------:R-:W-:Y:S01]  /*1e5d0*/  MOV R8, R10 ;  /* 0x0000000a00087202 */ /* 0x000fe20000000f00 */
[----:B------:R-:W-:Y:S05]  /*1e5e0*/  BRA `(.L_x_1606) ;  /* 0xffffd0f000007947 */ /* 0x000fea000383ffff */
.L_x_1538:
[----:B------:R-:W-:Y:S02]  /*1e5f0*/  MOV R2, 0x1 ;  /* 0x0000000100027802 */ /* 0x000fe40000000f00 */
[----:B------:R-:W-:-:S02]  /*1e600*/  MOV R3, 0x1e620 ;  /* 0x0001e62000037802 */ /* 0x000fc40000000f00 */
[----:B-123--:R-:W-:Y:S05]  /*1e610*/  CALL.REL.NOINC `($__internal_24_$__cuda_sm70_shflsync_up_p) ;  /* 0x000005f000007944 */ /* 0x00efea0003c00000 */
[----:B------:R-:W-:Y:S05]  /*1e620*/  BRA `(.L_x_1607) ;  /* 0xffffd1e000007947 */ /* 0x000fea000383ffff */
.L_x_1539:
[----:B------:R-:W-:Y:S02]  /*1e630*/  MOV R2, 0x2 ;  /* 0x0000000200027802 */ /* 0x000fe40000000f00 */
[----:B------:R-:W-:-:S02]  /*1e640*/  MOV R3, 0x1e660 ;  /* 0x0001e66000037802 */ /* 0x000fc40000000f00 */
[----:B-12---:R-:W-:Y:S05]  /*1e650*/  CALL.REL.NOINC `($__internal_24_$__cuda_sm70_shflsync_up_p) ;  /* 0x000005b000007944 */ /* 0x006fea0003c00000 */
        /* <DEDUP_REMOVED lines=24> */
.L_x_1543:
[----:B------:R-:W-:Y:S02]  /*1e7e0*/  MOV R2, 0x1 ;  /* 0x0000000100027802 */ /* 0x000fe40000000f00 */
[----:B------:R-:W-:Y:S02]  /*1e7f0*/  MOV R3, 0x1e810 ;  /* 0x0001e81000037802 */ /* 0x000fe40000000f00 */
[----:B------:R-:W-:Y:S05]  /*1e800*/  CALL.REL.NOINC `($__internal_24_$__cuda_sm70_shflsync_up_p) ;  /* 0x0000040000007944 */ /* 0x000fea0003c00000 */
[----:B------:R-:W-:Y:S01]  /*1e810*/  MOV R2, R4 ;  /* 0x0000000400027202 */ /* 0x000fe20000000f00 */
[----:B------:R-:W-:Y:S05]  /*1e820*/  BRA `(.L_x_1609) ;  /* 0xffffd24000007947 */ /* 0x000fea000383ffff */
.L_x_1544:
        /* <DEDUP_REMOVED lines=27> */
.L_x_1546:
[----:B------:R-:W-:Y:S02]  /*1e9e0*/  SEL R0, RZ, 0x1, P0 ;  /* 0x00000001ff007807 */ /* 0x000fe40000000000 */
[----:B------:R-:W-:Y:S02]  /*1e9f0*/  MOV R2, 0x1ea10 ;  /* 0x0001ea1000027802 */ /* 0x000fe40000000f00 */
[----:B---3--:R-:W-:Y:S05]  /*1ea00*/  CALL.REL.NOINC `($__internal_25_$__cuda_sm70_votesync_ballot) ;  /* 0x0000027000007944 */ /* 0x008fea0003c00000 */
[----:B------:R-:W-:Y:S01]  /*1ea10*/  MOV R5, R0 ;  /* 0x0000000000057202 */ /* 0x000fe20000000f00 */
[----:B------:R-:W-:Y:S05]  /*1ea20*/  BRA `(.L_x_1611) ;  /* 0xffffd1d000007947 */ /* 0x000fea000383ffff */
.L_x_1547:
[----:B------:R-:W-:Y:S01]  /*1ea30*/  IMAD.MOV.U32 R11, RZ, RZ, R6 ;  /* 0x000000ffff0b7224 */ /* 0x000fe200078e0006 */
[----:B------:R-:W-:Y:S01]  /*1ea40*/  MOV R10, R0 ;  /* 0x00000000000a7202 */ /* 0x000fe20000000f00 */
[----:B------:R-:W-:Y:S01]  /*1ea50*/  IMAD.MOV.U32 R3, RZ, RZ, 0x1f ;  /* 0x0000001fff037424 */ /* 0x000fe200078e00ff */
[----:B-1----:R-:W-:Y:S02]  /*1ea60*/  MOV R2, 0x1ea80 ;  /* 0x0001ea8000027802 */ /* 0x002fe40000000f00 */
[----:B---3--:R-:W-:Y:S05]  /*1ea70*/  CALL.REL.NOINC `($__internal_23_$__cuda_sm70_shflsync_idx_p) ;  /* 0x0000014000007944 */ /* 0x008fea0003c00000 */
[----:B------:R-:W-:Y:S01]  /*1ea80*/  IMAD.MOV.U32 R12, RZ, RZ, R10 ;  /* 0x000000ffff0c7224 */ /* 0x000fe200078e000a */
[----:B------:R-:W-:Y:S01]  /*1ea90*/  MOV R10, R0 ;  /* 0x00000000000a7202 */ /* 0x000fe20000000f00 */
[----:B------:R-:W-:Y:S01]  /*1eaa0*/  IMAD.MOV.U32 R11, RZ, RZ, R7 ;  /* 0x000000ffff0b7224 */ /* 0x000fe200078e0007 */
[----:B------:R-:W-:-:S02]  /*1eab0*/  MOV R3, 0x1f ;  /* 0x0000001f00037802 */ /* 0x000fc40000000f00 */
[----:B------:R-:W-:Y:S02]  /*1eac0*/  MOV R2, 0x1eae0 ;  /* 0x0001eae000027802 */ /* 0x000fe40000000f00 */
[----:B------:R-:W-:Y:S05]  /*1ead0*/  CALL.REL.NOINC `($__internal_23_$__cuda_sm70_shflsync_idx_p) ;  /* 0x000000e000007944 */ /* 0x000fea0003c00000 */
[----:B------:R-:W-:Y:S01]  /*1eae0*/  MOV R7, R10 ;  /* 0x0000000a00077202 */ /* 0x000fe20000000f00 */
[----:B------:R-:W-:Y:S05]  /*1eaf0*/  BRA `(.L_x_1612) ;  /* 0xffffd17000007947 */ /* 0x000fea000383ffff */
.L_x_1550:
[----:B------:R-:W-:Y:S01]  /*1eb00*/  IMAD.MOV.U32 R11, RZ, RZ, R4 ;  /* 0x000000ffff0b7224 */ /* 0x000fe200078e0004 */
[----:B------:R-:W-:Y:S01]  /*1eb10*/  MOV R10, R0 ;  /* 0x00000000000a7202 */ /* 0x000fe20000000f00 */
[----:B------:R-:W-:Y:S01]  /*1eb20*/  IMAD.MOV.U32 R3, RZ, RZ, 0x1f ;  /* 0x0000001fff037424 */ /* 0x000fe200078e00ff */
[----:B-1----:R-:W-:Y:S02]  /*1eb30*/  MOV R2, 0x1eb50 ;  /* 0x0001eb5000027802 */ /* 0x002fe40000000f00 */
[----:B---34-:R-:W-:Y:S05]  /*1eb40*/  CALL.REL.NOINC `($__internal_23_$__cuda_sm70_shflsync_idx_p) ;  /* 0x0000007000007944 */ /* 0x018fea0003c00000 */
[----:B------:R-:W-:Y:S01]  /*1eb50*/  MOV R13, R10 ;  /* 0x0000000a000d7202 */ /* 0x000fe20000000f00 */
[----:B------:R-:W-:Y:S05]  /*1eb60*/  BRA `(.L_x_1549) ;  /* 0xffffd16000007947 */ /* 0x000fea000383ffff */
        .weak           $__internal_22_$__cuda_sm70_shflsync_bfly_p
        .type           $__internal_22_$__cuda_sm70_shflsync_bfly_p,@function
        .size           $__internal_22_$__cuda_sm70_shflsync_bfly_p,($__internal_23_$__cuda_sm70_shflsync_idx_p - $__internal_22_$__cuda_sm70_shflsync_bfly_p)
$__internal_22_$__cuda_sm70_shflsync_bfly_p:
[----:B------:R-:W-:Y:S01]  /*1eb70*/  MOV R8, R3 ;  /* 0x0000000300087202 */ /* 0x000fe20000000f00 */
[----:B------:R-:W-:Y:S04]  /*1eb80*/  WARPSYNC R10 ;  /* 0x0000000a00007348 */ /* 0x000fe80003800000 */
[----:B------:R-:W-:Y:S01]  /*1eb90*/  MOV R9, 0x0 ;  /* 0x0000000000097802 */ /* 0x000fe20000000f00 */
[----:B------:R1:W2:Y:S03]  /*1eba0*/  SHFL.BFLY PT, R0, R0, R7, R11 ;  /* 0x0c00000700007389 */ /* 0x0002a600000e000b */
[----:B------:R-:W-:Y:S05]  /*1ebb0*/  RET.REL.NODEC R8 `(_ZN7cutlass13device_kernelIN5flash19enable_sm80_to_sm89INS1_16FlashAttnFwdSm80INS1_25CollectiveMainloopFwdSm80ILi4ELi1ELb0EN4cute5tupleIJNS5_1CILi128EEENS7_ILi80EEENS7_ILi64EEEEEELi64ENS_10bfloat16_tEfNS_4arch4Sm80ELb1ELb0ELb0ELb1ELb0ELb1ELb1ELb1EEENS1_21CollectiveEpilogueFwdINS6_IJS8_SA_S9_EEENS6_IJNS7_ILi1EEESI_SI_EEESC_SE_Li128ELb1ELb1ELb1ELb0EEENS1_36VarlenDynamicPersistentTileSchedulerILi128ELi80ELi128ELi128ELb1ELb1ELb0ELb1ELb1ELb1EEEEEEEEEvNT_6ParamsE) ;  /* 0xfffe144008007950 */ /* 0x000fea0003c3ffff */
        .weak           $__internal_23_$__cuda_sm70_shflsync_idx_p
        .type           $__internal_23_$__cuda_sm70_shflsync_idx_p,@function
        .size           $__internal_23_$__cuda_sm70_shflsync_idx_p,($__internal_24_$__cuda_sm70_shflsync_up_p - $__internal_23_$__cuda_sm70_shflsync_idx_p)
$__internal_23_$__cuda_sm70_shflsync_idx_p:
[----:B------:R-:W-:-:S04]  /*1ebc0*/  MOV R44, 0xffffffff ;  /* 0xffffffff002c7802 */ /* 0x000fc80000000f00 */
[----:B------:R-:W-:Y:S04]  /*1ebd0*/  WARPSYNC R44 ;  /* 0x0000002c00007348 */ /* 0x000fe80003800000 */
[----:B------:R1:W2:Y:S02]  /*1ebe0*/  SHFL.IDX PT, R10, R11, R10, R3 ;  /* 0x0000000a0b0a7389 */ /* 0x0002a400000e0003 */
[----:B-1----:R-:W-:-:S04]  /*1ebf0*/  MOV R3, 0x0 ;  /* 0x0000000000037802 */ /* 0x002fc80000000f00 */
[----:B--2---:R-:W-:Y:S05]  /*1ec00*/  RET.REL.NODEC R2 `(_ZN7cutlass13device_kernelIN5flash19enable_sm80_to_sm89INS1_16FlashAttnFwdSm80INS1_25CollectiveMainloopFwdSm80ILi4ELi1ELb0EN4cute5tupleIJNS5_1CILi128EEENS7_ILi80EEENS7_ILi64EEEEEELi64ENS_10bfloat16_tEfNS_4arch4Sm80ELb1ELb0ELb0ELb1ELb0ELb1ELb1ELb1EEENS1_21CollectiveEpilogueFwdINS6_IJS8_SA_S9_EEENS6_IJNS7_ILi1EEESI_SI_EEESC_SE_Li128ELb1ELb1ELb1ELb0EEENS1_36VarlenDynamicPersistentTileSchedulerILi128ELi80ELi128ELi128ELb1ELb1ELb0ELb1ELb1ELb1EEEEEEEEEvNT_6ParamsE) ;  /* 0xfffe13f002007950 */ /* 0x004fea0003c3ffff */
        .weak           $__internal_24_$__cuda_sm70_shflsync_up_p
        .type           $__internal_24_$__cuda_sm70_shflsync_up_p,@function
        .size           $__internal_24_$__cuda_sm70_shflsync_up_p,($__internal_25_$__cuda_sm70_votesync_ballot - $__internal_24_$__cuda_sm70_shflsync_up_p)
$__internal_24_$__cuda_sm70_shflsync_up_p:
[----:B------:R-:W-:Y:S02]  /*1ec10*/  IMAD.MOV.U32 R4, RZ, RZ, RZ ;  /* 0x000000ffff047224 */ /* 0x000fe400078e00ff */
[----:B------:R-:W-:-:S04]  /*1ec20*/  IMAD.MOV.U32 R10, RZ, RZ, -0x1 ;  /* 0xffffffffff0a7424 */ /* 0x000fc800078e00ff */
[----:B------:R-:W-:Y:S04]  /*1ec30*/  WARPSYNC R10 ;  /* 0x0000000a00007348 */ /* 0x000fe80003800000 */
[----:B------:R1:W2:Y:S02]  /*1ec40*/  SHFL.UP PT, R4, R0, R2, R4 ;  /* 0x0400000200047389 */ /* 0x0002a400000e0004 */
[----:B-1----:R-:W-:Y:S02]  /*1ec50*/  MOV R2, R3 ;  /* 0x0000000300027202 */ /* 0x002fe40000000f00 */
[----:B------:R-:W-:-:S04]  /*1ec60*/  MOV R3, 0x0 ;  /* 0x0000000000037802 */ /* 0x000fc80000000f00 */
[----:B--2---:R-:W-:Y:S05]  /*1ec70*/  RET.REL.NODEC R2 `(_ZN7cutlass13device_kernelIN5flash19enable_sm80_to_sm89INS1_16FlashAttnFwdSm80INS1_25CollectiveMainloopFwdSm80ILi4ELi1ELb0EN4cute5tupleIJNS5_1CILi128EEENS7_ILi80EEENS7_ILi64EEEEEELi64ENS_10bfloat16_tEfNS_4arch4Sm80ELb1ELb0ELb0ELb1ELb0ELb1ELb1ELb1EEENS1_21CollectiveEpilogueFwdINS6_IJS8_SA_S9_EEENS6_IJNS7_ILi1EEESI_SI_EEESC_SE_Li128ELb1ELb1ELb1ELb0EEENS1_36VarlenDynamicPersistentTileSchedulerILi128ELi80ELi128ELi128ELb1ELb1ELb0ELb1ELb1ELb1EEEEEEEEEvNT_6ParamsE) ;  /* 0xfffe138002007950 */ /* 0x004fea0003c3ffff */
        .weak           $__internal_25_$__cuda_sm70_votesync_ballot
        .type           $__internal_25_$__cuda_sm70_votesync_ballot,@function
        .size           $__internal_25_$__cuda_sm70_votesync_ballot,(.L_x_1644 - $__internal_25_$__cuda_sm70_votesync_ballot)
$__internal_25_$__cuda_sm70_votesync_ballot:
[----:B------:R-:W-:Y:S01]  /*1ec80*/  ISETP.NE.U32.AND P0, PT, R0, 0x1, PT ;  /* 0x000000010000780c */ /* 0x000fe20003f05070 */
[----:B------:R-:W-:-:S04]  /*1ec90*/  IMAD.MOV.U32 R3, RZ, RZ, -0x1 ;  /* 0xffffffffff037424 */ /* 0x000fc800078e00ff */
[----:B------:R-:W-:Y:S08]  /*1eca0*/  WARPSYNC R3 ;  /* 0x0000000300007348 */ /* 0x000ff00003800000 */
[----:B------:R-:W-:-:S04]  /*1ecb0*/  VOTE.ANY R0, PT, !P0 ;  /* 0x0000000000007806 */ /* 0x000fc800040e0100 */
[----:B------:R-:W-:Y:S01]  /*1ecc0*/  LOP3.LUT R0, R0, R3, RZ, 0xc0, !PT ;  /* 0x0000000300007212 */ /* 0x000fe200078ec0ff */
[----:B------:R-:W-:-:S04]  /*1ecd0*/  IMAD.MOV.U32 R3, RZ, RZ, 0x0 ;  /* 0x00000000ff037424 */ /* 0x000fc800078e00ff */
[----:B------:R-:W-:Y:S05]  /*1ece0*/  RET.REL.NODEC R2 `(_ZN7cutlass13device_kernelIN5flash19enable_sm80_to_sm89INS1_16FlashAttnFwdSm80INS1_25CollectiveMainloopFwdSm80ILi4ELi1ELb0EN4cute5tupleIJNS5_1CILi128EEENS7_ILi80EEENS7_ILi64EEEEEELi64ENS_10bfloat16_tEfNS_4arch4Sm80ELb1ELb0ELb0ELb1ELb0ELb1ELb1ELb1EEENS1_21CollectiveEpilogueFwdINS6_IJS8_SA_S9_EEENS6_IJNS7_ILi1EEESI_SI_EEESC_SE_Li128ELb1ELb1ELb1ELb0EEENS1_36VarlenDynamicPersistentTileSchedulerILi128ELi80ELi128ELi128ELb1ELb1ELb0ELb1ELb1ELb1EEEEEEEEEvNT_6ParamsE) ;  /* 0xfffe131002007950 */ /* 0x000fea0003c3ffff */
.L_x_1613:
        /* <DEDUP_REMOVED lines=9> */
.L_x_1644:


//--------------------- .nv.shared._ZN7cutlass13device_kernelIN5flash19enable_sm80_to_sm89INS1_16FlashAttnFwdSm80INS1_25CollectiveMainloopFwdSm80ILi4ELi1ELb0EN4cute5tupleIJNS5_1CILi128EEENS7_ILi112EEENS7_ILi64EEEEEELi64ENS_10bfloat16_tEfNS_4arch4Sm80ELb0ELb0ELb0ELb0ELb0ELb0ELb1ELb1EEENS1_21CollectiveEpilogueFwdINS6_IJS8_SA_S9_EEENS6_IJNS7_ILi1EEESI_SI_EEESC_SE_Li128ELb0ELb1ELb1ELb0EEENS1_19SingleTileSchedulerILb0ELb1ELb1ELi128EEEEEEEEEvNT_6ParamsE --------------------------
	.section	.nv.shared._ZN7cutlass13device_kernelIN5flash19enable_sm80_to_sm89INS1_16FlashAttnFwdSm80INS1_25CollectiveMainloopFwdSm80ILi4ELi1ELb0EN4cute5tupleIJNS5_1CILi128EEENS7_ILi112EEENS7_ILi64EEEEEELi64ENS_10bfloat16_tEfNS_4arch4Sm80ELb0ELb0ELb0ELb0ELb0ELb0ELb1ELb1EEENS1_21CollectiveEpilogueFwdINS6_IJS8_SA_S9_EEENS6_IJNS7_ILi1EEESI_SI_EEESC_SE_Li128ELb0ELb1ELb1ELb0EEENS1_19SingleTileSchedulerILb0ELb1ELb1ELi128EEEEEEEEEvNT_6ParamsE,"aw",@nobits
	.sectionflags	@""
	.align	16


//--------------------- .nv.global                --------------------------
	.section	.nv.global,"aw",@nobits
.nv.global:
	.type		_ZN71_INTERNAL_6165dea8_35_flash_fwd_hdim64_bf16_split_sm80_cu_c784774a_32784cute1_E,@object
	.size		_ZN71_INTERNAL_6165dea8_35_flash_fwd_hdim64_bf16_split_sm80_cu_c784774a_32784cute1_E,(_ZN71_INTERNAL_6165dea8_35_flash_fwd_hdim64_bf16_split_sm80_cu_c784774a_32784cuda3std3__45__cpo6cbeginE - _ZN71_INTERNAL_6165dea8_35_flash_fwd_hdim64_bf16_split_sm80_cu_c784774a_32784cute1_E)
_ZN71_INTERNAL_6165dea8_35_flash_fwd_hdim64_bf16_split_sm80_cu_c784774a_32784cute1_E:
	.zero		1
	.type		_ZN71_INTERNAL_6165dea8_35_flash_fwd_hdim64_bf16_split_sm80_cu_c784774a_32784cuda3std3__45__cpo6cbeginE,@object
	.size		_ZN71_INTERNAL_6165dea8_35_flash_fwd_hdim64_bf16_split_sm80_cu_c784774a_32784cuda3std3__45__cpo6cbeginE,(_ZN71_INTERNAL_6165dea8_35_flash_fwd_hdim64_bf16_split_sm80_cu_c784774a_32784cuda3std3__48in_placeE - _ZN71_INTERNAL_6165dea8_35_flash_fwd_hdim64_bf16_split_sm80_cu_c784774a_32784cuda3std3__45__cpo6cbeginE)
_ZN71_INTERNAL_6165dea8_35_flash_fwd_hdim64_bf16_split_sm80_cu_c784774a_32784cuda3std3__45__cpo6cbeginE:
	.zero		1
	.type		_ZN71_INTERNAL_6165dea8_35_flash_fwd_hdim64_bf16_split_sm80_cu_c784774a_32784cuda3std3__48in_placeE,@object
	.size		_ZN71_INTERNAL_6165dea8_35_flash_fwd_hdim64_bf16_split_sm80_cu_c784774a_32784cuda3std3__48in_placeE,(_ZN71_INTERNAL_6165dea8_35_flash_fwd_hdim64_bf16_split_sm80_cu_c784774a_32784cuda3std6ranges3__45__cpo9iter_moveE - _ZN71_INTERNAL_6165dea8_35_flash_fwd_hdim64_bf16_split_sm80_cu_c784774a_32784cuda3std3__48in_placeE)
_ZN71_INTERNAL_6165dea8_35_flash_fwd_hdim64_bf16_split_sm80_cu_c784774a_32784cuda3std3__48in_placeE:
	.zero		1
	.type		_ZN71_INTERNAL_6165dea8_35_flash_fwd_hdim64_bf16_split_sm80_cu_c784774a_32784cuda3std6ranges3__45__cpo9iter_moveE,@object
	.size		_ZN71_INTERNAL_6165dea8_35_flash_fwd_hdim64_bf16_split_sm80_cu_c784774a_32784cuda3std6ranges3__45__cpo9iter_moveE,(_ZN71_INTERNAL_6165dea8_35_flash_fwd_hdim64_bf16_split_sm80_cu_c784774a_32784cuda3std3__45__cpo5beginE - _ZN71_INTERNAL_6165dea8_35_flash_fwd_hdim64_bf16_split_sm80_cu_c784774a_32784cuda3std6ranges3__45__cpo9iter_moveE)
_ZN71_INTERNAL_6165dea8_35_flash_fwd_hdim64_bf16_split_sm80_cu_c784774a_32784cuda3std6ranges3__45__cpo9iter_moveE:
	.zero		1
	.type		_ZN71_INTERNAL_6165dea8_35_flash_fwd_hdim64_bf16_split_sm80_cu_c784774a_32784cuda3std3__45__cpo5beginE,@object
	.size		_ZN71_INTERNAL_6165dea8_35_flash_fwd_hdim64_bf16_split_sm80_cu_c784774a_32784cuda3std3__45__cpo5beginE,(_ZN71_INTERNAL_6165dea8_35_flash_fwd_hdim64_bf16_split_sm80_cu_c784774a_32784cuda3std3__473_GLOBAL__N__6165dea8_35_flash_fwd_hdim64_bf16_split_sm80_cu_c784774a_32786ignoreE - _ZN71_INTERNAL_6165dea8_35_flash_fwd_hdim64_bf16_split_sm80_cu_c784774a_32784cuda3std3__45__cpo5beginE)
_ZN71_INTERNAL_6165dea8_35_flash_fwd_hdim64_bf16_split_sm80_cu_c784774a_32784cuda3std3__45__cpo5beginE:
	.zero		1
	.type		_ZN71_INTERNAL_6165dea8_35_flash_fwd_hdim64_bf16_split_sm80_cu_c784774a_32784cuda3std3__473_GLOBAL__N__6165dea8_35_flash_fwd_hdim64_bf16_split_sm80_cu_c784774a_32786ignoreE,@object
	.size		_ZN71_INTERNAL_6165dea8_35_flash_fwd_hdim64_bf16_split_sm80_cu_c784774a_32784cuda3std3__473_GLOBAL__N__6165dea8_35_flash_fwd_hdim64_bf16_split_sm80_cu_c784774a_32786ignoreE,(_ZN71_INTERNAL_6165dea8_35_flash_fwd_hdim64_bf16_split_sm80_cu_c784774a_32784cute7productE - _ZN71_INTERNAL_6165dea8_35_flash_fwd_hdim64_bf16_split_sm80_cu_c784774a_32784cuda3std3__473_GLOBAL__N__6165dea8_35_flash_fwd_hdim64_bf16_split_sm80_cu_c784774a_32786ignoreE)
_ZN71_INTERNAL_6165dea8_35_flash_fwd_hdim64_bf16_split_sm80_cu_c784774a_32784cuda3std3__473_GLOBAL__N__6165dea8_35_flash_fwd_hdim64_bf16_split_sm80_cu_c784774a_32786ignoreE:
	.zero		1
	.type		_ZN71_INTERNAL_6165dea8_35_flash_fwd_hdim64_bf16_split_sm80_cu_c784774a_32784cute7productE,@object
	.size		_ZN71_INTERNAL_6165dea8_35_flash_fwd_hdim64_bf16_split_sm80_cu_c784774a_32784cute7productE,(_ZN71_INTERNAL_6165dea8_35_flash_fwd_hdim64_bf16_split_sm80_cu_c784774a_32784cuda3std3__45__cpo3endE - _ZN71_INTERNAL_6165dea8_35_flash_fwd_hdim64_bf16_split_sm80_cu_c784774a_32784cute7productE)
_ZN71_INTERNAL_6165dea8_35_flash_fwd_hdim64_bf16_split_sm80_cu_c784774a_32784cute7productE:
	.zero		1
	.type		_ZN71_INTERNAL_6165dea8_35_flash_fwd_hdim64_bf16_split_sm80_cu_c784774a_32784cuda3std3__45__cpo3endE,@object
	.size		_ZN71_INTERNAL_6165dea8_35_flash_fwd_hdim64_bf16_split_sm80_cu_c784774a_32784cuda3std3__45__cpo3endE,(_ZN71_INTERNAL_6165dea8_35_flash_fwd_hdim64_bf16_split_sm80_cu_c784774a_32784cuda3std3__419piecewise_constructE - _ZN71_INTERNAL_6165dea8_35_flash_fwd_hdim64_bf16_split_sm80_cu_c784774a_32784cuda3std3__45__cpo3endE)
_ZN71_INTERNAL_6165dea8_35_flash_fwd_hdim64_bf16_split_sm80_cu_c784774a_32784cuda3std3__45__cpo3endE:
	.zero		1
	.type		_ZN71_INTERNAL_6165dea8_35_flash_fwd_hdim64_bf16_split_sm80_cu_c784774a_32784cuda3std3__419piecewise_constructE,@object
	.size		_ZN71_INTERNAL_6165dea8_35_flash_fwd_hdim64_bf16_split_sm80_cu_c784774a_32784cuda3std3__419piecewise_constructE,(_ZN71_INTERNAL_6165dea8_35_flash_fwd_hdim64_bf16_split_sm80_cu_c784774a_32784cuda3std3__45__cpo4cendE - _ZN71_INTERNAL_6165dea8_35_flash_fwd_hdim64_bf16_split_sm80_cu_c784774a_32784cuda3std3__419piecewise_constructE)
_ZN71_INTERNAL_6165dea8_35_flash_fwd_hdim64_bf16_split_sm80_cu_c784774a_32784cuda3std3__419piecewise_constructE:
	.zero		1
	.type		_ZN71_INTERNAL_6165dea8_35_flash_fwd_hdim64_bf16_split_sm80_cu_c784774a_32784cuda3std3__45__cpo4cendE,@object
	.size		_ZN71_INTERNAL_6165dea8_35_flash_fwd_hdim64_bf16_split_sm80_cu_c784774a_32784cuda3std3__45__cpo4cendE,(_ZN71_INTERNAL_6165dea8_35_flash_fwd_hdim64_bf16_split_sm80_cu_c784774a_32784cuda3std6ranges3__45__cpo4swapE - _ZN71_INTERNAL_6165dea8_35_flash_fwd_hdim64_bf16_split_sm80_cu_c784774a_32784cuda3std3__45__cpo4cendE)
_ZN71_INTERNAL_6165dea8_35_flash_fwd_hdim64_bf16_split_sm80_cu_c784774a_32784cuda3std3__45__cpo4cendE:
	.zero		1
	.type		_ZN71_INTERNAL_6165dea8_35_flash_fwd_hdim64_bf16_split_sm80_cu_c784774a_32784cuda3std6ranges3__45__cpo4swapE,@object
	.size		_ZN71_INTERNAL_6165dea8_35_flash_fwd_hdim64_bf16_split_sm80_cu_c784774a_32784cuda3std6ranges3__45__cpo4swapE,(.L_7 - _ZN71_INTERNAL_6165dea8_35_flash_fwd_hdim64_bf16_split_sm80_cu_c784774a_32784cuda3std6ranges3__45__cpo4swapE)
_ZN71_INTERNAL_6165dea8_35_flash_fwd_hdim64_bf16_split_sm80_cu_c784774a_32784cuda3std6ranges3__45__cpo4swapE:
	.zero		1
.L_7:


//--------------------- .nv.shared._ZN7cutlass13device_kernelIN5flash19enable_sm80_to_sm89INS1_16FlashAttnFwdSm80INS1_25CollectiveMainloopFwdSm80ILi4ELi1ELb0EN4cute5tupleIJNS5_1CILi128EEENS7_ILi80EEENS7_ILi64EEEEEELi64ENS_10bfloat16_tEfNS_4arch4Sm80ELb0ELb0ELb0ELb1ELb0ELb0ELb1ELb1EEENS1_21CollectiveEpilogueFwdINS6_IJS8_SA_S9_EEENS6_IJNS7_ILi1EEESI_SI_EEESC_SE_Li128ELb1ELb1ELb1ELb0EEENS1_36VarlenDynamicPersistentTileSchedulerILi128ELi80ELi128ELi128ELb1ELb1ELb0ELb0ELb1ELb1EEEEEEEEEvNT_6ParamsE --------------------------
	.section	.nv.shared._ZN7cutlass13device_kernelIN5flash19enable_sm80_to_sm89INS1_16FlashAttnFwdSm80INS1_25CollectiveMainloopFwdSm80ILi4ELi1ELb0EN4cute5tupleIJNS5_1CILi128EEENS7_ILi80EEENS7_ILi64EEEEEELi64ENS_10bfloat16_tEfNS_4arch4Sm80ELb0ELb0ELb0ELb1ELb0ELb0ELb1ELb1EEENS1_21CollectiveEpilogueFwdINS6_IJS8_SA_S9_EEENS6_IJNS7_ILi1EEESI_SI_EEESC_SE_Li128ELb1ELb1ELb1ELb0EEENS1_36VarlenDynamicPersistentTileSchedulerILi128ELi80ELi128ELi128ELb1ELb1ELb0ELb0ELb1ELb1EEEEEEEEEvNT_6ParamsE,"aw",@nobits
	.sectionflags	@""
	.align	16


//--------------------- .nv.shared._ZN7cutlass13device_kernelIN5flash19enable_sm80_to_sm89INS1_16FlashAttnFwdSm80INS1_25CollectiveMainloopFwdSm80ILi4ELi1ELb0EN4cute5tupleIJNS5_1CILi128EEENS7_ILi80EEENS7_ILi64EEEEEELi64ENS_10bfloat16_tEfNS_4arch4Sm80ELb0ELb0ELb0ELb1ELb0ELb1ELb1ELb1EEENS1_21CollectiveEpilogueFwdINS6_IJS8_SA_S9_EEENS6_IJNS7_ILi1EEESI_SI_EEESC_SE_Li128ELb1ELb1ELb1ELb0EEENS1_36VarlenDynamicPersistentTileSchedulerILi128ELi80ELi128ELi128ELb1ELb1ELb0ELb0ELb1ELb1EEEEEEEEEvNT_6ParamsE --------------------------
	.section	.nv.shared._ZN7cutlass13device_kernelIN5flash19enable_sm80_to_sm89INS1_16FlashAttnFwdSm80INS1_25CollectiveMainloopFwdSm80ILi4ELi1ELb0EN4cute5tupleIJNS5_1CILi128EEENS7_ILi80EEENS7_ILi64EEEEEELi64ENS_10bfloat16_tEfNS_4arch4Sm80ELb0ELb0ELb0ELb1ELb0ELb1ELb1ELb1EEENS1_21CollectiveEpilogueFwdINS6_IJS8_SA_S9_EEENS6_IJNS7_ILi1EEESI_SI_EEESC_SE_Li128ELb1ELb1ELb1ELb0EEENS1_36VarlenDynamicPersistentTileSchedulerILi128ELi80ELi128ELi128ELb1ELb1ELb0ELb0ELb1ELb1EEEEEEEEEvNT_6ParamsE,"aw",@nobits
	.sectionflags	@""
	.align	16


//--------------------- .nv.shared._ZN7cutlass13device_kernelIN5flash19enable_sm80_to_sm89INS1_16FlashAttnFwdSm80INS1_25CollectiveMainloopFwdSm80ILi4ELi1ELb0EN4cute5tupleIJNS5_1CILi128EEENS7_ILi96EEENS7_ILi64EEEEEELi64ENS_10bfloat16_tEfNS_4arch4Sm80ELb0ELb1ELb0ELb0ELb0ELb0ELb1ELb1EEENS1_21CollectiveEpilogueFwdINS6_IJS8_SA_S9_EEENS6_IJNS7_ILi1EEESI_SI_EEESC_SE_Li128ELb0ELb1ELb1ELb0EEENS1_19SingleTileSchedulerILb0ELb1ELb1ELi128EEEEEEEEEvNT_6ParamsE --------------------------
	.section	.nv.shared._ZN7cutlass13device_kernelIN5flash19enable_sm80_to_sm89INS1_16FlashAttnFwdSm80INS1_25CollectiveMainloopFwdSm80ILi4ELi1ELb0EN4cute5tupleIJNS5_1CILi128EEENS7_ILi96EEENS7_ILi64EEEEEELi64ENS_10bfloat16_tEfNS_4arch4Sm80ELb0ELb1ELb0ELb0ELb0ELb0ELb1ELb1EEENS1_21CollectiveEpilogueFwdINS6_IJS8_SA_S9_EEENS6_IJNS7_ILi1EEESI_SI_EEESC_SE_Li128ELb0ELb1ELb1ELb0EEENS1_19SingleTileSchedulerILb0ELb1ELb1ELi128EEEEEEEEEvNT_6ParamsE,"aw",@nobits
	.sectionflags	@""
	.align	16


//--------------------- .nv.shared._ZN7cutlass13device_kernelIN5flash19enable_sm80_to_sm89INS1_16FlashAttnFwdSm80INS1_25CollectiveMainloopFwdSm80ILi4ELi1ELb0EN4cute5tupleIJNS5_1CILi128EEENS7_ILi80EEENS7_ILi64EEEEEELi64ENS_10bfloat16_tEfNS_4arch4Sm80ELb0ELb1ELb0ELb1ELb0ELb0ELb1ELb1EEENS1_21CollectiveEpilogueFwdINS6_IJS8_SA_S9_EEENS6_IJNS7_ILi1EEESI_SI_EEESC_SE_Li128ELb1ELb1ELb1ELb0EEENS1_36VarlenDynamicPersistentTileSchedulerILi128ELi80ELi128ELi128ELb1ELb1ELb0ELb1ELb0ELb1EEEEEEEEEvNT_6ParamsE --------------------------
	.section	.nv.shared._ZN7cutlass13device_kernelIN5flash19enable_sm80_to_sm89INS1_16FlashAttnFwdSm80INS1_25CollectiveMainloopFwdSm80ILi4ELi1ELb0EN4cute5tupleIJNS5_1CILi128EEENS7_ILi80EEENS7_ILi64EEEEEELi64ENS_10bfloat16_tEfNS_4arch4Sm80ELb0ELb1ELb0ELb1ELb0ELb0ELb1ELb1EEENS1_21CollectiveEpilogueFwdINS6_IJS8_SA_S9_EEENS6_IJNS7_ILi1EEESI_SI_EEESC_SE_Li128ELb1ELb1ELb1ELb0EEENS1_36VarlenDynamicPersistentTileSchedulerILi128ELi80ELi128ELi128ELb1ELb1ELb0ELb1ELb0ELb1EEEEEEEEEvNT_6ParamsE,"aw",@nobits
	.sectionflags	@""
	.align	16


//--------------------- .nv.shared._ZN7cutlass13device_kernelIN5flash19enable_sm80_to_sm89INS1_16FlashAttnFwdSm80INS1_25CollectiveMainloopFwdSm80ILi4ELi1ELb0EN4cute5tupleIJNS5_1CILi128EEENS7_ILi80EEENS7_ILi64EEEEEELi64ENS_10bfloat16_tEfNS_4arch4Sm80ELb0ELb1ELb0ELb1ELb0ELb1ELb1ELb1EEENS1_21CollectiveEpilogueFwdINS6_IJS8_SA_S9_EEENS6_IJNS7_ILi1EEESI_SI_EEESC_SE_Li128ELb1ELb1ELb1ELb0EEENS1_36VarlenDynamicPersistentTileSchedulerILi128ELi80ELi128ELi128ELb1ELb1ELb0ELb1ELb0ELb1EEEEEEEEEvNT_6ParamsE --------------------------
	.section	.nv.shared._ZN7cutlass13device_kernelIN5flash19enable_sm80_to_sm89INS1_16FlashAttnFwdSm80INS1_25CollectiveMainloopFwdSm80ILi4ELi1ELb0EN4cute5tupleIJNS5_1CILi128EEENS7_ILi80EEENS7_ILi64EEEEEELi64ENS_10bfloat16_tEfNS_4arch4Sm80ELb0ELb1ELb0ELb1ELb0ELb1ELb1ELb1EEENS1_21CollectiveEpilogueFwdINS6_IJS8_SA_S9_EEENS6_IJNS7_ILi1EEESI_SI_EEESC_SE_Li128ELb1ELb1ELb1ELb0EEENS1_36VarlenDynamicPersistentTileSchedulerILi128ELi80ELi128ELi128ELb1ELb1ELb0ELb1ELb0ELb1EEEEEEEEEvNT_6ParamsE,"aw",@nobits
	.sectionflags	@""
	.align	16


//--------------------- .nv.shared._ZN7cutlass13device_kernelIN5flash19enable_sm80_to_sm89INS1_16FlashAttnFwdSm80INS1_25CollectiveMainloopFwdSm80ILi4ELi1ELb0EN4cute5tupleIJNS5_1CILi128EEENS7_ILi112EEENS7_ILi64EEEEEELi64ENS_10bfloat16_tEfNS_4arch4Sm80ELb1ELb0ELb0ELb0ELb0ELb0ELb1ELb1EEENS1_21CollectiveEpilogueFwdINS6_IJS8_SA_S9_EEENS6_IJNS7_ILi1EEESI_SI_EEESC_SE_Li128ELb0ELb1ELb1ELb0EEENS1_30DynamicPersistentTileSchedulerILi128ELi128ELb1ELb1ELb0EEEEEEEEEvNT_6ParamsE --------------------------
	.section	.nv.shared._ZN7cutlass13device_kernelIN5flash19enable_sm80_to_sm89INS1_16FlashAttnFwdSm80INS1_25CollectiveMainloopFwdSm80ILi4ELi1ELb0EN4cute5tupleIJNS5_1CILi128EEENS7_ILi112EEENS7_ILi64EEEEEELi64ENS_10bfloat16_tEfNS_4arch4Sm80ELb1ELb0ELb0ELb0ELb0ELb0ELb1ELb1EEENS1_21CollectiveEpilogueFwdINS6_IJS8_SA_S9_EEENS6_IJNS7_ILi1EEESI_SI_EEESC_SE_Li128ELb0ELb1ELb1ELb0EEENS1_30DynamicPersistentTileSchedulerILi128ELi128ELb1ELb1ELb0EEEEEEEEEvNT_6ParamsE,"aw",@nobits
	.sectionflags	@""
	.align	16


//--------------------- .nv.shared._ZN7cutlass13device_kernelIN5flash19enable_sm80_to_sm89INS1_16FlashAttnFwdSm80INS1_25CollectiveMainloopFwdSm80ILi4ELi1ELb0EN4cute5tupleIJNS5_1CILi128EEENS7_ILi80EEENS7_ILi64EEEEEELi64ENS_10bfloat16_tEfNS_4arch4Sm80ELb1ELb0ELb0ELb1ELb0ELb0ELb1ELb1EEENS1_21CollectiveEpilogueFwdINS6_IJS8_SA_S9_EEENS6_IJNS7_ILi1EEESI_SI_EEESC_SE_Li128ELb1ELb1ELb1ELb0EEENS1_36VarlenDynamicPersistentTileSchedulerILi128ELi80ELi128ELi128ELb1ELb1ELb0ELb1ELb1ELb1EEEEEEEEEvNT_6ParamsE --------------------------
	.section	.nv.shared._ZN7cutlass13device_kernelIN5flash19enable_sm80_to_sm89INS1_16FlashAttnFwdSm80INS1_25CollectiveMainloopFwdSm80ILi4ELi1ELb0EN4cute5tupleIJNS5_1CILi128EEENS7_ILi80EEENS7_ILi64EEEEEELi64ENS_10bfloat16_tEfNS_4arch4Sm80ELb1ELb0ELb0ELb1ELb0ELb0ELb1ELb1EEENS1_21CollectiveEpilogueFwdINS6_IJS8_SA_S9_EEENS6_IJNS7_ILi1EEESI_SI_EEESC_SE_Li128ELb1ELb1ELb1ELb0EEENS1_36VarlenDynamicPersistentTileSchedulerILi128ELi80ELi128ELi128ELb1ELb1ELb0ELb1ELb1ELb1EEEEEEEEEvNT_6ParamsE,"aw",@nobits
	.sectionflags	@""
	.align	16


//--------------------- .nv.shared._ZN7cutlass13device_kernelIN5flash19enable_sm80_to_sm89INS1_16FlashAttnFwdSm80INS1_25CollectiveMainloopFwdSm80ILi4ELi1ELb0EN4cute5tupleIJNS5_1CILi128EEENS7_ILi80EEENS7_ILi64EEEEEELi64ENS_10bfloat16_tEfNS_4arch4Sm80ELb1ELb0ELb0ELb1ELb0ELb1ELb1ELb1EEENS1_21CollectiveEpilogueFwdINS6_IJS8_SA_S9_EEENS6_IJNS7_ILi1EEESI_SI_EEESC_SE_Li128ELb1ELb1ELb1ELb0EEENS1_36VarlenDynamicPersistentTileSchedulerILi128ELi80ELi128ELi128ELb1ELb1ELb0ELb1ELb1ELb1EEEEEEEEEvNT_6ParamsE --------------------------
	.section	.nv.shared._ZN7cutlass13device_kernelIN5flash19enable_sm80_to_sm89INS1_16FlashAttnFwdSm80INS1_25CollectiveMainloopFwdSm80ILi4ELi1ELb0EN4cute5tupleIJNS5_1CILi128EEENS7_ILi80EEENS7_ILi64EEEEEELi64ENS_10bfloat16_tEfNS_4arch4Sm80ELb1ELb0ELb0ELb1ELb0ELb1ELb1ELb1EEENS1_21CollectiveEpilogueFwdINS6_IJS8_SA_S9_EEENS6_IJNS7_ILi1EEESI_SI_EEESC_SE_Li128ELb1ELb1ELb1ELb0EEENS1_36VarlenDynamicPersistentTileSchedulerILi128ELi80ELi128ELi128ELb1ELb1ELb0ELb1ELb1ELb1EEEEEEEEEvNT_6ParamsE,"aw",@nobits
	.sectionflags	@""
	.align	16
